	.target	sm_100a

	.elftype	@"ET_EXEC"


//--------------------- .note.nv.tkinfo           --------------------------
	.section	.note.nv.tkinfo,"",@"SHT_NOTE"
	.sectionflags	@"SHF_NOTE_NV_TKINFO"
	.tkinfo
        /*0018*/ 	.word	0x00000002
        /*0030*/ 	.string	""
        /*0030*/ 	.string	"ptxas"
        /*0030*/ 	.string	"Cuda compilation tools, release 13.0, V13.0.88"
        /*0030*/ 	.string	"Build cuda_13.0.r13.0/compiler.36424714_0"
        /*0030*/ 	.string	"-arch sm_100a -m 64 "



//--------------------- .note.nv.cuinfo           --------------------------
	.section	.note.nv.cuinfo,"",@"SHT_NOTE"
	.sectionflags	@"SHF_NOTE_NV_CUINFO"
        /*0018*/ 	.short	0x0002
        /*001a*/ 	.short	0x0064
        /*001c*/ 	.short	0x0082
	.zero		2


//--------------------- .nv.info                  --------------------------
	.section	.nv.info,"",@"SHT_CUDA_INFO"
	.align	4


	//----- nvinfo : EIATTR_REGCOUNT
	.align		4
        /*0000*/ 	.byte	0x04, 0x2f
        /*0002*/ 	.short	(.L_27 - .L_26)
	.align		4
.L_26:
        /*0004*/ 	.word	index@(_ZN4mmha33masked_multihead_attention_kernelIfLi112ELi128ELi4ELi32ELi64ELb0ELb0EEEv26Multihead_attention_paramsIT_XT5_EE)
        /*0008*/ 	.word	0x00000060


	//----- nvinfo : EIATTR_FRAME_SIZE
	.align		4
.L_27:
        /*000c*/ 	.byte	0x04, 0x11
        /*000e*/ 	.short	(.L_29 - .L_28)
	.align		4
.L_28:
        /*0010*/ 	.word	index@(_ZN4mmha33masked_multihead_attention_kernelIfLi112ELi128ELi4ELi32ELi64ELb0ELb0EEEv26Multihead_attention_paramsIT_XT5_EE)
        /*0014*/ 	.word	0x00000000


	//----- nvinfo : EIATTR_REGCOUNT
	.align		4
.L_29:
        /*0018*/ 	.byte	0x04, 0x2f
        /*001a*/ 	.short	(.L_31 - .L_30)
	.align		4
.L_30:
        /*001c*/ 	.word	index@(_ZN4mmha33masked_multihead_attention_kernelIfLi112ELi128ELi2ELi32ELi128ELb0ELb0EEEv26Multihead_attention_paramsIT_XT5_EE)
        /*0020*/ 	.word	0x000000a5


	//----- nvinfo : EIATTR_FRAME_SIZE
	.align		4
.L_31:
        /*0024*/ 	.byte	0x04, 0x11
        /*0026*/ 	.short	(.L_33 - .L_32)
	.align		4
.L_32:
        /*0028*/ 	.word	index@(_ZN4mmha33masked_multihead_attention_kernelIfLi112ELi128ELi2ELi32ELi128ELb0ELb0EEEv26Multihead_attention_paramsIT_XT5_EE)
        /*002c*/ 	.word	0x00000000


	//----- nvinfo : EIATTR_REGCOUNT
	.align		4
.L_33:
        /*0030*/ 	.byte	0x04, 0x2f
        /*0032*/ 	.short	(.L_35 - .L_34)
	.align		4
.L_34:
        /*0034*/ 	.word	index@(_ZN4mmha33masked_multihead_attention_kernelIfLi112ELi128ELi1ELi32ELi256ELb0ELb0EEEv26Multihead_attention_paramsIT_XT5_EE)
        /*0038*/ 	.word	0x000000ff


	//----- nvinfo : EIATTR_FRAME_SIZE
	.align		4
.L_35:
        /*003c*/ 	.byte	0x04, 0x11
        /*003e*/ 	.short	(.L_37 - .L_36)
	.align		4
.L_36:
        /*0040*/ 	.word	index@(_ZN4mmha33masked_multihead_attention_kernelIfLi112ELi128ELi1ELi32ELi256ELb0ELb0EEEv26Multihead_attention_paramsIT_XT5_EE)
        /*0044*/ 	.word	0x00000048


	//----- nvinfo : EIATTR_REGCOUNT
	.align		4
.L_37:
        /*0048*/ 	.byte	0x04, 0x2f
        /*004a*/ 	.short	(.L_39 - .L_38)
	.align		4
.L_38:
        /*004c*/ 	.word	index@(_ZN4mmha33masked_multihead_attention_kernelIfLi112ELi128ELi4ELi32ELi64ELb0ELb1EEEv26Multihead_attention_paramsIT_XT5_EE)
        /*0050*/ 	.word	0x0000005e


	//----- nvinfo : EIATTR_FRAME_SIZE
	.align		4
.L_39:
        /*0054*/ 	.byte	0x04, 0x11
        /*0056*/ 	.short	(.L_41 - .L_40)
	.align		4
.L_40:
        /*0058*/ 	.word	index@(_ZN4mmha33masked_multihead_attention_kernelIfLi112ELi128ELi4ELi32ELi64ELb0ELb1EEEv26Multihead_attention_paramsIT_XT5_EE)
        /*005c*/ 	.word	0x00000000


	//----- nvinfo : EIATTR_REGCOUNT
	.align		4
.L_41:
        /*0060*/ 	.byte	0x04, 0x2f
        /*0062*/ 	.short	(.L_43 - .L_42)
	.align		4
.L_42:
        /*0064*/ 	.word	index@(_ZN4mmha33masked_multihead_attention_kernelIfLi112ELi128ELi2ELi32ELi128ELb0ELb1EEEv26Multihead_attention_paramsIT_XT5_EE)
        /*0068*/ 	.word	0x000000a3


	//----- nvinfo : EIATTR_FRAME_SIZE
	.align		4
.L_43:
        /*006c*/ 	.byte	0x04, 0x11
        /*006e*/ 	.short	(.L_45 - .L_44)
	.align		4
.L_44:
        /*0070*/ 	.word	index@(_ZN4mmha33masked_multihead_attention_kernelIfLi112ELi128ELi2ELi32ELi128ELb0ELb1EEEv26Multihead_attention_paramsIT_XT5_EE)
        /*0074*/ 	.word	0x00000000


	//----- nvinfo : EIATTR_REGCOUNT
	.align		4
.L_45:
        /*0078*/ 	.byte	0x04, 0x2f
        /*007a*/ 	.short	(.L_47 - .L_46)
	.align		4
.L_46:
        /*007c*/ 	.word	index@(_ZN4mmha33masked_multihead_attention_kernelIfLi112ELi128ELi1ELi32ELi256ELb0ELb1EEEv26Multihead_attention_paramsIT_XT5_EE)
        /*0080*/ 	.word	0x000000ff


	//----- nvinfo : EIATTR_FRAME_SIZE
	.align		4
.L_47:
        /*0084*/ 	.byte	0x04, 0x11
        /*0086*/ 	.short	(.L_49 - .L_48)
	.align		4
.L_48:
        /*0088*/ 	.word	index@(_ZN4mmha33masked_multihead_attention_kernelIfLi112ELi128ELi1ELi32ELi256ELb0ELb1EEEv26Multihead_attention_paramsIT_XT5_EE)
        /*008c*/ 	.word	0x00000050


	//----- nvinfo : EIATTR_REGCOUNT
	.align		4
.L_49:
        /*0090*/ 	.byte	0x04, 0x2f
        /*0092*/ 	.short	(.L_51 - .L_50)
	.align		4
.L_50:
        /*0094*/ 	.word	index@(_ZN4mmha33masked_multihead_attention_kernelItLi112ELi128ELi4ELi16ELi64ELb0ELb0EEEv26Multihead_attention_paramsIT_XT5_EE)
        /*0098*/ 	.word	0x00000040


	//----- nvinfo : EIATTR_FRAME_SIZE
	.align		4
.L_51:
        /*009c*/ 	.byte	0x04, 0x11
        /*009e*/ 	.short	(.L_53 - .L_52)
	.align		4
.L_52:
        /*00a0*/ 	.word	index@(_ZN4mmha33masked_multihead_attention_kernelItLi112ELi128ELi4ELi16ELi64ELb0ELb0EEEv26Multihead_attention_paramsIT_XT5_EE)
        /*00a4*/ 	.word	0x00000000


	//----- nvinfo : EIATTR_REGCOUNT
	.align		4
.L_53:
        /*00a8*/ 	.byte	0x04, 0x2f
        /*00aa*/ 	.short	(.L_55 - .L_54)
	.align		4
.L_54:
        /*00ac*/ 	.word	index@(_ZN4mmha33masked_multihead_attention_kernelItLi112ELi128ELi2ELi16ELi128ELb0ELb0EEEv26Multihead_attention_paramsIT_XT5_EE)
        /*00b0*/ 	.word	0x00000060


	//----- nvinfo : EIATTR_FRAME_SIZE
	.align		4
.L_55:
        /*00b4*/ 	.byte	0x04, 0x11
        /*00b6*/ 	.short	(.L_57 - .L_56)
	.align		4
.L_56:
        /*00b8*/ 	.word	index@(_ZN4mmha33masked_multihead_attention_kernelItLi112ELi128ELi2ELi16ELi128ELb0ELb0EEEv26Multihead_attention_paramsIT_XT5_EE)
        /*00bc*/ 	.word	0x00000000


	//----- nvinfo : EIATTR_REGCOUNT
	.align		4
.L_57:
        /*00c0*/ 	.byte	0x04, 0x2f
        /*00c2*/ 	.short	(.L_59 - .L_58)
	.align		4
.L_58:
        /*00c4*/ 	.word	index@(_ZN4mmha33masked_multihead_attention_kernelItLi112ELi128ELi1ELi16ELi256ELb0ELb0EEEv26Multihead_attention_paramsIT_XT5_EE)
        /*00c8*/ 	.word	0x0000009b


	//----- nvinfo : EIATTR_FRAME_SIZE
	.align		4
.L_59:
        /*00cc*/ 	.byte	0x04, 0x11
        /*00ce*/ 	.short	(.L_61 - .L_60)
	.align		4
.L_60:
        /*00d0*/ 	.word	index@(_ZN4mmha33masked_multihead_attention_kernelItLi112ELi128ELi1ELi16ELi256ELb0ELb0EEEv26Multihead_attention_paramsIT_XT5_EE)
        /*00d4*/ 	.word	0x00000000


	//----- nvinfo : EIATTR_REGCOUNT
	.align		4
.L_61:
        /*00d8*/ 	.byte	0x04, 0x2f
        /*00da*/ 	.short	(.L_63 - .L_62)
	.align		4
.L_62:
        /*00dc*/ 	.word	index@(_ZN4mmha33masked_multihead_attention_kernelItLi112ELi128ELi4ELi16ELi64ELb0ELb1EEEv26Multihead_attention_paramsIT_XT5_EE)
        /*00e0*/ 	.word	0x00000048


	//----- nvinfo : EIATTR_FRAME_SIZE
	.align		4
.L_63:
        /*00e4*/ 	.byte	0x04, 0x11
        /*00e6*/ 	.short	(.L_65 - .L_64)
	.align		4
.L_64:
        /*00e8*/ 	.word	index@(_ZN4mmha33masked_multihead_attention_kernelItLi112ELi128ELi4ELi16ELi64ELb0ELb1EEEv26Multihead_attention_paramsIT_XT5_EE)
        /*00ec*/ 	.word	0x00000000


	//----- nvinfo : EIATTR_REGCOUNT
	.align		4
.L_65:
        /*00f0*/ 	.byte	0x04, 0x2f
        /*00f2*/ 	.short	(.L_67 - .L_66)
	.align		4
.L_66:
        /*00f4*/ 	.word	index@(_ZN4mmha33masked_multihead_attention_kernelItLi112ELi128ELi2ELi16ELi128ELb0ELb1EEEv26Multihead_attention_paramsIT_XT5_EE)
        /*00f8*/ 	.word	0x0000005d


	//----- nvinfo : EIATTR_FRAME_SIZE
	.align		4
.L_67:
        /*00fc*/ 	.byte	0x04, 0x11
        /*00fe*/ 	.short	(.L_69 - .L_68)
	.align		4
.L_68:
        /*0100*/ 	.word	index@(_ZN4mmha33masked_multihead_attention_kernelItLi112ELi128ELi2ELi16ELi128ELb0ELb1EEEv26Multihead_attention_paramsIT_XT5_EE)
        /*0104*/ 	.word	0x00000000


	//----- nvinfo : EIATTR_REGCOUNT
	.align		4
.L_69:
        /*0108*/ 	.byte	0x04, 0x2f
        /*010a*/ 	.short	(.L_71 - .L_70)
	.align		4
.L_70:
        /*010c*/ 	.word	index@(_ZN4mmha33masked_multihead_attention_kernelItLi112ELi128ELi1ELi16ELi256ELb0ELb1EEEv26Multihead_attention_paramsIT_XT5_EE)
        /*0110*/ 	.word	0x0000009f


	//----- nvinfo : EIATTR_FRAME_SIZE
	.align		4
.L_71:
        /*0114*/ 	.byte	0x04, 0x11
        /*0116*/ 	.short	(.L_73 - .L_72)
	.align		4
.L_72:
        /*0118*/ 	.word	index@(_ZN4mmha33masked_multihead_attention_kernelItLi112ELi128ELi1ELi16ELi256ELb0ELb1EEEv26Multihead_attention_paramsIT_XT5_EE)
        /*011c*/ 	.word	0x00000000


	//----- nvinfo : EIATTR_REGCOUNT
	.align		4
.L_73:
        /*0120*/ 	.byte	0x04, 0x2f
        /*0122*/ 	.short	(.L_75 - .L_74)
	.align		4
.L_74:
        /*0124*/ 	.word	index@(_ZN4mmha33masked_multihead_attention_kernelIfLi112ELi128ELi4ELi32ELi64ELb1ELb0EEEv26Multihead_attention_paramsIT_XT5_EE)
        /*0128*/ 	.word	0x00000080


	//----- nvinfo : EIATTR_FRAME_SIZE
	.align		4
.L_75:
        /*012c*/ 	.byte	0x04, 0x11
        /*012e*/ 	.short	(.L_77 - .L_76)
	.align		4
.L_76:
        /*0130*/ 	.word	index@(_ZN4mmha33masked_multihead_attention_kernelIfLi112ELi128ELi4ELi32ELi64ELb1ELb0EEEv26Multihead_attention_paramsIT_XT5_EE)
        /*0134*/ 	.word	0x00000000


	//----- nvinfo : EIATTR_REGCOUNT
	.align		4
.L_77:
        /*0138*/ 	.byte	0x04, 0x2f
        /*013a*/ 	.short	(.L_79 - .L_78)
	.align		4
.L_78:
        /*013c*/ 	.word	index@(_ZN4mmha33masked_multihead_attention_kernelIfLi112ELi128ELi2ELi32ELi128ELb1ELb0EEEv26Multihead_attention_paramsIT_XT5_EE)
        /*0140*/ 	.word	0x000000f3


	//----- nvinfo : EIATTR_FRAME_SIZE
	.align		4
.L_79:
        /*0144*/ 	.byte	0x04, 0x11
        /*0146*/ 	.short	(.L_81 - .L_80)
	.align		4
.L_80:
        /*0148*/ 	.word	index@(_ZN4mmha33masked_multihead_attention_kernelIfLi112ELi128ELi2ELi32ELi128ELb1ELb0EEEv26Multihead_attention_paramsIT_XT5_EE)
        /*014c*/ 	.word	0x00000000


	//----- nvinfo : EIATTR_REGCOUNT
	.align		4
.L_81:
        /*0150*/ 	.byte	0x04, 0x2f
        /*0152*/ 	.short	(.L_83 - .L_82)
	.align		4
.L_82:
        /*0154*/ 	.word	index@(_ZN4mmha33masked_multihead_attention_kernelIfLi112ELi128ELi1ELi32ELi256ELb1ELb0EEEv26Multihead_attention_paramsIT_XT5_EE)
        /*0158*/ 	.word	0x000000ff


	//----- nvinfo : EIATTR_FRAME_SIZE
	.align		4
.L_83:
        /*015c*/ 	.byte	0x04, 0x11
        /*015e*/ 	.short	(.L_85 - .L_84)
	.align		4
.L_84:
        /*0160*/ 	.word	index@(_ZN4mmha33masked_multihead_attention_kernelIfLi112ELi128ELi1ELi32ELi256ELb1ELb0EEEv26Multihead_attention_paramsIT_XT5_EE)
        /*0164*/ 	.word	0x000001c0


	//----- nvinfo : EIATTR_REGCOUNT
	.align		4
.L_85:
        /*0168*/ 	.byte	0x04, 0x2f
        /*016a*/ 	.short	(.L_87 - .L_86)
	.align		4
.L_86:
        /*016c*/ 	.word	index@(_ZN4mmha33masked_multihead_attention_kernelIfLi112ELi128ELi4ELi32ELi64ELb1ELb1EEEv26Multihead_attention_paramsIT_XT5_EE)
        /*0170*/ 	.word	0x00000080


	//----- nvinfo : EIATTR_FRAME_SIZE
	.align		4
.L_87:
        /*0174*/ 	.byte	0x04, 0x11
        /*0176*/ 	.short	(.L_89 - .L_88)
	.align		4
.L_88:
        /*0178*/ 	.word	index@(_ZN4mmha33masked_multihead_attention_kernelIfLi112ELi128ELi4ELi32ELi64ELb1ELb1EEEv26Multihead_attention_paramsIT_XT5_EE)
        /*017c*/ 	.word	0x00000000


	//----- nvinfo : EIATTR_REGCOUNT
	.align		4
.L_89:
        /*0180*/ 	.byte	0x04, 0x2f
        /*0182*/ 	.short	(.L_91 - .L_90)
	.align		4
.L_90:
        /*0184*/ 	.word	index@(_ZN4mmha33masked_multihead_attention_kernelIfLi112ELi128ELi2ELi32ELi128ELb1ELb1EEEv26Multihead_attention_paramsIT_XT5_EE)
        /*0188*/ 	.word	0x000000f7


	//----- nvinfo : EIATTR_FRAME_SIZE
	.align		4
.L_91:
        /*018c*/ 	.byte	0x04, 0x11
        /*018e*/ 	.short	(.L_93 - .L_92)
	.align		4
.L_92:
        /*0190*/ 	.word	index@(_ZN4mmha33masked_multihead_attention_kernelIfLi112ELi128ELi2ELi32ELi128ELb1ELb1EEEv26Multihead_attention_paramsIT_XT5_EE)
        /*0194*/ 	.word	0x00000000


	//----- nvinfo : EIATTR_REGCOUNT
	.align		4
.L_93:
        /*0198*/ 	.byte	0x04, 0x2f
        /*019a*/ 	.short	(.L_95 - .L_94)
	.align		4
.L_94:
        /*019c*/ 	.word	index@(_ZN4mmha33masked_multihead_attention_kernelIfLi112ELi128ELi1ELi32ELi256ELb1ELb1EEEv26Multihead_attention_paramsIT_XT5_EE)
        /*01a0*/ 	.word	0x000000ff


	//----- nvinfo : EIATTR_FRAME_SIZE
	.align		4
.L_95:
        /*01a4*/ 	.byte	0x04, 0x11
        /*01a6*/ 	.short	(.L_97 - .L_96)
	.align		4
.L_96:
        /*01a8*/ 	.word	index@(_ZN4mmha33masked_multihead_attention_kernelIfLi112ELi128ELi1ELi32ELi256ELb1ELb1EEEv26Multihead_attention_paramsIT_XT5_EE)
        /*01ac*/ 	.word	0x000001c0


	//----- nvinfo : EIATTR_REGCOUNT
	.align		4
.L_97:
        /*01b0*/ 	.byte	0x04, 0x2f
        /*01b2*/ 	.short	(.L_99 - .L_98)
	.align		4
.L_98:
        /*01b4*/ 	.word	index@(_ZN4mmha33masked_multihead_attention_kernelItLi112ELi128ELi4ELi16ELi64ELb1ELb0EEEv26Multihead_attention_paramsIT_XT5_EE)
        /*01b8*/ 	.word	0x0000004d


	//----- nvinfo : EIATTR_FRAME_SIZE
	.align		4
.L_99:
        /*01bc*/ 	.byte	0x04, 0x11
        /*01be*/ 	.short	(.L_101 - .L_100)
	.align		4
.L_100:
        /*01c0*/ 	.word	index@(_ZN4mmha33masked_multihead_attention_kernelItLi112ELi128ELi4ELi16ELi64ELb1ELb0EEEv26Multihead_attention_paramsIT_XT5_EE)
        /*01c4*/ 	.word	0x00000000


	//----- nvinfo : EIATTR_REGCOUNT
	.align		4
.L_101:
        /*01c8*/ 	.byte	0x04, 0x2f
        /*01ca*/ 	.short	(.L_103 - .L_102)
	.align		4
.L_102:
        /*01cc*/ 	.word	index@(_ZN4mmha33masked_multihead_attention_kernelItLi112ELi128ELi2ELi16ELi128ELb1ELb0EEEv26Multihead_attention_paramsIT_XT5_EE)
        /*01d0*/ 	.word	0x0000007b


	//----- nvinfo : EIATTR_FRAME_SIZE
	.align		4
.L_103:
        /*01d4*/ 	.byte	0x04, 0x11
        /*01d6*/ 	.short	(.L_105 - .L_104)
	.align		4
.L_104:
        /*01d8*/ 	.word	index@(_ZN4mmha33masked_multihead_attention_kernelItLi112ELi128ELi2ELi16ELi128ELb1ELb0EEEv26Multihead_attention_paramsIT_XT5_EE)
        /*01dc*/ 	.word	0x00000000


	//----- nvinfo : EIATTR_REGCOUNT
	.align		4
.L_105:
        /*01e0*/ 	.byte	0x04, 0x2f
        /*01e2*/ 	.short	(.L_107 - .L_106)
	.align		4
.L_106:
        /*01e4*/ 	.word	index@(_ZN4mmha33masked_multihead_attention_kernelItLi112ELi128ELi1ELi16ELi256ELb1ELb0EEEv26Multihead_attention_paramsIT_XT5_EE)
        /*01e8*/ 	.word	0x000000e3


	//----- nvinfo : EIATTR_FRAME_SIZE
	.align		4
.L_107:
        /*01ec*/ 	.byte	0x04, 0x11
        /*01ee*/ 	.short	(.L_109 - .L_108)
	.align		4
.L_108:
        /*01f0*/ 	.word	index@(_ZN4mmha33masked_multihead_attention_kernelItLi112ELi128ELi1ELi16ELi256ELb1ELb0EEEv26Multihead_attention_paramsIT_XT5_EE)
        /*01f4*/ 	.word	0x00000000


	//----- nvinfo : EIATTR_REGCOUNT
	.align		4
.L_109:
        /*01f8*/ 	.byte	0x04, 0x2f
        /*01fa*/ 	.short	(.L_111 - .L_110)
	.align		4
.L_110:
        /*01fc*/ 	.word	index@(_ZN4mmha33masked_multihead_attention_kernelItLi112ELi128ELi4ELi16ELi64ELb1ELb1EEEv26Multihead_attention_paramsIT_XT5_EE)
        /*0200*/ 	.word	0x00000059


	//----- nvinfo : EIATTR_FRAME_SIZE
	.align		4
.L_111:
        /*0204*/ 	.byte	0x04, 0x11
        /*0206*/ 	.short	(.L_113 - .L_112)
	.align		4
.L_112:
        /*0208*/ 	.word	index@(_ZN4mmha33masked_multihead_attention_kernelItLi112ELi128ELi4ELi16ELi64ELb1ELb1EEEv26Multihead_attention_paramsIT_XT5_EE)
        /*020c*/ 	.word	0x00000000


	//----- nvinfo : EIATTR_REGCOUNT
	.align		4
.L_113:
        /*0210*/ 	.byte	0x04, 0x2f
        /*0212*/ 	.short	(.L_115 - .L_114)
	.align		4
.L_114:
        /*0214*/ 	.word	index@(_ZN4mmha33masked_multihead_attention_kernelItLi112ELi128ELi2ELi16ELi128ELb1ELb1EEEv26Multihead_attention_paramsIT_XT5_EE)
        /*0218*/ 	.word	0x00000080


	//----- nvinfo : EIATTR_FRAME_SIZE
	.align		4
.L_115:
        /*021c*/ 	.byte	0x04, 0x11
        /*021e*/ 	.short	(.L_117 - .L_116)
	.align		4
.L_116:
        /*0220*/ 	.word	index@(_ZN4mmha33masked_multihead_attention_kernelItLi112ELi128ELi2ELi16ELi128ELb1ELb1EEEv26Multihead_attention_paramsIT_XT5_EE)
        /*0224*/ 	.word	0x00000000


	//----- nvinfo : EIATTR_REGCOUNT
	.align		4
.L_117:
        /*0228*/ 	.byte	0x04, 0x2f
        /*022a*/ 	.short	(.L_119 - .L_118)
	.align		4
.L_118:
        /*022c*/ 	.word	index@(_ZN4mmha33masked_multihead_attention_kernelItLi112ELi128ELi1ELi16ELi256ELb1ELb1EEEv26Multihead_attention_paramsIT_XT5_EE)
        /*0230*/ 	.word	0x000000f4


	//----- nvinfo : EIATTR_FRAME_SIZE
	.align		4
.L_119:
        /*0234*/ 	.byte	0x04, 0x11
        /*0236*/ 	.short	(.L_121 - .L_120)
	.align		4
.L_120:
        /*0238*/ 	.word	index@(_ZN4mmha33masked_multihead_attention_kernelItLi112ELi128ELi1ELi16ELi256ELb1ELb1EEEv26Multihead_attention_paramsIT_XT5_EE)
        /*023c*/ 	.word	0x00000000


	//----- nvinfo : EIATTR_MIN_STACK_SIZE
	.align		4
.L_121:
        /*0240*/ 	.byte	0x04, 0x12
        /*0242*/ 	.short	(.L_123 - .L_122)
	.align		4
.L_122:
        /*0244*/ 	.word	index@(_ZN4mmha33masked_multihead_attention_kernelItLi112ELi128ELi1ELi16ELi256ELb1ELb1EEEv26Multihead_attention_paramsIT_XT5_EE)
        /*0248*/ 	.word	0x00000000


	//----- nvinfo : EIATTR_MIN_STACK_SIZE
	.align		4
.L_123:
        /*024c*/ 	.byte	0x04, 0x12
        /*024e*/ 	.short	(.L_125 - .L_124)
	.align		4
.L_124:
        /*0250*/ 	.word	index@(_ZN4mmha33masked_multihead_attention_kernelItLi112ELi128ELi2ELi16ELi128ELb1ELb1EEEv26Multihead_attention_paramsIT_XT5_EE)
        /*0254*/ 	.word	0x00000000


	//----- nvinfo : EIATTR_MIN_STACK_SIZE
	.align		4
.L_125:
        /*0258*/ 	.byte	0x04, 0x12
        /*025a*/ 	.short	(.L_127 - .L_126)
	.align		4
.L_126:
        /*025c*/ 	.word	index@(_ZN4mmha33masked_multihead_attention_kernelItLi112ELi128ELi4ELi16ELi64ELb1ELb1EEEv26Multihead_attention_paramsIT_XT5_EE)
        /*0260*/ 	.word	0x00000000


	//----- nvinfo : EIATTR_MIN_STACK_SIZE
	.align		4
.L_127:
        /*0264*/ 	.byte	0x04, 0x12
        /*0266*/ 	.short	(.L_129 - .L_128)
	.align		4
.L_128:
        /*0268*/ 	.word	index@(_ZN4mmha33masked_multihead_attention_kernelItLi112ELi128ELi1ELi16ELi256ELb1ELb0EEEv26Multihead_attention_paramsIT_XT5_EE)
        /*026c*/ 	.word	0x00000000


	//----- nvinfo : EIATTR_MIN_STACK_SIZE
	.align		4
.L_129:
        /*0270*/ 	.byte	0x04, 0x12
        /*0272*/ 	.short	(.L_131 - .L_130)
	.align		4
.L_130:
        /*0274*/ 	.word	index@(_ZN4mmha33masked_multihead_attention_kernelItLi112ELi128ELi2ELi16ELi128ELb1ELb0EEEv26Multihead_attention_paramsIT_XT5_EE)
        /*0278*/ 	.word	0x00000000


	//----- nvinfo : EIATTR_MIN_STACK_SIZE
	.align		4
.L_131:
        /*027c*/ 	.byte	0x04, 0x12
        /*027e*/ 	.short	(.L_133 - .L_132)
	.align		4
.L_132:
        /*0280*/ 	.word	index@(_ZN4mmha33masked_multihead_attention_kernelItLi112ELi128ELi4ELi16ELi64ELb1ELb0EEEv26Multihead_attention_paramsIT_XT5_EE)
        /*0284*/ 	.word	0x00000000


	//----- nvinfo : EIATTR_MIN_STACK_SIZE
	.align		4
.L_133:
        /*0288*/ 	.byte	0x04, 0x12
        /*028a*/ 	.short	(.L_135 - .L_134)
	.align		4
.L_134:
        /*028c*/ 	.word	index@(_ZN4mmha33masked_multihead_attention_kernelIfLi112ELi128ELi1ELi32ELi256ELb1ELb1EEEv26Multihead_attention_paramsIT_XT5_EE)
        /*0290*/ 	.word	0x000001c0


	//----- nvinfo : EIATTR_MIN_STACK_SIZE
	.align		4
.L_135:
        /*0294*/ 	.byte	0x04, 0x12
        /*0296*/ 	.short	(.L_137 - .L_136)
	.align		4
.L_136:
        /*0298*/ 	.word	index@(_ZN4mmha33masked_multihead_attention_kernelIfLi112ELi128ELi2ELi32ELi128ELb1ELb1EEEv26Multihead_attention_paramsIT_XT5_EE)
        /*029c*/ 	.word	0x00000000


	//----- nvinfo : EIATTR_MIN_STACK_SIZE
	.align		4
.L_137:
        /*02a0*/ 	.byte	0x04, 0x12
        /*02a2*/ 	.short	(.L_139 - .L_138)
	.align		4
.L_138:
        /*02a4*/ 	.word	index@(_ZN4mmha33masked_multihead_attention_kernelIfLi112ELi128ELi4ELi32ELi64ELb1ELb1EEEv26Multihead_attention_paramsIT_XT5_EE)
        /*02a8*/ 	.word	0x00000000


	//----- nvinfo : EIATTR_MIN_STACK_SIZE
	.align		4
.L_139:
        /*02ac*/ 	.byte	0x04, 0x12
        /*02ae*/ 	.short	(.L_141 - .L_140)
	.align		4
.L_140:
        /*02b0*/ 	.word	index@(_ZN4mmha33masked_multihead_attention_kernelIfLi112ELi128ELi1ELi32ELi256ELb1ELb0EEEv26Multihead_attention_paramsIT_XT5_EE)
        /*02b4*/ 	.word	0x000001c0


	//----- nvinfo : EIATTR_MIN_STACK_SIZE
	.align		4
.L_141:
        /*02b8*/ 	.byte	0x04, 0x12
        /*02ba*/ 	.short	(.L_143 - .L_142)
	.align		4
.L_142:
        /*02bc*/ 	.word	index@(_ZN4mmha33masked_multihead_attention_kernelIfLi112ELi128ELi2ELi32ELi128ELb1ELb0EEEv26Multihead_attention_paramsIT_XT5_EE)
        /*02c0*/ 	.word	0x00000000


	//----- nvinfo : EIATTR_MIN_STACK_SIZE
	.align		4
.L_143:
        /*02c4*/ 	.byte	0x04, 0x12
        /*02c6*/ 	.short	(.L_145 - .L_144)
	.align		4
.L_144:
        /*02c8*/ 	.word	index@(_ZN4mmha33masked_multihead_attention_kernelIfLi112ELi128ELi4ELi32ELi64ELb1ELb0EEEv26Multihead_attention_paramsIT_XT5_EE)
        /*02cc*/ 	.word	0x00000000


	//----- nvinfo : EIATTR_MIN_STACK_SIZE
	.align		4
.L_145:
        /*02d0*/ 	.byte	0x04, 0x12
        /*02d2*/ 	.short	(.L_147 - .L_146)
	.align		4
.L_146:
        /*02d4*/ 	.word	index@(_ZN4mmha33masked_multihead_attention_kernelItLi112ELi128ELi1ELi16ELi256ELb0ELb1EEEv26Multihead_attention_paramsIT_XT5_EE)
        /*02d8*/ 	.word	0x00000000


	//----- nvinfo : EIATTR_MIN_STACK_SIZE
	.align		4
.L_147:
        /*02dc*/ 	.byte	0x04, 0x12
        /*02de*/ 	.short	(.L_149 - .L_148)
	.align		4
.L_148:
        /*02e0*/ 	.word	index@(_ZN4mmha33masked_multihead_attention_kernelItLi112ELi128ELi2ELi16ELi128ELb0ELb1EEEv26Multihead_attention_paramsIT_XT5_EE)
        /*02e4*/ 	.word	0x00000000


	//----- nvinfo : EIATTR_MIN_STACK_SIZE
	.align		4
.L_149:
        /*02e8*/ 	.byte	0x04, 0x12
        /*02ea*/ 	.short	(.L_151 - .L_150)
	.align		4
.L_150:
        /*02ec*/ 	.word	index@(_ZN4mmha33masked_multihead_attention_kernelItLi112ELi128ELi4ELi16ELi64ELb0ELb1EEEv26Multihead_attention_paramsIT_XT5_EE)
        /*02f0*/ 	.word	0x00000000


	//----- nvinfo : EIATTR_MIN_STACK_SIZE
	.align		4
.L_151:
        /*02f4*/ 	.byte	0x04, 0x12
        /*02f6*/ 	.short	(.L_153 - .L_152)
	.align		4
.L_152:
        /*02f8*/ 	.word	index@(_ZN4mmha33masked_multihead_attention_kernelItLi112ELi128ELi1ELi16ELi256ELb0ELb0EEEv26Multihead_attention_paramsIT_XT5_EE)
        /*02fc*/ 	.word	0x00000000


	//----- nvinfo : EIATTR_MIN_STACK_SIZE
	.align		4
.L_153:
        /*0300*/ 	.byte	0x04, 0x12
        /*0302*/ 	.short	(.L_155 - .L_154)
	.align		4
.L_154:
        /*0304*/ 	.word	index@(_ZN4mmha33masked_multihead_attention_kernelItLi112ELi128ELi2ELi16ELi128ELb0ELb0EEEv26Multihead_attention_paramsIT_XT5_EE)
        /*0308*/ 	.word	0x00000000


	//----- nvinfo : EIATTR_MIN_STACK_SIZE
	.align		4
.L_155:
        /*030c*/ 	.byte	0x04, 0x12
        /*030e*/ 	.short	(.L_157 - .L_156)
	.align		4
.L_156:
        /*0310*/ 	.word	index@(_ZN4mmha33masked_multihead_attention_kernelItLi112ELi128ELi4ELi16ELi64ELb0ELb0EEEv26Multihead_attention_paramsIT_XT5_EE)
        /*0314*/ 	.word	0x00000000


	//----- nvinfo : EIATTR_MIN_STACK_SIZE
	.align		4
.L_157:
        /*0318*/ 	.byte	0x04, 0x12
        /*031a*/ 	.short	(.L_159 - .L_158)
	.align		4
.L_158:
        /*031c*/ 	.word	index@(_ZN4mmha33masked_multihead_attention_kernelIfLi112ELi128ELi1ELi32ELi256ELb0ELb1EEEv26Multihead_attention_paramsIT_XT5_EE)
        /*0320*/ 	.word	0x00000050


	//----- nvinfo : EIATTR_MIN_STACK_SIZE
	.align		4
.L_159:
        /*0324*/ 	.byte	0x04, 0x12
        /*0326*/ 	.short	(.L_161 - .L_160)
	.align		4
.L_160:
        /*0328*/ 	.word	index@(_ZN4mmha33masked_multihead_attention_kernelIfLi112ELi128ELi2ELi32ELi128ELb0ELb1EEEv26Multihead_attention_paramsIT_XT5_EE)
        /*032c*/ 	.word	0x00000000


	//----- nvinfo : EIATTR_MIN_STACK_SIZE
	.align		4
.L_161:
        /*0330*/ 	.byte	0x04, 0x12
        /*0332*/ 	.short	(.L_163 - .L_162)
	.align		4
.L_162:
        /*0334*/ 	.word	index@(_ZN4mmha33masked_multihead_attention_kernelIfLi112ELi128ELi4ELi32ELi64ELb0ELb1EEEv26Multihead_attention_paramsIT_XT5_EE)
        /*0338*/ 	.word	0x00000000


	//----- nvinfo : EIATTR_MIN_STACK_SIZE
	.align		4
.L_163:
        /*033c*/ 	.byte	0x04, 0x12
        /*033e*/ 	.short	(.L_165 - .L_164)
	.align		4
.L_164:
        /*0340*/ 	.word	index@(_ZN4mmha33masked_multihead_attention_kernelIfLi112ELi128ELi1ELi32ELi256ELb0ELb0EEEv26Multihead_attention_paramsIT_XT5_EE)
        /*0344*/ 	.word	0x00000048


	//----- nvinfo : EIATTR_MIN_STACK_SIZE
	.align		4
.L_165:
        /*0348*/ 	.byte	0x04, 0x12
        /*034a*/ 	.short	(.L_167 - .L_166)
	.align		4
.L_166:
        /*034c*/ 	.word	index@(_ZN4mmha33masked_multihead_attention_kernelIfLi112ELi128ELi2ELi32ELi128ELb0ELb0EEEv26Multihead_attention_paramsIT_XT5_EE)
        /*0350*/ 	.word	0x00000000


	//----- nvinfo : EIATTR_MIN_STACK_SIZE
	.align		4
.L_167:
        /*0354*/ 	.byte	0x04, 0x12
        /*0356*/ 	.short	(.L_169 - .L_168)
	.align		4
.L_168:
        /*0358*/ 	.word	index@(_ZN4mmha33masked_multihead_attention_kernelIfLi112ELi128ELi4ELi32ELi64ELb0ELb0EEEv26Multihead_attention_paramsIT_XT5_EE)
        /*035c*/ 	.word	0x00000000
.L_169:


//--------------------- .nv.compat                --------------------------
	.section	.nv.compat,"",@"SHT_CUDA_COMPAT_INFO"
	.align	4
        /*0000*/ 	.byte	0x02, 0x09, 0x01, 0x00, 0x02, 0x02, 0x01, 0x00, 0x02, 0x05, 0x05, 0x00, 0x03, 0x07, 0x01, 0x01
        /*0010*/ 	.byte	0x02, 0x03, 0x00, 0x00, 0x02, 0x06, 0x01, 0x00, 0x04, 0x0b, 0x08, 0x00, 0x09, 0x00, 0x00, 0x00
        /*0020*/ 	.byte	0x00, 0x00, 0x00, 0x00


//--------------------- .nv.info._ZN4mmha33masked_multihead_attention_kernelItLi112ELi128ELi1ELi16ELi256ELb1ELb1EEEv26Multihead_attention_paramsIT_XT5_EE --------------------------
	.section	.nv.info._ZN4mmha33masked_multihead_attention_kernelItLi112ELi128ELi1ELi16ELi256ELb1ELb1EEEv26Multihead_attention_paramsIT_XT5_EE,"",@"SHT_CUDA_INFO"
	.sectionflags	@""
	.align	4


	//----- nvinfo : EIATTR_CUDA_API_VERSION
	.align		4
        /*0000*/ 	.byte	0x04, 0x37
        /*0002*/ 	.short	(.L_171 - .L_170)
.L_170:
        /*0004*/ 	.word	0x00000082


	//----- nvinfo : EIATTR_KPARAM_INFO
	.align		4
.L_171:
        /*0008*/ 	.byte	0x04, 0x17
        /*000a*/ 	.short	(.L_173 - .L_172)
.L_172:
        /*000c*/ 	.word	0x00000000
        /*0010*/ 	.short	0x0000
        /*0012*/ 	.short	0x0000
        /*0014*/ 	.byte	0x00, 0xf0, 0xa1, 0x04


	//----- nvinfo : EIATTR_SPARSE_MMA_MASK
	.align		4
.L_173:
        /*0018*/ 	.byte	0x03, 0x50
        /*001a*/ 	.short	0x0000


	//----- nvinfo : EIATTR_MAXREG_COUNT
	.align		4
        /*001c*/ 	.byte	0x03, 0x1b
        /*001e*/ 	.short	0x00ff


	//----- nvinfo : EIATTR_NUM_BARRIERS
	.align		4
        /*0020*/ 	.byte	0x02, 0x4c
        /*0022*/ 	.byte	0x01
	.zero		1


	//----- nvinfo : EIATTR_EXTERNS
	.align		4
        /*0024*/ 	.byte	0x04, 0x0f
        /*0026*/ 	.short	(.L_175 - .L_174)


	//   ....[0]....
	.align		4
.L_174:
        /*0028*/ 	.word	index@(__assertfail)


	//----- nvinfo : EIATTR_MERCURY_ISA_VERSION
	.align		4
.L_175:
        /*002c*/ 	.byte	0x03, 0x5f
        /*002e*/ 	.short	0x0101


	//----- nvinfo : EIATTR_INT_WARP_WIDE_INSTR_OFFSETS
	.align		4
        /*0030*/ 	.byte	0x04, 0x31
        /*0032*/ 	.short	(.L_177 - .L_176)


	//   ....[0]....
.L_176:
        /*0034*/ 	.word	0x000009f0


	//----- nvinfo : EIATTR_COOP_GROUP_MASK_REGIDS
	.align		4
.L_177:
        /*0038*/ 	.byte	0x04, 0x29
        /*003a*/ 	.short	(.L_179 - .L_178)


	//   ....[0]....
.L_178:
        /*003c*/ 	.word	0xffffffff


	//   ....[1]....
        /*0040*/ 	.word	0xffffffff


	//   ....[2]....
        /*0044*/ 	.word	0xffffffff


	//   ....[3]....
        /*0048*/ 	.word	0xffffffff


	//   ....[4]....
        /*004c*/ 	.word	0xffffffff


	//   ....[5]....
        /*0050*/ 	.word	0xffffffff


	//   ....[6]....
        /*0054*/ 	.word	0xffffffff


	//   ....[7]....
        /*0058*/ 	.word	0xffffffff


	//   ....[8]....
        /*005c*/ 	.word	0xffffffff


	//   ....[9]....
        /*0060*/ 	.word	0xffffffff


	//   ....[10]....
        /*0064*/ 	.word	0xffffffff


	//   ....[11]....
        /*0068*/ 	.word	0xffffffff


	//   ....[12]....
        /*006c*/ 	.word	0xffffffff


	//   ....[13]....
        /*0070*/ 	.word	0xffffffff


	//   ....[14]....
        /*0074*/ 	.word	0xffffffff


	//   ....[15]....
        /*0078*/ 	.word	0xffffffff


	//   ....[16]....
        /*007c*/ 	.word	0xffffffff


	//   ....[17]....
        /*0080*/ 	.word	0xffffffff


	//   ....[18]....
        /*0084*/ 	.word	0xffffffff


	//   ....[19]....
        /*0088*/ 	.word	0xffffffff


	//   ....[20]....
        /*008c*/ 	.word	0xffffffff


	//   ....[21]....
        /*0090*/ 	.word	0xffffffff


	//   ....[22]....
        /*0094*/ 	.word	0xffffffff


	//   ....[23]....
        /*0098*/ 	.word	0x0500000f


	//   ....[24]....
        /*009c*/ 	.word	0x0500000f


	//   ....[25]....
        /*00a0*/ 	.word	0x0500000f


	//   ....[26]....
        /*00a4*/ 	.word	0x0500000f


	//   ....[27]....
        /*00a8*/ 	.word	0x0500000f


	//----- nvinfo : EIATTR_COOP_GROUP_INSTR_OFFSETS
	.align		4
.L_179:
        /*00ac*/ 	.byte	0x04, 0x28
        /*00ae*/ 	.short	(.L_181 - .L_180)


	//   ....[0]....
.L_180:
        /*00b0*/ 	.word	0x000021a0


	//   ....[1]....
        /*00b4*/ 	.word	0x000021c0


	//   ....[2]....
        /*00b8*/ 	.word	0x000021e0


	//   ....[3]....
        /*00bc*/ 	.word	0x00002200


	//   ....[4]....
        /*00c0*/ 	.word	0x00002220


	//   ....[5]....
        /*00c4*/ 	.word	0x000059a0


	//   ....[6]....
        /*00c8*/ 	.word	0x00005a10


	//   ....[7]....
        /*00cc*/ 	.word	0x00005a40


	//   ....[8]....
        /*00d0*/ 	.word	0x00005a90


	//   ....[9]....
        /*00d4*/ 	.word	0x00005ab0


	//   ....[10]....
        /*00d8*/ 	.word	0x00005b20


	//   ....[11]....
        /*00dc*/ 	.word	0x00005b40


	//   ....[12]....
        /*00e0*/ 	.word	0x00005b60


	//   ....[13]....
        /*00e4*/ 	.word	0x00005b80


	//   ....[14]....
        /*00e8*/ 	.word	0x00007040


	//   ....[15]....
        /*00ec*/ 	.word	0x000070c0


	//   ....[16]....
        /*00f0*/ 	.word	0x00007130


	//   ....[17]....
        /*00f4*/ 	.word	0x00007150


	//   ....[18]....
        /*00f8*/ 	.word	0x00007170


	//   ....[19]....
        /*00fc*/ 	.word	0x000071e0


	//   ....[20]....
        /*0100*/ 	.word	0x00007200


	//   ....[21]....
        /*0104*/ 	.word	0x00007220


	//   ....[22]....
        /*0108*/ 	.word	0x00007240


	//   ....[23]....
        /*010c*/ 	.word	0x0000aa80


	//   ....[24]....
        /*0110*/ 	.word	0x0000aae0


	//   ....[25]....
        /*0114*/ 	.word	0x0000ab40


	//   ....[26]....
        /*0118*/ 	.word	0x0000aba0


	//   ....[27]....
        /*011c*/ 	.word	0x0000ac00


	//----- nvinfo : EIATTR_VRC_CTA_INIT_COUNT
	.align		4
.L_181:
        /*0120*/ 	.byte	0x02, 0x4a
	.zero		1
	.zero		1


	//----- nvinfo : EIATTR_SYSCALL_OFFSETS
	.align		4
        /*0124*/ 	.byte	0x04, 0x46
        /*0126*/ 	.short	(.L_183 - .L_182)


	//   ....[0]....
.L_182:
        /*0128*/ 	.word	0x00001580


	//----- nvinfo : EIATTR_EXIT_INSTR_OFFSETS
	.align		4
.L_183:
        /*012c*/ 	.byte	0x04, 0x1c
        /*012e*/ 	.short	(.L_185 - .L_184)


	//   ....[0]....
.L_184:
        /*0130*/ 	.word	0x000000d0


	//   ....[1]....
        /*0134*/ 	.word	0x0000a5c0


	//   ....[2]....
        /*0138*/ 	.word	0x0000a970


	//   ....[3]....
        /*013c*/ 	.word	0x0000aa30


	//----- nvinfo : EIATTR_CRS_STACK_SIZE
	.align		4
.L_185:
        /*0140*/ 	.byte	0x04, 0x1e
        /*0142*/ 	.short	(.L_187 - .L_186)
.L_186:
        /*0144*/ 	.word	0x00000000


	//----- nvinfo : EIATTR_CBANK_PARAM_SIZE
	.align		4
.L_187:
        /*0148*/ 	.byte	0x03, 0x19
        /*014a*/ 	.short	0x0128


	//----- nvinfo : EIATTR_PARAM_CBANK
	.align		4
        /*014c*/ 	.byte	0x04, 0x0a
        /*014e*/ 	.short	(.L_189 - .L_188)
	.align		4
.L_188:
        /*0150*/ 	.word	index@(.nv.constant0._ZN4mmha33masked_multihead_attention_kernelItLi112ELi128ELi1ELi16ELi256ELb1ELb1EEEv26Multihead_attention_paramsIT_XT5_EE)
        /*0154*/ 	.short	0x0380
        /*0156*/ 	.short	0x0128


	//----- nvinfo : EIATTR_SW_WAR
	.align		4
.L_189:
        /*0158*/ 	.byte	0x04, 0x36
        /*015a*/ 	.short	(.L_191 - .L_190)
.L_190:
        /*015c*/ 	.word	0x00000008
.L_191:


//--------------------- .nv.info._ZN4mmha33masked_multihead_attention_kernelItLi112ELi128ELi2ELi16ELi128ELb1ELb1EEEv26Multihead_attention_paramsIT_XT5_EE --------------------------
	.section	.nv.info._ZN4mmha33masked_multihead_attention_kernelItLi112ELi128ELi2ELi16ELi128ELb1ELb1EEEv26Multihead_attention_paramsIT_XT5_EE,"",@"SHT_CUDA_INFO"
	.sectionflags	@""
	.align	4


	//----- nvinfo : EIATTR_CUDA_API_VERSION
	.align		4
        /*0000*/ 	.byte	0x04, 0x37
        /*0002*/ 	.short	(.L_193 - .L_192)
.L_192:
        /*0004*/ 	.word	0x00000082


	//----- nvinfo : EIATTR_KPARAM_INFO
	.align		4
.L_193:
        /*0008*/ 	.byte	0x04, 0x17
        /*000a*/ 	.short	(.L_195 - .L_194)
.L_194:
        /*000c*/ 	.word	0x00000000
        /*0010*/ 	.short	0x0000
        /*0012*/ 	.short	0x0000
        /*0014*/ 	.byte	0x00, 0xf0, 0xa1, 0x04


	//----- nvinfo : EIATTR_SPARSE_MMA_MASK
	.align		4
.L_195:
        /*0018*/ 	.byte	0x03, 0x50
        /*001a*/ 	.short	0x0000


	//----- nvinfo : EIATTR_MAXREG_COUNT
	.align		4
        /*001c*/ 	.byte	0x03, 0x1b
        /*001e*/ 	.short	0x00ff


	//----- nvinfo : EIATTR_NUM_BARRIERS
	.align		4
        /*0020*/ 	.byte	0x02, 0x4c
        /*0022*/ 	.byte	0x01
	.zero		1


	//----- nvinfo : EIATTR_EXTERNS
	.align		4
        /*0024*/ 	.byte	0x04, 0x0f
        /*0026*/ 	.short	(.L_197 - .L_196)


	//   ....[0]....
	.align		4
.L_196:
        /*0028*/ 	.word	index@(__assertfail)


	//----- nvinfo : EIATTR_MERCURY_ISA_VERSION
	.align		4
.L_197:
        /*002c*/ 	.byte	0x03, 0x5f
        /*002e*/ 	.short	0x0101


	//----- nvinfo : EIATTR_INT_WARP_WIDE_INSTR_OFFSETS
	.align		4
        /*0030*/ 	.byte	0x04, 0x31
        /*0032*/ 	.short	(.L_199 - .L_198)


	//   ....[0]....
.L_198:
        /*0034*/ 	.word	0x000009f0


	//----- nvinfo : EIATTR_COOP_GROUP_MASK_REGIDS
	.align		4
.L_199:
        /*0038*/ 	.byte	0x04, 0x29
        /*003a*/ 	.short	(.L_201 - .L_200)


	//   ....[0]....
.L_200:
        /*003c*/ 	.word	0xffffffff


	//   ....[1]....
        /*0040*/ 	.word	0xffffffff


	//   ....[2]....
        /*0044*/ 	.word	0xffffffff


	//   ....[3]....
        /*0048*/ 	.word	0xffffffff


	//   ....[4]....
        /*004c*/ 	.word	0xffffffff


	//   ....[5]....
        /*0050*/ 	.word	0xffffffff


	//   ....[6]....
        /*0054*/ 	.word	0xffffffff


	//   ....[7]....
        /*0058*/ 	.word	0xffffffff


	//   ....[8]....
        /*005c*/ 	.word	0xffffffff


	//   ....[9]....
        /*0060*/ 	.word	0xffffffff


	//   ....[10]....
        /*0064*/ 	.word	0xffffffff


	//   ....[11]....
        /*0068*/ 	.word	0xffffffff


	//   ....[12]....
        /*006c*/ 	.word	0xffffffff


	//   ....[13]....
        /*0070*/ 	.word	0xffffffff


	//   ....[14]....
        /*0074*/ 	.word	0xffffffff


	//   ....[15]....
        /*0078*/ 	.word	0xffffffff


	//   ....[16]....
        /*007c*/ 	.word	0xffffffff


	//   ....[17]....
        /*0080*/ 	.word	0xffffffff


	//   ....[18]....
        /*0084*/ 	.word	0xffffffff


	//   ....[19]....
        /*0088*/ 	.word	0xffffffff


	//   ....[20]....
        /*008c*/ 	.word	0xffffffff


	//   ....[21]....
        /*0090*/ 	.word	0x0500000f


	//   ....[22]....
        /*0094*/ 	.word	0x0500000f


	//   ....[23]....
        /*0098*/ 	.word	0x0500000f


	//   ....[24]....
        /*009c*/ 	.word	0x0500000f


	//   ....[25]....
        /*00a0*/ 	.word	0x0500000f


	//   ....[26]....
        /*00a4*/ 	.word	0x0500000f


	//   ....[27]....
        /*00a8*/ 	.word	0x0500000f


	//   ....[28]....
        /*00ac*/ 	.word	0x0500000f


	//   ....[29]....
        /*00b0*/ 	.word	0x0500000f


	//   ....[30]....
        /*00b4*/ 	.word	0x0500000f


	//----- nvinfo : EIATTR_COOP_GROUP_INSTR_OFFSETS
	.align		4
.L_201:
        /*00b8*/ 	.byte	0x04, 0x28
        /*00ba*/ 	.short	(.L_203 - .L_202)


	//   ....[0]....
.L_202:
        /*00bc*/ 	.word	0x000021c0


	//   ....[1]....
        /*00c0*/ 	.word	0x000021e0


	//   ....[2]....
        /*00c4*/ 	.word	0x00002200


	//   ....[3]....
        /*00c8*/ 	.word	0x00002220


	//   ....[4]....
        /*00cc*/ 	.word	0x00002240


	//   ....[5]....
        /*00d0*/ 	.word	0x00005fb0


	//   ....[6]....
        /*00d4*/ 	.word	0x00006260


	//   ....[7]....
        /*00d8*/ 	.word	0x00006280


	//   ....[8]....
        /*00dc*/ 	.word	0x000062a0


	//   ....[9]....
        /*00e0*/ 	.word	0x000062c0


	//   ....[10]....
        /*00e4*/ 	.word	0x000063c0


	//   ....[11]....
        /*00e8*/ 	.word	0x000063f0


	//   ....[12]....
        /*00ec*/ 	.word	0x00006420


	//   ....[13]....
        /*00f0*/ 	.word	0x000078e0


	//   ....[14]....
        /*00f4*/ 	.word	0x00007970


	//   ....[15]....
        /*00f8*/ 	.word	0x000079e0


	//   ....[16]....
        /*00fc*/ 	.word	0x00007a00


	//   ....[17]....
        /*0100*/ 	.word	0x00007a20


	//   ....[18]....
        /*0104*/ 	.word	0x00007a90


	//   ....[19]....
        /*0108*/ 	.word	0x00007ab0


	//   ....[20]....
        /*010c*/ 	.word	0x00007ad0


	//   ....[21]....
        /*0110*/ 	.word	0x0000b130


	//   ....[22]....
        /*0114*/ 	.word	0x0000b190


	//   ....[23]....
        /*0118*/ 	.word	0x0000b1f0


	//   ....[24]....
        /*011c*/ 	.word	0x0000b250


	//   ....[25]....
        /*0120*/ 	.word	0x0000b2b0


	//   ....[26]....
        /*0124*/ 	.word	0x0000b330


	//   ....[27]....
        /*0128*/ 	.word	0x0000b3d0


	//   ....[28]....
        /*012c*/ 	.word	0x0000b450


	//   ....[29]....
        /*0130*/ 	.word	0x0000b4b0


	//   ....[30]....
        /*0134*/ 	.word	0x0000b510


	//----- nvinfo : EIATTR_VRC_CTA_INIT_COUNT
	.align		4
.L_203:
        /*0138*/ 	.byte	0x02, 0x4a
	.zero		1
	.zero		1


	//----- nvinfo : EIATTR_SYSCALL_OFFSETS
	.align		4
        /*013c*/ 	.byte	0x04, 0x46
        /*013e*/ 	.short	(.L_205 - .L_204)


	//   ....[0]....
.L_204:
        /*0140*/ 	.word	0x000015a0


	//----- nvinfo : EIATTR_EXIT_INSTR_OFFSETS
	.align		4
.L_205:
        /*0144*/ 	.byte	0x04, 0x1c
        /*0146*/ 	.short	(.L_207 - .L_206)


	//   ....[0]....
.L_206:
        /*0148*/ 	.word	0x000000d0


	//   ....[1]....
        /*014c*/ 	.word	0x0000ac70


	//   ....[2]....
        /*0150*/ 	.word	0x0000b020


	//   ....[3]....
        /*0154*/ 	.word	0x0000b0e0


	//----- nvinfo : EIATTR_CRS_STACK_SIZE
	.align		4
.L_207:
        /*0158*/ 	.byte	0x04, 0x1e
        /*015a*/ 	.short	(.L_209 - .L_208)
.L_208:
        /*015c*/ 	.word	0x00000000


	//----- nvinfo : EIATTR_CBANK_PARAM_SIZE
	.align		4
.L_209:
        /*0160*/ 	.byte	0x03, 0x19
        /*0162*/ 	.short	0x0128


	//----- nvinfo : EIATTR_PARAM_CBANK
	.align		4
        /*0164*/ 	.byte	0x04, 0x0a
        /*0166*/ 	.short	(.L_211 - .L_210)
	.align		4
.L_210:
        /*0168*/ 	.word	index@(.nv.constant0._ZN4mmha33masked_multihead_attention_kernelItLi112ELi128ELi2ELi16ELi128ELb1ELb1EEEv26Multihead_attention_paramsIT_XT5_EE)
        /*016c*/ 	.short	0x0380
        /*016e*/ 	.short	0x0128


	//----- nvinfo : EIATTR_SW_WAR
	.align		4
.L_211:
        /*0170*/ 	.byte	0x04, 0x36
        /*0172*/ 	.short	(.L_213 - .L_212)
.L_212:
        /*0174*/ 	.word	0x00000008
.L_213:


//--------------------- .nv.info._ZN4mmha33masked_multihead_attention_kernelItLi112ELi128ELi4ELi16ELi64ELb1ELb1EEEv26Multihead_attention_paramsIT_XT5_EE --------------------------
	.section	.nv.info._ZN4mmha33masked_multihead_attention_kernelItLi112ELi128ELi4ELi16ELi64ELb1ELb1EEEv26Multihead_attention_paramsIT_XT5_EE,"",@"SHT_CUDA_INFO"
	.sectionflags	@""
	.align	4


	//----- nvinfo : EIATTR_CUDA_API_VERSION
	.align		4
        /*0000*/ 	.byte	0x04, 0x37
        /*0002*/ 	.short	(.L_215 - .L_214)
.L_214:
        /*0004*/ 	.word	0x00000082


	//----- nvinfo : EIATTR_KPARAM_INFO
	.align		4
.L_215:
        /*0008*/ 	.byte	0x04, 0x17
        /*000a*/ 	.short	(.L_217 - .L_216)
.L_216:
        /*000c*/ 	.word	0x00000000
        /*0010*/ 	.short	0x0000
        /*0012*/ 	.short	0x0000
        /*0014*/ 	.byte	0x00, 0xf0, 0xa1, 0x04


	//----- nvinfo : EIATTR_SPARSE_MMA_MASK
	.align		4
.L_217:
        /*0018*/ 	.byte	0x03, 0x50
        /*001a*/ 	.short	0x0000


	//----- nvinfo : EIATTR_MAXREG_COUNT
	.align		4
        /*001c*/ 	.byte	0x03, 0x1b
        /*001e*/ 	.short	0x00ff


	//----- nvinfo : EIATTR_NUM_BARRIERS
	.align		4
        /*0020*/ 	.byte	0x02, 0x4c
        /*0022*/ 	.byte	0x01
	.zero		1


	//----- nvinfo : EIATTR_EXTERNS
	.align		4
        /*0024*/ 	.byte	0x04, 0x0f
        /*0026*/ 	.short	(.L_219 - .L_218)


	//   ....[0]....
	.align		4
.L_218:
        /*0028*/ 	.word	index@(__assertfail)


	//----- nvinfo : EIATTR_MERCURY_ISA_VERSION
	.align		4
.L_219:
        /*002c*/ 	.byte	0x03, 0x5f
        /*002e*/ 	.short	0x0101


	//----- nvinfo : EIATTR_COOP_GROUP_MASK_REGIDS
	.align		4
        /*0030*/ 	.byte	0x04, 0x29
        /*0032*/ 	.short	(.L_221 - .L_220)


	//   ....[0]....
.L_220:
        /*0034*/ 	.word	0xffffffff


	//   ....[1]....
        /*0038*/ 	.word	0xffffffff


	//   ....[2]....
        /*003c*/ 	.word	0xffffffff


	//   ....[3]....
        /*0040*/ 	.word	0xffffffff


	//   ....[4]....
        /*0044*/ 	.word	0xffffffff


	//   ....[5]....
        /*0048*/ 	.word	0xffffffff


	//   ....[6]....
        /*004c*/ 	.word	0xffffffff


	//   ....[7]....
        /*0050*/ 	.word	0xffffffff


	//   ....[8]....
        /*0054*/ 	.word	0xffffffff


	//   ....[9]....
        /*0058*/ 	.word	0xffffffff


	//   ....[10]....
        /*005c*/ 	.word	0xffffffff


	//   ....[11]....
        /*0060*/ 	.word	0xffffffff


	//   ....[12]....
        /*0064*/ 	.word	0xffffffff


	//   ....[13]....
        /*0068*/ 	.word	0xffffffff


	//   ....[14]....
        /*006c*/ 	.word	0xffffffff


	//   ....[15]....
        /*0070*/ 	.word	0xffffffff


	//   ....[16]....
        /*0074*/ 	.word	0xffffffff


	//   ....[17]....
        /*0078*/ 	.word	0xffffffff


	//   ....[18]....
        /*007c*/ 	.word	0xffffffff


	//   ....[19]....
        /*0080*/ 	.word	0x0500000f


	//   ....[20]....
        /*0084*/ 	.word	0x0500000f


	//   ....[21]....
        /*0088*/ 	.word	0x0500000f


	//   ....[22]....
        /*008c*/ 	.word	0x0500000f


	//   ....[23]....
        /*0090*/ 	.word	0x0500000f


	//   ....[24]....
        /*0094*/ 	.word	0x0500000f


	//   ....[25]....
        /*0098*/ 	.word	0x0500000f


	//   ....[26]....
        /*009c*/ 	.word	0x0500000f


	//   ....[27]....
        /*00a0*/ 	.word	0x0500000f


	//   ....[28]....
        /*00a4*/ 	.word	0x0500000f


	//----- nvinfo : EIATTR_COOP_GROUP_INSTR_OFFSETS
	.align		4
.L_221:
        /*00a8*/ 	.byte	0x04, 0x28
        /*00aa*/ 	.short	(.L_223 - .L_222)


	//   ....[0]....
.L_222:
        /*00ac*/ 	.word	0x00001fc0


	//   ....[1]....
        /*00b0*/ 	.word	0x00001fe0


	//   ....[2]....
        /*00b4*/ 	.word	0x00002000


	//   ....[3]....
        /*00b8*/ 	.word	0x00002020


	//   ....[4]....
        /*00bc*/ 	.word	0x00002040


	//   ....[5]....
        /*00c0*/ 	.word	0x000057f0


	//   ....[6]....
        /*00c4*/ 	.word	0x00005810


	//   ....[7]....
        /*00c8*/ 	.word	0x00005ab0


	//   ....[8]....
        /*00cc*/ 	.word	0x00005ad0


	//   ....[9]....
        /*00d0*/ 	.word	0x00005af0


	//   ....[10]....
        /*00d4*/ 	.word	0x00005bf0


	//   ....[11]....
        /*00d8*/ 	.word	0x00005c30


	//   ....[12]....
        /*00dc*/ 	.word	0x00007090


	//   ....[13]....
        /*00e0*/ 	.word	0x00007120


	//   ....[14]....
        /*00e4*/ 	.word	0x00007170


	//   ....[15]....
        /*00e8*/ 	.word	0x00007190


	//   ....[16]....
        /*00ec*/ 	.word	0x000071b0


	//   ....[17]....
        /*00f0*/ 	.word	0x00007230


	//   ....[18]....
        /*00f4*/ 	.word	0x00007250


	//   ....[19]....
        /*00f8*/ 	.word	0x0000a370


	//   ....[20]....
        /*00fc*/ 	.word	0x0000a3d0


	//   ....[21]....
        /*0100*/ 	.word	0x0000a430


	//   ....[22]....
        /*0104*/ 	.word	0x0000a490


	//   ....[23]....
        /*0108*/ 	.word	0x0000a4f0


	//   ....[24]....
        /*010c*/ 	.word	0x0000a570


	//   ....[25]....
        /*0110*/ 	.word	0x0000a5f0


	//   ....[26]....
        /*0114*/ 	.word	0x0000a680


	//   ....[27]....
        /*0118*/ 	.word	0x0000a700


	//   ....[28]....
        /*011c*/ 	.word	0x0000a760


	//----- nvinfo : EIATTR_VRC_CTA_INIT_COUNT
	.align		4
.L_223:
        /*0120*/ 	.byte	0x02, 0x4a
	.zero		1
	.zero		1


	//----- nvinfo : EIATTR_SYSCALL_OFFSETS
	.align		4
        /*0124*/ 	.byte	0x04, 0x46
        /*0126*/ 	.short	(.L_225 - .L_224)


	//   ....[0]....
.L_224:
        /*0128*/ 	.word	0x000013c0


	//----- nvinfo : EIATTR_EXIT_INSTR_OFFSETS
	.align		4
.L_225:
        /*012c*/ 	.byte	0x04, 0x1c
        /*012e*/ 	.short	(.L_227 - .L_226)


	//   ....[0]....
.L_226:
        /*0130*/ 	.word	0x000000b0


	//   ....[1]....
        /*0134*/ 	.word	0x00009eb0


	//   ....[2]....
        /*0138*/ 	.word	0x0000a260


	//   ....[3]....
        /*013c*/ 	.word	0x0000a320


	//----- nvinfo : EIATTR_CRS_STACK_SIZE
	.align		4
.L_227:
        /*0140*/ 	.byte	0x04, 0x1e
        /*0142*/ 	.short	(.L_229 - .L_228)
.L_228:
        /*0144*/ 	.word	0x00000000


	//----- nvinfo : EIATTR_CBANK_PARAM_SIZE
	.align		4
.L_229:
        /*0148*/ 	.byte	0x03, 0x19
        /*014a*/ 	.short	0x0128


	//----- nvinfo : EIATTR_PARAM_CBANK
	.align		4
        /*014c*/ 	.byte	0x04, 0x0a
        /*014e*/ 	.short	(.L_231 - .L_230)
	.align		4
.L_230:
        /*0150*/ 	.word	index@(.nv.constant0._ZN4mmha33masked_multihead_attention_kernelItLi112ELi128ELi4ELi16ELi64ELb1ELb1EEEv26Multihead_attention_paramsIT_XT5_EE)
        /*0154*/ 	.short	0x0380
        /*0156*/ 	.short	0x0128


	//----- nvinfo : EIATTR_SW_WAR
	.align		4
.L_231:
        /*0158*/ 	.byte	0x04, 0x36
        /*015a*/ 	.short	(.L_233 - .L_232)
.L_232:
        /*015c*/ 	.word	0x00000008
.L_233:


//--------------------- .nv.info._ZN4mmha33masked_multihead_attention_kernelItLi112ELi128ELi1ELi16ELi256ELb1ELb0EEEv26Multihead_attention_paramsIT_XT5_EE --------------------------
	.section	.nv.info._ZN4mmha33masked_multihead_attention_kernelItLi112ELi128ELi1ELi16ELi256ELb1ELb0EEEv26Multihead_attention_paramsIT_XT5_EE,"",@"SHT_CUDA_INFO"
	.sectionflags	@""
	.align	4


	//----- nvinfo : EIATTR_CUDA_API_VERSION
	.align		4
        /*0000*/ 	.byte	0x04, 0x37
        /*0002*/ 	.short	(.L_235 - .L_234)
.L_234:
        /*0004*/ 	.word	0x00000082


	//----- nvinfo : EIATTR_KPARAM_INFO
	.align		4
.L_235:
        /*0008*/ 	.byte	0x04, 0x17
        /*000a*/ 	.short	(.L_237 - .L_236)
.L_236:
        /*000c*/ 	.word	0x00000000
        /*0010*/ 	.short	0x0000
        /*0012*/ 	.short	0x0000
        /*0014*/ 	.byte	0x00, 0xf0, 0xa1, 0x04


	//----- nvinfo : EIATTR_SPARSE_MMA_MASK
	.align		4
.L_237:
        /*0018*/ 	.byte	0x03, 0x50
        /*001a*/ 	.short	0x0000


	//----- nvinfo : EIATTR_MAXREG_COUNT
	.align		4
        /*001c*/ 	.byte	0x03, 0x1b
        /*001e*/ 	.short	0x00ff


	//----- nvinfo : EIATTR_NUM_BARRIERS
	.align		4
        /*0020*/ 	.byte	0x02, 0x4c
        /*0022*/ 	.byte	0x01
	.zero		1


	//----- nvinfo : EIATTR_EXTERNS
	.align		4
        /*0024*/ 	.byte	0x04, 0x0f
        /*0026*/ 	.short	(.L_239 - .L_238)


	//   ....[0]....
	.align		4
.L_238:
        /*0028*/ 	.word	index@(__assertfail)


	//----- nvinfo : EIATTR_MERCURY_ISA_VERSION
	.align		4
.L_239:
        /*002c*/ 	.byte	0x03, 0x5f
        /*002e*/ 	.short	0x0101


	//----- nvinfo : EIATTR_COOP_GROUP_MASK_REGIDS
	.align		4
        /*0030*/ 	.byte	0x04, 0x29
        /*0032*/ 	.short	(.L_241 - .L_240)


	//   ....[0]....
.L_240:
        /*0034*/ 	.word	0xffffffff


	//   ....[1]....
        /*0038*/ 	.word	0xffffffff


	//   ....[2]....
        /*003c*/ 	.word	0xffffffff


	//   ....[3]....
        /*0040*/ 	.word	0xffffffff


	//   ....[4]....
        /*0044*/ 	.word	0xffffffff


	//   ....[5]....
        /*0048*/ 	.word	0xffffffff


	//   ....[6]....
        /*004c*/ 	.word	0xffffffff


	//   ....[7]....
        /*0050*/ 	.word	0xffffffff


	//   ....[8]....
        /*0054*/ 	.word	0xffffffff


	//   ....[9]....
        /*0058*/ 	.word	0xffffffff


	//   ....[10]....
        /*005c*/ 	.word	0xffffffff


	//   ....[11]....
        /*0060*/ 	.word	0xffffffff


	//   ....[12]....
        /*0064*/ 	.word	0xffffffff


	//   ....[13]....
        /*0068*/ 	.word	0xffffffff


	//   ....[14]....
        /*006c*/ 	.word	0xffffffff


	//   ....[15]....
        /*0070*/ 	.word	0xffffffff


	//   ....[16]....
        /*0074*/ 	.word	0xffffffff


	//   ....[17]....
        /*0078*/ 	.word	0xffffffff


	//   ....[18]....
        /*007c*/ 	.word	0xffffffff


	//   ....[19]....
        /*0080*/ 	.word	0xffffffff


	//   ....[20]....
        /*0084*/ 	.word	0xffffffff


	//   ....[21]....
        /*0088*/ 	.word	0xffffffff


	//   ....[22]....
        /*008c*/ 	.word	0xffffffff


	//   ....[23]....
        /*0090*/ 	.word	0x0500000f


	//   ....[24]....
        /*0094*/ 	.word	0x0500000f


	//   ....[25]....
        /*0098*/ 	.word	0x0500000f


	//   ....[26]....
        /*009c*/ 	.word	0x0500000f


	//   ....[27]....
        /*00a0*/ 	.word	0x0500000f


	//----- nvinfo : EIATTR_COOP_GROUP_INSTR_OFFSETS
	.align		4
.L_241:
        /*00a4*/ 	.byte	0x04, 0x28
        /*00a6*/ 	.short	(.L_243 - .L_242)


	//   ....[0]....
.L_242:
        /*00a8*/ 	.word	0x00001f50


	//   ....[1]....
        /*00ac*/ 	.word	0x00001f70


	//   ....[2]....
        /*00b0*/ 	.word	0x00001f90


	//   ....[3]....
        /*00b4*/ 	.word	0x00001fb0


	//   ....[4]....
        /*00b8*/ 	.word	0x00001fd0


	//   ....[5]....
        /*00bc*/ 	.word	0x00005c80


	//   ....[6]....
        /*00c0*/ 	.word	0x00005ce0


	//   ....[7]....
        /*00c4*/ 	.word	0x00005d10


	//   ....[8]....
        /*00c8*/ 	.word	0x00005d40


	//   ....[9]....
        /*00cc*/ 	.word	0x00005d80


	//   ....[10]....
        /*00d0*/ 	.word	0x00005e00


	//   ....[11]....
        /*00d4*/ 	.word	0x00005e20


	//   ....[12]....
        /*00d8*/ 	.word	0x00005e40


	//   ....[13]....
        /*00dc*/ 	.word	0x00005e70


	//   ....[14]....
        /*00e0*/ 	.word	0x00007330


	//   ....[15]....
        /*00e4*/ 	.word	0x000073b0


	//   ....[16]....
        /*00e8*/ 	.word	0x00007400


	//   ....[17]....
        /*00ec*/ 	.word	0x00007420


	//   ....[18]....
        /*00f0*/ 	.word	0x00007440


	//   ....[19]....
        /*00f4*/ 	.word	0x000074b0


	//   ....[20]....
        /*00f8*/ 	.word	0x000074d0


	//   ....[21]....
        /*00fc*/ 	.word	0x00007500


	//   ....[22]....
        /*0100*/ 	.word	0x00007530


	//   ....[23]....
        /*0104*/ 	.word	0x0000ad80


	//   ....[24]....
        /*0108*/ 	.word	0x0000ade0


	//   ....[25]....
        /*010c*/ 	.word	0x0000ae40


	//   ....[26]....
        /*0110*/ 	.word	0x0000aea0


	//   ....[27]....
        /*0114*/ 	.word	0x0000af00


	//----- nvinfo : EIATTR_VRC_CTA_INIT_COUNT
	.align		4
.L_243:
        /*0118*/ 	.byte	0x02, 0x4a
	.zero		1
	.zero		1


	//----- nvinfo : EIATTR_SYSCALL_OFFSETS
	.align		4
        /*011c*/ 	.byte	0x04, 0x46
        /*011e*/ 	.short	(.L_245 - .L_244)


	//   ....[0]....
.L_244:
        /*0120*/ 	.word	0x00001340


	//----- nvinfo : EIATTR_EXIT_INSTR_OFFSETS
	.align		4
.L_245:
        /*0124*/ 	.byte	0x04, 0x1c
        /*0126*/ 	.short	(.L_247 - .L_246)


	//   ....[0]....
.L_246:
        /*0128*/ 	.word	0x000000b0


	//   ....[1]....
        /*012c*/ 	.word	0x0000a8c0


	//   ....[2]....
        /*0130*/ 	.word	0x0000ac70


	//   ....[3]....
        /*0134*/ 	.word	0x0000ad30


	//----- nvinfo : EIATTR_CRS_STACK_SIZE
	.align		4
.L_247:
        /*0138*/ 	.byte	0x04, 0x1e
        /*013a*/ 	.short	(.L_249 - .L_248)
.L_248:
        /*013c*/ 	.word	0x00000000


	//----- nvinfo : EIATTR_CBANK_PARAM_SIZE
	.align		4
.L_249:
        /*0140*/ 	.byte	0x03, 0x19
        /*0142*/ 	.short	0x0128


	//----- nvinfo : EIATTR_PARAM_CBANK
	.align		4
        /*0144*/ 	.byte	0x04, 0x0a
        /*0146*/ 	.short	(.L_251 - .L_250)
	.align		4
.L_250:
        /*0148*/ 	.word	index@(.nv.constant0._ZN4mmha33masked_multihead_attention_kernelItLi112ELi128ELi1ELi16ELi256ELb1ELb0EEEv26Multihead_attention_paramsIT_XT5_EE)
        /*014c*/ 	.short	0x0380
        /*014e*/ 	.short	0x0128


	//----- nvinfo : EIATTR_SW_WAR
	.align		4
.L_251:
        /*0150*/ 	.byte	0x04, 0x36
        /*0152*/ 	.short	(.L_253 - .L_252)
.L_252:
        /*0154*/ 	.word	0x00000008
.L_253:


//--------------------- .nv.info._ZN4mmha33masked_multihead_attention_kernelItLi112ELi128ELi2ELi16ELi128ELb1ELb0EEEv26Multihead_attention_paramsIT_XT5_EE --------------------------
	.section	.nv.info._ZN4mmha33masked_multihead_attention_kernelItLi112ELi128ELi2ELi16ELi128ELb1ELb0EEEv26Multihead_attention_paramsIT_XT5_EE,"",@"SHT_CUDA_INFO"
	.sectionflags	@""
	.align	4


	//----- nvinfo : EIATTR_CUDA_API_VERSION
	.align		4
        /*0000*/ 	.byte	0x04, 0x37
        /*0002*/ 	.short	(.L_255 - .L_254)
.L_254:
        /*0004*/ 	.word	0x00000082


	//----- nvinfo : EIATTR_KPARAM_INFO
	.align		4
.L_255:
        /*0008*/ 	.byte	0x04, 0x17
        /*000a*/ 	.short	(.L_257 - .L_256)
.L_256:
        /*000c*/ 	.word	0x00000000
        /*0010*/ 	.short	0x0000
        /*0012*/ 	.short	0x0000
        /*0014*/ 	.byte	0x00, 0xf0, 0xa1, 0x04


	//----- nvinfo : EIATTR_SPARSE_MMA_MASK
	.align		4
.L_257:
        /*0018*/ 	.byte	0x03, 0x50
        /*001a*/ 	.short	0x0000


	//----- nvinfo : EIATTR_MAXREG_COUNT
	.align		4
        /*001c*/ 	.byte	0x03, 0x1b
        /*001e*/ 	.short	0x00ff


	//----- nvinfo : EIATTR_NUM_BARRIERS
	.align		4
        /*0020*/ 	.byte	0x02, 0x4c
        /*0022*/ 	.byte	0x01
	.zero		1


	//----- nvinfo : EIATTR_EXTERNS
	.align		4
        /*0024*/ 	.byte	0x04, 0x0f
        /*0026*/ 	.short	(.L_259 - .L_258)


	//   ....[0]....
	.align		4
.L_258:
        /*0028*/ 	.word	index@(__assertfail)


	//----- nvinfo : EIATTR_MERCURY_ISA_VERSION
	.align		4
.L_259:
        /*002c*/ 	.byte	0x03, 0x5f
        /*002e*/ 	.short	0x0101


	//----- nvinfo : EIATTR_INT_WARP_WIDE_INSTR_OFFSETS
	.align		4
        /*0030*/ 	.byte	0x04, 0x31
        /*0032*/ 	.short	(.L_261 - .L_260)


	//   ....[0]....
.L_260:
        /*0034*/ 	.word	0x00000a00


	//----- nvinfo : EIATTR_COOP_GROUP_MASK_REGIDS
	.align		4
.L_261:
        /*0038*/ 	.byte	0x04, 0x29
        /*003a*/ 	.short	(.L_263 - .L_262)


	//   ....[0]....
.L_262:
        /*003c*/ 	.word	0xffffffff


	//   ....[1]....
        /*0040*/ 	.word	0xffffffff


	//   ....[2]....
        /*0044*/ 	.word	0xffffffff


	//   ....[3]....
        /*0048*/ 	.word	0xffffffff


	//   ....[4]....
        /*004c*/ 	.word	0xffffffff


	//   ....[5]....
        /*0050*/ 	.word	0xffffffff


	//   ....[6]....
        /*0054*/ 	.word	0xffffffff


	//   ....[7]....
        /*0058*/ 	.word	0xffffffff


	//   ....[8]....
        /*005c*/ 	.word	0xffffffff


	//   ....[9]....
        /*0060*/ 	.word	0xffffffff


	//   ....[10]....
        /*0064*/ 	.word	0xffffffff


	//   ....[11]....
        /*0068*/ 	.word	0xffffffff


	//   ....[12]....
        /*006c*/ 	.word	0xffffffff


	//   ....[13]....
        /*0070*/ 	.word	0xffffffff


	//   ....[14]....
        /*0074*/ 	.word	0xffffffff


	//   ....[15]....
        /*0078*/ 	.word	0xffffffff


	//   ....[16]....
        /*007c*/ 	.word	0xffffffff


	//   ....[17]....
        /*0080*/ 	.word	0xffffffff


	//   ....[18]....
        /*0084*/ 	.word	0xffffffff


	//   ....[19]....
        /*0088*/ 	.word	0xffffffff


	//   ....[20]....
        /*008c*/ 	.word	0xffffffff


	//   ....[21]....
        /*0090*/ 	.word	0x0500000f


	//   ....[22]....
        /*0094*/ 	.word	0x0500000f


	//   ....[23]....
        /*0098*/ 	.word	0x0500000f


	//   ....[24]....
        /*009c*/ 	.word	0x0500000f


	//   ....[25]....
        /*00a0*/ 	.word	0x0500000f


	//   ....[26]....
        /*00a4*/ 	.word	0x0500000f


	//   ....[27]....
        /*00a8*/ 	.word	0x0500000f


	//   ....[28]....
        /*00ac*/ 	.word	0x0500000f


	//   ....[29]....
        /*00b0*/ 	.word	0x0500000f


	//   ....[30]....
        /*00b4*/ 	.word	0x0500000f


	//----- nvinfo : EIATTR_COOP_GROUP_INSTR_OFFSETS
	.align		4
.L_263:
        /*00b8*/ 	.byte	0x04, 0x28
        /*00ba*/ 	.short	(.L_265 - .L_264)


	//   ....[0]....
.L_264:
        /*00bc*/ 	.word	0x00002190


	//   ....[1]....
        /*00c0*/ 	.word	0x000021b0


	//   ....[2]....
        /*00c4*/ 	.word	0x000021d0


	//   ....[3]....
        /*00c8*/ 	.word	0x000021f0


	//   ....[4]....
        /*00cc*/ 	.word	0x00002210


	//   ....[5]....
        /*00d0*/ 	.word	0x00005950


	//   ....[6]....
        /*00d4*/ 	.word	0x00005ca0


	//   ....[7]....
        /*00d8*/ 	.word	0x00005cc0


	//   ....[8]....
        /*00dc*/ 	.word	0x00005ce0


	//   ....[9]....
        /*00e0*/ 	.word	0x00005d00


	//   ....[10]....
        /*00e4*/ 	.word	0x00005df0


	//   ....[11]....
        /*00e8*/ 	.word	0x00005e20


	//   ....[12]....
        /*00ec*/ 	.word	0x00005e60


	//   ....[13]....
        /*00f0*/ 	.word	0x00007320


	//   ....[14]....
        /*00f4*/ 	.word	0x000073a0


	//   ....[15]....
        /*00f8*/ 	.word	0x00007410


	//   ....[16]....
        /*00fc*/ 	.word	0x00007430


	//   ....[17]....
        /*0100*/ 	.word	0x00007450


	//   ....[18]....
        /*0104*/ 	.word	0x000074c0


	//   ....[19]....
        /*0108*/ 	.word	0x000074e0


	//   ....[20]....
        /*010c*/ 	.word	0x00007500


	//   ....[21]....
        /*0110*/ 	.word	0x0000af10


	//   ....[22]....
        /*0114*/ 	.word	0x0000af70


	//   ....[23]....
        /*0118*/ 	.word	0x0000afd0


	//   ....[24]....
        /*011c*/ 	.word	0x0000b030


	//   ....[25]....
        /*0120*/ 	.word	0x0000b090


	//   ....[26]....
        /*0124*/ 	.word	0x0000b110


	//   ....[27]....
        /*0128*/ 	.word	0x0000b1b0


	//   ....[28]....
        /*012c*/ 	.word	0x0000b230


	//   ....[29]....
        /*0130*/ 	.word	0x0000b290


	//   ....[30]....
        /*0134*/ 	.word	0x0000b2f0


	//----- nvinfo : EIATTR_VRC_CTA_INIT_COUNT
	.align		4
.L_265:
        /*0138*/ 	.byte	0x02, 0x4a
	.zero		1
	.zero		1


	//----- nvinfo : EIATTR_SYSCALL_OFFSETS
	.align		4
        /*013c*/ 	.byte	0x04, 0x46
        /*013e*/ 	.short	(.L_267 - .L_266)


	//   ....[0]....
.L_266:
        /*0140*/ 	.word	0x00001560


	//----- nvinfo : EIATTR_EXIT_INSTR_OFFSETS
	.align		4
.L_267:
        /*0144*/ 	.byte	0x04, 0x1c
        /*0146*/ 	.short	(.L_269 - .L_268)


	//   ....[0]....
.L_268:
        /*0148*/ 	.word	0x000000d0


	//   ....[1]....
        /*014c*/ 	.word	0x0000aa50


	//   ....[2]....
        /*0150*/ 	.word	0x0000ae00


	//   ....[3]....
        /*0154*/ 	.word	0x0000aec0


	//----- nvinfo : EIATTR_CRS_STACK_SIZE
	.align		4
.L_269:
        /*0158*/ 	.byte	0x04, 0x1e
        /*015a*/ 	.short	(.L_271 - .L_270)
.L_270:
        /*015c*/ 	.word	0x00000000


	//----- nvinfo : EIATTR_CBANK_PARAM_SIZE
	.align		4
.L_271:
        /*0160*/ 	.byte	0x03, 0x19
        /*0162*/ 	.short	0x0128


	//----- nvinfo : EIATTR_PARAM_CBANK
	.align		4
        /*0164*/ 	.byte	0x04, 0x0a
        /*0166*/ 	.short	(.L_273 - .L_272)
	.align		4
.L_272:
        /*0168*/ 	.word	index@(.nv.constant0._ZN4mmha33masked_multihead_attention_kernelItLi112ELi128ELi2ELi16ELi128ELb1ELb0EEEv26Multihead_attention_paramsIT_XT5_EE)
        /*016c*/ 	.short	0x0380
        /*016e*/ 	.short	0x0128


	//----- nvinfo : EIATTR_SW_WAR
	.align		4
.L_273:
        /*0170*/ 	.byte	0x04, 0x36
        /*0172*/ 	.short	(.L_275 - .L_274)
.L_274:
        /*0174*/ 	.word	0x00000008
.L_275:


//--------------------- .nv.info._ZN4mmha33masked_multihead_attention_kernelItLi112ELi128ELi4ELi16ELi64ELb1ELb0EEEv26Multihead_attention_paramsIT_XT5_EE --------------------------
	.section	.nv.info._ZN4mmha33masked_multihead_attention_kernelItLi112ELi128ELi4ELi16ELi64ELb1ELb0EEEv26Multihead_attention_paramsIT_XT5_EE,"",@"SHT_CUDA_INFO"
	.sectionflags	@""
	.align	4


	//----- nvinfo : EIATTR_CUDA_API_VERSION
	.align		4
        /*0000*/ 	.byte	0x04, 0x37
        /*0002*/ 	.short	(.L_277 - .L_276)
.L_276:
        /*0004*/ 	.word	0x00000082


	//----- nvinfo : EIATTR_KPARAM_INFO
	.align		4
.L_277:
        /*0008*/ 	.byte	0x04, 0x17
        /*000a*/ 	.short	(.L_279 - .L_278)
.L_278:
        /*000c*/ 	.word	0x00000000
        /*0010*/ 	.short	0x0000
        /*0012*/ 	.short	0x0000
        /*0014*/ 	.byte	0x00, 0xf0, 0xa1, 0x04


	//----- nvinfo : EIATTR_SPARSE_MMA_MASK
	.align		4
.L_279:
        /*0018*/ 	.byte	0x03, 0x50
        /*001a*/ 	.short	0x0000


	//----- nvinfo : EIATTR_MAXREG_COUNT
	.align		4
        /*001c*/ 	.byte	0x03, 0x1b
        /*001e*/ 	.short	0x00ff


	//----- nvinfo : EIATTR_NUM_BARRIERS
	.align		4
        /*0020*/ 	.byte	0x02, 0x4c
        /*0022*/ 	.byte	0x01
	.zero		1


	//----- nvinfo : EIATTR_EXTERNS
	.align		4
        /*0024*/ 	.byte	0x04, 0x0f
        /*0026*/ 	.short	(.L_281 - .L_280)


	//   ....[0]....
	.align		4
.L_280:
        /*0028*/ 	.word	index@(__assertfail)


	//----- nvinfo : EIATTR_MERCURY_ISA_VERSION
	.align		4
.L_281:
        /*002c*/ 	.byte	0x03, 0x5f
        /*002e*/ 	.short	0x0101


	//----- nvinfo : EIATTR_INT_WARP_WIDE_INSTR_OFFSETS
	.align		4
        /*0030*/ 	.byte	0x04, 0x31
        /*0032*/ 	.short	(.L_283 - .L_282)


	//   ....[0]....
.L_282:
        /*0034*/ 	.word	0x00000a00


	//----- nvinfo : EIATTR_COOP_GROUP_MASK_REGIDS
	.align		4
.L_283:
        /*0038*/ 	.byte	0x04, 0x29
        /*003a*/ 	.short	(.L_285 - .L_284)


	//   ....[0]....
.L_284:
        /*003c*/ 	.word	0xffffffff


	//   ....[1]....
        /*0040*/ 	.word	0xffffffff


	//   ....[2]....
        /*0044*/ 	.word	0xffffffff


	//   ....[3]....
        /*0048*/ 	.word	0xffffffff


	//   ....[4]....
        /*004c*/ 	.word	0xffffffff


	//   ....[5]....
        /*0050*/ 	.word	0xffffffff


	//   ....[6]....
        /*0054*/ 	.word	0xffffffff


	//   ....[7]....
        /*0058*/ 	.word	0xffffffff


	//   ....[8]....
        /*005c*/ 	.word	0xffffffff


	//   ....[9]....
        /*0060*/ 	.word	0xffffffff


	//   ....[10]....
        /*0064*/ 	.word	0xffffffff


	//   ....[11]....
        /*0068*/ 	.word	0xffffffff


	//   ....[12]....
        /*006c*/ 	.word	0xffffffff


	//   ....[13]....
        /*0070*/ 	.word	0xffffffff


	//   ....[14]....
        /*0074*/ 	.word	0xffffffff


	//   ....[15]....
        /*0078*/ 	.word	0xffffffff


	//   ....[16]....
        /*007c*/ 	.word	0xffffffff


	//   ....[17]....
        /*0080*/ 	.word	0xffffffff


	//   ....[18]....
        /*0084*/ 	.word	0xffffffff


	//   ....[19]....
        /*0088*/ 	.word	0x0500000f


	//   ....[20]....
        /*008c*/ 	.word	0x0500000f


	//   ....[21]....
        /*0090*/ 	.word	0x0500000f


	//   ....[22]....
        /*0094*/ 	.word	0x0500000f


	//   ....[23]....
        /*0098*/ 	.word	0x0500000f


	//   ....[24]....
        /*009c*/ 	.word	0x0500000f


	//   ....[25]....
        /*00a0*/ 	.word	0x0500000f


	//   ....[26]....
        /*00a4*/ 	.word	0x0500000f


	//   ....[27]....
        /*00a8*/ 	.word	0x0500000f


	//   ....[28]....
        /*00ac*/ 	.word	0x0500000f


	//----- nvinfo : EIATTR_COOP_GROUP_INSTR_OFFSETS
	.align		4
.L_285:
        /*00b0*/ 	.byte	0x04, 0x28
        /*00b2*/ 	.short	(.L_287 - .L_286)


	//   ....[0]....
.L_286:
        /*00b4*/ 	.word	0x00002190


	//   ....[1]....
        /*00b8*/ 	.word	0x000021b0


	//   ....[2]....
        /*00bc*/ 	.word	0x000021d0


	//   ....[3]....
        /*00c0*/ 	.word	0x000021f0


	//   ....[4]....
        /*00c4*/ 	.word	0x00002210


	//   ....[5]....
        /*00c8*/ 	.word	0x00005610


	//   ....[6]....
        /*00cc*/ 	.word	0x00005630


	//   ....[7]....
        /*00d0*/ 	.word	0x000058f0


	//   ....[8]....
        /*00d4*/ 	.word	0x00005910


	//   ....[9]....
        /*00d8*/ 	.word	0x00005930


	//   ....[10]....
        /*00dc*/ 	.word	0x00005a40


	//   ....[11]....
        /*00e0*/ 	.word	0x00005a70


	//   ....[12]....
        /*00e4*/ 	.word	0x00006f30


	//   ....[13]....
        /*00e8*/ 	.word	0x00006fb0


	//   ....[14]....
        /*00ec*/ 	.word	0x00007020


	//   ....[15]....
        /*00f0*/ 	.word	0x00007040


	//   ....[16]....
        /*00f4*/ 	.word	0x00007060


	//   ....[17]....
        /*00f8*/ 	.word	0x000070d0


	//   ....[18]....
        /*00fc*/ 	.word	0x000070f0


	//   ....[19]....
        /*0100*/ 	.word	0x0000a8e0


	//   ....[20]....
        /*0104*/ 	.word	0x0000a940


	//   ....[21]....
        /*0108*/ 	.word	0x0000a9a0


	//   ....[22]....
        /*010c*/ 	.word	0x0000aa00


	//   ....[23]....
        /*0110*/ 	.word	0x0000aa60


	//   ....[24]....
        /*0114*/ 	.word	0x0000aae0


	//   ....[25]....
        /*0118*/ 	.word	0x0000ab60


	//   ....[26]....
        /*011c*/ 	.word	0x0000abf0


	//   ....[27]....
        /*0120*/ 	.word	0x0000ac70


	//   ....[28]....
        /*0124*/ 	.word	0x0000acd0


	//----- nvinfo : EIATTR_VRC_CTA_INIT_COUNT
	.align		4
.L_287:
        /*0128*/ 	.byte	0x02, 0x4a
	.zero		1
	.zero		1


	//----- nvinfo : EIATTR_SYSCALL_OFFSETS
	.align		4
        /*012c*/ 	.byte	0x04, 0x46
        /*012e*/ 	.short	(.L_289 - .L_288)


	//   ....[0]....
.L_288:
        /*0130*/ 	.word	0x00001560


	//----- nvinfo : EIATTR_EXIT_INSTR_OFFSETS
	.align		4
.L_289:
        /*0134*/ 	.byte	0x04, 0x1c
        /*0136*/ 	.short	(.L_291 - .L_290)


	//   ....[0]....
.L_290:
        /*0138*/ 	.word	0x000000d0


	//   ....[1]....
        /*013c*/ 	.word	0x0000a420


	//   ....[2]....
        /*0140*/ 	.word	0x0000a7d0


	//   ....[3]....
        /*0144*/ 	.word	0x0000a890


	//----- nvinfo : EIATTR_CRS_STACK_SIZE
	.align		4
.L_291:
        /*0148*/ 	.byte	0x04, 0x1e
        /*014a*/ 	.short	(.L_293 - .L_292)
.L_292:
        /*014c*/ 	.word	0x00000000


	//----- nvinfo : EIATTR_CBANK_PARAM_SIZE
	.align		4
.L_293:
        /*0150*/ 	.byte	0x03, 0x19
        /*0152*/ 	.short	0x0128


	//----- nvinfo : EIATTR_PARAM_CBANK
	.align		4
        /*0154*/ 	.byte	0x04, 0x0a
        /*0156*/ 	.short	(.L_295 - .L_294)
	.align		4
.L_294:
        /*0158*/ 	.word	index@(.nv.constant0._ZN4mmha33masked_multihead_attention_kernelItLi112ELi128ELi4ELi16ELi64ELb1ELb0EEEv26Multihead_attention_paramsIT_XT5_EE)
        /*015c*/ 	.short	0x0380
        /*015e*/ 	.short	0x0128


	//----- nvinfo : EIATTR_SW_WAR
	.align		4
.L_295:
        /*0160*/ 	.byte	0x04, 0x36
        /*0162*/ 	.short	(.L_297 - .L_296)
.L_296:
        /*0164*/ 	.word	0x00000008
.L_297:


//--------------------- .nv.info._ZN4mmha33masked_multihead_attention_kernelIfLi112ELi128ELi1ELi32ELi256ELb1ELb1EEEv26Multihead_attention_paramsIT_XT5_EE --------------------------
	.section	.nv.info._ZN4mmha33masked_multihead_attention_kernelIfLi112ELi128ELi1ELi32ELi256ELb1ELb1EEEv26Multihead_attention_paramsIT_XT5_EE,"",@"SHT_CUDA_INFO"
	.sectionflags	@""
	.align	4


	//----- nvinfo : EIATTR_CUDA_API_VERSION
	.align		4
        /*0000*/ 	.byte	0x04, 0x37
        /*0002*/ 	.short	(.L_299 - .L_298)
.L_298:
        /*0004*/ 	.word	0x00000082


	//----- nvinfo : EIATTR_KPARAM_INFO
	.align		4
.L_299:
        /*0008*/ 	.byte	0x04, 0x17
        /*000a*/ 	.short	(.L_301 - .L_300)
.L_300:
        /*000c*/ 	.word	0x00000000
        /*0010*/ 	.short	0x0000
        /*0012*/ 	.short	0x0000
        /*0014*/ 	.byte	0x00, 0xf0, 0xa1, 0x04


	//----- nvinfo : EIATTR_SPARSE_MMA_MASK
	.align		4
.L_301:
        /*0018*/ 	.byte	0x03, 0x50
        /*001a*/ 	.short	0x0000


	//----- nvinfo : EIATTR_MAXREG_COUNT
	.align		4
        /*001c*/ 	.byte	0x03, 0x1b
        /*001e*/ 	.short	0x00ff


	//----- nvinfo : EIATTR_NUM_BARRIERS
	.align		4
        /*0020*/ 	.byte	0x02, 0x4c
        /*0022*/ 	.byte	0x01
	.zero		1


	//----- nvinfo : EIATTR_EXTERNS
	.align		4
        /*0024*/ 	.byte	0x04, 0x0f
        /*0026*/ 	.short	(.L_303 - .L_302)


	//   ....[0]....
	.align		4
.L_302:
        /*0028*/ 	.word	index@(__assertfail)


	//----- nvinfo : EIATTR_ANNOTATIONS
	.align		4
.L_303:
        /*002c*/ 	.byte	0x04, 0x55
        /*002e*/ 	.short	(.L_305 - .L_304)


	//   ....[0]....
.L_304:
        /*0030*/ 	.word	0x00000001
        /*0034*/ 	.byte	0x60, 0x06, 0x00, 0x00, 0x01, 0x00, 0x00, 0x00, 0x40, 0x1e, 0x00, 0x00, 0x01, 0x00, 0x00, 0x00
        /* <DEDUP_REMOVED lines=93> */
        /*0614*/ 	.byte	0xe0, 0x6d, 0x01, 0x00


	//----- nvinfo : EIATTR_MERCURY_ISA_VERSION
	.align		4
.L_305:
        /*0618*/ 	.byte	0x03, 0x5f
        /*061a*/ 	.short	0x0101


	//----- nvinfo : EIATTR_INT_WARP_WIDE_INSTR_OFFSETS
	.align		4
        /*061c*/ 	.byte	0x04, 0x31
        /*061e*/ 	.short	(.L_307 - .L_306)


	//   ....[0]....
.L_306:
        /*0620*/ 	.word	0x000009a0


	//----- nvinfo : EIATTR_COOP_GROUP_MASK_REGIDS
	.align		4
.L_307:
        /*0624*/ 	.byte	0x04, 0x29
        /*0626*/ 	.short	(.L_309 - .L_308)


	//   ....[0]....
.L_308:
        /*0628*/ 	.word	0xffffffff


	//   ....[1]....
        /*062c*/ 	.word	0xffffffff


	//   ....[2]....
        /*0630*/ 	.word	0xffffffff


	//   ....[3]....
        /*0634*/ 	.word	0xffffffff


	//   ....[4]....
        /*0638*/ 	.word	0xffffffff


	//   ....[5]....
        /*063c*/ 	.word	0xffffffff


	//   ....[6]....
        /*0640*/ 	.word	0xffffffff


	//   ....[7]....
        /*0644*/ 	.word	0xffffffff


	//   ....[8]....
        /*0648*/ 	.word	0xffffffff


	//   ....[9]....
        /*064c*/ 	.word	0xffffffff


	//   ....[10]....
        /*0650*/ 	.word	0xffffffff


	//   ....[11]....
        /*0654*/ 	.word	0xffffffff


	//   ....[12]....
        /*0658*/ 	.word	0xffffffff


	//   ....[13]....
        /*065c*/ 	.word	0xffffffff


	//   ....[14]....
        /*0660*/ 	.word	0xffffffff


	//   ....[15]....
        /*0664*/ 	.word	0xffffffff


	//   ....[16]....
        /*0668*/ 	.word	0xffffffff


	//   ....[17]....
        /*066c*/ 	.word	0xffffffff


	//   ....[18]....
        /*0670*/ 	.word	0xffffffff


	//   ....[19]....
        /*0674*/ 	.word	0xffffffff


	//   ....[20]....
        /*0678*/ 	.word	0xffffffff


	//   ....[21]....
        /*067c*/ 	.word	0xffffffff


	//   ....[22]....
        /*0680*/ 	.word	0xffffffff


	//   ....[23]....
        /*0684*/ 	.word	0x0500000f


	//   ....[24]....
        /*0688*/ 	.word	0x0500000f


	//   ....[25]....
        /*068c*/ 	.word	0x0500000f


	//   ....[26]....
        /*0690*/ 	.word	0x0500000f


	//   ....[27]....
        /*0694*/ 	.word	0x0500000f


	//----- nvinfo : EIATTR_COOP_GROUP_INSTR_OFFSETS
	.align		4
.L_309:
        /*0698*/ 	.byte	0x04, 0x28
        /*069a*/ 	.short	(.L_311 - .L_310)


	//   ....[0]....
.L_310:
        /*069c*/ 	.word	0x00002030


	//   ....[1]....
        /*06a0*/ 	.word	0x00002050


	//   ....[2]....
        /*06a4*/ 	.word	0x00002070


	//   ....[3]....
        /*06a8*/ 	.word	0x00002090


	//   ....[4]....
        /*06ac*/ 	.word	0x000020b0


	//   ....[5]....
        /*06b0*/ 	.word	0x00012390


	//   ....[6]....
        /*06b4*/ 	.word	0x000123b0


	//   ....[7]....
        /*06b8*/ 	.word	0x000123e0


	//   ....[8]....
        /*06bc*/ 	.word	0x00012420


	//   ....[9]....
        /*06c0*/ 	.word	0x00012450


	//   ....[10]....
        /*06c4*/ 	.word	0x000124e0


	//   ....[11]....
        /*06c8*/ 	.word	0x00012500


	//   ....[12]....
        /*06cc*/ 	.word	0x00012540


	//   ....[13]....
        /*06d0*/ 	.word	0x00012590


	//   ....[14]....
        /*06d4*/ 	.word	0x00013a40


	//   ....[15]....
        /*06d8*/ 	.word	0x00013ae0


	//   ....[16]....
        /*06dc*/ 	.word	0x00013b10


	//   ....[17]....
        /*06e0*/ 	.word	0x00013b30


	//   ....[18]....
        /*06e4*/ 	.word	0x00013b50


	//   ....[19]....
        /*06e8*/ 	.word	0x00013bb0


	//   ....[20]....
        /*06ec*/ 	.word	0x00013bd0


	//   ....[21]....
        /*06f0*/ 	.word	0x00013bf0


	//   ....[22]....
        /*06f4*/ 	.word	0x00013c10


	//   ....[23]....
        /*06f8*/ 	.word	0x00017540


	//   ....[24]....
        /*06fc*/ 	.word	0x000175a0


	//   ....[25]....
        /*0700*/ 	.word	0x00017600


	//   ....[26]....
        /*0704*/ 	.word	0x00017660


	//   ....[27]....
        /*0708*/ 	.word	0x000176c0


	//----- nvinfo : EIATTR_VRC_CTA_INIT_COUNT
	.align		4
.L_311:
        /*070c*/ 	.byte	0x02, 0x4a
	.zero		1
	.zero		1


	//----- nvinfo : EIATTR_SYSCALL_OFFSETS
	.align		4
        /*0710*/ 	.byte	0x04, 0x46
        /*0712*/ 	.short	(.L_313 - .L_312)


	//   ....[0]....
.L_312:
        /*0714*/ 	.word	0x000014d0


	//----- nvinfo : EIATTR_EXIT_INSTR_OFFSETS
	.align		4
.L_313:
        /*0718*/ 	.byte	0x04, 0x1c
        /*071a*/ 	.short	(.L_315 - .L_314)


	//   ....[0]....
.L_314:
        /*071c*/ 	.word	0x000000c0


	//   ....[1]....
        /*0720*/ 	.word	0x00017000


	//   ....[2]....
        /*0724*/ 	.word	0x00017240


	//   ....[3]....
        /*0728*/ 	.word	0x000174a0


	//   ....[4]....
        /*072c*/ 	.word	0x000174f0


	//----- nvinfo : EIATTR_CRS_STACK_SIZE
	.align		4
.L_315:
        /*0730*/ 	.byte	0x04, 0x1e
        /*0732*/ 	.short	(.L_317 - .L_316)
.L_316:
        /*0734*/ 	.word	0x00000000


	//----- nvinfo : EIATTR_CBANK_PARAM_SIZE
	.align		4
.L_317:
        /*0738*/ 	.byte	0x03, 0x19
        /*073a*/ 	.short	0x0128


	//----- nvinfo : EIATTR_PARAM_CBANK
	.align		4
        /*073c*/ 	.byte	0x04, 0x0a
        /*073e*/ 	.short	(.L_319 - .L_318)
	.align		4
.L_318:
        /*0740*/ 	.word	index@(.nv.constant0._ZN4mmha33masked_multihead_attention_kernelIfLi112ELi128ELi1ELi32ELi256ELb1ELb1EEEv26Multihead_attention_paramsIT_XT5_EE)
        /*0744*/ 	.short	0x0380
        /*0746*/ 	.short	0x0128


	//----- nvinfo : EIATTR_SW_WAR
	.align		4
.L_319:
        /*0748*/ 	.byte	0x04, 0x36
        /*074a*/ 	.short	(.L_321 - .L_320)
.L_320:
        /*074c*/ 	.word	0x00000008
.L_321:


//--------------------- .nv.info._ZN4mmha33masked_multihead_attention_kernelIfLi112ELi128ELi2ELi32ELi128ELb1ELb1EEEv26Multihead_attention_paramsIT_XT5_EE --------------------------
	.section	.nv.info._ZN4mmha33masked_multihead_attention_kernelIfLi112ELi128ELi2ELi32ELi128ELb1ELb1EEEv26Multihead_attention_paramsIT_XT5_EE,"",@"SHT_CUDA_INFO"
	.sectionflags	@""
	.align	4


	//----- nvinfo : EIATTR_CUDA_API_VERSION
	.align		4
        /*0000*/ 	.byte	0x04, 0x37
        /*0002*/ 	.short	(.L_323 - .L_322)
.L_322:
        /*0004*/ 	.word	0x00000082


	//----- nvinfo : EIATTR_KPARAM_INFO
	.align		4
.L_323:
        /*0008*/ 	.byte	0x04, 0x17
        /*000a*/ 	.short	(.L_325 - .L_324)
.L_324:
        /*000c*/ 	.word	0x00000000
        /*0010*/ 	.short	0x0000
        /*0012*/ 	.short	0x0000
        /*0014*/ 	.byte	0x00, 0xf0, 0xa1, 0x04


	//----- nvinfo : EIATTR_SPARSE_MMA_MASK
	.align		4
.L_325:
        /*0018*/ 	.byte	0x03, 0x50
        /*001a*/ 	.short	0x0000


	//----- nvinfo : EIATTR_MAXREG_COUNT
	.align		4
        /*001c*/ 	.byte	0x03, 0x1b
        /*001e*/ 	.short	0x00ff


	//----- nvinfo : EIATTR_NUM_BARRIERS
	.align		4
        /*0020*/ 	.byte	0x02, 0x4c
        /*0022*/ 	.byte	0x01
	.zero		1


	//----- nvinfo : EIATTR_EXTERNS
	.align		4
        /*0024*/ 	.byte	0x04, 0x0f
        /*0026*/ 	.short	(.L_327 - .L_326)


	//   ....[0]....
	.align		4
.L_326:
        /*0028*/ 	.word	index@(__assertfail)


	//----- nvinfo : EIATTR_MERCURY_ISA_VERSION
	.align		4
.L_327:
        /*002c*/ 	.byte	0x03, 0x5f
        /*002e*/ 	.short	0x0101


	//----- nvinfo : EIATTR_COOP_GROUP_MASK_REGIDS
	.align		4
        /*0030*/ 	.byte	0x04, 0x29
        /*0032*/ 	.short	(.L_329 - .L_328)


	//   ....[0]....
.L_328:
        /*0034*/ 	.word	0xffffffff


	//   ....[1]....
        /*0038*/ 	.word	0xffffffff


	//   ....[2]....
        /*003c*/ 	.word	0xffffffff


	//   ....[3]....
        /*0040*/ 	.word	0xffffffff


	//   ....[4]....
        /*0044*/ 	.word	0xffffffff


	//   ....[5]....
        /*0048*/ 	.word	0xffffffff


	//   ....[6]....
        /*004c*/ 	.word	0xffffffff


	//   ....[7]....
        /*0050*/ 	.word	0xffffffff


	//   ....[8]....
        /*0054*/ 	.word	0xffffffff


	//   ....[9]....
        /*0058*/ 	.word	0xffffffff


	//   ....[10]....
        /*005c*/ 	.word	0xffffffff


	//   ....[11]....
        /*0060*/ 	.word	0xffffffff


	//   ....[12]....
        /*0064*/ 	.word	0xffffffff


	//   ....[13]....
        /*0068*/ 	.word	0xffffffff


	//   ....[14]....
        /*006c*/ 	.word	0xffffffff


	//   ....[15]....
        /*0070*/ 	.word	0xffffffff


	//   ....[16]....
        /*0074*/ 	.word	0xffffffff


	//   ....[17]....
        /*0078*/ 	.word	0xffffffff


	//   ....[18]....
        /*007c*/ 	.word	0xffffffff


	//   ....[19]....
        /*0080*/ 	.word	0xffffffff


	//   ....[20]....
        /*0084*/ 	.word	0xffffffff


	//   ....[21]....
        /*0088*/ 	.word	0x0500000f


	//   ....[22]....
        /*008c*/ 	.word	0x0500000f


	//   ....[23]....
        /*0090*/ 	.word	0x0500000f


	//   ....[24]....
        /*0094*/ 	.word	0x0500000f


	//   ....[25]....
        /*0098*/ 	.word	0x0500000f


	//   ....[26]....
        /*009c*/ 	.word	0x0500000f


	//   ....[27]....
        /*00a0*/ 	.word	0x0500000f


	//   ....[28]....
        /*00a4*/ 	.word	0x0500000f


	//   ....[29]....
        /*00a8*/ 	.word	0x0500000f


	//   ....[30]....
        /*00ac*/ 	.word	0x0500000f


	//----- nvinfo : EIATTR_COOP_GROUP_INSTR_OFFSETS
	.align		4
.L_329:
        /*00b0*/ 	.byte	0x04, 0x28
        /*00b2*/ 	.short	(.L_331 - .L_330)


	//   ....[0]....
.L_330:
        /*00b4*/ 	.word	0x00001e00


	//   ....[1]....
        /*00b8*/ 	.word	0x00001e20


	//   ....[2]....
        /*00bc*/ 	.word	0x00001e40


	//   ....[3]....
        /*00c0*/ 	.word	0x00001e60


	//   ....[4]....
        /*00c4*/ 	.word	0x00001e80


	//   ....[5]....
        /*00c8*/ 	.word	0x00007b70


	//   ....[6]....
        /*00cc*/ 	.word	0x00007d90


	//   ....[7]....
        /*00d0*/ 	.word	0x00007db0


	//   ....[8]....
        /*00d4*/ 	.word	0x00007dd0


	//   ....[9]....
        /*00d8*/ 	.word	0x00007df0


	//   ....[10]....
        /*00dc*/ 	.word	0x00007ef0


	//   ....[11]....
        /*00e0*/ 	.word	0x00007f10


	//   ....[12]....
        /*00e4*/ 	.word	0x00007f40


	//   ....[13]....
        /*00e8*/ 	.word	0x000093d0


	//   ....[14]....
        /*00ec*/ 	.word	0x00009430


	//   ....[15]....
        /*00f0*/ 	.word	0x00009450


	//   ....[16]....
        /*00f4*/ 	.word	0x00009470


	//   ....[17]....
        /*00f8*/ 	.word	0x000094a0


	//   ....[18]....
        /*00fc*/ 	.word	0x00009520


	//   ....[19]....
        /*0100*/ 	.word	0x00009540


	//   ....[20]....
        /*0104*/ 	.word	0x00009560


	//   ....[21]....
        /*0108*/ 	.word	0x0000ca10


	//   ....[22]....
        /*010c*/ 	.word	0x0000ca70


	//   ....[23]....
        /*0110*/ 	.word	0x0000cad0


	//   ....[24]....
        /*0114*/ 	.word	0x0000cb30


	//   ....[25]....
        /*0118*/ 	.word	0x0000cb90


	//   ....[26]....
        /*011c*/ 	.word	0x0000cc10


	//   ....[27]....
        /*0120*/ 	.word	0x0000ccb0


	//   ....[28]....
        /*0124*/ 	.word	0x0000cd30


	//   ....[29]....
        /*0128*/ 	.word	0x0000cd90


	//   ....[30]....
        /*012c*/ 	.word	0x0000cdf0


	//----- nvinfo : EIATTR_VRC_CTA_INIT_COUNT
	.align		4
.L_331:
        /*0130*/ 	.byte	0x02, 0x4a
	.zero		1
	.zero		1


	//----- nvinfo : EIATTR_SYSCALL_OFFSETS
	.align		4
        /*0134*/ 	.byte	0x04, 0x46
        /*0136*/ 	.short	(.L_333 - .L_332)


	//   ....[0]....
.L_332:
        /*0138*/ 	.word	0x000012d0


	//----- nvinfo : EIATTR_EXIT_INSTR_OFFSETS
	.align		4
.L_333:
        /*013c*/ 	.byte	0x04, 0x1c
        /*013e*/ 	.short	(.L_335 - .L_334)


	//   ....[0]....
.L_334:
        /*0140*/ 	.word	0x000000b0


	//   ....[1]....
        /*0144*/ 	.word	0x0000c580


	//   ....[2]....
        /*0148*/ 	.word	0x0000c710


	//   ....[3]....
        /*014c*/ 	.word	0x0000c970


	//   ....[4]....
        /*0150*/ 	.word	0x0000c9c0


	//----- nvinfo : EIATTR_CRS_STACK_SIZE
	.align		4
.L_335:
        /*0154*/ 	.byte	0x04, 0x1e
        /*0156*/ 	.short	(.L_337 - .L_336)
.L_336:
        /*0158*/ 	.word	0x00000000


	//----- nvinfo : EIATTR_CBANK_PARAM_SIZE
	.align		4
.L_337:
        /*015c*/ 	.byte	0x03, 0x19
        /*015e*/ 	.short	0x0128


	//----- nvinfo : EIATTR_PARAM_CBANK
	.align		4
        /*0160*/ 	.byte	0x04, 0x0a
        /*0162*/ 	.short	(.L_339 - .L_338)
	.align		4
.L_338:
        /*0164*/ 	.word	index@(.nv.constant0._ZN4mmha33masked_multihead_attention_kernelIfLi112ELi128ELi2ELi32ELi128ELb1ELb1EEEv26Multihead_attention_paramsIT_XT5_EE)
        /*0168*/ 	.short	0x0380
        /*016a*/ 	.short	0x0128


	//----- nvinfo : EIATTR_SW_WAR
	.align		4
.L_339:
        /*016c*/ 	.byte	0x04, 0x36
        /*016e*/ 	.short	(.L_341 - .L_340)
.L_340:
        /*0170*/ 	.word	0x00000008
.L_341:


//--------------------- .nv.info._ZN4mmha33masked_multihead_attention_kernelIfLi112ELi128ELi4ELi32ELi64ELb1ELb1EEEv26Multihead_attention_paramsIT_XT5_EE --------------------------
	.section	.nv.info._ZN4mmha33masked_multihead_attention_kernelIfLi112ELi128ELi4ELi32ELi64ELb1ELb1EEEv26Multihead_attention_paramsIT_XT5_EE,"",@"SHT_CUDA_INFO"
	.sectionflags	@""
	.align	4


	//----- nvinfo : EIATTR_CUDA_API_VERSION
	.align		4
        /*0000*/ 	.byte	0x04, 0x37
        /*0002*/ 	.short	(.L_343 - .L_342)
.L_342:
        /*0004*/ 	.word	0x00000082


	//----- nvinfo : EIATTR_KPARAM_INFO
	.align		4
.L_343:
        /*0008*/ 	.byte	0x04, 0x17
        /*000a*/ 	.short	(.L_345 - .L_344)
.L_344:
        /*000c*/ 	.word	0x00000000
        /*0010*/ 	.short	0x0000
        /*0012*/ 	.short	0x0000
        /*0014*/ 	.byte	0x00, 0xf0, 0xa1, 0x04


	//----- nvinfo : EIATTR_SPARSE_MMA_MASK
	.align		4
.L_345:
        /*0018*/ 	.byte	0x03, 0x50
        /*001a*/ 	.short	0x0000


	//----- nvinfo : EIATTR_MAXREG_COUNT
	.align		4
        /*001c*/ 	.byte	0x03, 0x1b
        /*001e*/ 	.short	0x00ff


	//----- nvinfo : EIATTR_NUM_BARRIERS
	.align		4
        /*0020*/ 	.byte	0x02, 0x4c
        /*0022*/ 	.byte	0x01
	.zero		1


	//----- nvinfo : EIATTR_EXTERNS
	.align		4
        /*0024*/ 	.byte	0x04, 0x0f
        /*0026*/ 	.short	(.L_347 - .L_346)


	//   ....[0]....
	.align		4
.L_346:
        /*0028*/ 	.word	index@(__assertfail)


	//----- nvinfo : EIATTR_MERCURY_ISA_VERSION
	.align		4
.L_347:
        /*002c*/ 	.byte	0x03, 0x5f
        /*002e*/ 	.short	0x0101


	//----- nvinfo : EIATTR_COOP_GROUP_MASK_REGIDS
	.align		4
        /*0030*/ 	.byte	0x04, 0x29
        /*0032*/ 	.short	(.L_349 - .L_348)


	//   ....[0]....
.L_348:
        /*0034*/ 	.word	0xffffffff


	//   ....[1]....
        /*0038*/ 	.word	0xffffffff


	//   ....[2]....
        /*003c*/ 	.word	0xffffffff


	//   ....[3]....
        /*0040*/ 	.word	0xffffffff


	//   ....[4]....
        /*0044*/ 	.word	0xffffffff


	//   ....[5]....
        /*0048*/ 	.word	0xffffffff


	//   ....[6]....
        /*004c*/ 	.word	0xffffffff


	//   ....[7]....
        /*0050*/ 	.word	0xffffffff


	//   ....[8]....
        /*0054*/ 	.word	0xffffffff


	//   ....[9]....
        /*0058*/ 	.word	0xffffffff


	//   ....[10]....
        /*005c*/ 	.word	0xffffffff


	//   ....[11]....
        /*0060*/ 	.word	0xffffffff


	//   ....[12]....
        /*0064*/ 	.word	0xffffffff


	//   ....[13]....
        /*0068*/ 	.word	0xffffffff


	//   ....[14]....
        /*006c*/ 	.word	0xffffffff


	//   ....[15]....
        /*0070*/ 	.word	0xffffffff


	//   ....[16]....
        /*0074*/ 	.word	0xffffffff


	//   ....[17]....
        /*0078*/ 	.word	0xffffffff


	//   ....[18]....
        /*007c*/ 	.word	0xffffffff


	//   ....[19]....
        /*0080*/ 	.word	0x0500000f


	//   ....[20]....
        /*0084*/ 	.word	0x0500000f


	//   ....[21]....
        /*0088*/ 	.word	0x0500000f


	//   ....[22]....
        /*008c*/ 	.word	0x0500000f


	//   ....[23]....
        /*0090*/ 	.word	0x0500000f


	//   ....[24]....
        /*0094*/ 	.word	0x0500000f


	//   ....[25]....
        /*0098*/ 	.word	0x0500000f


	//   ....[26]....
        /*009c*/ 	.word	0x0500000f


	//   ....[27]....
        /*00a0*/ 	.word	0x0500000f


	//   ....[28]....
        /*00a4*/ 	.word	0x0500000f


	//----- nvinfo : EIATTR_COOP_GROUP_INSTR_OFFSETS
	.align		4
.L_349:
        /*00a8*/ 	.byte	0x04, 0x28
        /*00aa*/ 	.short	(.L_351 - .L_350)


	//   ....[0]....
.L_350:
        /*00ac*/ 	.word	0x00001fd0


	//   ....[1]....
        /*00b0*/ 	.word	0x00001ff0


	//   ....[2]....
        /*00b4*/ 	.word	0x00002010


	//   ....[3]....
        /*00b8*/ 	.word	0x00002030


	//   ....[4]....
        /*00bc*/ 	.word	0x00002050


	//   ....[5]....
        /*00c0*/ 	.word	0x0000ea70


	//   ....[6]....
        /*00c4*/ 	.word	0x0000ea90


	//   ....[7]....
        /*00c8*/ 	.word	0x0000ece0


	//   ....[8]....
        /*00cc*/ 	.word	0x0000ed00


	//   ....[9]....
        /*00d0*/ 	.word	0x0000ed20


	//   ....[10]....
        /*00d4*/ 	.word	0x0000ee80


	//   ....[11]....
        /*00d8*/ 	.word	0x0000eeb0


	//   ....[12]....
        /*00dc*/ 	.word	0x00010360


	//   ....[13]....
        /*00e0*/ 	.word	0x000103e0


	//   ....[14]....
        /*00e4*/ 	.word	0x00010400


	//   ....[15]....
        /*00e8*/ 	.word	0x00010420


	//   ....[16]....
        /*00ec*/ 	.word	0x00010440


	//   ....[17]....
        /*00f0*/ 	.word	0x000104c0


	//   ....[18]....
        /*00f4*/ 	.word	0x000104e0


	//   ....[19]....
        /*00f8*/ 	.word	0x00013bb0


	//   ....[20]....
        /*00fc*/ 	.word	0x00013c10


	//   ....[21]....
        /*0100*/ 	.word	0x00013c70


	//   ....[22]....
        /*0104*/ 	.word	0x00013cd0


	//   ....[23]....
        /*0108*/ 	.word	0x00013d30


	//   ....[24]....
        /*010c*/ 	.word	0x00013db0


	//   ....[25]....
        /*0110*/ 	.word	0x00013e30


	//   ....[26]....
        /*0114*/ 	.word	0x00013ec0


	//   ....[27]....
        /*0118*/ 	.word	0x00013f40


	//   ....[28]....
        /*011c*/ 	.word	0x00013fa0


	//----- nvinfo : EIATTR_VRC_CTA_INIT_COUNT
	.align		4
.L_351:
        /*0120*/ 	.byte	0x02, 0x4a
	.zero		1
	.zero		1


	//----- nvinfo : EIATTR_SYSCALL_OFFSETS
	.align		4
        /*0124*/ 	.byte	0x04, 0x46
        /*0126*/ 	.short	(.L_353 - .L_352)


	//   ....[0]....
.L_352:
        /*0128*/ 	.word	0x000014a0


	//----- nvinfo : EIATTR_EXIT_INSTR_OFFSETS
	.align		4
.L_353:
        /*012c*/ 	.byte	0x04, 0x1c
        /*012e*/ 	.short	(.L_355 - .L_354)


	//   ....[0]....
.L_354:
        /*0130*/ 	.word	0x000000c0


	//   ....[1]....
        /*0134*/ 	.word	0x000137e0


	//   ....[2]....
        /*0138*/ 	.word	0x000138b0


	//   ....[3]....
        /*013c*/ 	.word	0x00013b10


	//   ....[4]....
        /*0140*/ 	.word	0x00013b60


	//----- nvinfo : EIATTR_CRS_STACK_SIZE
	.align		4
.L_355:
        /*0144*/ 	.byte	0x04, 0x1e
        /*0146*/ 	.short	(.L_357 - .L_356)
.L_356:
        /*0148*/ 	.word	0x00000000


	//----- nvinfo : EIATTR_CBANK_PARAM_SIZE
	.align		4
.L_357:
        /*014c*/ 	.byte	0x03, 0x19
        /*014e*/ 	.short	0x0128


	//----- nvinfo : EIATTR_PARAM_CBANK
	.align		4
        /*0150*/ 	.byte	0x04, 0x0a
        /*0152*/ 	.short	(.L_359 - .L_358)
	.align		4
.L_358:
        /*0154*/ 	.word	index@(.nv.constant0._ZN4mmha33masked_multihead_attention_kernelIfLi112ELi128ELi4ELi32ELi64ELb1ELb1EEEv26Multihead_attention_paramsIT_XT5_EE)
        /*0158*/ 	.short	0x0380
        /*015a*/ 	.short	0x0128


	//----- nvinfo : EIATTR_SW_WAR
	.align		4
.L_359:
        /*015c*/ 	.byte	0x04, 0x36
        /*015e*/ 	.short	(.L_361 - .L_360)
.L_360:
        /*0160*/ 	.word	0x00000008
.L_361:


//--------------------- .nv.info._ZN4mmha33masked_multihead_attention_kernelIfLi112ELi128ELi1ELi32ELi256ELb1ELb0EEEv26Multihead_attention_paramsIT_XT5_EE --------------------------
	.section	.nv.info._ZN4mmha33masked_multihead_attention_kernelIfLi112ELi128ELi1ELi32ELi256ELb1ELb0EEEv26Multihead_attention_paramsIT_XT5_EE,"",@"SHT_CUDA_INFO"
	.sectionflags	@""
	.align	4


	//----- nvinfo : EIATTR_CUDA_API_VERSION
	.align		4
        /*0000*/ 	.byte	0x04, 0x37
        /*0002*/ 	.short	(.L_363 - .L_362)
.L_362:
        /*0004*/ 	.word	0x00000082


	//----- nvinfo : EIATTR_KPARAM_INFO
	.align		4
.L_363:
        /*0008*/ 	.byte	0x04, 0x17
        /*000a*/ 	.short	(.L_365 - .L_364)
.L_364:
        /*000c*/ 	.word	0x00000000
        /*0010*/ 	.short	0x0000
        /*0012*/ 	.short	0x0000
        /*0014*/ 	.byte	0x00, 0xf0, 0xa1, 0x04


	//----- nvinfo : EIATTR_SPARSE_MMA_MASK
	.align		4
.L_365:
        /*0018*/ 	.byte	0x03, 0x50
        /*001a*/ 	.short	0x0000


	//----- nvinfo : EIATTR_MAXREG_COUNT
	.align		4
        /*001c*/ 	.byte	0x03, 0x1b
        /*001e*/ 	.short	0x00ff


	//----- nvinfo : EIATTR_NUM_BARRIERS
	.align		4
        /*0020*/ 	.byte	0x02, 0x4c
        /*0022*/ 	.byte	0x01
	.zero		1


	//----- nvinfo : EIATTR_EXTERNS
	.align		4
        /*0024*/ 	.byte	0x04, 0x0f
        /*0026*/ 	.short	(.L_367 - .L_366)


	//   ....[0]....
	.align		4
.L_366:
        /*0028*/ 	.word	index@(__assertfail)


	//----- nvinfo : EIATTR_ANNOTATIONS
	.align		4
.L_367:
        /*002c*/ 	.byte	0x04, 0x55
        /*002e*/ 	.short	(.L_369 - .L_368)


	//   ....[0]....
.L_368:
        /* <DEDUP_REMOVED lines=99> */


	//----- nvinfo : EIATTR_MERCURY_ISA_VERSION
	.align		4
.L_369:
        /*0648*/ 	.byte	0x03, 0x5f
        /*064a*/ 	.short	0x0101


	//----- nvinfo : EIATTR_INT_WARP_WIDE_INSTR_OFFSETS
	.align		4
        /*064c*/ 	.byte	0x04, 0x31
        /*064e*/ 	.short	(.L_371 - .L_370)


	//   ....[0]....
.L_370:
        /*0650*/ 	.word	0x000009a0


	//----- nvinfo : EIATTR_COOP_GROUP_MASK_REGIDS
	.align		4
.L_371:
        /*0654*/ 	.byte	0x04, 0x29
        /*0656*/ 	.short	(.L_373 - .L_372)


	//   ....[0]....
.L_372:
        /*0658*/ 	.word	0xffffffff


	//   ....[1]....
        /*065c*/ 	.word	0xffffffff


	//   ....[2]....
        /*0660*/ 	.word	0xffffffff


	//   ....[3]....
        /*0664*/ 	.word	0xffffffff


	//   ....[4]....
        /*0668*/ 	.word	0xffffffff


	//   ....[5]....
        /*066c*/ 	.word	0xffffffff


	//   ....[6]....
        /*0670*/ 	.word	0xffffffff


	//   ....[7]....
        /*0674*/ 	.word	0xffffffff


	//   ....[8]....
        /*0678*/ 	.word	0xffffffff


	//   ....[9]....
        /*067c*/ 	.word	0xffffffff


	//   ....[10]....
        /*0680*/ 	.word	0xffffffff


	//   ....[11]....
        /*0684*/ 	.word	0xffffffff


	//   ....[12]....
        /*0688*/ 	.word	0xffffffff


	//   ....[13]....
        /*068c*/ 	.word	0xffffffff


	//   ....[14]....
        /*0690*/ 	.word	0xffffffff


	//   ....[15]....
        /*0694*/ 	.word	0xffffffff


	//   ....[16]....
        /*0698*/ 	.word	0xffffffff


	//   ....[17]....
        /*069c*/ 	.word	0xffffffff


	//   ....[18]....
        /*06a0*/ 	.word	0xffffffff


	//   ....[19]....
        /*06a4*/ 	.word	0xffffffff


	//   ....[20]....
        /*06a8*/ 	.word	0xffffffff


	//   ....[21]....
        /*06ac*/ 	.word	0xffffffff


	//   ....[22]....
        /*06b0*/ 	.word	0xffffffff


	//   ....[23]....
        /*06b4*/ 	.word	0x0500000f


	//   ....[24]....
        /*06b8*/ 	.word	0x0500000f


	//   ....[25]....
        /*06bc*/ 	.word	0x0500000f


	//   ....[26]....
        /*06c0*/ 	.word	0x0500000f


	//   ....[27]....
        /*06c4*/ 	.word	0x0500000f


	//----- nvinfo : EIATTR_COOP_GROUP_INSTR_OFFSETS
	.align		4
.L_373:
        /*06c8*/ 	.byte	0x04, 0x28
        /*06ca*/ 	.short	(.L_375 - .L_374)


	//   ....[0]....
.L_374:
        /*06cc*/ 	.word	0x00002080


	//   ....[1]....
        /*06d0*/ 	.word	0x000020a0


	//   ....[2]....
        /*06d4*/ 	.word	0x000020c0


	//   ....[3]....
        /*06d8*/ 	.word	0x000020e0


	//   ....[4]....
        /*06dc*/ 	.word	0x00002100


	//   ....[5]....
        /*06e0*/ 	.word	0x0000e650


	//   ....[6]....
        /*06e4*/ 	.word	0x0000e670


	//   ....[7]....
        /*06e8*/ 	.word	0x0000e6a0


	//   ....[8]....
        /*06ec*/ 	.word	0x0000e6e0


	//   ....[9]....
        /*06f0*/ 	.word	0x0000e720


	//   ....[10]....
        /*06f4*/ 	.word	0x0000e7b0


	//   ....[11]....
        /*06f8*/ 	.word	0x0000e7e0


	//   ....[12]....
        /*06fc*/ 	.word	0x0000e810


	//   ....[13]....
        /*0700*/ 	.word	0x0000e840


	//   ....[14]....
        /*0704*/ 	.word	0x0000fd30


	//   ....[15]....
        /*0708*/ 	.word	0x0000fdd0


	//   ....[16]....
        /*070c*/ 	.word	0x0000fe00


	//   ....[17]....
        /*0710*/ 	.word	0x0000fe20


	//   ....[18]....
        /*0714*/ 	.word	0x0000fe40


	//   ....[19]....
        /*0718*/ 	.word	0x0000fea0


	//   ....[20]....
        /*071c*/ 	.word	0x0000fec0


	//   ....[21]....
        /*0720*/ 	.word	0x0000fee0


	//   ....[22]....
        /*0724*/ 	.word	0x0000ff00


	//   ....[23]....
        /*0728*/ 	.word	0x00013b20


	//   ....[24]....
        /*072c*/ 	.word	0x00013b80


	//   ....[25]....
        /*0730*/ 	.word	0x00013be0


	//   ....[26]....
        /*0734*/ 	.word	0x00013c40


	//   ....[27]....
        /*0738*/ 	.word	0x00013ca0


	//----- nvinfo : EIATTR_VRC_CTA_INIT_COUNT
	.align		4
.L_375:
        /*073c*/ 	.byte	0x02, 0x4a
	.zero		1
	.zero		1


	//----- nvinfo : EIATTR_SYSCALL_OFFSETS
	.align		4
        /*0740*/ 	.byte	0x04, 0x46
        /*0742*/ 	.short	(.L_377 - .L_376)


	//   ....[0]....
.L_376:
        /*0744*/ 	.word	0x00001510


	//----- nvinfo : EIATTR_EXIT_INSTR_OFFSETS
	.align		4
.L_377:
        /*0748*/ 	.byte	0x04, 0x1c
        /*074a*/ 	.short	(.L_379 - .L_378)


	//   ....[0]....
.L_378:
        /*074c*/ 	.word	0x000000c0


	//   ....[1]....
        /*0750*/ 	.word	0x000135e0


	//   ....[2]....
        /*0754*/ 	.word	0x00013820


	//   ....[3]....
        /*0758*/ 	.word	0x00013a80


	//   ....[4]....
        /*075c*/ 	.word	0x00013ad0


	//----- nvinfo : EIATTR_CRS_STACK_SIZE
	.align		4
.L_379:
        /*0760*/ 	.byte	0x04, 0x1e
        /*0762*/ 	.short	(.L_381 - .L_380)
.L_380:
        /*0764*/ 	.word	0x00000000


	//----- nvinfo : EIATTR_CBANK_PARAM_SIZE
	.align		4
.L_381:
        /*0768*/ 	.byte	0x03, 0x19
        /*076a*/ 	.short	0x0128


	//----- nvinfo : EIATTR_PARAM_CBANK
	.align		4
        /*076c*/ 	.byte	0x04, 0x0a
        /*076e*/ 	.short	(.L_383 - .L_382)
	.align		4
.L_382:
        /*0770*/ 	.word	index@(.nv.constant0._ZN4mmha33masked_multihead_attention_kernelIfLi112ELi128ELi1ELi32ELi256ELb1ELb0EEEv26Multihead_attention_paramsIT_XT5_EE)
        /*0774*/ 	.short	0x0380
        /*0776*/ 	.short	0x0128


	//----- nvinfo : EIATTR_SW_WAR
	.align		4
.L_383:
        /*0778*/ 	.byte	0x04, 0x36
        /*077a*/ 	.short	(.L_385 - .L_384)
.L_384:
        /*077c*/ 	.word	0x00000008
.L_385:


//--------------------- .nv.info._ZN4mmha33masked_multihead_attention_kernelIfLi112ELi128ELi2ELi32ELi128ELb1ELb0EEEv26Multihead_attention_paramsIT_XT5_EE --------------------------
	.section	.nv.info._ZN4mmha33masked_multihead_attention_kernelIfLi112ELi128ELi2ELi32ELi128ELb1ELb0EEEv26Multihead_attention_paramsIT_XT5_EE,"",@"SHT_CUDA_INFO"
	.sectionflags	@""
	.align	4


	//----- nvinfo : EIATTR_CUDA_API_VERSION
	.align		4
        /*0000*/ 	.byte	0x04, 0x37
        /*0002*/ 	.short	(.L_387 - .L_386)
.L_386:
        /*0004*/ 	.word	0x00000082


	//----- nvinfo : EIATTR_KPARAM_INFO
	.align		4
.L_387:
        /*0008*/ 	.byte	0x04, 0x17
        /*000a*/ 	.short	(.L_389 - .L_388)
.L_388:
        /*000c*/ 	.word	0x00000000
        /*0010*/ 	.short	0x0000
        /*0012*/ 	.short	0x0000
        /*0014*/ 	.byte	0x00, 0xf0, 0xa1, 0x04


	//----- nvinfo : EIATTR_SPARSE_MMA_MASK
	.align		4
.L_389:
        /*0018*/ 	.byte	0x03, 0x50
        /*001a*/ 	.short	0x0000


	//----- nvinfo : EIATTR_MAXREG_COUNT
	.align		4
        /*001c*/ 	.byte	0x03, 0x1b
        /*001e*/ 	.short	0x00ff


	//----- nvinfo : EIATTR_NUM_BARRIERS
	.align		4
        /*0020*/ 	.byte	0x02, 0x4c
        /*0022*/ 	.byte	0x01
	.zero		1


	//----- nvinfo : EIATTR_EXTERNS
	.align		4
        /*0024*/ 	.byte	0x04, 0x0f
        /*0026*/ 	.short	(.L_391 - .L_390)


	//   ....[0]....
	.align		4
.L_390:
        /*0028*/ 	.word	index@(__assertfail)


	//----- nvinfo : EIATTR_MERCURY_ISA_VERSION
	.align		4
.L_391:
        /*002c*/ 	.byte	0x03, 0x5f
        /*002e*/ 	.short	0x0101


	//----- nvinfo : EIATTR_COOP_GROUP_MASK_REGIDS
	.align		4
        /*0030*/ 	.byte	0x04, 0x29
        /*0032*/ 	.short	(.L_393 - .L_392)


	//   ....[0]....
.L_392:
        /*0034*/ 	.word	0xffffffff


	//   ....[1]....
        /*0038*/ 	.word	0xffffffff


	//   ....[2]....
        /*003c*/ 	.word	0xffffffff


	//   ....[3]....
        /*0040*/ 	.word	0xffffffff


	//   ....[4]....
        /*0044*/ 	.word	0xffffffff


	//   ....[5]....
        /*0048*/ 	.word	0xffffffff


	//   ....[6]....
        /*004c*/ 	.word	0xffffffff


	//   ....[7]....
        /*0050*/ 	.word	0xffffffff


	//   ....[8]....
        /*0054*/ 	.word	0xffffffff


	//   ....[9]....
        /*0058*/ 	.word	0xffffffff


	//   ....[10]....
        /*005c*/ 	.word	0xffffffff


	//   ....[11]....
        /*0060*/ 	.word	0xffffffff


	//   ....[12]....
        /*0064*/ 	.word	0xffffffff


	//   ....[13]....
        /*0068*/ 	.word	0xffffffff


	//   ....[14]....
        /*006c*/ 	.word	0xffffffff


	//   ....[15]....
        /*0070*/ 	.word	0xffffffff


	//   ....[16]....
        /*0074*/ 	.word	0xffffffff


	//   ....[17]....
        /*0078*/ 	.word	0xffffffff


	//   ....[18]....
        /*007c*/ 	.word	0xffffffff


	//   ....[19]....
        /*0080*/ 	.word	0xffffffff


	//   ....[20]....
        /*0084*/ 	.word	0xffffffff


	//   ....[21]....
        /*0088*/ 	.word	0x0500000f


	//   ....[22]....
        /*008c*/ 	.word	0x0500000f


	//   ....[23]....
        /*0090*/ 	.word	0x0500000f


	//   ....[24]....
        /*0094*/ 	.word	0x0500000f


	//   ....[25]....
        /*0098*/ 	.word	0x0500000f


	//   ....[26]....
        /*009c*/ 	.word	0x0500000f


	//   ....[27]....
        /*00a0*/ 	.word	0x0500000f


	//   ....[28]....
        /*00a4*/ 	.word	0x0500000f


	//   ....[29]....
        /*00a8*/ 	.word	0x0500000f


	//   ....[30]....
        /*00ac*/ 	.word	0x0500000f


	//----- nvinfo : EIATTR_COOP_GROUP_INSTR_OFFSETS
	.align		4
.L_393:
        /*00b0*/ 	.byte	0x04, 0x28
        /*00b2*/ 	.short	(.L_395 - .L_394)


	//   ....[0]....
.L_394:
        /*00b4*/ 	.word	0x00001de0


	//   ....[1]....
        /*00b8*/ 	.word	0x00001e00


	//   ....[2]....
        /*00bc*/ 	.word	0x00001e20


	//   ....[3]....
        /*00c0*/ 	.word	0x00001e40


	//   ....[4]....
        /*00c4*/ 	.word	0x00001e60


	//   ....[5]....
        /*00c8*/ 	.word	0x0000bda0


	//   ....[6]....
        /*00cc*/ 	.word	0x0000bff0


	//   ....[7]....
        /*00d0*/ 	.word	0x0000c010


	//   ....[8]....
        /*00d4*/ 	.word	0x0000c030


	//   ....[9]....
        /*00d8*/ 	.word	0x0000c050


	//   ....[10]....
        /*00dc*/ 	.word	0x0000c150


	//   ....[11]....
        /*00e0*/ 	.word	0x0000c180


	//   ....[12]....
        /*00e4*/ 	.word	0x0000c1b0


	//   ....[13]....
        /*00e8*/ 	.word	0x0000d670


	//   ....[14]....
        /*00ec*/ 	.word	0x0000d700


	//   ....[15]....
        /*00f0*/ 	.word	0x0000d720


	//   ....[16]....
        /*00f4*/ 	.word	0x0000d740


	//   ....[17]....
        /*00f8*/ 	.word	0x0000d760


	//   ....[18]....
        /*00fc*/ 	.word	0x0000d7c0


	//   ....[19]....
        /*0100*/ 	.word	0x0000d7e0


	//   ....[20]....
        /*0104*/ 	.word	0x0000d810


	//   ....[21]....
        /*0108*/ 	.word	0x00010f20


	//   ....[22]....
        /*010c*/ 	.word	0x00010f80


	//   ....[23]....
        /*0110*/ 	.word	0x00010fe0


	//   ....[24]....
        /*0114*/ 	.word	0x00011040


	//   ....[25]....
        /*0118*/ 	.word	0x000110a0


	//   ....[26]....
        /*011c*/ 	.word	0x00011120


	//   ....[27]....
        /*0120*/ 	.word	0x000111c0


	//   ....[28]....
        /*0124*/ 	.word	0x00011240


	//   ....[29]....
        /*0128*/ 	.word	0x000112a0


	//   ....[30]....
        /*012c*/ 	.word	0x00011300


	//----- nvinfo : EIATTR_VRC_CTA_INIT_COUNT
	.align		4
.L_395:
        /*0130*/ 	.byte	0x02, 0x4a
	.zero		1
	.zero		1


	//----- nvinfo : EIATTR_SYSCALL_OFFSETS
	.align		4
        /*0134*/ 	.byte	0x04, 0x46
        /*0136*/ 	.short	(.L_397 - .L_396)


	//   ....[0]....
.L_396:
        /*0138*/ 	.word	0x000012b0


	//----- nvinfo : EIATTR_EXIT_INSTR_OFFSETS
	.align		4
.L_397:
        /*013c*/ 	.byte	0x04, 0x1c
        /*013e*/ 	.short	(.L_399 - .L_398)


	//   ....[0]....
.L_398:
        /*0140*/ 	.word	0x000000b0


	//   ....[1]....
        /*0144*/ 	.word	0x00010a90


	//   ....[2]....
        /*0148*/ 	.word	0x00010c20


	//   ....[3]....
        /*014c*/ 	.word	0x00010e80


	//   ....[4]....
        /*0150*/ 	.word	0x00010ed0


	//----- nvinfo : EIATTR_CRS_STACK_SIZE
	.align		4
.L_399:
        /*0154*/ 	.byte	0x04, 0x1e
        /*0156*/ 	.short	(.L_401 - .L_400)
.L_400:
        /*0158*/ 	.word	0x00000000


	//----- nvinfo : EIATTR_CBANK_PARAM_SIZE
	.align		4
.L_401:
        /*015c*/ 	.byte	0x03, 0x19
        /*015e*/ 	.short	0x0128


	//----- nvinfo : EIATTR_PARAM_CBANK
	.align		4
        /*0160*/ 	.byte	0x04, 0x0a
        /*0162*/ 	.short	(.L_403 - .L_402)
	.align		4
.L_402:
        /*0164*/ 	.word	index@(.nv.constant0._ZN4mmha33masked_multihead_attention_kernelIfLi112ELi128ELi2ELi32ELi128ELb1ELb0EEEv26Multihead_attention_paramsIT_XT5_EE)
        /*0168*/ 	.short	0x0380
        /*016a*/ 	.short	0x0128


	//----- nvinfo : EIATTR_SW_WAR
	.align		4
.L_403:
        /*016c*/ 	.byte	0x04, 0x36
        /*016e*/ 	.short	(.L_405 - .L_404)
.L_404:
        /*0170*/ 	.word	0x00000008
.L_405:


//--------------------- .nv.info._ZN4mmha33masked_multihead_attention_kernelIfLi112ELi128ELi4ELi32ELi64ELb1ELb0EEEv26Multihead_attention_paramsIT_XT5_EE --------------------------
	.section	.nv.info._ZN4mmha33masked_multihead_attention_kernelIfLi112ELi128ELi4ELi32ELi64ELb1ELb0EEEv26Multihead_attention_paramsIT_XT5_EE,"",@"SHT_CUDA_INFO"
	.sectionflags	@""
	.align	4


	//----- nvinfo : EIATTR_CUDA_API_VERSION
	.align		4
        /*0000*/ 	.byte	0x04, 0x37
        /*0002*/ 	.short	(.L_407 - .L_406)
.L_406:
        /*0004*/ 	.word	0x00000082


	//----- nvinfo : EIATTR_KPARAM_INFO
	.align		4
.L_407:
        /*0008*/ 	.byte	0x04, 0x17
        /*000a*/ 	.short	(.L_409 - .L_408)
.L_408:
        /*000c*/ 	.word	0x00000000
        /*0010*/ 	.short	0x0000
        /*0012*/ 	.short	0x0000
        /*0014*/ 	.byte	0x00, 0xf0, 0xa1, 0x04


	//----- nvinfo : EIATTR_SPARSE_MMA_MASK
	.align		4
.L_409:
        /*0018*/ 	.byte	0x03, 0x50
        /*001a*/ 	.short	0x0000


	//----- nvinfo : EIATTR_MAXREG_COUNT
	.align		4
        /*001c*/ 	.byte	0x03, 0x1b
        /*001e*/ 	.short	0x00ff


	//----- nvinfo : EIATTR_NUM_BARRIERS
	.align		4
        /*0020*/ 	.byte	0x02, 0x4c
        /*0022*/ 	.byte	0x01
	.zero		1


	//----- nvinfo : EIATTR_EXTERNS
	.align		4
        /*0024*/ 	.byte	0x04, 0x0f
        /*0026*/ 	.short	(.L_411 - .L_410)


	//   ....[0]....
	.align		4
.L_410:
        /*0028*/ 	.word	index@(__assertfail)


	//----- nvinfo : EIATTR_MERCURY_ISA_VERSION
	.align		4
.L_411:
        /*002c*/ 	.byte	0x03, 0x5f
        /*002e*/ 	.short	0x0101


	//----- nvinfo : EIATTR_INT_WARP_WIDE_INSTR_OFFSETS
	.align		4
        /*0030*/ 	.byte	0x04, 0x31
        /*0032*/ 	.short	(.L_413 - .L_412)


	//   ....[0]....
.L_412:
        /*0034*/ 	.word	0x00000970


	//----- nvinfo : EIATTR_COOP_GROUP_MASK_REGIDS
	.align		4
.L_413:
        /*0038*/ 	.byte	0x04, 0x29
        /*003a*/ 	.short	(.L_415 - .L_414)


	//   ....[0]....
.L_414:
        /*003c*/ 	.word	0xffffffff


	//   ....[1]....
        /*0040*/ 	.word	0xffffffff


	//   ....[2]....
        /*0044*/ 	.word	0xffffffff


	//   ....[3]....
        /*0048*/ 	.word	0xffffffff


	//   ....[4]....
        /*004c*/ 	.word	0xffffffff


	//   ....[5]....
        /*0050*/ 	.word	0xffffffff


	//   ....[6]....
        /*0054*/ 	.word	0xffffffff


	//   ....[7]....
        /*0058*/ 	.word	0xffffffff


	//   ....[8]....
        /*005c*/ 	.word	0xffffffff


	//   ....[9]....
        /*0060*/ 	.word	0xffffffff


	//   ....[10]....
        /*0064*/ 	.word	0xffffffff


	//   ....[11]....
        /*0068*/ 	.word	0xffffffff


	//   ....[12]....
        /*006c*/ 	.word	0xffffffff


	//   ....[13]....
        /*0070*/ 	.word	0xffffffff


	//   ....[14]....
        /*0074*/ 	.word	0xffffffff


	//   ....[15]....
        /*0078*/ 	.word	0xffffffff


	//   ....[16]....
        /*007c*/ 	.word	0xffffffff


	//   ....[17]....
        /*0080*/ 	.word	0xffffffff


	//   ....[18]....
        /*0084*/ 	.word	0xffffffff


	//   ....[19]....
        /*0088*/ 	.word	0x0500000f


	//   ....[20]....
        /*008c*/ 	.word	0x0500000f


	//   ....[21]....
        /*0090*/ 	.word	0x0500000f


	//   ....[22]....
        /*0094*/ 	.word	0x0500000f


	//   ....[23]....
        /*0098*/ 	.word	0x0500000f


	//   ....[24]....
        /*009c*/ 	.word	0x0500000f


	//   ....[25]....
        /*00a0*/ 	.word	0x0500000f


	//   ....[26]....
        /*00a4*/ 	.word	0x0500000f


	//   ....[27]....
        /*00a8*/ 	.word	0x0500000f


	//   ....[28]....
        /*00ac*/ 	.word	0x0500000f


	//----- nvinfo : EIATTR_COOP_GROUP_INSTR_OFFSETS
	.align		4
.L_415:
        /*00b0*/ 	.byte	0x04, 0x28
        /*00b2*/ 	.short	(.L_417 - .L_416)


	//   ....[0]....
.L_416:
        /*00b4*/ 	.word	0x00002020


	//   ....[1]....
        /*00b8*/ 	.word	0x00002040


	//   ....[2]....
        /*00bc*/ 	.word	0x00002060


	//   ....[3]....
        /*00c0*/ 	.word	0x00002080


	//   ....[4]....
        /*00c4*/ 	.word	0x000020a0


	//   ....[5]....
        /*00c8*/ 	.word	0x0000aec0


	//   ....[6]....
        /*00cc*/ 	.word	0x0000aee0


	//   ....[7]....
        /*00d0*/ 	.word	0x0000b130


	//   ....[8]....
        /*00d4*/ 	.word	0x0000b150


	//   ....[9]....
        /*00d8*/ 	.word	0x0000b170


	//   ....[10]....
        /*00dc*/ 	.word	0x0000b2b0


	//   ....[11]....
        /*00e0*/ 	.word	0x0000b2d0


	//   ....[12]....
        /*00e4*/ 	.word	0x0000c7b0


	//   ....[13]....
        /*00e8*/ 	.word	0x0000c840


	//   ....[14]....
        /*00ec*/ 	.word	0x0000c860


	//   ....[15]....
        /*00f0*/ 	.word	0x0000c880


	//   ....[16]....
        /*00f4*/ 	.word	0x0000c8b0


	//   ....[17]....
        /*00f8*/ 	.word	0x0000c920


	//   ....[18]....
        /*00fc*/ 	.word	0x0000c940


	//   ....[19]....
        /*0100*/ 	.word	0x00010d40


	//   ....[20]....
        /*0104*/ 	.word	0x00010da0


	//   ....[21]....
        /*0108*/ 	.word	0x00010e00


	//   ....[22]....
        /*010c*/ 	.word	0x00010e60


	//   ....[23]....
        /*0110*/ 	.word	0x00010ec0


	//   ....[24]....
        /*0114*/ 	.word	0x00010f40


	//   ....[25]....
        /*0118*/ 	.word	0x00010fc0


	//   ....[26]....
        /*011c*/ 	.word	0x00011050


	//   ....[27]....
        /*0120*/ 	.word	0x000110d0


	//   ....[28]....
        /*0124*/ 	.word	0x00011130


	//----- nvinfo : EIATTR_VRC_CTA_INIT_COUNT
	.align		4
.L_417:
        /*0128*/ 	.byte	0x02, 0x4a
	.zero		1
	.zero		1


	//----- nvinfo : EIATTR_SYSCALL_OFFSETS
	.align		4
        /*012c*/ 	.byte	0x04, 0x46
        /*012e*/ 	.short	(.L_419 - .L_418)


	//   ....[0]....
.L_418:
        /*0130*/ 	.word	0x000014f0


	//----- nvinfo : EIATTR_EXIT_INSTR_OFFSETS
	.align		4
.L_419:
        /*0134*/ 	.byte	0x04, 0x1c
        /*0136*/ 	.short	(.L_421 - .L_420)


	//   ....[0]....
.L_420:
        /*0138*/ 	.word	0x000000d0


	//   ....[1]....
        /*013c*/ 	.word	0x00010970


	//   ....[2]....
        /*0140*/ 	.word	0x00010a40


	//   ....[3]....
        /*0144*/ 	.word	0x00010ca0


	//   ....[4]....
        /*0148*/ 	.word	0x00010cf0


	//----- nvinfo : EIATTR_CRS_STACK_SIZE
	.align		4
.L_421:
        /*014c*/ 	.byte	0x04, 0x1e
        /*014e*/ 	.short	(.L_423 - .L_422)
.L_422:
        /*0150*/ 	.word	0x00000000


	//----- nvinfo : EIATTR_CBANK_PARAM_SIZE
	.align		4
.L_423:
        /*0154*/ 	.byte	0x03, 0x19
        /*0156*/ 	.short	0x0128


	//----- nvinfo : EIATTR_PARAM_CBANK
	.align		4
        /*0158*/ 	.byte	0x04, 0x0a
        /*015a*/ 	.short	(.L_425 - .L_424)
	.align		4
.L_424:
        /*015c*/ 	.word	index@(.nv.constant0._ZN4mmha33masked_multihead_attention_kernelIfLi112ELi128ELi4ELi32ELi64ELb1ELb0EEEv26Multihead_attention_paramsIT_XT5_EE)
        /*0160*/ 	.short	0x0380
        /*0162*/ 	.short	0x0128


	//----- nvinfo : EIATTR_SW_WAR
	.align		4
.L_425:
        /*0164*/ 	.byte	0x04, 0x36
        /*0166*/ 	.short	(.L_427 - .L_426)
.L_426:
        /*0168*/ 	.word	0x00000008
.L_427:


//--------------------- .nv.info._ZN4mmha33masked_multihead_attention_kernelItLi112ELi128ELi1ELi16ELi256ELb0ELb1EEEv26Multihead_attention_paramsIT_XT5_EE --------------------------
	.section	.nv.info._ZN4mmha33masked_multihead_attention_kernelItLi112ELi128ELi1ELi16ELi256ELb0ELb1EEEv26Multihead_attention_paramsIT_XT5_EE,"",@"SHT_CUDA_INFO"
	.sectionflags	@""
	.align	4


	//----- nvinfo : EIATTR_CUDA_API_VERSION
	.align		4
        /*0000*/ 	.byte	0x04, 0x37
        /*0002*/ 	.short	(.L_429 - .L_428)
.L_428:
        /*0004*/ 	.word	0x00000082


	//----- nvinfo : EIATTR_KPARAM_INFO
	.align		4
.L_429:
        /*0008*/ 	.byte	0x04, 0x17
        /*000a*/ 	.short	(.L_431 - .L_430)
.L_430:
        /*000c*/ 	.word	0x00000000
        /*0010*/ 	.short	0x0000
        /*0012*/ 	.short	0x0000
        /*0014*/ 	.byte	0x00, 0xf0, 0xa1, 0x04


	//----- nvinfo : EIATTR_SPARSE_MMA_MASK
	.align		4
.L_431:
        /*0018*/ 	.byte	0x03, 0x50
        /*001a*/ 	.short	0x0000


	//----- nvinfo : EIATTR_MAXREG_COUNT
	.align		4
        /*001c*/ 	.byte	0x03, 0x1b
        /*001e*/ 	.short	0x00ff


	//----- nvinfo : EIATTR_NUM_BARRIERS
	.align		4
        /*0020*/ 	.byte	0x02, 0x4c
        /*0022*/ 	.byte	0x01
	.zero		1


	//----- nvinfo : EIATTR_EXTERNS
	.align		4
        /*0024*/ 	.byte	0x04, 0x0f
        /*0026*/ 	.short	(.L_433 - .L_432)


	//   ....[0]....
	.align		4
.L_432:
        /*0028*/ 	.word	index@(__assertfail)


	//----- nvinfo : EIATTR_MERCURY_ISA_VERSION
	.align		4
.L_433:
        /*002c*/ 	.byte	0x03, 0x5f
        /*002e*/ 	.short	0x0101


	//----- nvinfo : EIATTR_COOP_GROUP_MASK_REGIDS
	.align		4
        /*0030*/ 	.byte	0x04, 0x29
        /*0032*/ 	.short	(.L_435 - .L_434)


	//   ....[0]....
.L_434:
        /*0034*/ 	.word	0xffffffff


	//   ....[1]....
        /*0038*/ 	.word	0xffffffff


	//   ....[2]....
        /*003c*/ 	.word	0xffffffff


	//   ....[3]....
        /*0040*/ 	.word	0xffffffff


	//   ....[4]....
        /*0044*/ 	.word	0xffffffff


	//   ....[5]....
        /*0048*/ 	.word	0xffffffff


	//   ....[6]....
        /*004c*/ 	.word	0xffffffff


	//   ....[7]....
        /*0050*/ 	.word	0xffffffff


	//   ....[8]....
        /*0054*/ 	.word	0xffffffff


	//   ....[9]....
        /*0058*/ 	.word	0xffffffff


	//   ....[10]....
        /*005c*/ 	.word	0xffffffff


	//   ....[11]....
        /*0060*/ 	.word	0xffffffff


	//   ....[12]....
        /*0064*/ 	.word	0xffffffff


	//   ....[13]....
        /*0068*/ 	.word	0xffffffff


	//   ....[14]....
        /*006c*/ 	.word	0xffffffff


	//   ....[15]....
        /*0070*/ 	.word	0xffffffff


	//   ....[16]....
        /*0074*/ 	.word	0xffffffff


	//   ....[17]....
        /*0078*/ 	.word	0xffffffff


	//   ....[18]....
        /*007c*/ 	.word	0xffffffff


	//   ....[19]....
        /*0080*/ 	.word	0xffffffff


	//   ....[20]....
        /*0084*/ 	.word	0xffffffff


	//   ....[21]....
        /*0088*/ 	.word	0xffffffff


	//   ....[22]....
        /*008c*/ 	.word	0xffffffff


	//   ....[23]....
        /*0090*/ 	.word	0x0500000f


	//   ....[24]....
        /*0094*/ 	.word	0x0500000f


	//   ....[25]....
        /*0098*/ 	.word	0x0500000f


	//   ....[26]....
        /*009c*/ 	.word	0x0500000f


	//   ....[27]....
        /*00a0*/ 	.word	0x0500000f


	//----- nvinfo : EIATTR_COOP_GROUP_INSTR_OFFSETS
	.align		4
.L_435:
        /*00a4*/ 	.byte	0x04, 0x28
        /*00a6*/ 	.short	(.L_437 - .L_436)


	//   ....[0]....
.L_436:
        /*00a8*/ 	.word	0x00001b00


	//   ....[1]....
        /*00ac*/ 	.word	0x00001b20


	//   ....[2]....
        /*00b0*/ 	.word	0x00001b40


	//   ....[3]....
        /*00b4*/ 	.word	0x00001b60


	//   ....[4]....
        /*00b8*/ 	.word	0x00001b80


	//   ....[5]....
        /*00bc*/ 	.word	0x00004390


	//   ....[6]....
        /*00c0*/ 	.word	0x00004420


	//   ....[7]....
        /*00c4*/ 	.word	0x00004440


	//   ....[8]....
        /*00c8*/ 	.word	0x00004470


	//   ....[9]....
        /*00cc*/ 	.word	0x000044a0


	//   ....[10]....
        /*00d0*/ 	.word	0x00004540


	//   ....[11]....
        /*00d4*/ 	.word	0x00004570


	//   ....[12]....
        /*00d8*/ 	.word	0x000045b0


	//   ....[13]....
        /*00dc*/ 	.word	0x000045e0


	//   ....[14]....
        /*00e0*/ 	.word	0x00005c20


	//   ....[15]....
        /*00e4*/ 	.word	0x00005ca0


	//   ....[16]....
        /*00e8*/ 	.word	0x00005d20


	//   ....[17]....
        /*00ec*/ 	.word	0x00005d50


	//   ....[18]....
        /*00f0*/ 	.word	0x00005d70


	//   ....[19]....
        /*00f4*/ 	.word	0x00005de0


	//   ....[20]....
        /*00f8*/ 	.word	0x00005e00


	//   ....[21]....
        /*00fc*/ 	.word	0x00005e30


	//   ....[22]....
        /*0100*/ 	.word	0x00005e60


	//   ....[23]....
        /*0104*/ 	.word	0x00009da0


	//   ....[24]....
        /*0108*/ 	.word	0x00009e00


	//   ....[25]....
        /*010c*/ 	.word	0x00009e60


	//   ....[26]....
        /*0110*/ 	.word	0x00009ec0


	//   ....[27]....
        /*0114*/ 	.word	0x00009f20


	//----- nvinfo : EIATTR_VRC_CTA_INIT_COUNT
	.align		4
.L_437:
        /*0118*/ 	.byte	0x02, 0x4a
	.zero		1
	.zero		1


	//----- nvinfo : EIATTR_SYSCALL_OFFSETS
	.align		4
        /*011c*/ 	.byte	0x04, 0x46
        /*011e*/ 	.short	(.L_439 - .L_438)


	//   ....[0]....
.L_438:
        /*0120*/ 	.word	0x00001260


	//----- nvinfo : EIATTR_EXIT_INSTR_OFFSETS
	.align		4
.L_439:
        /*0124*/ 	.byte	0x04, 0x1c
        /*0126*/ 	.short	(.L_441 - .L_440)


	//   ....[0]....
.L_440:
        /*0128*/ 	.word	0x000000b0


	//   ....[1]....
        /*012c*/ 	.word	0x000098e0


	//   ....[2]....
        /*0130*/ 	.word	0x00009c90


	//   ....[3]....
        /*0134*/ 	.word	0x00009d50


	//----- nvinfo : EIATTR_CRS_STACK_SIZE
	.align		4
.L_441:
        /*0138*/ 	.byte	0x04, 0x1e
        /*013a*/ 	.short	(.L_443 - .L_442)
.L_442:
        /*013c*/ 	.word	0x00000000


	//----- nvinfo : EIATTR_CBANK_PARAM_SIZE
	.align		4
.L_443:
        /*0140*/ 	.byte	0x03, 0x19
        /*0142*/ 	.short	0x0128


	//----- nvinfo : EIATTR_PARAM_CBANK
	.align		4
        /*0144*/ 	.byte	0x04, 0x0a
        /*0146*/ 	.short	(.L_445 - .L_444)
	.align		4
.L_444:
        /*0148*/ 	.word	index@(.nv.constant0._ZN4mmha33masked_multihead_attention_kernelItLi112ELi128ELi1ELi16ELi256ELb0ELb1EEEv26Multihead_attention_paramsIT_XT5_EE)
        /*014c*/ 	.short	0x0380
        /*014e*/ 	.short	0x0128


	//----- nvinfo : EIATTR_SW_WAR
	.align		4
.L_445:
        /*0150*/ 	.byte	0x04, 0x36
        /*0152*/ 	.short	(.L_447 - .L_446)
.L_446:
        /*0154*/ 	.word	0x00000008
.L_447:


//--------------------- .nv.info._ZN4mmha33masked_multihead_attention_kernelItLi112ELi128ELi2ELi16ELi128ELb0ELb1EEEv26Multihead_attention_paramsIT_XT5_EE --------------------------
	.section	.nv.info._ZN4mmha33masked_multihead_attention_kernelItLi112ELi128ELi2ELi16ELi128ELb0ELb1EEEv26Multihead_attention_paramsIT_XT5_EE,"",@"SHT_CUDA_INFO"
	.sectionflags	@""
	.align	4


	//----- nvinfo : EIATTR_CUDA_API_VERSION
	.align		4
        /*0000*/ 	.byte	0x04, 0x37
        /*0002*/ 	.short	(.L_449 - .L_448)
.L_448:
        /*0004*/ 	.word	0x00000082


	//----- nvinfo : EIATTR_KPARAM_INFO
	.align		4
.L_449:
        /*0008*/ 	.byte	0x04, 0x17
        /*000a*/ 	.short	(.L_451 - .L_450)
.L_450:
        /*000c*/ 	.word	0x00000000
        /*0010*/ 	.short	0x0000
        /*0012*/ 	.short	0x0000
        /*0014*/ 	.byte	0x00, 0xf0, 0xa1, 0x04


	//----- nvinfo : EIATTR_SPARSE_MMA_MASK
	.align		4
.L_451:
        /*0018*/ 	.byte	0x03, 0x50
        /*001a*/ 	.short	0x0000


	//----- nvinfo : EIATTR_MAXREG_COUNT
	.align		4
        /*001c*/ 	.byte	0x03, 0x1b
        /*001e*/ 	.short	0x00ff


	//----- nvinfo : EIATTR_NUM_BARRIERS
	.align		4
        /*0020*/ 	.byte	0x02, 0x4c
        /*0022*/ 	.byte	0x01
	.zero		1


	//----- nvinfo : EIATTR_EXTERNS
	.align		4
        /*0024*/ 	.byte	0x04, 0x0f
        /*0026*/ 	.short	(.L_453 - .L_452)


	//   ....[0]....
	.align		4
.L_452:
        /*0028*/ 	.word	index@(__assertfail)


	//----- nvinfo : EIATTR_MERCURY_ISA_VERSION
	.align		4
.L_453:
        /*002c*/ 	.byte	0x03, 0x5f
        /*002e*/ 	.short	0x0101


	//----- nvinfo : EIATTR_COOP_GROUP_MASK_REGIDS
	.align		4
        /*0030*/ 	.byte	0x04, 0x29
        /*0032*/ 	.short	(.L_455 - .L_454)


	//   ....[0]....
.L_454:
        /*0034*/ 	.word	0xffffffff


	//   ....[1]....
        /*0038*/ 	.word	0xffffffff


	//   ....[2]....
        /*003c*/ 	.word	0xffffffff


	//   ....[3]....
        /*0040*/ 	.word	0xffffffff


	//   ....[4]....
        /*0044*/ 	.word	0xffffffff


	//   ....[5]....
        /*0048*/ 	.word	0xffffffff


	//   ....[6]....
        /*004c*/ 	.word	0xffffffff


	//   ....[7]....
        /*0050*/ 	.word	0xffffffff


	//   ....[8]....
        /*0054*/ 	.word	0xffffffff


	//   ....[9]....
        /*0058*/ 	.word	0xffffffff


	//   ....[10]....
        /*005c*/ 	.word	0xffffffff


	//   ....[11]....
        /*0060*/ 	.word	0xffffffff


	//   ....[12]....
        /*0064*/ 	.word	0xffffffff


	//   ....[13]....
        /*0068*/ 	.word	0xffffffff


	//   ....[14]....
        /*006c*/ 	.word	0xffffffff


	//   ....[15]....
        /*0070*/ 	.word	0xffffffff


	//   ....[16]....
        /*0074*/ 	.word	0xffffffff


	//   ....[17]....
        /*0078*/ 	.word	0xffffffff


	//   ....[18]....
        /*007c*/ 	.word	0xffffffff


	//   ....[19]....
        /*0080*/ 	.word	0xffffffff


	//   ....[20]....
        /*0084*/ 	.word	0xffffffff


	//   ....[21]....
        /*0088*/ 	.word	0x0500000f


	//   ....[22]....
        /*008c*/ 	.word	0x0500000f


	//   ....[23]....
        /*0090*/ 	.word	0x0500000f


	//   ....[24]....
        /*0094*/ 	.word	0x0500000f


	//   ....[25]....
        /*0098*/ 	.word	0x0500000f


	//   ....[26]....
        /*009c*/ 	.word	0x0500000f


	//   ....[27]....
        /*00a0*/ 	.word	0x0500000f


	//   ....[28]....
        /*00a4*/ 	.word	0x0500000f


	//   ....[29]....
        /*00a8*/ 	.word	0x0500000f


	//   ....[30]....
        /*00ac*/ 	.word	0x0500000f


	//----- nvinfo : EIATTR_COOP_GROUP_INSTR_OFFSETS
	.align		4
.L_455:
        /*00b0*/ 	.byte	0x04, 0x28
        /*00b2*/ 	.short	(.L_457 - .L_456)


	//   ....[0]....
.L_456:
        /*00b4*/ 	.word	0x00001b90


	//   ....[1]....
        /*00b8*/ 	.word	0x00001bb0


	//   ....[2]....
        /*00bc*/ 	.word	0x00001bd0


	//   ....[3]....
        /*00c0*/ 	.word	0x00001bf0


	//   ....[4]....
        /*00c4*/ 	.word	0x00001c10


	//   ....[5]....
        /*00c8*/ 	.word	0x00004240


	//   ....[6]....
        /*00cc*/ 	.word	0x000044d0


	//   ....[7]....
        /*00d0*/ 	.word	0x000044f0


	//   ....[8]....
        /*00d4*/ 	.word	0x00004510


	//   ....[9]....
        /*00d8*/ 	.word	0x00004530


	//   ....[10]....
        /*00dc*/ 	.word	0x00004670


	//   ....[11]....
        /*00e0*/ 	.word	0x000046b0


	//   ....[12]....
        /*00e4*/ 	.word	0x00004700


	//   ....[13]....
        /*00e8*/ 	.word	0x00005d60


	//   ....[14]....
        /*00ec*/ 	.word	0x00005df0


	//   ....[15]....
        /*00f0*/ 	.word	0x00005e70


	//   ....[16]....
        /*00f4*/ 	.word	0x00005e90


	//   ....[17]....
        /*00f8*/ 	.word	0x00005ec0


	//   ....[18]....
        /*00fc*/ 	.word	0x00005f50


	//   ....[19]....
        /*0100*/ 	.word	0x00005f70


	//   ....[20]....
        /*0104*/ 	.word	0x00005f90


	//   ....[21]....
        /*0108*/ 	.word	0x00009cf0


	//   ....[22]....
        /*010c*/ 	.word	0x00009d50


	//   ....[23]....
        /*0110*/ 	.word	0x00009db0


	//   ....[24]....
        /*0114*/ 	.word	0x00009e10


	//   ....[25]....
        /*0118*/ 	.word	0x00009e70


	//   ....[26]....
        /*011c*/ 	.word	0x00009ef0


	//   ....[27]....
        /*0120*/ 	.word	0x00009f90


	//   ....[28]....
        /*0124*/ 	.word	0x0000a010


	//   ....[29]....
        /*0128*/ 	.word	0x0000a070


	//   ....[30]....
        /*012c*/ 	.word	0x0000a0d0


	//----- nvinfo : EIATTR_VRC_CTA_INIT_COUNT
	.align		4
.L_457:
        /*0130*/ 	.byte	0x02, 0x4a
	.zero		1
	.zero		1


	//----- nvinfo : EIATTR_SYSCALL_OFFSETS
	.align		4
        /*0134*/ 	.byte	0x04, 0x46
        /*0136*/ 	.short	(.L_459 - .L_458)


	//   ....[0]....
.L_458:
        /*0138*/ 	.word	0x000012e0


	//----- nvinfo : EIATTR_EXIT_INSTR_OFFSETS
	.align		4
.L_459:
        /*013c*/ 	.byte	0x04, 0x1c
        /*013e*/ 	.short	(.L_461 - .L_460)


	//   ....[0]....
.L_460:
        /*0140*/ 	.word	0x000000b0


	//   ....[1]....
        /*0144*/ 	.word	0x00009830


	//   ....[2]....
        /*0148*/ 	.word	0x00009be0


	//   ....[3]....
        /*014c*/ 	.word	0x00009ca0


	//----- nvinfo : EIATTR_CRS_STACK_SIZE
	.align		4
.L_461:
        /*0150*/ 	.byte	0x04, 0x1e
        /*0152*/ 	.short	(.L_463 - .L_462)
.L_462:
        /*0154*/ 	.word	0x00000000


	//----- nvinfo : EIATTR_CBANK_PARAM_SIZE
	.align		4
.L_463:
        /*0158*/ 	.byte	0x03, 0x19
        /*015a*/ 	.short	0x0128


	//----- nvinfo : EIATTR_PARAM_CBANK
	.align		4
        /*015c*/ 	.byte	0x04, 0x0a
        /*015e*/ 	.short	(.L_465 - .L_464)
	.align		4
.L_464:
        /*0160*/ 	.word	index@(.nv.constant0._ZN4mmha33masked_multihead_attention_kernelItLi112ELi128ELi2ELi16ELi128ELb0ELb1EEEv26Multihead_attention_paramsIT_XT5_EE)
        /*0164*/ 	.short	0x0380
        /*0166*/ 	.short	0x0128


	//----- nvinfo : EIATTR_SW_WAR
	.align		4
.L_465:
        /*0168*/ 	.byte	0x04, 0x36
        /*016a*/ 	.short	(.L_467 - .L_466)
.L_466:
        /*016c*/ 	.word	0x00000008
.L_467:


//--------------------- .nv.info._ZN4mmha33masked_multihead_attention_kernelItLi112ELi128ELi4ELi16ELi64ELb0ELb1EEEv26Multihead_attention_paramsIT_XT5_EE --------------------------
	.section	.nv.info._ZN4mmha33masked_multihead_attention_kernelItLi112ELi128ELi4ELi16ELi64ELb0ELb1EEEv26Multihead_attention_paramsIT_XT5_EE,"",@"SHT_CUDA_INFO"
	.sectionflags	@""
	.align	4


	//----- nvinfo : EIATTR_CUDA_API_VERSION
	.align		4
        /*0000*/ 	.byte	0x04, 0x37
        /*0002*/ 	.short	(.L_469 - .L_468)
.L_468:
        /*0004*/ 	.word	0x00000082


	//----- nvinfo : EIATTR_KPARAM_INFO
	.align		4
.L_469:
        /*0008*/ 	.byte	0x04, 0x17
        /*000a*/ 	.short	(.L_471 - .L_470)
.L_470:
        /*000c*/ 	.word	0x00000000
        /*0010*/ 	.short	0x0000
        /*0012*/ 	.short	0x0000
        /*0014*/ 	.byte	0x00, 0xf0, 0xa1, 0x04


	//----- nvinfo : EIATTR_SPARSE_MMA_MASK
	.align		4
.L_471:
        /*0018*/ 	.byte	0x03, 0x50
        /*001a*/ 	.short	0x0000


	//----- nvinfo : EIATTR_MAXREG_COUNT
	.align		4
        /*001c*/ 	.byte	0x03, 0x1b
        /*001e*/ 	.short	0x00ff


	//----- nvinfo : EIATTR_NUM_BARRIERS
	.align		4
        /*0020*/ 	.byte	0x02, 0x4c
        /*0022*/ 	.byte	0x01
	.zero		1


	//----- nvinfo : EIATTR_EXTERNS
	.align		4
        /*0024*/ 	.byte	0x04, 0x0f
        /*0026*/ 	.short	(.L_473 - .L_472)


	//   ....[0]....
	.align		4
.L_472:
        /*0028*/ 	.word	index@(__assertfail)


	//----- nvinfo : EIATTR_MERCURY_ISA_VERSION
	.align		4
.L_473:
        /*002c*/ 	.byte	0x03, 0x5f
        /*002e*/ 	.short	0x0101


	//----- nvinfo : EIATTR_COOP_GROUP_MASK_REGIDS
	.align		4
        /*0030*/ 	.byte	0x04, 0x29
        /*0032*/ 	.short	(.L_475 - .L_474)


	//   ....[0]....
.L_474:
        /*0034*/ 	.word	0xffffffff


	//   ....[1]....
        /*0038*/ 	.word	0xffffffff


	//   ....[2]....
        /*003c*/ 	.word	0xffffffff


	//   ....[3]....
        /*0040*/ 	.word	0xffffffff


	//   ....[4]....
        /*0044*/ 	.word	0xffffffff


	//   ....[5]....
        /*0048*/ 	.word	0xffffffff


	//   ....[6]....
        /*004c*/ 	.word	0xffffffff


	//   ....[7]....
        /*0050*/ 	.word	0xffffffff


	//   ....[8]....
        /*0054*/ 	.word	0xffffffff


	//   ....[9]....
        /*0058*/ 	.word	0xffffffff


	//   ....[10]....
        /*005c*/ 	.word	0xffffffff


	//   ....[11]....
        /*0060*/ 	.word	0xffffffff


	//   ....[12]....
        /*0064*/ 	.word	0xffffffff


	//   ....[13]....
        /*0068*/ 	.word	0xffffffff


	//   ....[14]....
        /*006c*/ 	.word	0xffffffff


	//   ....[15]....
        /*0070*/ 	.word	0xffffffff


	//   ....[16]....
        /*0074*/ 	.word	0xffffffff


	//   ....[17]....
        /*0078*/ 	.word	0xffffffff


	//   ....[18]....
        /*007c*/ 	.word	0xffffffff


	//   ....[19]....
        /*0080*/ 	.word	0x0500000f


	//   ....[20]....
        /*0084*/ 	.word	0x0500000f


	//   ....[21]....
        /*0088*/ 	.word	0x0500000f


	//   ....[22]....
        /*008c*/ 	.word	0x0500000f


	//   ....[23]....
        /*0090*/ 	.word	0x0500000f


	//   ....[24]....
        /*0094*/ 	.word	0x0500000f


	//   ....[25]....
        /*0098*/ 	.word	0x0500000f


	//   ....[26]....
        /*009c*/ 	.word	0x0500000f


	//   ....[27]....
        /*00a0*/ 	.word	0x0500000f


	//   ....[28]....
        /*00a4*/ 	.word	0x0500000f


	//----- nvinfo : EIATTR_COOP_GROUP_INSTR_OFFSETS
	.align		4
.L_475:
        /*00a8*/ 	.byte	0x04, 0x28
        /*00aa*/ 	.short	(.L_477 - .L_476)


	//   ....[0]....
.L_476:
        /*00ac*/ 	.word	0x00001be0


	//   ....[1]....
        /*00b0*/ 	.word	0x00001c00


	//   ....[2]....
        /*00b4*/ 	.word	0x00001c20


	//   ....[3]....
        /*00b8*/ 	.word	0x00001c40


	//   ....[4]....
        /*00bc*/ 	.word	0x00001c60


	//   ....[5]....
        /*00c0*/ 	.word	0x000030c0


	//   ....[6]....
        /*00c4*/ 	.word	0x000030e0


	//   ....[7]....
        /*00c8*/ 	.word	0x000033d0


	//   ....[8]....
        /*00cc*/ 	.word	0x000033f0


	//   ....[9]....
        /*00d0*/ 	.word	0x00003410


	//   ....[10]....
        /*00d4*/ 	.word	0x00003510


	//   ....[11]....
        /*00d8*/ 	.word	0x00003550


	//   ....[12]....
        /*00dc*/ 	.word	0x00004bb0


	//   ....[13]....
        /*00e0*/ 	.word	0x00004c30


	//   ....[14]....
        /*00e4*/ 	.word	0x00004cb0


	//   ....[15]....
        /*00e8*/ 	.word	0x00004cd0


	//   ....[16]....
        /*00ec*/ 	.word	0x00004cf0


	//   ....[17]....
        /*00f0*/ 	.word	0x00004d60


	//   ....[18]....
        /*00f4*/ 	.word	0x00004d80


	//   ....[19]....
        /*00f8*/ 	.word	0x000088b0


	//   ....[20]....
        /*00fc*/ 	.word	0x00008910


	//   ....[21]....
        /*0100*/ 	.word	0x00008970


	//   ....[22]....
        /*0104*/ 	.word	0x000089d0


	//   ....[23]....
        /*0108*/ 	.word	0x00008a30


	//   ....[24]....
        /*010c*/ 	.word	0x00008ab0


	//   ....[25]....
        /*0110*/ 	.word	0x00008b30


	//   ....[26]....
        /*0114*/ 	.word	0x00008bc0


	//   ....[27]....
        /*0118*/ 	.word	0x00008c40


	//   ....[28]....
        /*011c*/ 	.word	0x00008ca0


	//----- nvinfo : EIATTR_VRC_CTA_INIT_COUNT
	.align		4
.L_477:
        /*0120*/ 	.byte	0x02, 0x4a
	.zero		1
	.zero		1


	//----- nvinfo : EIATTR_SYSCALL_OFFSETS
	.align		4
        /*0124*/ 	.byte	0x04, 0x46
        /*0126*/ 	.short	(.L_479 - .L_478)


	//   ....[0]....
.L_478:
        /*0128*/ 	.word	0x00001330


	//----- nvinfo : EIATTR_EXIT_INSTR_OFFSETS
	.align		4
.L_479:
        /*012c*/ 	.byte	0x04, 0x1c
        /*012e*/ 	.short	(.L_481 - .L_480)


	//   ....[0]....
.L_480:
        /*0130*/ 	.word	0x000000d0


	//   ....[1]....
        /*0134*/ 	.word	0x000083f0


	//   ....[2]....
        /*0138*/ 	.word	0x000087a0


	//   ....[3]....
        /*013c*/ 	.word	0x00008860


	//----- nvinfo : EIATTR_CRS_STACK_SIZE
	.align		4
.L_481:
        /*0140*/ 	.byte	0x04, 0x1e
        /*0142*/ 	.short	(.L_483 - .L_482)
.L_482:
        /*0144*/ 	.word	0x00000000


	//----- nvinfo : EIATTR_CBANK_PARAM_SIZE
	.align		4
.L_483:
        /*0148*/ 	.byte	0x03, 0x19
        /*014a*/ 	.short	0x0128


	//----- nvinfo : EIATTR_PARAM_CBANK
	.align		4
        /*014c*/ 	.byte	0x04, 0x0a
        /*014e*/ 	.short	(.L_485 - .L_484)
	.align		4
.L_484:
        /*0150*/ 	.word	index@(.nv.constant0._ZN4mmha33masked_multihead_attention_kernelItLi112ELi128ELi4ELi16ELi64ELb0ELb1EEEv26Multihead_attention_paramsIT_XT5_EE)
        /*0154*/ 	.short	0x0380
        /*0156*/ 	.short	0x0128


	//----- nvinfo : EIATTR_SW_WAR
	.align		4
.L_485:
        /*0158*/ 	.byte	0x04, 0x36
        /*015a*/ 	.short	(.L_487 - .L_486)
.L_486:
        /*015c*/ 	.word	0x00000008
.L_487:


//--------------------- .nv.info._ZN4mmha33masked_multihead_attention_kernelItLi112ELi128ELi1ELi16ELi256ELb0ELb0EEEv26Multihead_attention_paramsIT_XT5_EE --------------------------
	.section	.nv.info._ZN4mmha33masked_multihead_attention_kernelItLi112ELi128ELi1ELi16ELi256ELb0ELb0EEEv26Multihead_attention_paramsIT_XT5_EE,"",@"SHT_CUDA_INFO"
	.sectionflags	@""
	.align	4


	//----- nvinfo : EIATTR_CUDA_API_VERSION
	.align		4
        /*0000*/ 	.byte	0x04, 0x37
        /*0002*/ 	.short	(.L_489 - .L_488)
.L_488:
        /*0004*/ 	.word	0x00000082


	//----- nvinfo : EIATTR_KPARAM_INFO
	.align		4
.L_489:
        /*0008*/ 	.byte	0x04, 0x17
        /*000a*/ 	.short	(.L_491 - .L_490)
.L_490:
        /*000c*/ 	.word	0x00000000
        /*0010*/ 	.short	0x0000
        /*0012*/ 	.short	0x0000
        /*0014*/ 	.byte	0x00, 0xf0, 0xa1, 0x04


	//----- nvinfo : EIATTR_SPARSE_MMA_MASK
	.align		4
.L_491:
        /*0018*/ 	.byte	0x03, 0x50
        /*001a*/ 	.short	0x0000


	//----- nvinfo : EIATTR_MAXREG_COUNT
	.align		4
        /*001c*/ 	.byte	0x03, 0x1b
        /*001e*/ 	.short	0x00ff


	//----- nvinfo : EIATTR_NUM_BARRIERS
	.align		4
        /*0020*/ 	.byte	0x02, 0x4c
        /*0022*/ 	.byte	0x01
	.zero		1


	//----- nvinfo : EIATTR_EXTERNS
	.align		4
        /*0024*/ 	.byte	0x04, 0x0f
        /*0026*/ 	.short	(.L_493 - .L_492)


	//   ....[0]....
	.align		4
.L_492:
        /*0028*/ 	.word	index@(__assertfail)


	//----- nvinfo : EIATTR_MERCURY_ISA_VERSION
	.align		4
.L_493:
        /*002c*/ 	.byte	0x03, 0x5f
        /*002e*/ 	.short	0x0101


	//----- nvinfo : EIATTR_COOP_GROUP_MASK_REGIDS
	.align		4
        /*0030*/ 	.byte	0x04, 0x29
        /*0032*/ 	.short	(.L_495 - .L_494)


	//   ....[0]....
.L_494:
        /*0034*/ 	.word	0xffffffff


	//   ....[1]....
        /*0038*/ 	.word	0xffffffff


	//   ....[2]....
        /*003c*/ 	.word	0xffffffff


	//   ....[3]....
        /*0040*/ 	.word	0xffffffff


	//   ....[4]....
        /*0044*/ 	.word	0xffffffff


	//   ....[5]....
        /*0048*/ 	.word	0xffffffff


	//   ....[6]....
        /*004c*/ 	.word	0xffffffff


	//   ....[7]....
        /*0050*/ 	.word	0xffffffff


	//   ....[8]....
        /*0054*/ 	.word	0xffffffff


	//   ....[9]....
        /*0058*/ 	.word	0xffffffff


	//   ....[10]....
        /*005c*/ 	.word	0xffffffff


	//   ....[11]....
        /*0060*/ 	.word	0xffffffff


	//   ....[12]....
        /*0064*/ 	.word	0xffffffff


	//   ....[13]....
        /*0068*/ 	.word	0xffffffff


	//   ....[14]....
        /*006c*/ 	.word	0xffffffff


	//   ....[15]....
        /*0070*/ 	.word	0xffffffff


	//   ....[16]....
        /*0074*/ 	.word	0xffffffff


	//   ....[17]....
        /*0078*/ 	.word	0xffffffff


	//   ....[18]....
        /*007c*/ 	.word	0xffffffff


	//   ....[19]....
        /*0080*/ 	.word	0xffffffff


	//   ....[20]....
        /*0084*/ 	.word	0xffffffff


	//   ....[21]....
        /*0088*/ 	.word	0xffffffff


	//   ....[22]....
        /*008c*/ 	.word	0xffffffff


	//   ....[23]....
        /*0090*/ 	.word	0x0500000f


	//   ....[24]....
        /*0094*/ 	.word	0x0500000f


	//   ....[25]....
        /*0098*/ 	.word	0x0500000f


	//   ....[26]....
        /*009c*/ 	.word	0x0500000f


	//   ....[27]....
        /*00a0*/ 	.word	0x0500000f


	//----- nvinfo : EIATTR_COOP_GROUP_INSTR_OFFSETS
	.align		4
.L_495:
        /*00a4*/ 	.byte	0x04, 0x28
        /*00a6*/ 	.short	(.L_497 - .L_496)


	//   ....[0]....
.L_496:
        /*00a8*/ 	.word	0x00001b00


	//   ....[1]....
        /*00ac*/ 	.word	0x00001b20


	//   ....[2]....
        /*00b0*/ 	.word	0x00001b40


	//   ....[3]....
        /*00b4*/ 	.word	0x00001b60


	//   ....[4]....
        /*00b8*/ 	.word	0x00001b80


	//   ....[5]....
        /*00bc*/ 	.word	0x00003840


	//   ....[6]....
        /*00c0*/ 	.word	0x000038b0


	//   ....[7]....
        /*00c4*/ 	.word	0x000038e0


	//   ....[8]....
        /*00c8*/ 	.word	0x00003910


	//   ....[9]....
        /*00cc*/ 	.word	0x00003940


	//   ....[10]....
        /*00d0*/ 	.word	0x000039c0


	//   ....[11]....
        /*00d4*/ 	.word	0x000039e0


	//   ....[12]....
        /*00d8*/ 	.word	0x00003a10


	//   ....[13]....
        /*00dc*/ 	.word	0x00003a50


	//   ....[14]....
        /*00e0*/ 	.word	0x000050d0


	//   ....[15]....
        /*00e4*/ 	.word	0x00005170


	//   ....[16]....
        /*00e8*/ 	.word	0x000051f0


	//   ....[17]....
        /*00ec*/ 	.word	0x00005210


	//   ....[18]....
        /*00f0*/ 	.word	0x00005230


	//   ....[19]....
        /*00f4*/ 	.word	0x000052a0


	//   ....[20]....
        /*00f8*/ 	.word	0x000052c0


	//   ....[21]....
        /*00fc*/ 	.word	0x000052f0


	//   ....[22]....
        /*0100*/ 	.word	0x00005330


	//   ....[23]....
        /*0104*/ 	.word	0x00008d90


	//   ....[24]....
        /*0108*/ 	.word	0x00008df0


	//   ....[25]....
        /*010c*/ 	.word	0x00008e50


	//   ....[26]....
        /*0110*/ 	.word	0x00008eb0


	//   ....[27]....
        /*0114*/ 	.word	0x00008f10


	//----- nvinfo : EIATTR_VRC_CTA_INIT_COUNT
	.align		4
.L_497:
        /*0118*/ 	.byte	0x02, 0x4a
	.zero		1
	.zero		1


	//----- nvinfo : EIATTR_SYSCALL_OFFSETS
	.align		4
        /*011c*/ 	.byte	0x04, 0x46
        /*011e*/ 	.short	(.L_499 - .L_498)


	//   ....[0]....
.L_498:
        /*0120*/ 	.word	0x00001260


	//----- nvinfo : EIATTR_EXIT_INSTR_OFFSETS
	.align		4
.L_499:
        /*0124*/ 	.byte	0x04, 0x1c
        /*0126*/ 	.short	(.L_501 - .L_500)


	//   ....[0]....
.L_500:
        /*0128*/ 	.word	0x000000b0


	//   ....[1]....
        /*012c*/ 	.word	0x000088d0


	//   ....[2]....
        /*0130*/ 	.word	0x00008c80


	//   ....[3]....
        /*0134*/ 	.word	0x00008d40


	//----- nvinfo : EIATTR_CRS_STACK_SIZE
	.align		4
.L_501:
        /*0138*/ 	.byte	0x04, 0x1e
        /*013a*/ 	.short	(.L_503 - .L_502)
.L_502:
        /*013c*/ 	.word	0x00000000


	//----- nvinfo : EIATTR_CBANK_PARAM_SIZE
	.align		4
.L_503:
        /*0140*/ 	.byte	0x03, 0x19
        /*0142*/ 	.short	0x0128


	//----- nvinfo : EIATTR_PARAM_CBANK
	.align		4
        /*0144*/ 	.byte	0x04, 0x0a
        /*0146*/ 	.short	(.L_505 - .L_504)
	.align		4
.L_504:
        /*0148*/ 	.word	index@(.nv.constant0._ZN4mmha33masked_multihead_attention_kernelItLi112ELi128ELi1ELi16ELi256ELb0ELb0EEEv26Multihead_attention_paramsIT_XT5_EE)
        /*014c*/ 	.short	0x0380
        /*014e*/ 	.short	0x0128


	//----- nvinfo : EIATTR_SW_WAR
	.align		4
.L_505:
        /*0150*/ 	.byte	0x04, 0x36
        /*0152*/ 	.short	(.L_507 - .L_506)
.L_506:
        /*0154*/ 	.word	0x00000008
.L_507:


//--------------------- .nv.info._ZN4mmha33masked_multihead_attention_kernelItLi112ELi128ELi2ELi16ELi128ELb0ELb0EEEv26Multihead_attention_paramsIT_XT5_EE --------------------------
	.section	.nv.info._ZN4mmha33masked_multihead_attention_kernelItLi112ELi128ELi2ELi16ELi128ELb0ELb0EEEv26Multihead_attention_paramsIT_XT5_EE,"",@"SHT_CUDA_INFO"
	.sectionflags	@""
	.align	4


	//----- nvinfo : EIATTR_CUDA_API_VERSION
	.align		4
        /*0000*/ 	.byte	0x04, 0x37
        /*0002*/ 	.short	(.L_509 - .L_508)
.L_508:
        /*0004*/ 	.word	0x00000082


	//----- nvinfo : EIATTR_KPARAM_INFO
	.align		4
.L_509:
        /*0008*/ 	.byte	0x04, 0x17
        /*000a*/ 	.short	(.L_511 - .L_510)
.L_510:
        /*000c*/ 	.word	0x00000000
        /*0010*/ 	.short	0x0000
        /*0012*/ 	.short	0x0000
        /*0014*/ 	.byte	0x00, 0xf0, 0xa1, 0x04


	//----- nvinfo : EIATTR_SPARSE_MMA_MASK
	.align		4
.L_511:
        /*0018*/ 	.byte	0x03, 0x50
        /*001a*/ 	.short	0x0000


	//----- nvinfo : EIATTR_MAXREG_COUNT
	.align		4
        /*001c*/ 	.byte	0x03, 0x1b
        /*001e*/ 	.short	0x00ff


	//----- nvinfo : EIATTR_NUM_BARRIERS
	.align		4
        /*0020*/ 	.byte	0x02, 0x4c
        /*0022*/ 	.byte	0x01
	.zero		1


	//----- nvinfo : EIATTR_EXTERNS
	.align		4
        /*0024*/ 	.byte	0x04, 0x0f
        /*0026*/ 	.short	(.L_513 - .L_512)


	//   ....[0]....
	.align		4
.L_512:
        /*0028*/ 	.word	index@(__assertfail)


	//----- nvinfo : EIATTR_MERCURY_ISA_VERSION
	.align		4
.L_513:
        /*002c*/ 	.byte	0x03, 0x5f
        /*002e*/ 	.short	0x0101


	//----- nvinfo : EIATTR_COOP_GROUP_MASK_REGIDS
	.align		4
        /*0030*/ 	.byte	0x04, 0x29
        /*0032*/ 	.short	(.L_515 - .L_514)


	//   ....[0]....
.L_514:
        /*0034*/ 	.word	0xffffffff


	//   ....[1]....
        /*0038*/ 	.word	0xffffffff


	//   ....[2]....
        /*003c*/ 	.word	0xffffffff


	//   ....[3]....
        /*0040*/ 	.word	0xffffffff


	//   ....[4]....
        /*0044*/ 	.word	0xffffffff


	//   ....[5]....
        /*0048*/ 	.word	0xffffffff


	//   ....[6]....
        /*004c*/ 	.word	0xffffffff


	//   ....[7]....
        /*0050*/ 	.word	0xffffffff


	//   ....[8]....
        /*0054*/ 	.word	0xffffffff


	//   ....[9]....
        /*0058*/ 	.word	0xffffffff


	//   ....[10]....
        /*005c*/ 	.word	0xffffffff


	//   ....[11]....
        /*0060*/ 	.word	0xffffffff


	//   ....[12]....
        /*0064*/ 	.word	0xffffffff


	//   ....[13]....
        /*0068*/ 	.word	0xffffffff


	//   ....[14]....
        /*006c*/ 	.word	0xffffffff


	//   ....[15]....
        /*0070*/ 	.word	0xffffffff


	//   ....[16]....
        /*0074*/ 	.word	0xffffffff


	//   ....[17]....
        /*0078*/ 	.word	0xffffffff


	//   ....[18]....
        /*007c*/ 	.word	0xffffffff


	//   ....[19]....
        /*0080*/ 	.word	0xffffffff


	//   ....[20]....
        /*0084*/ 	.word	0xffffffff


	//   ....[21]....
        /*0088*/ 	.word	0x0500000f


	//   ....[22]....
        /*008c*/ 	.word	0x0500000f


	//   ....[23]....
        /*0090*/ 	.word	0x0500000f


	//   ....[24]....
        /*0094*/ 	.word	0x0500000f


	//   ....[25]....
        /*0098*/ 	.word	0x0500000f


	//   ....[26]....
        /*009c*/ 	.word	0x0500000f


	//   ....[27]....
        /*00a0*/ 	.word	0x0500000f


	//   ....[28]....
        /*00a4*/ 	.word	0x0500000f


	//   ....[29]....
        /*00a8*/ 	.word	0x0500000f


	//   ....[30]....
        /*00ac*/ 	.word	0x0500000f


	//----- nvinfo : EIATTR_COOP_GROUP_INSTR_OFFSETS
	.align		4
.L_515:
        /*00b0*/ 	.byte	0x04, 0x28
        /*00b2*/ 	.short	(.L_517 - .L_516)


	//   ....[0]....
.L_516:
        /*00b4*/ 	.word	0x00001ad0


	//   ....[1]....
        /*00b8*/ 	.word	0x00001af0


	//   ....[2]....
        /*00bc*/ 	.word	0x00001b10


	//   ....[3]....
        /*00c0*/ 	.word	0x00001b30


	//   ....[4]....
        /*00c4*/ 	.word	0x00001b50


	//   ....[5]....
        /*00c8*/ 	.word	0x00003340


	//   ....[6]....
        /*00cc*/ 	.word	0x00003620


	//   ....[7]....
        /*00d0*/ 	.word	0x00003640


	//   ....[8]....
        /*00d4*/ 	.word	0x00003660


	//   ....[9]....
        /*00d8*/ 	.word	0x00003680


	//   ....[10]....
        /*00dc*/ 	.word	0x00003790


	//   ....[11]....
        /*00e0*/ 	.word	0x000037c0


	//   ....[12]....
        /*00e4*/ 	.word	0x00003800


	//   ....[13]....
        /*00e8*/ 	.word	0x00004e90


	//   ....[14]....
        /*00ec*/ 	.word	0x00004f30


	//   ....[15]....
        /*00f0*/ 	.word	0x00004fb0


	//   ....[16]....
        /*00f4*/ 	.word	0x00004fd0


	//   ....[17]....
        /*00f8*/ 	.word	0x00004ff0


	//   ....[18]....
        /*00fc*/ 	.word	0x00005080


	//   ....[19]....
        /*0100*/ 	.word	0x000050a0


	//   ....[20]....
        /*0104*/ 	.word	0x000050d0


	//   ....[21]....
        /*0108*/ 	.word	0x00008900


	//   ....[22]....
        /*010c*/ 	.word	0x00008960


	//   ....[23]....
        /*0110*/ 	.word	0x000089c0


	//   ....[24]....
        /*0114*/ 	.word	0x00008a20


	//   ....[25]....
        /*0118*/ 	.word	0x00008a80


	//   ....[26]....
        /*011c*/ 	.word	0x00008b00


	//   ....[27]....
        /*0120*/ 	.word	0x00008ba0


	//   ....[28]....
        /*0124*/ 	.word	0x00008c20


	//   ....[29]....
        /*0128*/ 	.word	0x00008c80


	//   ....[30]....
        /*012c*/ 	.word	0x00008ce0


	//----- nvinfo : EIATTR_VRC_CTA_INIT_COUNT
	.align		4
.L_517:
        /*0130*/ 	.byte	0x02, 0x4a
	.zero		1
	.zero		1


	//----- nvinfo : EIATTR_SYSCALL_OFFSETS
	.align		4
        /*0134*/ 	.byte	0x04, 0x46
        /*0136*/ 	.short	(.L_519 - .L_518)


	//   ....[0]....
.L_518:
        /*0138*/ 	.word	0x00001230


	//----- nvinfo : EIATTR_EXIT_INSTR_OFFSETS
	.align		4
.L_519:
        /*013c*/ 	.byte	0x04, 0x1c
        /*013e*/ 	.short	(.L_521 - .L_520)


	//   ....[0]....
.L_520:
        /*0140*/ 	.word	0x000000b0


	//   ....[1]....
        /*0144*/ 	.word	0x00008440


	//   ....[2]....
        /*0148*/ 	.word	0x000087f0


	//   ....[3]....
        /*014c*/ 	.word	0x000088b0


	//----- nvinfo : EIATTR_CRS_STACK_SIZE
	.align		4
.L_521:
        /*0150*/ 	.byte	0x04, 0x1e
        /*0152*/ 	.short	(.L_523 - .L_522)
.L_522:
        /*0154*/ 	.word	0x00000000


	//----- nvinfo : EIATTR_CBANK_PARAM_SIZE
	.align		4
.L_523:
        /*0158*/ 	.byte	0x03, 0x19
        /*015a*/ 	.short	0x0128


	//----- nvinfo : EIATTR_PARAM_CBANK
	.align		4
        /*015c*/ 	.byte	0x04, 0x0a
        /*015e*/ 	.short	(.L_525 - .L_524)
	.align		4
.L_524:
        /*0160*/ 	.word	index@(.nv.constant0._ZN4mmha33masked_multihead_attention_kernelItLi112ELi128ELi2ELi16ELi128ELb0ELb0EEEv26Multihead_attention_paramsIT_XT5_EE)
        /*0164*/ 	.short	0x0380
        /*0166*/ 	.short	0x0128


	//----- nvinfo : EIATTR_SW_WAR
	.align		4
.L_525:
        /*0168*/ 	.byte	0x04, 0x36
        /*016a*/ 	.short	(.L_527 - .L_526)
.L_526:
        /*016c*/ 	.word	0x00000008
.L_527:


//--------------------- .nv.info._ZN4mmha33masked_multihead_attention_kernelItLi112ELi128ELi4ELi16ELi64ELb0ELb0EEEv26Multihead_attention_paramsIT_XT5_EE --------------------------
	.section	.nv.info._ZN4mmha33masked_multihead_attention_kernelItLi112ELi128ELi4ELi16ELi64ELb0ELb0EEEv26Multihead_attention_paramsIT_XT5_EE,"",@"SHT_CUDA_INFO"
	.sectionflags	@""
	.align	4


	//----- nvinfo : EIATTR_CUDA_API_VERSION
	.align		4
        /*0000*/ 	.byte	0x04, 0x37
        /*0002*/ 	.short	(.L_529 - .L_528)
.L_528:
        /*0004*/ 	.word	0x00000082


	//----- nvinfo : EIATTR_KPARAM_INFO
	.align		4
.L_529:
        /*0008*/ 	.byte	0x04, 0x17
        /*000a*/ 	.short	(.L_531 - .L_530)
.L_530:
        /*000c*/ 	.word	0x00000000
        /*0010*/ 	.short	0x0000
        /*0012*/ 	.short	0x0000
        /*0014*/ 	.byte	0x00, 0xf0, 0xa1, 0x04


	//----- nvinfo : EIATTR_SPARSE_MMA_MASK
	.align		4
.L_531:
        /*0018*/ 	.byte	0x03, 0x50
        /*001a*/ 	.short	0x0000


	//----- nvinfo : EIATTR_MAXREG_COUNT
	.align		4
        /*001c*/ 	.byte	0x03, 0x1b
        /*001e*/ 	.short	0x00ff


	//----- nvinfo : EIATTR_NUM_BARRIERS
	.align		4
        /*0020*/ 	.byte	0x02, 0x4c
        /*0022*/ 	.byte	0x01
	.zero		1


	//----- nvinfo : EIATTR_EXTERNS
	.align		4
        /*0024*/ 	.byte	0x04, 0x0f
        /*0026*/ 	.short	(.L_533 - .L_532)


	//   ....[0]....
	.align		4
.L_532:
        /*0028*/ 	.word	index@(__assertfail)


	//----- nvinfo : EIATTR_MERCURY_ISA_VERSION
	.align		4
.L_533:
        /*002c*/ 	.byte	0x03, 0x5f
        /*002e*/ 	.short	0x0101


	//----- nvinfo : EIATTR_COOP_GROUP_MASK_REGIDS
	.align		4
        /*0030*/ 	.byte	0x04, 0x29
        /*0032*/ 	.short	(.L_535 - .L_534)


	//   ....[0]....
.L_534:
        /*0034*/ 	.word	0xffffffff


	//   ....[1]....
        /*0038*/ 	.word	0xffffffff


	//   ....[2]....
        /*003c*/ 	.word	0xffffffff


	//   ....[3]....
        /*0040*/ 	.word	0xffffffff


	//   ....[4]....
        /*0044*/ 	.word	0xffffffff


	//   ....[5]....
        /*0048*/ 	.word	0xffffffff


	//   ....[6]....
        /*004c*/ 	.word	0xffffffff


	//   ....[7]....
        /*0050*/ 	.word	0xffffffff


	//   ....[8]....
        /*0054*/ 	.word	0xffffffff


	//   ....[9]....
        /*0058*/ 	.word	0xffffffff


	//   ....[10]....
        /*005c*/ 	.word	0xffffffff


	//   ....[11]....
        /*0060*/ 	.word	0xffffffff


	//   ....[12]....
        /*0064*/ 	.word	0xffffffff


	//   ....[13]....
        /*0068*/ 	.word	0xffffffff


	//   ....[14]....
        /*006c*/ 	.word	0xffffffff


	//   ....[15]....
        /*0070*/ 	.word	0xffffffff


	//   ....[16]....
        /*0074*/ 	.word	0xffffffff


	//   ....[17]....
        /*0078*/ 	.word	0xffffffff


	//   ....[18]....
        /*007c*/ 	.word	0xffffffff


	//   ....[19]....
        /*0080*/ 	.word	0x0500000f


	//   ....[20]....
        /*0084*/ 	.word	0x0500000f


	//   ....[21]....
        /*0088*/ 	.word	0x0500000f


	//   ....[22]....
        /*008c*/ 	.word	0x0500000f


	//   ....[23]....
        /*0090*/ 	.word	0x0500000f


	//   ....[24]....
        /*0094*/ 	.word	0x0500000f


	//   ....[25]....
        /*0098*/ 	.word	0x0500000f


	//   ....[26]....
        /*009c*/ 	.word	0x0500000f


	//   ....[27]....
        /*00a0*/ 	.word	0x0500000f


	//   ....[28]....
        /*00a4*/ 	.word	0x0500000f


	//----- nvinfo : EIATTR_COOP_GROUP_INSTR_OFFSETS
	.align		4
.L_535:
        /*00a8*/ 	.byte	0x04, 0x28
        /*00aa*/ 	.short	(.L_537 - .L_536)


	//   ....[0]....
.L_536:
        /*00ac*/ 	.word	0x00001b40


	//   ....[1]....
        /*00b0*/ 	.word	0x00001b60


	//   ....[2]....
        /*00b4*/ 	.word	0x00001b80


	//   ....[3]....
        /*00b8*/ 	.word	0x00001ba0


	//   ....[4]....
        /*00bc*/ 	.word	0x00001bc0


	//   ....[5]....
        /*00c0*/ 	.word	0x00002dc0


	//   ....[6]....
        /*00c4*/ 	.word	0x00002de0


	//   ....[7]....
        /*00c8*/ 	.word	0x00003100


	//   ....[8]....
        /*00cc*/ 	.word	0x00003120


	//   ....[9]....
        /*00d0*/ 	.word	0x00003140


	//   ....[10]....
        /*00d4*/ 	.word	0x00003240


	//   ....[11]....
        /*00d8*/ 	.word	0x00003280


	//   ....[12]....
        /*00dc*/ 	.word	0x000048d0


	//   ....[13]....
        /*00e0*/ 	.word	0x00004950


	//   ....[14]....
        /*00e4*/ 	.word	0x000049d0


	//   ....[15]....
        /*00e8*/ 	.word	0x000049f0


	//   ....[16]....
        /*00ec*/ 	.word	0x00004a10


	//   ....[17]....
        /*00f0*/ 	.word	0x00004a90


	//   ....[18]....
        /*00f4*/ 	.word	0x00004ab0


	//   ....[19]....
        /*00f8*/ 	.word	0x00008120


	//   ....[20]....
        /*00fc*/ 	.word	0x00008180


	//   ....[21]....
        /*0100*/ 	.word	0x000081e0


	//   ....[22]....
        /*0104*/ 	.word	0x00008240


	//   ....[23]....
        /*0108*/ 	.word	0x000082a0


	//   ....[24]....
        /*010c*/ 	.word	0x00008320


	//   ....[25]....
        /*0110*/ 	.word	0x000083a0


	//   ....[26]....
        /*0114*/ 	.word	0x00008430


	//   ....[27]....
        /*0118*/ 	.word	0x000084b0


	//   ....[28]....
        /*011c*/ 	.word	0x00008510


	//----- nvinfo : EIATTR_VRC_CTA_INIT_COUNT
	.align		4
.L_537:
        /*0120*/ 	.byte	0x02, 0x4a
	.zero		1
	.zero		1


	//----- nvinfo : EIATTR_SYSCALL_OFFSETS
	.align		4
        /*0124*/ 	.byte	0x04, 0x46
        /*0126*/ 	.short	(.L_539 - .L_538)


	//   ....[0]....
.L_538:
        /*0128*/ 	.word	0x00001290


	//----- nvinfo : EIATTR_EXIT_INSTR_OFFSETS
	.align		4
.L_539:
        /*012c*/ 	.byte	0x04, 0x1c
        /*012e*/ 	.short	(.L_541 - .L_540)


	//   ....[0]....
.L_540:
        /*0130*/ 	.word	0x000000b0


	//   ....[1]....
        /*0134*/ 	.word	0x00007c60


	//   ....[2]....
        /*0138*/ 	.word	0x00008010


	//   ....[3]....
        /*013c*/ 	.word	0x000080d0


	//----- nvinfo : EIATTR_CRS_STACK_SIZE
	.align		4
.L_541:
        /*0140*/ 	.byte	0x04, 0x1e
        /*0142*/ 	.short	(.L_543 - .L_542)
.L_542:
        /*0144*/ 	.word	0x00000000


	//----- nvinfo : EIATTR_CBANK_PARAM_SIZE
	.align		4
.L_543:
        /*0148*/ 	.byte	0x03, 0x19
        /*014a*/ 	.short	0x0128


	//----- nvinfo : EIATTR_PARAM_CBANK
	.align		4
        /*014c*/ 	.byte	0x04, 0x0a
        /*014e*/ 	.short	(.L_545 - .L_544)
	.align		4
.L_544:
        /*0150*/ 	.word	index@(.nv.constant0._ZN4mmha33masked_multihead_attention_kernelItLi112ELi128ELi4ELi16ELi64ELb0ELb0EEEv26Multihead_attention_paramsIT_XT5_EE)
        /*0154*/ 	.short	0x0380
        /*0156*/ 	.short	0x0128


	//----- nvinfo : EIATTR_SW_WAR
	.align		4
.L_545:
        /*0158*/ 	.byte	0x04, 0x36
        /*015a*/ 	.short	(.L_547 - .L_546)
.L_546:
        /*015c*/ 	.word	0x00000008
.L_547:


//--------------------- .nv.info._ZN4mmha33masked_multihead_attention_kernelIfLi112ELi128ELi1ELi32ELi256ELb0ELb1EEEv26Multihead_attention_paramsIT_XT5_EE --------------------------
	.section	.nv.info._ZN4mmha33masked_multihead_attention_kernelIfLi112ELi128ELi1ELi32ELi256ELb0ELb1EEEv26Multihead_attention_paramsIT_XT5_EE,"",@"SHT_CUDA_INFO"
	.sectionflags	@""
	.align	4


	//----- nvinfo : EIATTR_CUDA_API_VERSION
	.align		4
        /*0000*/ 	.byte	0x04, 0x37
        /*0002*/ 	.short	(.L_549 - .L_548)
.L_548:
        /*0004*/ 	.word	0x00000082


	//----- nvinfo : EIATTR_KPARAM_INFO
	.align		4
.L_549:
        /*0008*/ 	.byte	0x04, 0x17
        /*000a*/ 	.short	(.L_551 - .L_550)
.L_550:
        /*000c*/ 	.word	0x00000000
        /*0010*/ 	.short	0x0000
        /*0012*/ 	.short	0x0000
        /*0014*/ 	.byte	0x00, 0xf0, 0xa1, 0x04


	//----- nvinfo : EIATTR_SPARSE_MMA_MASK
	.align		4
.L_551:
        /*0018*/ 	.byte	0x03, 0x50
        /*001a*/ 	.short	0x0000


	//----- nvinfo : EIATTR_MAXREG_COUNT
	.align		4
        /*001c*/ 	.byte	0x03, 0x1b
        /*001e*/ 	.short	0x00ff


	//----- nvinfo : EIATTR_NUM_BARRIERS
	.align		4
        /*0020*/ 	.byte	0x02, 0x4c
        /*0022*/ 	.byte	0x01
	.zero		1


	//----- nvinfo : EIATTR_EXTERNS
	.align		4
        /*0024*/ 	.byte	0x04, 0x0f
        /*0026*/ 	.short	(.L_553 - .L_552)


	//   ....[0]....
	.align		4
.L_552:
        /*0028*/ 	.word	index@(__assertfail)


	//----- nvinfo : EIATTR_ANNOTATIONS
	.align		4
.L_553:
        /*002c*/ 	.byte	0x04, 0x55
        /*002e*/ 	.short	(.L_555 - .L_554)


	//   ....[0]....
.L_554:
        /* <DEDUP_REMOVED lines=22> */


	//----- nvinfo : EIATTR_MERCURY_ISA_VERSION
	.align		4
.L_555:
        /*0178*/ 	.byte	0x03, 0x5f
        /*017a*/ 	.short	0x0101


	//----- nvinfo : EIATTR_INT_WARP_WIDE_INSTR_OFFSETS
	.align		4
        /*017c*/ 	.byte	0x04, 0x31
        /*017e*/ 	.short	(.L_557 - .L_556)


	//   ....[0]....
.L_556:
        /*0180*/ 	.word	0x00000ae0


	//----- nvinfo : EIATTR_COOP_GROUP_MASK_REGIDS
	.align		4
.L_557:
        /*0184*/ 	.byte	0x04, 0x29
        /*0186*/ 	.short	(.L_559 - .L_558)


	//   ....[0]....
.L_558:
        /*0188*/ 	.word	0xffffffff


	//   ....[1]....
        /*018c*/ 	.word	0xffffffff


	//   ....[2]....
        /*0190*/ 	.word	0xffffffff


	//   ....[3]....
        /*0194*/ 	.word	0xffffffff


	//   ....[4]....
        /*0198*/ 	.word	0xffffffff


	//   ....[5]....
        /*019c*/ 	.word	0xffffffff


	//   ....[6]....
        /*01a0*/ 	.word	0xffffffff


	//   ....[7]....
        /*01a4*/ 	.word	0xffffffff


	//   ....[8]....
        /*01a8*/ 	.word	0xffffffff


	//   ....[9]....
        /*01ac*/ 	.word	0xffffffff


	//   ....[10]....
        /*01b0*/ 	.word	0xffffffff


	//   ....[11]....
        /*01b4*/ 	.word	0xffffffff


	//   ....[12]....
        /*01b8*/ 	.word	0xffffffff


	//   ....[13]....
        /*01bc*/ 	.word	0xffffffff


	//   ....[14]....
        /*01c0*/ 	.word	0xffffffff


	//   ....[15]....
        /*01c4*/ 	.word	0xffffffff


	//   ....[16]....
        /*01c8*/ 	.word	0xffffffff


	//   ....[17]....
        /*01cc*/ 	.word	0xffffffff


	//   ....[18]....
        /*01d0*/ 	.word	0xffffffff


	//   ....[19]....
        /*01d4*/ 	.word	0xffffffff


	//   ....[20]....
        /*01d8*/ 	.word	0xffffffff


	//   ....[21]....
        /*01dc*/ 	.word	0xffffffff


	//   ....[22]....
        /*01e0*/ 	.word	0xffffffff


	//   ....[23]....
        /*01e4*/ 	.word	0x0500000f


	//   ....[24]....
        /*01e8*/ 	.word	0x0500000f


	//   ....[25]....
        /*01ec*/ 	.word	0x0500000f


	//   ....[26]....
        /*01f0*/ 	.word	0x0500000f


	//   ....[27]....
        /*01f4*/ 	.word	0x0500000f


	//----- nvinfo : EIATTR_COOP_GROUP_INSTR_OFFSETS
	.align		4
.L_559:
        /*01f8*/ 	.byte	0x04, 0x28
        /*01fa*/ 	.short	(.L_561 - .L_560)


	//   ....[0]....
.L_560:
        /*01fc*/ 	.word	0x00001bc0


	//   ....[1]....
        /*0200*/ 	.word	0x00001be0


	//   ....[2]....
        /*0204*/ 	.word	0x00001c00


	//   ....[3]....
        /*0208*/ 	.word	0x00001c20


	//   ....[4]....
        /*020c*/ 	.word	0x00001c40


	//   ....[5]....
        /*0210*/ 	.word	0x00006920


	//   ....[6]....
        /*0214*/ 	.word	0x00006940


	//   ....[7]....
        /*0218*/ 	.word	0x00006970


	//   ....[8]....
        /*021c*/ 	.word	0x000069a0


	//   ....[9]....
        /*0220*/ 	.word	0x000069e0


	//   ....[10]....
        /*0224*/ 	.word	0x00006a70


	//   ....[11]....
        /*0228*/ 	.word	0x00006aa0


	//   ....[12]....
        /*022c*/ 	.word	0x00006ad0


	//   ....[13]....
        /*0230*/ 	.word	0x00006af0


	//   ....[14]....
        /*0234*/ 	.word	0x00008160


	//   ....[15]....
        /*0238*/ 	.word	0x000081f0


	//   ....[16]....
        /*023c*/ 	.word	0x00008210


	//   ....[17]....
        /*0240*/ 	.word	0x00008230


	//   ....[18]....
        /*0244*/ 	.word	0x00008250


	//   ....[19]....
        /*0248*/ 	.word	0x000082b0


	//   ....[20]....
        /*024c*/ 	.word	0x000082d0


	//   ....[21]....
        /*0250*/ 	.word	0x00008300


	//   ....[22]....
        /*0254*/ 	.word	0x00008330


	//   ....[23]....
        /*0258*/ 	.word	0x0000c3f0


	//   ....[24]....
        /*025c*/ 	.word	0x0000c450


	//   ....[25]....
        /*0260*/ 	.word	0x0000c4b0


	//   ....[26]....
        /*0264*/ 	.word	0x0000c510


	//   ....[27]....
        /*0268*/ 	.word	0x0000c570


	//----- nvinfo : EIATTR_VRC_CTA_INIT_COUNT
	.align		4
.L_561:
        /*026c*/ 	.byte	0x02, 0x4a
	.zero		1
	.zero		1


	//----- nvinfo : EIATTR_SYSCALL_OFFSETS
	.align		4
        /*0270*/ 	.byte	0x04, 0x46
        /*0272*/ 	.short	(.L_563 - .L_562)


	//   ....[0]....
.L_562:
        /*0274*/ 	.word	0x000013d0


	//----- nvinfo : EIATTR_EXIT_INSTR_OFFSETS
	.align		4
.L_563:
        /*0278*/ 	.byte	0x04, 0x1c
        /*027a*/ 	.short	(.L_565 - .L_564)


	//   ....[0]....
.L_564:
        /*027c*/ 	.word	0x000000e0


	//   ....[1]....
        /*0280*/ 	.word	0x0000c130


	//   ....[2]....
        /*0284*/ 	.word	0x0000c350


	//   ....[3]....
        /*0288*/ 	.word	0x0000c3a0


	//----- nvinfo : EIATTR_CRS_STACK_SIZE
	.align		4
.L_565:
        /*028c*/ 	.byte	0x04, 0x1e
        /*028e*/ 	.short	(.L_567 - .L_566)
.L_566:
        /*0290*/ 	.word	0x00000000


	//----- nvinfo : EIATTR_CBANK_PARAM_SIZE
	.align		4
.L_567:
        /*0294*/ 	.byte	0x03, 0x19
        /*0296*/ 	.short	0x0128


	//----- nvinfo : EIATTR_PARAM_CBANK
	.align		4
        /*0298*/ 	.byte	0x04, 0x0a
        /*029a*/ 	.short	(.L_569 - .L_568)
	.align		4
.L_568:
        /*029c*/ 	.word	index@(.nv.constant0._ZN4mmha33masked_multihead_attention_kernelIfLi112ELi128ELi1ELi32ELi256ELb0ELb1EEEv26Multihead_attention_paramsIT_XT5_EE)
        /*02a0*/ 	.short	0x0380
        /*02a2*/ 	.short	0x0128


	//----- nvinfo : EIATTR_SW_WAR
	.align		4
.L_569:
        /*02a4*/ 	.byte	0x04, 0x36
        /*02a6*/ 	.short	(.L_571 - .L_570)
.L_570:
        /*02a8*/ 	.word	0x00000008
.L_571:


//--------------------- .nv.info._ZN4mmha33masked_multihead_attention_kernelIfLi112ELi128ELi2ELi32ELi128ELb0ELb1EEEv26Multihead_attention_paramsIT_XT5_EE --------------------------
	.section	.nv.info._ZN4mmha33masked_multihead_attention_kernelIfLi112ELi128ELi2ELi32ELi128ELb0ELb1EEEv26Multihead_attention_paramsIT_XT5_EE,"",@"SHT_CUDA_INFO"
	.sectionflags	@""
	.align	4


	//----- nvinfo : EIATTR_CUDA_API_VERSION
	.align		4
        /*0000*/ 	.byte	0x04, 0x37
        /*0002*/ 	.short	(.L_573 - .L_572)
.L_572:
        /*0004*/ 	.word	0x00000082


	//----- nvinfo : EIATTR_KPARAM_INFO
	.align		4
.L_573:
        /*0008*/ 	.byte	0x04, 0x17
        /*000a*/ 	.short	(.L_575 - .L_574)
.L_574:
        /*000c*/ 	.word	0x00000000
        /*0010*/ 	.short	0x0000
        /*0012*/ 	.short	0x0000
        /*0014*/ 	.byte	0x00, 0xf0, 0xa1, 0x04


	//----- nvinfo : EIATTR_SPARSE_MMA_MASK
	.align		4
.L_575:
        /*0018*/ 	.byte	0x03, 0x50
        /*001a*/ 	.short	0x0000


	//----- nvinfo : EIATTR_MAXREG_COUNT
	.align		4
        /*001c*/ 	.byte	0x03, 0x1b
        /*001e*/ 	.short	0x00ff


	//----- nvinfo : EIATTR_NUM_BARRIERS
	.align		4
        /*0020*/ 	.byte	0x02, 0x4c
        /*0022*/ 	.byte	0x01
	.zero		1


	//----- nvinfo : EIATTR_EXTERNS
	.align		4
        /*0024*/ 	.byte	0x04, 0x0f
        /*0026*/ 	.short	(.L_577 - .L_576)


	//   ....[0]....
	.align		4
.L_576:
        /*0028*/ 	.word	index@(__assertfail)


	//----- nvinfo : EIATTR_MERCURY_ISA_VERSION
	.align		4
.L_577:
        /*002c*/ 	.byte	0x03, 0x5f
        /*002e*/ 	.short	0x0101


	//----- nvinfo : EIATTR_COOP_GROUP_MASK_REGIDS
	.align		4
        /*0030*/ 	.byte	0x04, 0x29
        /*0032*/ 	.short	(.L_579 - .L_578)


	//   ....[0]....
.L_578:
        /*0034*/ 	.word	0xffffffff


	//   ....[1]....
        /*0038*/ 	.word	0xffffffff


	//   ....[2]....
        /*003c*/ 	.word	0xffffffff


	//   ....[3]....
        /*0040*/ 	.word	0xffffffff


	//   ....[4]....
        /*0044*/ 	.word	0xffffffff


	//   ....[5]....
        /*0048*/ 	.word	0xffffffff


	//   ....[6]....
        /*004c*/ 	.word	0xffffffff


	//   ....[7]....
        /*0050*/ 	.word	0xffffffff


	//   ....[8]....
        /*0054*/ 	.word	0xffffffff


	//   ....[9]....
        /*0058*/ 	.word	0xffffffff


	//   ....[10]....
        /*005c*/ 	.word	0xffffffff


	//   ....[11]....
        /*0060*/ 	.word	0xffffffff


	//   ....[12]....
        /*0064*/ 	.word	0xffffffff


	//   ....[13]....
        /*0068*/ 	.word	0xffffffff


	//   ....[14]....
        /*006c*/ 	.word	0xffffffff


	//   ....[15]....
        /*0070*/ 	.word	0xffffffff


	//   ....[16]....
        /*0074*/ 	.word	0xffffffff


	//   ....[17]....
        /*0078*/ 	.word	0xffffffff


	//   ....[18]....
        /*007c*/ 	.word	0xffffffff


	//   ....[19]....
        /*0080*/ 	.word	0xffffffff


	//   ....[20]....
        /*0084*/ 	.word	0xffffffff


	//   ....[21]....
        /*0088*/ 	.word	0x0500000f


	//   ....[22]....
        /*008c*/ 	.word	0x0500000f


	//   ....[23]....
        /*0090*/ 	.word	0x0500000f


	//   ....[24]....
        /*0094*/ 	.word	0x0500000f


	//   ....[25]....
        /*0098*/ 	.word	0x0500000f


	//   ....[26]....
        /*009c*/ 	.word	0x0500000f


	//   ....[27]....
        /*00a0*/ 	.word	0x0500000f


	//   ....[28]....
        /*00a4*/ 	.word	0x0500000f


	//   ....[29]....
        /*00a8*/ 	.word	0x0500000f


	//   ....[30]....
        /*00ac*/ 	.word	0x0500000f


	//----- nvinfo : EIATTR_COOP_GROUP_INSTR_OFFSETS
	.align		4
.L_579:
        /*00b0*/ 	.byte	0x04, 0x28
        /*00b2*/ 	.short	(.L_581 - .L_580)


	//   ....[0]....
.L_580:
        /*00b4*/ 	.word	0x000019f0


	//   ....[1]....
        /*00b8*/ 	.word	0x00001a10


	//   ....[2]....
        /*00bc*/ 	.word	0x00001a30


	//   ....[3]....
        /*00c0*/ 	.word	0x00001a50


	//   ....[4]....
        /*00c4*/ 	.word	0x00001a70


	//   ....[5]....
        /*00c8*/ 	.word	0x00005f60


	//   ....[6]....
        /*00cc*/ 	.word	0x000061d0


	//   ....[7]....
        /*00d0*/ 	.word	0x000061f0


	//   ....[8]....
        /*00d4*/ 	.word	0x00006210


	//   ....[9]....
        /*00d8*/ 	.word	0x00006230


	//   ....[10]....
        /*00dc*/ 	.word	0x00006380


	//   ....[11]....
        /*00e0*/ 	.word	0x000063c0


	//   ....[12]....
        /*00e4*/ 	.word	0x00006400


	//   ....[13]....
        /*00e8*/ 	.word	0x00007a40


	//   ....[14]....
        /*00ec*/ 	.word	0x00007ad0


	//   ....[15]....
        /*00f0*/ 	.word	0x00007af0


	//   ....[16]....
        /*00f4*/ 	.word	0x00007b10


	//   ....[17]....
        /*00f8*/ 	.word	0x00007b30


	//   ....[18]....
        /*00fc*/ 	.word	0x00007ba0


	//   ....[19]....
        /*0100*/ 	.word	0x00007bc0


	//   ....[20]....
        /*0104*/ 	.word	0x00007bf0


	//   ....[21]....
        /*0108*/ 	.word	0x0000bb20


	//   ....[22]....
        /*010c*/ 	.word	0x0000bb80


	//   ....[23]....
        /*0110*/ 	.word	0x0000bbe0


	//   ....[24]....
        /*0114*/ 	.word	0x0000bc40


	//   ....[25]....
        /*0118*/ 	.word	0x0000bca0


	//   ....[26]....
        /*011c*/ 	.word	0x0000bd20


	//   ....[27]....
        /*0120*/ 	.word	0x0000bdc0


	//   ....[28]....
        /*0124*/ 	.word	0x0000be40


	//   ....[29]....
        /*0128*/ 	.word	0x0000bea0


	//   ....[30]....
        /*012c*/ 	.word	0x0000bf00


	//----- nvinfo : EIATTR_VRC_CTA_INIT_COUNT
	.align		4
.L_581:
        /*0130*/ 	.byte	0x02, 0x4a
	.zero		1
	.zero		1


	//----- nvinfo : EIATTR_SYSCALL_OFFSETS
	.align		4
        /*0134*/ 	.byte	0x04, 0x46
        /*0136*/ 	.short	(.L_583 - .L_582)


	//   ....[0]....
.L_582:
        /*0138*/ 	.word	0x00001210


	//----- nvinfo : EIATTR_EXIT_INSTR_OFFSETS
	.align		4
.L_583:
        /*013c*/ 	.byte	0x04, 0x1c
        /*013e*/ 	.short	(.L_585 - .L_584)


	//   ....[0]....
.L_584:
        /*0140*/ 	.word	0x000000b0


	//   ....[1]....
        /*0144*/ 	.word	0x0000b860


	//   ....[2]....
        /*0148*/ 	.word	0x0000ba80


	//   ....[3]....
        /*014c*/ 	.word	0x0000bad0


	//----- nvinfo : EIATTR_CRS_STACK_SIZE
	.align		4
.L_585:
        /*0150*/ 	.byte	0x04, 0x1e
        /*0152*/ 	.short	(.L_587 - .L_586)
.L_586:
        /*0154*/ 	.word	0x00000000


	//----- nvinfo : EIATTR_CBANK_PARAM_SIZE
	.align		4
.L_587:
        /*0158*/ 	.byte	0x03, 0x19
        /*015a*/ 	.short	0x0128


	//----- nvinfo : EIATTR_PARAM_CBANK
	.align		4
        /*015c*/ 	.byte	0x04, 0x0a
        /*015e*/ 	.short	(.L_589 - .L_588)
	.align		4
.L_588:
        /*0160*/ 	.word	index@(.nv.constant0._ZN4mmha33masked_multihead_attention_kernelIfLi112ELi128ELi2ELi32ELi128ELb0ELb1EEEv26Multihead_attention_paramsIT_XT5_EE)
        /*0164*/ 	.short	0x0380
        /*0166*/ 	.short	0x0128


	//----- nvinfo : EIATTR_SW_WAR
	.align		4
.L_589:
        /*0168*/ 	.byte	0x04, 0x36
        /*016a*/ 	.short	(.L_591 - .L_590)
.L_590:
        /*016c*/ 	.word	0x00000008
.L_591:


//--------------------- .nv.info._ZN4mmha33masked_multihead_attention_kernelIfLi112ELi128ELi4ELi32ELi64ELb0ELb1EEEv26Multihead_attention_paramsIT_XT5_EE --------------------------
	.section	.nv.info._ZN4mmha33masked_multihead_attention_kernelIfLi112ELi128ELi4ELi32ELi64ELb0ELb1EEEv26Multihead_attention_paramsIT_XT5_EE,"",@"SHT_CUDA_INFO"
	.sectionflags	@""
	.align	4


	//----- nvinfo : EIATTR_CUDA_API_VERSION
	.align		4
        /*0000*/ 	.byte	0x04, 0x37
        /*0002*/ 	.short	(.L_593 - .L_592)
.L_592:
        /*0004*/ 	.word	0x00000082


	//----- nvinfo : EIATTR_KPARAM_INFO
	.align		4
.L_593:
        /*0008*/ 	.byte	0x04, 0x17
        /*000a*/ 	.short	(.L_595 - .L_594)
.L_594:
        /*000c*/ 	.word	0x00000000
        /*0010*/ 	.short	0x0000
        /*0012*/ 	.short	0x0000
        /*0014*/ 	.byte	0x00, 0xf0, 0xa1, 0x04


	//----- nvinfo : EIATTR_SPARSE_MMA_MASK
	.align		4
.L_595:
        /*0018*/ 	.byte	0x03, 0x50
        /*001a*/ 	.short	0x0000


	//----- nvinfo : EIATTR_MAXREG_COUNT
	.align		4
        /*001c*/ 	.byte	0x03, 0x1b
        /*001e*/ 	.short	0x00ff


	//----- nvinfo : EIATTR_NUM_BARRIERS
	.align		4
        /*0020*/ 	.byte	0x02, 0x4c
        /*0022*/ 	.byte	0x01
	.zero		1


	//----- nvinfo : EIATTR_EXTERNS
	.align		4
        /*0024*/ 	.byte	0x04, 0x0f
        /*0026*/ 	.short	(.L_597 - .L_596)


	//   ....[0]....
	.align		4
.L_596:
        /*0028*/ 	.word	index@(__assertfail)


	//----- nvinfo : EIATTR_MERCURY_ISA_VERSION
	.align		4
.L_597:
        /*002c*/ 	.byte	0x03, 0x5f
        /*002e*/ 	.short	0x0101


	//----- nvinfo : EIATTR_COOP_GROUP_MASK_REGIDS
	.align		4
        /*0030*/ 	.byte	0x04, 0x29
        /*0032*/ 	.short	(.L_599 - .L_598)


	//   ....[0]....
.L_598:
        /*0034*/ 	.word	0xffffffff


	//   ....[1]....
        /*0038*/ 	.word	0xffffffff


	//   ....[2]....
        /*003c*/ 	.word	0xffffffff


	//   ....[3]....
        /*0040*/ 	.word	0xffffffff


	//   ....[4]....
        /*0044*/ 	.word	0xffffffff


	//   ....[5]....
        /*0048*/ 	.word	0xffffffff


	//   ....[6]....
        /*004c*/ 	.word	0xffffffff


	//   ....[7]....
        /*0050*/ 	.word	0xffffffff


	//   ....[8]....
        /*0054*/ 	.word	0xffffffff


	//   ....[9]....
        /*0058*/ 	.word	0xffffffff


	//   ....[10]....
        /*005c*/ 	.word	0xffffffff


	//   ....[11]....
        /*0060*/ 	.word	0xffffffff


	//   ....[12]....
        /*0064*/ 	.word	0xffffffff


	//   ....[13]....
        /*0068*/ 	.word	0xffffffff


	//   ....[14]....
        /*006c*/ 	.word	0xffffffff


	//   ....[15]....
        /*0070*/ 	.word	0xffffffff


	//   ....[16]....
        /*0074*/ 	.word	0xffffffff


	//   ....[17]....
        /*0078*/ 	.word	0xffffffff


	//   ....[18]....
        /*007c*/ 	.word	0xffffffff


	//   ....[19]....
        /*0080*/ 	.word	0x0500000f


	//   ....[20]....
        /*0084*/ 	.word	0x0500000f


	//   ....[21]....
        /*0088*/ 	.word	0x0500000f


	//   ....[22]....
        /*008c*/ 	.word	0x0500000f


	//   ....[23]....
        /*0090*/ 	.word	0x0500000f


	//   ....[24]....
        /*0094*/ 	.word	0x0500000f


	//   ....[25]....
        /*0098*/ 	.word	0x0500000f


	//   ....[26]....
        /*009c*/ 	.word	0x0500000f


	//   ....[27]....
        /*00a0*/ 	.word	0x0500000f


	//   ....[28]....
        /*00a4*/ 	.word	0x0500000f


	//----- nvinfo : EIATTR_COOP_GROUP_INSTR_OFFSETS
	.align		4
.L_599:
        /*00a8*/ 	.byte	0x04, 0x28
        /*00aa*/ 	.short	(.L_601 - .L_600)


	//   ....[0]....
.L_600:
        /*00ac*/ 	.word	0x00001b70


	//   ....[1]....
        /*00b0*/ 	.word	0x00001b90


	//   ....[2]....
        /*00b4*/ 	.word	0x00001bb0


	//   ....[3]....
        /*00b8*/ 	.word	0x00001bd0


	//   ....[4]....
        /*00bc*/ 	.word	0x00001bf0


	//   ....[5]....
        /*00c0*/ 	.word	0x00005b50


	//   ....[6]....
        /*00c4*/ 	.word	0x00005b70


	//   ....[7]....
        /*00c8*/ 	.word	0x00005de0


	//   ....[8]....
        /*00cc*/ 	.word	0x00005e00


	//   ....[9]....
        /*00d0*/ 	.word	0x00005e20


	//   ....[10]....
        /*00d4*/ 	.word	0x00005fa0


	//   ....[11]....
        /*00d8*/ 	.word	0x00005fd0


	//   ....[12]....
        /*00dc*/ 	.word	0x00007650


	//   ....[13]....
        /*00e0*/ 	.word	0x000076d0


	//   ....[14]....
        /*00e4*/ 	.word	0x00007700


	//   ....[15]....
        /*00e8*/ 	.word	0x00007730


	//   ....[16]....
        /*00ec*/ 	.word	0x00007760


	//   ....[17]....
        /*00f0*/ 	.word	0x000077d0


	//   ....[18]....
        /*00f4*/ 	.word	0x000077f0


	//   ....[19]....
        /*00f8*/ 	.word	0x0000b6c0


	//   ....[20]....
        /*00fc*/ 	.word	0x0000b720


	//   ....[21]....
        /*0100*/ 	.word	0x0000b780


	//   ....[22]....
        /*0104*/ 	.word	0x0000b7e0


	//   ....[23]....
        /*0108*/ 	.word	0x0000b840


	//   ....[24]....
        /*010c*/ 	.word	0x0000b8c0


	//   ....[25]....
        /*0110*/ 	.word	0x0000b940


	//   ....[26]....
        /*0114*/ 	.word	0x0000b9d0


	//   ....[27]....
        /*0118*/ 	.word	0x0000ba50


	//   ....[28]....
        /*011c*/ 	.word	0x0000bab0


	//----- nvinfo : EIATTR_VRC_CTA_INIT_COUNT
	.align		4
.L_601:
        /*0120*/ 	.byte	0x02, 0x4a
	.zero		1
	.zero		1


	//----- nvinfo : EIATTR_SYSCALL_OFFSETS
	.align		4
        /*0124*/ 	.byte	0x04, 0x46
        /*0126*/ 	.short	(.L_603 - .L_602)


	//   ....[0]....
.L_602:
        /*0128*/ 	.word	0x00001380


	//----- nvinfo : EIATTR_EXIT_INSTR_OFFSETS
	.align		4
.L_603:
        /*012c*/ 	.byte	0x04, 0x1c
        /*012e*/ 	.short	(.L_605 - .L_604)


	//   ....[0]....
.L_604:
        /*0130*/ 	.word	0x000000d0


	//   ....[1]....
        /*0134*/ 	.word	0x0000b400


	//   ....[2]....
        /*0138*/ 	.word	0x0000b620


	//   ....[3]....
        /*013c*/ 	.word	0x0000b670


	//----- nvinfo : EIATTR_CRS_STACK_SIZE
	.align		4
.L_605:
        /*0140*/ 	.byte	0x04, 0x1e
        /*0142*/ 	.short	(.L_607 - .L_606)
.L_606:
        /*0144*/ 	.word	0x00000000


	//----- nvinfo : EIATTR_CBANK_PARAM_SIZE
	.align		4
.L_607:
        /*0148*/ 	.byte	0x03, 0x19
        /*014a*/ 	.short	0x0128


	//----- nvinfo : EIATTR_PARAM_CBANK
	.align		4
        /*014c*/ 	.byte	0x04, 0x0a
        /*014e*/ 	.short	(.L_609 - .L_608)
	.align		4
.L_608:
        /*0150*/ 	.word	index@(.nv.constant0._ZN4mmha33masked_multihead_attention_kernelIfLi112ELi128ELi4ELi32ELi64ELb0ELb1EEEv26Multihead_attention_paramsIT_XT5_EE)
        /*0154*/ 	.short	0x0380
        /*0156*/ 	.short	0x0128


	//----- nvinfo : EIATTR_SW_WAR
	.align		4
.L_609:
        /*0158*/ 	.byte	0x04, 0x36
        /*015a*/ 	.short	(.L_611 - .L_610)
.L_610:
        /*015c*/ 	.word	0x00000008
.L_611:


//--------------------- .nv.info._ZN4mmha33masked_multihead_attention_kernelIfLi112ELi128ELi1ELi32ELi256ELb0ELb0EEEv26Multihead_attention_paramsIT_XT5_EE --------------------------
	.section	.nv.info._ZN4mmha33masked_multihead_attention_kernelIfLi112ELi128ELi1ELi32ELi256ELb0ELb0EEEv26Multihead_attention_paramsIT_XT5_EE,"",@"SHT_CUDA_INFO"
	.sectionflags	@""
	.align	4


	//----- nvinfo : EIATTR_CUDA_API_VERSION
	.align		4
        /*0000*/ 	.byte	0x04, 0x37
        /*0002*/ 	.short	(.L_613 - .L_612)
.L_612:
        /*0004*/ 	.word	0x00000082


	//----- nvinfo : EIATTR_KPARAM_INFO
	.align		4
.L_613:
        /*0008*/ 	.byte	0x04, 0x17
        /*000a*/ 	.short	(.L_615 - .L_614)
.L_614:
        /*000c*/ 	.word	0x00000000
        /*0010*/ 	.short	0x0000
        /*0012*/ 	.short	0x0000
        /*0014*/ 	.byte	0x00, 0xf0, 0xa1, 0x04


	//----- nvinfo : EIATTR_SPARSE_MMA_MASK
	.align		4
.L_615:
        /*0018*/ 	.byte	0x03, 0x50
        /*001a*/ 	.short	0x0000


	//----- nvinfo : EIATTR_MAXREG_COUNT
	.align		4
        /*001c*/ 	.byte	0x03, 0x1b
        /*001e*/ 	.short	0x00ff


	//----- nvinfo : EIATTR_NUM_BARRIERS
	.align		4
        /*0020*/ 	.byte	0x02, 0x4c
        /*0022*/ 	.byte	0x01
	.zero		1


	//----- nvinfo : EIATTR_EXTERNS
	.align		4
        /*0024*/ 	.byte	0x04, 0x0f
        /*0026*/ 	.short	(.L_617 - .L_616)


	//   ....[0]....
	.align		4
.L_616:
        /*0028*/ 	.word	index@(__assertfail)


	//----- nvinfo : EIATTR_ANNOTATIONS
	.align		4
.L_617:
        /*002c*/ 	.byte	0x04, 0x55
        /*002e*/ 	.short	(.L_619 - .L_618)


	//   ....[0]....
.L_618:
        /* <DEDUP_REMOVED lines=27> */


	//----- nvinfo : EIATTR_MERCURY_ISA_VERSION
	.align		4
.L_619:
        /*01c8*/ 	.byte	0x03, 0x5f
        /*01ca*/ 	.short	0x0101


	//----- nvinfo : EIATTR_INT_WARP_WIDE_INSTR_OFFSETS
	.align		4
        /*01cc*/ 	.byte	0x04, 0x31
        /*01ce*/ 	.short	(.L_621 - .L_620)


	//   ....[0]....
.L_620:
        /*01d0*/ 	.word	0x00000ae0


	//----- nvinfo : EIATTR_COOP_GROUP_MASK_REGIDS
	.align		4
.L_621:
        /*01d4*/ 	.byte	0x04, 0x29
        /*01d6*/ 	.short	(.L_623 - .L_622)


	//   ....[0]....
.L_622:
        /*01d8*/ 	.word	0xffffffff


	//   ....[1]....
        /*01dc*/ 	.word	0xffffffff


	//   ....[2]....
        /*01e0*/ 	.word	0xffffffff


	//   ....[3]....
        /*01e4*/ 	.word	0xffffffff


	//   ....[4]....
        /*01e8*/ 	.word	0xffffffff


	//   ....[5]....
        /*01ec*/ 	.word	0xffffffff


	//   ....[6]....
        /*01f0*/ 	.word	0xffffffff


	//   ....[7]....
        /*01f4*/ 	.word	0xffffffff


	//   ....[8]....
        /*01f8*/ 	.word	0xffffffff


	//   ....[9]....
        /*01fc*/ 	.word	0xffffffff


	//   ....[10]....
        /*0200*/ 	.word	0xffffffff


	//   ....[11]....
        /*0204*/ 	.word	0xffffffff


	//   ....[12]....
        /*0208*/ 	.word	0xffffffff


	//   ....[13]....
        /*020c*/ 	.word	0xffffffff


	//   ....[14]....
        /*0210*/ 	.word	0xffffffff


	//   ....[15]....
        /*0214*/ 	.word	0xffffffff


	//   ....[16]....
        /*0218*/ 	.word	0xffffffff


	//   ....[17]....
        /*021c*/ 	.word	0xffffffff


	//   ....[18]....
        /*0220*/ 	.word	0xffffffff


	//   ....[19]....
        /*0224*/ 	.word	0xffffffff


	//   ....[20]....
        /*0228*/ 	.word	0xffffffff


	//   ....[21]....
        /*022c*/ 	.word	0xffffffff


	//   ....[22]....
        /*0230*/ 	.word	0xffffffff


	//   ....[23]....
        /*0234*/ 	.word	0x0500000f


	//   ....[24]....
        /*0238*/ 	.word	0x0500000f


	//   ....[25]....
        /*023c*/ 	.word	0x0500000f


	//   ....[26]....
        /*0240*/ 	.word	0x0500000f


	//   ....[27]....
        /*0244*/ 	.word	0x0500000f


	//----- nvinfo : EIATTR_COOP_GROUP_INSTR_OFFSETS
	.align		4
.L_623:
        /*0248*/ 	.byte	0x04, 0x28
        /*024a*/ 	.short	(.L_625 - .L_624)


	//   ....[0]....
.L_624:
        /*024c*/ 	.word	0x00001bc0


	//   ....[1]....
        /*0250*/ 	.word	0x00001be0


	//   ....[2]....
        /*0254*/ 	.word	0x00001c00


	//   ....[3]....
        /*0258*/ 	.word	0x00001c20


	//   ....[4]....
        /*025c*/ 	.word	0x00001c40


	//   ....[5]....
        /*0260*/ 	.word	0x00005650


	//   ....[6]....
        /*0264*/ 	.word	0x00005670


	//   ....[7]....
        /*0268*/ 	.word	0x000056a0


	//   ....[8]....
        /*026c*/ 	.word	0x000056d0


	//   ....[9]....
        /*0270*/ 	.word	0x00005710


	//   ....[10]....
        /*0274*/ 	.word	0x000057a0


	//   ....[11]....
        /*0278*/ 	.word	0x000057d0


	//   ....[12]....
        /*027c*/ 	.word	0x00005800


	//   ....[13]....
        /*0280*/ 	.word	0x00005820


	//   ....[14]....
        /*0284*/ 	.word	0x00006ed0


	//   ....[15]....
        /*0288*/ 	.word	0x00006f70


	//   ....[16]....
        /*028c*/ 	.word	0x00006f90


	//   ....[17]....
        /*0290*/ 	.word	0x00006fb0


	//   ....[18]....
        /*0294*/ 	.word	0x00006fd0


	//   ....[19]....
        /*0298*/ 	.word	0x00007030


	//   ....[20]....
        /*029c*/ 	.word	0x00007050


	//   ....[21]....
        /*02a0*/ 	.word	0x00007080


	//   ....[22]....
        /*02a4*/ 	.word	0x000070c0


	//   ....[23]....
        /*02a8*/ 	.word	0x0000b0f0


	//   ....[24]....
        /*02ac*/ 	.word	0x0000b150


	//   ....[25]....
        /*02b0*/ 	.word	0x0000b1b0


	//   ....[26]....
        /*02b4*/ 	.word	0x0000b210


	//   ....[27]....
        /*02b8*/ 	.word	0x0000b270


	//----- nvinfo : EIATTR_VRC_CTA_INIT_COUNT
	.align		4
.L_625:
        /*02bc*/ 	.byte	0x02, 0x4a
	.zero		1
	.zero		1


	//----- nvinfo : EIATTR_SYSCALL_OFFSETS
	.align		4
        /*02c0*/ 	.byte	0x04, 0x46
        /*02c2*/ 	.short	(.L_627 - .L_626)


	//   ....[0]....
.L_626:
        /*02c4*/ 	.word	0x000013d0


	//----- nvinfo : EIATTR_EXIT_INSTR_OFFSETS
	.align		4
.L_627:
        /*02c8*/ 	.byte	0x04, 0x1c
        /*02ca*/ 	.short	(.L_629 - .L_628)


	//   ....[0]....
.L_628:
        /*02cc*/ 	.word	0x000000e0


	//   ....[1]....
        /*02d0*/ 	.word	0x0000ae30


	//   ....[2]....
        /*02d4*/ 	.word	0x0000b050


	//   ....[3]....
        /*02d8*/ 	.word	0x0000b0a0


	//----- nvinfo : EIATTR_CRS_STACK_SIZE
	.align		4
.L_629:
        /*02dc*/ 	.byte	0x04, 0x1e
        /*02de*/ 	.short	(.L_631 - .L_630)
.L_630:
        /*02e0*/ 	.word	0x00000000


	//----- nvinfo : EIATTR_CBANK_PARAM_SIZE
	.align		4
.L_631:
        /*02e4*/ 	.byte	0x03, 0x19
        /*02e6*/ 	.short	0x0128


	//----- nvinfo : EIATTR_PARAM_CBANK
	.align		4
        /*02e8*/ 	.byte	0x04, 0x0a
        /*02ea*/ 	.short	(.L_633 - .L_632)
	.align		4
.L_632:
        /*02ec*/ 	.word	index@(.nv.constant0._ZN4mmha33masked_multihead_attention_kernelIfLi112ELi128ELi1ELi32ELi256ELb0ELb0EEEv26Multihead_attention_paramsIT_XT5_EE)
        /*02f0*/ 	.short	0x0380
        /*02f2*/ 	.short	0x0128


	//----- nvinfo : EIATTR_SW_WAR
	.align		4
.L_633:
        /*02f4*/ 	.byte	0x04, 0x36
        /*02f6*/ 	.short	(.L_635 - .L_634)
.L_634:
        /*02f8*/ 	.word	0x00000008
.L_635:


//--------------------- .nv.info._ZN4mmha33masked_multihead_attention_kernelIfLi112ELi128ELi2ELi32ELi128ELb0ELb0EEEv26Multihead_attention_paramsIT_XT5_EE --------------------------
	.section	.nv.info._ZN4mmha33masked_multihead_attention_kernelIfLi112ELi128ELi2ELi32ELi128ELb0ELb0EEEv26Multihead_attention_paramsIT_XT5_EE,"",@"SHT_CUDA_INFO"
	.sectionflags	@""
	.align	4


	//----- nvinfo : EIATTR_CUDA_API_VERSION
	.align		4
        /*0000*/ 	.byte	0x04, 0x37
        /*0002*/ 	.short	(.L_637 - .L_636)
.L_636:
        /*0004*/ 	.word	0x00000082


	//----- nvinfo : EIATTR_KPARAM_INFO
	.align		4
.L_637:
        /*0008*/ 	.byte	0x04, 0x17
        /*000a*/ 	.short	(.L_639 - .L_638)
.L_638:
        /*000c*/ 	.word	0x00000000
        /*0010*/ 	.short	0x0000
        /*0012*/ 	.short	0x0000
        /*0014*/ 	.byte	0x00, 0xf0, 0xa1, 0x04


	//----- nvinfo : EIATTR_SPARSE_MMA_MASK
	.align		4
.L_639:
        /*0018*/ 	.byte	0x03, 0x50
        /*001a*/ 	.short	0x0000


	//----- nvinfo : EIATTR_MAXREG_COUNT
	.align		4
        /*001c*/ 	.byte	0x03, 0x1b
        /*001e*/ 	.short	0x00ff


	//----- nvinfo : EIATTR_NUM_BARRIERS
	.align		4
        /*0020*/ 	.byte	0x02, 0x4c
        /*0022*/ 	.byte	0x01
	.zero		1


	//----- nvinfo : EIATTR_EXTERNS
	.align		4
        /*0024*/ 	.byte	0x04, 0x0f
        /*0026*/ 	.short	(.L_641 - .L_640)


	//   ....[0]....
	.align		4
.L_640:
        /*0028*/ 	.word	index@(__assertfail)


	//----- nvinfo : EIATTR_MERCURY_ISA_VERSION
	.align		4
.L_641:
        /*002c*/ 	.byte	0x03, 0x5f
        /*002e*/ 	.short	0x0101


	//----- nvinfo : EIATTR_COOP_GROUP_MASK_REGIDS
	.align		4
        /*0030*/ 	.byte	0x04, 0x29
        /*0032*/ 	.short	(.L_643 - .L_642)


	//   ....[0]....
.L_642:
        /*0034*/ 	.word	0xffffffff


	//   ....[1]....
        /*0038*/ 	.word	0xffffffff


	//   ....[2]....
        /*003c*/ 	.word	0xffffffff


	//   ....[3]....
        /*0040*/ 	.word	0xffffffff


	//   ....[4]....
        /*0044*/ 	.word	0xffffffff


	//   ....[5]....
        /*0048*/ 	.word	0xffffffff


	//   ....[6]....
        /*004c*/ 	.word	0xffffffff


	//   ....[7]....
        /*0050*/ 	.word	0xffffffff


	//   ....[8]....
        /*0054*/ 	.word	0xffffffff


	//   ....[9]....
        /*0058*/ 	.word	0xffffffff


	//   ....[10]....
        /*005c*/ 	.word	0xffffffff


	//   ....[11]....
        /*0060*/ 	.word	0xffffffff


	//   ....[12]....
        /*0064*/ 	.word	0xffffffff


	//   ....[13]....
        /*0068*/ 	.word	0xffffffff


	//   ....[14]....
        /*006c*/ 	.word	0xffffffff


	//   ....[15]....
        /*0070*/ 	.word	0xffffffff


	//   ....[16]....
        /*0074*/ 	.word	0xffffffff


	//   ....[17]....
        /*0078*/ 	.word	0xffffffff


	//   ....[18]....
        /*007c*/ 	.word	0xffffffff


	//   ....[19]....
        /*0080*/ 	.word	0xffffffff


	//   ....[20]....
        /*0084*/ 	.word	0xffffffff


	//   ....[21]....
        /*0088*/ 	.word	0x0500000f


	//   ....[22]....
        /*008c*/ 	.word	0x0500000f


	//   ....[23]....
        /*0090*/ 	.word	0x0500000f


	//   ....[24]....
        /*0094*/ 	.word	0x0500000f


	//   ....[25]....
        /*0098*/ 	.word	0x0500000f


	//   ....[26]....
        /*009c*/ 	.word	0x0500000f


	//   ....[27]....
        /*00a0*/ 	.word	0x0500000f


	//   ....[28]....
        /*00a4*/ 	.word	0x0500000f


	//   ....[29]....
        /*00a8*/ 	.word	0x0500000f


	//   ....[30]....
        /*00ac*/ 	.word	0x0500000f


	//----- nvinfo : EIATTR_COOP_GROUP_INSTR_OFFSETS
	.align		4
.L_643:
        /*00b0*/ 	.byte	0x04, 0x28
        /*00b2*/ 	.short	(.L_645 - .L_644)


	//   ....[0]....
.L_644:
        /*00b4*/ 	.word	0x000019f0


	//   ....[1]....
        /*00b8*/ 	.word	0x00001a10


	//   ....[2]....
        /*00bc*/ 	.word	0x00001a30


	//   ....[3]....
        /*00c0*/ 	.word	0x00001a50


	//   ....[4]....
        /*00c4*/ 	.word	0x00001a70


	//   ....[5]....
        /*00c8*/ 	.word	0x00004370


	//   ....[6]....
        /*00cc*/ 	.word	0x000045e0


	//   ....[7]....
        /*00d0*/ 	.word	0x00004600


	//   ....[8]....
        /*00d4*/ 	.word	0x00004620


	//   ....[9]....
        /*00d8*/ 	.word	0x00004640


	//   ....[10]....
        /*00dc*/ 	.word	0x00004780


	//   ....[11]....
        /*00e0*/ 	.word	0x000047a0


	//   ....[12]....
        /*00e4*/ 	.word	0x000047d0


	//   ....[13]....
        /*00e8*/ 	.word	0x00005e50


	//   ....[14]....
        /*00ec*/ 	.word	0x00005ed0


	//   ....[15]....
        /*00f0*/ 	.word	0x00005ef0


	//   ....[16]....
        /*00f4*/ 	.word	0x00005f10


	//   ....[17]....
        /*00f8*/ 	.word	0x00005f40


	//   ....[18]....
        /*00fc*/ 	.word	0x00005fb0


	//   ....[19]....
        /*0100*/ 	.word	0x00005fd0


	//   ....[20]....
        /*0104*/ 	.word	0x00006010


	//   ....[21]....
        /*0108*/ 	.word	0x00009ed0


	//   ....[22]....
        /*010c*/ 	.word	0x00009f30


	//   ....[23]....
        /*0110*/ 	.word	0x00009f90


	//   ....[24]....
        /*0114*/ 	.word	0x00009ff0


	//   ....[25]....
        /*0118*/ 	.word	0x0000a050


	//   ....[26]....
        /*011c*/ 	.word	0x0000a0d0


	//   ....[27]....
        /*0120*/ 	.word	0x0000a170


	//   ....[28]....
        /*0124*/ 	.word	0x0000a1f0


	//   ....[29]....
        /*0128*/ 	.word	0x0000a250


	//   ....[30]....
        /*012c*/ 	.word	0x0000a2b0


	//----- nvinfo : EIATTR_VRC_CTA_INIT_COUNT
	.align		4
.L_645:
        /*0130*/ 	.byte	0x02, 0x4a
	.zero		1
	.zero		1


	//----- nvinfo : EIATTR_SYSCALL_OFFSETS
	.align		4
        /*0134*/ 	.byte	0x04, 0x46
        /*0136*/ 	.short	(.L_647 - .L_646)


	//   ....[0]....
.L_646:
        /*0138*/ 	.word	0x00001210


	//----- nvinfo : EIATTR_EXIT_INSTR_OFFSETS
	.align		4
.L_647:
        /*013c*/ 	.byte	0x04, 0x1c
        /*013e*/ 	.short	(.L_649 - .L_648)


	//   ....[0]....
.L_648:
        /*0140*/ 	.word	0x000000b0


	//   ....[1]....
        /*0144*/ 	.word	0x00009c10


	//   ....[2]....
        /*0148*/ 	.word	0x00009e30


	//   ....[3]....
        /*014c*/ 	.word	0x00009e80


	//----- nvinfo : EIATTR_CRS_STACK_SIZE
	.align		4
.L_649:
        /*0150*/ 	.byte	0x04, 0x1e
        /*0152*/ 	.short	(.L_651 - .L_650)
.L_650:
        /*0154*/ 	.word	0x00000000


	//----- nvinfo : EIATTR_CBANK_PARAM_SIZE
	.align		4
.L_651:
        /*0158*/ 	.byte	0x03, 0x19
        /*015a*/ 	.short	0x0128


	//----- nvinfo : EIATTR_PARAM_CBANK
	.align		4
        /*015c*/ 	.byte	0x04, 0x0a
        /*015e*/ 	.short	(.L_653 - .L_652)
	.align		4
.L_652:
        /*0160*/ 	.word	index@(.nv.constant0._ZN4mmha33masked_multihead_attention_kernelIfLi112ELi128ELi2ELi32ELi128ELb0ELb0EEEv26Multihead_attention_paramsIT_XT5_EE)
        /*0164*/ 	.short	0x0380
        /*0166*/ 	.short	0x0128


	//----- nvinfo : EIATTR_SW_WAR
	.align		4
.L_653:
        /*0168*/ 	.byte	0x04, 0x36
        /*016a*/ 	.short	(.L_655 - .L_654)
.L_654:
        /*016c*/ 	.word	0x00000008
.L_655:


//--------------------- .nv.info._ZN4mmha33masked_multihead_attention_kernelIfLi112ELi128ELi4ELi32ELi64ELb0ELb0EEEv26Multihead_attention_paramsIT_XT5_EE --------------------------
	.section	.nv.info._ZN4mmha33masked_multihead_attention_kernelIfLi112ELi128ELi4ELi32ELi64ELb0ELb0EEEv26Multihead_attention_paramsIT_XT5_EE,"",@"SHT_CUDA_INFO"
	.sectionflags	@""
	.align	4


	//----- nvinfo : EIATTR_CUDA_API_VERSION
	.align		4
        /*0000*/ 	.byte	0x04, 0x37
        /*0002*/ 	.short	(.L_657 - .L_656)
.L_656:
        /*0004*/ 	.word	0x00000082


	//----- nvinfo : EIATTR_KPARAM_INFO
	.align		4
.L_657:
        /*0008*/ 	.byte	0x04, 0x17
        /*000a*/ 	.short	(.L_659 - .L_658)
.L_658:
        /*000c*/ 	.word	0x00000000
        /*0010*/ 	.short	0x0000
        /*0012*/ 	.short	0x0000
        /*0014*/ 	.byte	0x00, 0xf0, 0xa1, 0x04


	//----- nvinfo : EIATTR_SPARSE_MMA_MASK
	.align		4
.L_659:
        /*0018*/ 	.byte	0x03, 0x50
        /*001a*/ 	.short	0x0000


	//----- nvinfo : EIATTR_MAXREG_COUNT
	.align		4
        /*001c*/ 	.byte	0x03, 0x1b
        /*001e*/ 	.short	0x00ff


	//----- nvinfo : EIATTR_NUM_BARRIERS
	.align		4
        /*0020*/ 	.byte	0x02, 0x4c
        /*0022*/ 	.byte	0x01
	.zero		1


	//----- nvinfo : EIATTR_EXTERNS
	.align		4
        /*0024*/ 	.byte	0x04, 0x0f
        /*0026*/ 	.short	(.L_661 - .L_660)


	//   ....[0]....
	.align		4
.L_660:
        /*0028*/ 	.word	index@(__assertfail)


	//----- nvinfo : EIATTR_MERCURY_ISA_VERSION
	.align		4
.L_661:
        /*002c*/ 	.byte	0x03, 0x5f
        /*002e*/ 	.short	0x0101


	//----- nvinfo : EIATTR_COOP_GROUP_MASK_REGIDS
	.align		4
        /*0030*/ 	.byte	0x04, 0x29
        /*0032*/ 	.short	(.L_663 - .L_662)


	//   ....[0]....
.L_662:
        /*0034*/ 	.word	0xffffffff


	//   ....[1]....
        /*0038*/ 	.word	0xffffffff


	//   ....[2]....
        /*003c*/ 	.word	0xffffffff


	//   ....[3]....
        /*0040*/ 	.word	0xffffffff


	//   ....[4]....
        /*0044*/ 	.word	0xffffffff


	//   ....[5]....
        /*0048*/ 	.word	0xffffffff


	//   ....[6]....
        /*004c*/ 	.word	0xffffffff


	//   ....[7]....
        /*0050*/ 	.word	0xffffffff


	//   ....[8]....
        /*0054*/ 	.word	0xffffffff


	//   ....[9]....
        /*0058*/ 	.word	0xffffffff


	//   ....[10]....
        /*005c*/ 	.word	0xffffffff


	//   ....[11]....
        /*0060*/ 	.word	0xffffffff


	//   ....[12]....
        /*0064*/ 	.word	0xffffffff


	//   ....[13]....
        /*0068*/ 	.word	0xffffffff


	//   ....[14]....
        /*006c*/ 	.word	0xffffffff


	//   ....[15]....
        /*0070*/ 	.word	0xffffffff


	//   ....[16]....
        /*0074*/ 	.word	0xffffffff


	//   ....[17]....
        /*0078*/ 	.word	0xffffffff


	//   ....[18]....
        /*007c*/ 	.word	0xffffffff


	//   ....[19]....
        /*0080*/ 	.word	0x0500000f


	//   ....[20]....
        /*0084*/ 	.word	0x0500000f


	//   ....[21]....
        /*0088*/ 	.word	0x0500000f


	//   ....[22]....
        /*008c*/ 	.word	0x0500000f


	//   ....[23]....
        /*0090*/ 	.word	0x0500000f


	//   ....[24]....
        /*0094*/ 	.word	0x0500000f


	//   ....[25]....
        /*0098*/ 	.word	0x0500000f


	//   ....[26]....
        /*009c*/ 	.word	0x0500000f


	//   ....[27]....
        /*00a0*/ 	.word	0x0500000f


	//   ....[28]....
        /*00a4*/ 	.word	0x0500000f


	//----- nvinfo : EIATTR_COOP_GROUP_INSTR_OFFSETS
	.align		4
.L_663:
        /*00a8*/ 	.byte	0x04, 0x28
        /*00aa*/ 	.short	(.L_665 - .L_664)


	//   ....[0]....
.L_664:
        /*00ac*/ 	.word	0x000019c0


	//   ....[1]....
        /*00b0*/ 	.word	0x000019e0


	//   ....[2]....
        /*00b4*/ 	.word	0x00001a00


	//   ....[3]....
        /*00b8*/ 	.word	0x00001a20


	//   ....[4]....
        /*00bc*/ 	.word	0x00001a40


	//   ....[5]....
        /*00c0*/ 	.word	0x00003d30


	//   ....[6]....
        /*00c4*/ 	.word	0x00003d50


	//   ....[7]....
        /*00c8*/ 	.word	0x00004080


	//   ....[8]....
        /*00cc*/ 	.word	0x000040a0


	//   ....[9]....
        /*00d0*/ 	.word	0x000040c0


	//   ....[10]....
        /*00d4*/ 	.word	0x000041f0


	//   ....[11]....
        /*00d8*/ 	.word	0x00004230


	//   ....[12]....
        /*00dc*/ 	.word	0x000058c0


	//   ....[13]....
        /*00e0*/ 	.word	0x00005940


	//   ....[14]....
        /*00e4*/ 	.word	0x00005960


	//   ....[15]....
        /*00e8*/ 	.word	0x00005990


	//   ....[16]....
        /*00ec*/ 	.word	0x000059d0


	//   ....[17]....
        /*00f0*/ 	.word	0x00005a50


	//   ....[18]....
        /*00f4*/ 	.word	0x00005a70


	//   ....[19]....
        /*00f8*/ 	.word	0x000098b0


	//   ....[20]....
        /*00fc*/ 	.word	0x00009910


	//   ....[21]....
        /*0100*/ 	.word	0x00009970


	//   ....[22]....
        /*0104*/ 	.word	0x000099d0


	//   ....[23]....
        /*0108*/ 	.word	0x00009a30


	//   ....[24]....
        /*010c*/ 	.word	0x00009ab0


	//   ....[25]....
        /*0110*/ 	.word	0x00009b30


	//   ....[26]....
        /*0114*/ 	.word	0x00009bc0


	//   ....[27]....
        /*0118*/ 	.word	0x00009c40


	//   ....[28]....
        /*011c*/ 	.word	0x00009ca0


	//----- nvinfo : EIATTR_VRC_CTA_INIT_COUNT
	.align		4
.L_665:
        /*0120*/ 	.byte	0x02, 0x4a
	.zero		1
	.zero		1


	//----- nvinfo : EIATTR_SYSCALL_OFFSETS
	.align		4
        /*0124*/ 	.byte	0x04, 0x46
        /*0126*/ 	.short	(.L_667 - .L_666)


	//   ....[0]....
.L_666:
        /*0128*/ 	.word	0x000011e0


	//----- nvinfo : EIATTR_EXIT_INSTR_OFFSETS
	.align		4
.L_667:
        /*012c*/ 	.byte	0x04, 0x1c
        /*012e*/ 	.short	(.L_669 - .L_668)


	//   ....[0]....
.L_668:
        /*0130*/ 	.word	0x000000b0


	//   ....[1]....
        /*0134*/ 	.word	0x000095f0


	//   ....[2]....
        /*0138*/ 	.word	0x00009810


	//   ....[3]....
        /*013c*/ 	.word	0x00009860


	//----- nvinfo : EIATTR_CRS_STACK_SIZE
	.align		4
.L_669:
        /*0140*/ 	.byte	0x04, 0x1e
        /*0142*/ 	.short	(.L_671 - .L_670)
.L_670:
        /*0144*/ 	.word	0x00000000


	//----- nvinfo : EIATTR_CBANK_PARAM_SIZE
	.align		4
.L_671:
        /*0148*/ 	.byte	0x03, 0x19
        /*014a*/ 	.short	0x0128


	//----- nvinfo : EIATTR_PARAM_CBANK
	.align		4
        /*014c*/ 	.byte	0x04, 0x0a
        /*014e*/ 	.short	(.L_673 - .L_672)
	.align		4
.L_672:
        /*0150*/ 	.word	index@(.nv.constant0._ZN4mmha33masked_multihead_attention_kernelIfLi112ELi128ELi4ELi32ELi64ELb0ELb0EEEv26Multihead_attention_paramsIT_XT5_EE)
        /*0154*/ 	.short	0x0380
        /*0156*/ 	.short	0x0128


	//----- nvinfo : EIATTR_SW_WAR
	.align		4
.L_673:
        /*0158*/ 	.byte	0x04, 0x36
        /*015a*/ 	.short	(.L_675 - .L_674)
.L_674:
        /*015c*/ 	.word	0x00000008
.L_675:


//--------------------- .nv.callgraph             --------------------------
	.section	.nv.callgraph,"",@"SHT_CUDA_CALLGRAPH"
	.align	4
	.sectionentsize	8
	.align		4
        /*0000*/ 	.word	0x00000000
	.align		4
        /*0004*/ 	.word	0xffffffff
	.align		4
        /*0008*/ 	.word	index@(_ZN4mmha33masked_multihead_attention_kernelItLi112ELi128ELi1ELi16ELi256ELb1ELb1EEEv26Multihead_attention_paramsIT_XT5_EE)
	.align		4
        /*000c*/ 	.word	index@(__assertfail)
	.align		4
        /*0010*/ 	.word	index@(_ZN4mmha33masked_multihead_attention_kernelItLi112ELi128ELi2ELi16ELi128ELb1ELb1EEEv26Multihead_attention_paramsIT_XT5_EE)
	.align		4
        /*0014*/ 	.word	index@(__assertfail)
	.align		4
        /*0018*/ 	.word	index@(_ZN4mmha33masked_multihead_attention_kernelItLi112ELi128ELi4ELi16ELi64ELb1ELb1EEEv26Multihead_attention_paramsIT_XT5_EE)
	.align		4
        /*001c*/ 	.word	index@(__assertfail)
	.align		4
        /*0020*/ 	.word	index@(_ZN4mmha33masked_multihead_attention_kernelItLi112ELi128ELi1ELi16ELi256ELb1ELb0EEEv26Multihead_attention_paramsIT_XT5_EE)
	.align		4
        /*0024*/ 	.word	index@(__assertfail)
	.align		4
        /*0028*/ 	.word	index@(_ZN4mmha33masked_multihead_attention_kernelItLi112ELi128ELi2ELi16ELi128ELb1ELb0EEEv26Multihead_attention_paramsIT_XT5_EE)
	.align		4
        /*002c*/ 	.word	index@(__assertfail)
	.align		4
        /*0030*/ 	.word	index@(_ZN4mmha33masked_multihead_attention_kernelItLi112ELi128ELi4ELi16ELi64ELb1ELb0EEEv26Multihead_attention_paramsIT_XT5_EE)
	.align		4
        /*0034*/ 	.word	index@(__assertfail)
	.align		4
        /*0038*/ 	.word	index@(_ZN4mmha33masked_multihead_attention_kernelIfLi112ELi128ELi1ELi32ELi256ELb1ELb1EEEv26Multihead_attention_paramsIT_XT5_EE)
	.align		4
        /*003c*/ 	.word	index@(__assertfail)
	.align		4
        /*0040*/ 	.word	index@(_ZN4mmha33masked_multihead_attention_kernelIfLi112ELi128ELi2ELi32ELi128ELb1ELb1EEEv26Multihead_attention_paramsIT_XT5_EE)
	.align		4
        /*0044*/ 	.word	index@(__assertfail)
	.align		4
        /*0048*/ 	.word	index@(_ZN4mmha33masked_multihead_attention_kernelIfLi112ELi128ELi4ELi32ELi64ELb1ELb1EEEv26Multihead_attention_paramsIT_XT5_EE)
	.align		4
        /*004c*/ 	.word	index@(__assertfail)
	.align		4
        /*0050*/ 	.word	index@(_ZN4mmha33masked_multihead_attention_kernelIfLi112ELi128ELi1ELi32ELi256ELb1ELb0EEEv26Multihead_attention_paramsIT_XT5_EE)
	.align		4
        /*0054*/ 	.word	index@(__assertfail)
	.align		4
        /*0058*/ 	.word	index@(_ZN4mmha33masked_multihead_attention_kernelIfLi112ELi128ELi2ELi32ELi128ELb1ELb0EEEv26Multihead_attention_paramsIT_XT5_EE)
	.align		4
        /*005c*/ 	.word	index@(__assertfail)
	.align		4
        /*0060*/ 	.word	index@(_ZN4mmha33masked_multihead_attention_kernelIfLi112ELi128ELi4ELi32ELi64ELb1ELb0EEEv26Multihead_attention_paramsIT_XT5_EE)
	.align		4
        /*0064*/ 	.word	index@(__assertfail)
	.align		4
        /*0068*/ 	.word	index@(_ZN4mmha33masked_multihead_attention_kernelItLi112ELi128ELi1ELi16ELi256ELb0ELb1EEEv26Multihead_attention_paramsIT_XT5_EE)
	.align		4
        /*006c*/ 	.word	index@(__assertfail)
	.align		4
        /*0070*/ 	.word	index@(_ZN4mmha33masked_multihead_attention_kernelItLi112ELi128ELi2ELi16ELi128ELb0ELb1EEEv26Multihead_attention_paramsIT_XT5_EE)
	.align		4
        /*0074*/ 	.word	index@(__assertfail)
	.align		4
        /*0078*/ 	.word	index@(_ZN4mmha33masked_multihead_attention_kernelItLi112ELi128ELi4ELi16ELi64ELb0ELb1EEEv26Multihead_attention_paramsIT_XT5_EE)
	.align		4
        /*007c*/ 	.word	index@(__assertfail)
	.align		4
        /*0080*/ 	.word	index@(_ZN4mmha33masked_multihead_attention_kernelItLi112ELi128ELi1ELi16ELi256ELb0ELb0EEEv26Multihead_attention_paramsIT_XT5_EE)
	.align		4
        /*0084*/ 	.word	index@(__assertfail)
	.align		4
        /*0088*/ 	.word	index@(_ZN4mmha33masked_multihead_attention_kernelItLi112ELi128ELi2ELi16ELi128ELb0ELb0EEEv26Multihead_attention_paramsIT_XT5_EE)
	.align		4
        /*008c*/ 	.word	index@(__assertfail)
	.align		4
        /*0090*/ 	.word	index@(_ZN4mmha33masked_multihead_attention_kernelItLi112ELi128ELi4ELi16ELi64ELb0ELb0EEEv26Multihead_attention_paramsIT_XT5_EE)
	.align		4
        /*0094*/ 	.word	index@(__assertfail)
	.align		4
        /*0098*/ 	.word	index@(_ZN4mmha33masked_multihead_attention_kernelIfLi112ELi128ELi1ELi32ELi256ELb0ELb1EEEv26Multihead_attention_paramsIT_XT5_EE)
	.align		4
        /*009c*/ 	.word	index@(__assertfail)
	.align		4
        /*00a0*/ 	.word	index@(_ZN4mmha33masked_multihead_attention_kernelIfLi112ELi128ELi2ELi32ELi128ELb0ELb1EEEv26Multihead_attention_paramsIT_XT5_EE)
	.align		4
        /*00a4*/ 	.word	index@(__assertfail)
	.align		4
        /*00a8*/ 	.word	index@(_ZN4mmha33masked_multihead_attention_kernelIfLi112ELi128ELi4ELi32ELi64ELb0ELb1EEEv26Multihead_attention_paramsIT_XT5_EE)
	.align		4
        /*00ac*/ 	.word	index@(__assertfail)
	.align		4
        /*00b0*/ 	.word	index@(_ZN4mmha33masked_multihead_attention_kernelIfLi112ELi128ELi1ELi32ELi256ELb0ELb0EEEv26Multihead_attention_paramsIT_XT5_EE)
	.align		4
        /*00b4*/ 	.word	index@(__assertfail)
	.align		4
        /*00b8*/ 	.word	index@(_ZN4mmha33masked_multihead_attention_kernelIfLi112ELi128ELi2ELi32ELi128ELb0ELb0EEEv26Multihead_attention_paramsIT_XT5_EE)
	.align		4
        /*00bc*/ 	.word	index@(__assertfail)
	.align		4
        /*00c0*/ 	.word	index@(_ZN4mmha33masked_multihead_attention_kernelIfLi112ELi128ELi4ELi32ELi64ELb0ELb0EEEv26Multihead_attention_paramsIT_XT5_EE)
	.align		4
        /*00c4*/ 	.word	index@(__assertfail)
	.align		4
        /*00c8*/ 	.word	0x00000000
	.align		4
        /*00cc*/ 	.word	0xfffffffe
	.align		4
        /*00d0*/ 	.word	0x00000000
	.align		4
        /*00d4*/ 	.word	0xfffffffd
	.align		4
        /*00d8*/ 	.word	0x00000000
	.align		4
        /*00dc*/ 	.word	0xfffffffc


//--------------------- .nv.constant4             --------------------------
	.section	.nv.constant4,"a",@progbits
	.align	8
	.align		8
.nv.constant4:
        /*0000*/ 	.dword	__assertfail
	.align		8
        /*0008*/ 	.dword	__unnamed_1
	.align		8
        /*0010*/ 	.dword	__unnamed_2
	.align		8
        /*0018*/ 	.dword	__unnamed_3
	.align		8
        /*0020*/ 	.dword	__unnamed_4
	.align		8
        /*0028*/ 	.dword	__unnamed_5
	.align		8
        /*0030*/ 	.dword	__unnamed_6
	.align		8
        /*0038*/ 	.dword	__unnamed_7
	.align		8
        /*0040*/ 	.dword	__unnamed_8
	.align		8
        /*0048*/ 	.dword	__unnamed_9
	.align		8
        /*0050*/ 	.dword	__unnamed_10
	.align		8
        /*0058*/ 	.dword	__unnamed_11
	.align		8
        /*0060*/ 	.dword	__unnamed_12
	.align		8
        /*0068*/ 	.dword	__unnamed_13
	.align		8
        /*0070*/ 	.dword	__unnamed_14
	.align		8
        /*0078*/ 	.dword	__unnamed_15
	.align		8
        /*0080*/ 	.dword	__unnamed_16
	.align		8
        /*0088*/ 	.dword	__unnamed_17
	.align		8
        /*0090*/ 	.dword	__unnamed_18
	.align		8
        /*0098*/ 	.dword	__unnamed_19
	.align		8
        /*00a0*/ 	.dword	__unnamed_20
	.align		8
        /*00a8*/ 	.dword	__unnamed_21
	.align		8
        /*00b0*/ 	.dword	__unnamed_22
	.align		8
        /*00b8*/ 	.dword	__unnamed_23
	.align		8
        /*00c0*/ 	.dword	__unnamed_24
	.align		8
        /*00c8*/ 	.dword	$str
	.align		8
        /*00d0*/ 	.dword	$str$1


//--------------------- .text._ZN4mmha33masked_multihead_attention_kernelItLi112ELi128ELi1ELi16ELi256ELb1ELb1EEEv26Multihead_attention_paramsIT_XT5_EE --------------------------
	.section	.text._ZN4mmha33masked_multihead_attention_kernelItLi112ELi128ELi1ELi16ELi256ELb1ELb1EEEv26Multihead_attention_paramsIT_XT5_EE,"ax",@progbits
	.align	128
        .global         _ZN4mmha33masked_multihead_attention_kernelItLi112ELi128ELi1ELi16ELi256ELb1ELb1EEEv26Multihead_attention_paramsIT_XT5_EE
        .type           _ZN4mmha33masked_multihead_attention_kernelItLi112ELi128ELi1ELi16ELi256ELb1ELb1EEEv26Multihead_attention_paramsIT_XT5_EE,@function
        .size           _ZN4mmha33masked_multihead_attention_kernelItLi112ELi128ELi1ELi16ELi256ELb1ELb1EEEv26Multihead_attention_paramsIT_XT5_EE,(.L_x_4053 - _ZN4mmha33masked_multihead_attention_kernelItLi112ELi128ELi1ELi16ELi256ELb1ELb1EEEv26Multihead_attention_paramsIT_XT5_EE)
        .other          _ZN4mmha33masked_multihead_attention_kernelItLi112ELi128ELi1ELi16ELi256ELb1ELb1EEEv26Multihead_attention_paramsIT_XT5_EE,@"STO_CUDA_ENTRY STV_DEFAULT"
_ZN4mmha33masked_multihead_attention_kernelItLi112ELi128ELi1ELi16ELi256ELb1ELb1EEEv26Multihead_attention_paramsIT_XT5_EE:
.text._ZN4mmha33masked_multihead_attention_kernelItLi112ELi128ELi1ELi16ELi256ELb1ELb1EEEv26Multihead_attention_paramsIT_XT5_EE:
[----:B------:R-:W0:Y:S01]  /*0000*/  LDC R1, c[0x0][0x37c] ;  /* 0x0000df00ff017b82 */ /* 0x000e220000000800 */
[----:B------:R-:W1:Y:S07]  /*0010*/  LDCU.64 UR4, c[0x0][0x490] ;  /* 0x00009200ff0477ac */ /* 0x000e6e0008000a00 */
[----:B------:R-:W2:Y:S01]  /*0020*/  S2UR UR7, SR_CTAID.Y ;  /* 0x00000000000779c3 */ /* 0x000ea20000002600 */
[----:B------:R-:W3:Y:S01]  /*0030*/  LDCU.64 UR36, c[0x0][0x358] ;  /* 0x00006b00ff2477ac */ /* 0x000ee20008000a00 */
[----:B-1----:R-:W-:-:S04]  /*0040*/  UISETP.NE.U32.AND UP0, UPT, UR4, URZ, UPT ;  /* 0x000000ff0400728c */ /* 0x002fc8000bf05070 */
[----:B------:R-:W-:-:S09]  /*0050*/  UISETP.NE.AND.EX UP0, UPT, UR5, URZ, UPT, UP0 ;  /* 0x000000ff0500728c */ /* 0x000fd2000bf05300 */
[----:B--23--:R-:W-:Y:S05]  /*0060*/  BRA.U !UP0, `(.L_x_0) ;  /* 0x00000001081c7547 */ /* 0x00cfea000b800000 */
[----:B------:R-:W-:-:S04]  /*0070*/  UIADD3 UR4, UP0, UPT, UR7, UR4, URZ ;  /* 0x0000000407047290 */ /* 0x000fc8000ff1e0ff */
[----:B------:R-:W-:Y:S02]  /*0080*/  UIADD3.X UR5, UPT, UPT, URZ, UR5, URZ, UP0, !UPT ;  /* 0x00000005ff057290 */ /* 0x000fe400087fe4ff */
[----:B------:R-:W-:-:S04]  /*0090*/  MOV R2, UR4 ;  /* 0x0000000400027c02 */ /* 0x000fc80008000f00 */
[----:B------:R-:W-:-:S05]  /*00a0*/  IMAD.U32 R3, RZ, RZ, UR5 ;  /* 0x00000005ff037e24 */ /* 0x000fca000f8e00ff */
[----:B------:R-:W2:Y:S02]  /*00b0*/  LDG.E.U8 R2, desc[UR36][R2.64] ;  /* 0x0000002402027981 */ /* 0x000ea4000c1e1100 */
[----:B--2---:R-:W-:-:S13]  /*00c0*/  ISETP.NE.AND P0, PT, R2, 0x1, PT ;  /* 0x000000010200780c */ /* 0x004fda0003f05270 */
[----:B------:R-:W-:Y:S05]  /*00d0*/  @!P0 EXIT ;  /* 0x000000000000894d */ /* 0x000fea0003800000 */
.L_x_0:
[----:B------:R-:W1:Y:S01]  /*00e0*/  LDCU.64 UR4, c[0x0][0x498] ;  /* 0x00009300ff0477ac */ /* 0x000e620008000a00 */
[----:B------:R-:W2:Y:S01]  /*00f0*/  S2R R6, SR_CTAID.Y ;  /* 0x0000000000067919 */ /* 0x000ea20000002600 */
[----:B------:R-:W3:Y:S01]  /*0100*/  LDCU UR8, c[0x0][0x3f0] ;  /* 0x00007e00ff0877ac */ /* 0x000ee20008000800 */
[----:B------:R-:W4:Y:S01]  /*0110*/  LDCU UR9, c[0x0][0x40c] ;  /* 0x00008180ff0977ac */ /* 0x000f220008000800 */
[----:B-1----:R-:W-:Y:S01]  /*0120*/  UIMAD.WIDE.U32 UR4, UR7, 0x4, UR4 ;  /* 0x00000004070478a5 */ /* 0x002fe2000f8e0004 */
[----:B---3--:R-:W-:-:S05]  /*0130*/  MOV R0, UR8 ;  /* 0x0000000800007c02 */ /* 0x008fca0008000f00 */
[----:B------:R-:W-:Y:S01]  /*0140*/  MOV R2, UR4 ;  /* 0x0000000400027c02 */ /* 0x000fe20008000f00 */
[----:B------:R-:W-:Y:S01]  /*0150*/  IMAD.U32 R3, RZ, RZ, UR5 ;  /* 0x00000005ff037e24 */ /* 0x000fe2000f8e00ff */
[----:B------:R-:W-:-:S04]  /*0160*/  IABS R7, R0 ;  /* 0x0000000000077213 */ /* 0x000fc80000000000 */
[----:B------:R1:W3:Y:S01]  /*0170*/  LDG.E R10, desc[UR36][R2.64] ;  /* 0x00000024020a7981 */ /* 0x0002e2000c1e1900 */
[----:B------:R-:W0:Y:S08]  /*0180*/  I2F.RP R0, R7 ;  /* 0x0000000700007306 */ /* 0x000e300000209400 */
[----:B0-----:R-:W0:Y:S02]  /*0190*/  MUFU.RCP R0, R0 ;  /* 0x0000000000007308 */ /* 0x001e240000001000 */
[----:B0-----:R-:W-:-:S06]  /*01a0*/  VIADD R4, R0, 0xffffffe ;  /* 0x0ffffffe00047836 */ /* 0x001fcc0000000000 */
[----:B------:R0:W4:Y:S01]  /*01b0*/  F2I.FTZ.U32.TRUNC.NTZ R5, R4 ;  /* 0x0000000400057305 */ /* 0x000122000021f000 */
[----:B--2---:R-:W-:Y:S01]  /*01c0*/  IABS R0, R6 ;  /* 0x0000000600007213 */ /* 0x004fe20000000000 */
[----:B0-----:R-:W-:Y:S01]  /*01d0*/  IMAD.MOV.U32 R4, RZ, RZ, RZ ;  /* 0x000000ffff047224 */ /* 0x001fe200078e00ff */
[----:B----4-:R-:W-:-:S05]  /*01e0*/  IADD3 R8, PT, PT, RZ, -R5, RZ ;  /* 0x80000005ff087210 */ /* 0x010fca0007ffe0ff */
[----:B------:R-:W-:-:S04]  /*01f0*/  IMAD R9, R8, R7, RZ ;  /* 0x0000000708097224 */ /* 0x000fc800078e02ff */
[----:B------:R-:W-:-:S06]  /*0200*/  IMAD.HI.U32 R5, R5, R9, R4 ;  /* 0x0000000905057227 */ /* 0x000fcc00078e0004 */
[----:B------:R-:W-:-:S05]  /*0210*/  IMAD.HI.U32 R5, R5, R0, RZ ;  /* 0x0000000005057227 */ /* 0x000fca00078e00ff */
[----:B------:R-:W-:-:S13]  /*0220*/  R2UR UR6, R5 ;  /* 0x00000000050672ca */ /* 0x000fda00000e0000 */
[----:B------:R-:W-:-:S05]  /*0230*/  IADD3 R4, PT, PT, RZ, -UR6, RZ ;  /* 0x80000006ff047c10 */ /* 0x000fca000fffe0ff */
[C---:B------:R-:W-:Y:S02]  /*0240*/  IMAD R0, R7.reuse, R4, R0 ;  /* 0x0000000407007224 */ /* 0x040fe400078e0200 */
[----:B-1----:R-:W-:Y:S01]  /*0250*/  IMAD.U32 R2, RZ, RZ, UR6 ;  /* 0x00000006ff027e24 */ /* 0x002fe2000f8e00ff */
[----:B------:R-:W-:Y:S01]  /*0260*/  ULOP3.LUT UR4, UR7, UR8, URZ, 0x3c, !UPT ;  /* 0x0000000807047292 */ /* 0x000fe2000f8e3cff */
[----:B------:R-:W0:Y:S01]  /*0270*/  LDC.64 R4, c[0x0][0x460] ;  /* 0x00011800ff047b82 */ /* 0x000e220000000a00 */
[----:B------:R-:W-:-:S13]  /*0280*/  ISETP.GT.U32.AND P0, PT, R7, R0, PT ;  /* 0x000000000700720c */ /* 0x000fda0003f04070 */
[----:B------:R-:W-:Y:S01]  /*0290*/  @!P0 IADD3 R2, PT, PT, R2, 0x1, RZ ;  /* 0x0000000102028810 */ /* 0x000fe20007ffe0ff */
[----:B------:R-:W-:-:S03]  /*02a0*/  @!P0 IMAD.IADD R0, R0, 0x1, -R7 ;  /* 0x0000000100008824 */ /* 0x000fc600078e0a07 */
[----:B------:R-:W-:Y:S02]  /*02b0*/  @!P0 R2UR UR6, R2 ;  /* 0x00000000020682ca */ /* 0x000fe400000e0000 */
[----:B------:R-:W-:-:S11]  /*02c0*/  ISETP.GE.U32.AND P1, PT, R0, R7, PT ;  /* 0x000000070000720c */ /* 0x000fd60003f26070 */
[----:B------:R-:W-:-:S05]  /*02d0*/  MOV R0, UR6 ;  /* 0x0000000600007c02 */ /* 0x000fca0008000f00 */
[----:B------:R-:W-:Y:S01]  /*02e0*/  @P1 VIADD R0, R0, 0x1 ;  /* 0x0000000100001836 */ /* 0x000fe20000000000 */
[----:B------:R-:W-:-:S04]  /*02f0*/  UISETP.GE.AND UP1, UPT, UR4, URZ, UPT ;  /* 0x000000ff0400728c */ /* 0x000fc8000bf26270 */
[----:B------:R-:W-:Y:S01]  /*0300*/  @P1 R2UR UR6, R0 ;  /* 0x00000000000612ca */ /* 0x000fe200000e0000 */
[----:B------:R-:W-:-:S12]  /*0310*/  UISETP.NE.AND UP0, UPT, UR8, URZ, UPT ;  /* 0x000000ff0800728c */ /* 0x000fd8000bf05270 */
[----:B------:R-:W-:Y:S01]  /*0320*/  UMOV UR42, UR6 ;  /* 0x00000006002a7c82 */ /* 0x000fe20008000000 */
[----:B0-----:R-:W-:Y:S01]  /*0330*/  ISETP.NE.U32.AND P0, PT, R4, RZ, PT ;  /* 0x000000ff0400720c */ /* 0x001fe20003f05070 */
[----:B------:R-:W-:Y:S02]  /*0340*/  @!UP1 UIADD3 UR42, UPT, UPT, -UR42, URZ, URZ ;  /* 0x000000ff2a2a9290 */ /* 0x000fe4000fffe1ff */
[----:B------:R-:W-:Y:S01]  /*0350*/  @!UP0 ULOP3.LUT UR42, URZ, UR8, URZ, 0x33, !UPT ;  /* 0x00000008ff2a8292 */ /* 0x000fe2000f8e33ff */
[----:B------:R-:W0:Y:S01]  /*0360*/  LDCU UR8, c[0x0][0x3f4] ;  /* 0x00007e80ff0877ac */ /* 0x000e220008000800 */
[----:B------:R-:W1:Y:S01]  /*0370*/  S2UR UR46, SR_CTAID.X ;  /* 0x00000000002e79c3 */ /* 0x000e620000002500 */
[----:B------:R-:W1:Y:S01]  /*0380*/  LDCU UR6, c[0x0][0x3f8] ;  /* 0x00007f00ff0677ac */ /* 0x000e620008000800 */
[----:B0-----:R-:W-:-:S04]  /*0390*/  MOV R12, UR8 ;  /* 0x00000008000c7c02 */ /* 0x001fc80008000f00 */
[----:B------:R-:W-:-:S04]  /*03a0*/  IABS R6, R12 ;  /* 0x0000000c00067213 */ /* 0x000fc80000000000 */
[----:B------:R-:W0:Y:S08]  /*03b0*/  I2F.RP R0, R6 ;  /* 0x0000000600007306 */ /* 0x000e300000209400 */
[----:B0-----:R-:W0:Y:S01]  /*03c0*/  MUFU.RCP R0, R0 ;  /* 0x0000000000007308 */ /* 0x001e220000001000 */
[----:B------:R-:W-:Y:S01]  /*03d0*/  ISETP.NE.AND.EX P0, PT, R5, RZ, PT, P0 ;  /* 0x000000ff0500720c */ /* 0x000fe20003f05300 */
[----:B0-----:R-:W-:-:S06]  /*03e0*/  VIADD R4, R0, 0xffffffe ;  /* 0x0ffffffe00047836 */ /* 0x001fcc0000000000 */
[----:B------:R0:W2:Y:S01]  /*03f0*/  F2I.FTZ.U32.TRUNC.NTZ R5, R4 ;  /* 0x0000000400057305 */ /* 0x0000a2000021f000 */
[----:B------:R-:W-:Y:S01]  /*0400*/  ISETP.EQ.AND P4, PT, RZ, UR9, P0 ;  /* 0x00000009ff007c0c */ /* 0x000fe20008782270 */
[----:B0-----:R-:W-:Y:S01]  /*0410*/  IMAD.MOV.U32 R4, RZ, RZ, RZ ;  /* 0x000000ffff047224 */ /* 0x001fe200078e00ff */
[----:B--2---:R-:W-:-:S11]  /*0420*/  IADD3 R7, PT, PT, RZ, -R5, RZ ;  /* 0x80000005ff077210 */ /* 0x004fd60007ffe0ff */
[----:B------:R-:W-:Y:S01]  /*0430*/  VOTEU.ANY UP2, P4 ;  /* 0x0000000000ff7886 */ /* 0x000fe20002040100 */
[----:B------:R-:W-:-:S04]  /*0440*/  IMAD R7, R7, R6, RZ ;  /* 0x0000000607077224 */ /* 0x000fc800078e02ff */
[----:B------:R-:W0:Y:S01]  /*0450*/  @UP2 LDCU.64 UR4, c[0x0][0x460] ;  /* 0x00008c00ff0427ac */ /* 0x000e220008000a00 */
[----:B------:R-:W-:Y:S01]  /*0460*/  IMAD.HI.U32 R5, R5, R7, R4 ;  /* 0x0000000705057227 */ /* 0x000fe200078e0004 */
[----:B------:R-:W-:Y:S01]  /*0470*/  PLOP3.LUT P0, PT, PT, PT, UP2, 0x80, 0x8 ;  /* 0x000000000008781c */ /* 0x000fe20003f0f028 */
[----:B0-----:R-:W-:Y:S01]  /*0480*/  @UP2 UIMAD.WIDE UR4, UR42, 0x4, UR4 ;  /* 0x000000042a0428a5 */ /* 0x001fe2000f8e0204 */
[----:B---3--:R-:W-:-:S13]  /*0490*/  R2UR UR45, R10 ;  /* 0x000000000a2d72ca */ /* 0x008fda00000e0000 */
[----:B------:R-:W-:-:S06]  /*04a0*/  UIADD3 UR44, UPT, UPT, UR45, -0x1, URZ ;  /* 0xffffffff2d2c7890 */ /* 0x000fcc000fffe0ff */
[----:B------:R-:W-:-:S05]  /*04b0*/  IABS R0, UR44 ;  /* 0x0000002c00007c13 */ /* 0x000fca0008000000 */
[----:B------:R-:W-:-:S05]  /*04c0*/  IMAD.HI.U32 R5, R5, R0, RZ ;  /* 0x0000000005057227 */ /* 0x000fca00078e00ff */
[----:B------:R-:W-:-:S05]  /*04d0*/  IADD3 R5, PT, PT, -R5, RZ, RZ ;  /* 0x000000ff05057210 */ /* 0x000fca0007ffe1ff */
[----:B------:R-:W-:-:S05]  /*04e0*/  IMAD R5, R6, R5, R0 ;  /* 0x0000000506057224 */ /* 0x000fca00078e0200 */
[----:B------:R-:W-:Y:S01]  /*04f0*/  R2UR UR41, R5 ;  /* 0x00000000052972ca */ /* 0x000fe200000e0000 */
[----:B------:R-:W-:Y:S01]  /*0500*/  IMAD.U32 R3, RZ, RZ, UR5 ;  /* 0x00000005ff037e24 */ /* 0x000fe2000f8e00ff */
[----:B------:R-:W-:Y:S01]  /*0510*/  MOV R2, UR4 ;  /* 0x0000000400027c02 */ /* 0x000fe20008000f00 */
[----:B------:R-:W0:Y:S04]  /*0520*/  LDCU UR4, c[0x0][0x3e8] ;  /* 0x00007d00ff0477ac */ /* 0x000e280008000800 */
[----:B------:R2:W5:Y:S06]  /*0530*/  @P0 LDG.E R3, desc[UR36][R2.64] ;  /* 0x0000002402030981 */ /* 0x00056c000c1e1900 */
[----:B------:R-:W-:Y:S01]  /*0540*/  ISETP.GT.U32.AND P0, PT, R6, UR41, PT ;  /* 0x0000002906007c0c */ /* 0x000fe2000bf04070 */
[----:B--2---:R-:W2:-:S12]  /*0550*/  S2R R2, SR_TID.X ;  /* 0x0000000000027919 */ /* 0x004e980000002100 */
[----:B------:R-:W-:-:S04]  /*0560*/  @!P0 IADD3 R0, PT, PT, -R6, UR41, RZ ;  /* 0x0000002906008c10 */ /* 0x000fc8000fffe1ff */
[----:B------:R-:W-:-:S13]  /*0570*/  @!P0 R2UR UR41, R0 ;  /* 0x00000000002982ca */ /* 0x000fda00000e0000 */
[----:B------:R-:W-:Y:S01]  /*0580*/  ISETP.GT.U32.AND P0, PT, R6, UR41, PT ;  /* 0x0000002906007c0c */ /* 0x000fe2000bf04070 */
[----:B0-----:R-:W-:Y:S02]  /*0590*/  UISETP.NE.AND UP1, UPT, UR4, URZ, UPT ;  /* 0x000000ff0400728c */ /* 0x001fe4000bf25270 */
[----:B------:R-:W-:Y:S02]  /*05a0*/  UP2UR UR43, UPR, URZ, 0x4 ;  /* 0x00000004ff2b7883 */ /* 0x000fe40008000000 */
[----:B------:R-:W-:Y:S01]  /*05b0*/  UISETP.GE.AND UP2, UPT, UR44, URZ, UPT ;  /* 0x000000ff2c00728c */ /* 0x000fe2000bf46270 */
[----:B--2---:R-:W-:-:S07]  /*05c0*/  ISETP.GT.U32.AND P3, PT, R2, 0x1b, PT ;  /* 0x0000001b0200780c */ /* 0x004fce0003f64070 */
[----:B------:R-:W-:Y:S01]  /*05d0*/  @!P0 IADD3 R6, PT, PT, -R6, UR41, RZ ;  /* 0x0000002906068c10 */ /* 0x000fe2000fffe1ff */
[----:B------:R-:W-:-:S03]  /*05e0*/  UISETP.NE.AND UP0, UPT, UR8, URZ, UPT ;  /* 0x000000ff0800728c */ /* 0x000fc6000bf05270 */
[----:B------:R-:W-:Y:S01]  /*05f0*/  @!P0 R2UR UR41, R6 ;  /* 0x00000000062982ca */ /* 0x000fe200000e0000 */
[----:B-1----:R-:W-:Y:S02]  /*0600*/  UIMAD UR40, UR7, UR6, UR46 ;  /* 0x00000006072872a4 */ /* 0x002fe4000f8e022e */
[----:B------:R-:W-:Y:S01]  /*0610*/  @UP1 UIMAD UR4, UR7, UR4, URZ ;  /* 0x00000004070412a4 */ /* 0x000fe2000f8e02ff */
[----:B------:R-:W-:Y:S01]  /*0620*/  BSSY.RECONVERGENT B0, `(.L_x_1) ;  /* 0x0000022000007945 */ /* 0x000fe20003800200 */
[----:B------:R-:W-:Y:S01]  /*0630*/  @!UP1 UIMAD UR5, UR40, 0x70, URZ ;  /* 0x00000070280598a4 */ /* 0x000fe2000f8e02ff */
[----:B------:R-:W-:Y:S01]  /*0640*/  UMOV UR38, URZ ;  /* 0x000000ff00267c82 */ /* 0x000fe20008000000 */
[----:B------:R-:W-:Y:S02]  /*0650*/  UIMAD UR47, UR7, UR8, URZ ;  /* 0x00000008072f72a4 */ /* 0x000fe4000f8e02ff */
[----:B------:R-:W-:Y:S02]  /*0660*/  @UP1 UIMAD UR5, UR46, 0x70, UR4 ;  /* 0x000000702e0518a4 */ /* 0x000fe4000f8e0204 */
[----:B------:R-:W-:-:S02]  /*0670*/  UIMAD UR42, UR42, UR6, URZ ;  /* 0x000000062a2a72a4 */ /* 0x000fc4000f8e02ff */
[----:B------:R-:W-:Y:S02]  /*0680*/  @!UP2 UIADD3 UR41, UPT, UPT, -UR41, URZ, URZ ;  /* 0x000000ff2929a290 */ /* 0x000fe4000fffe1ff */
[----:B------:R-:W-:Y:S01]  /*0690*/  @!UP0 ULOP3.LUT UR41, URZ, UR8, URZ, 0x33, !UPT ;  /* 0x00000008ff298292 */ /* 0x000fe2000f8e33ff */
[----:B------:R-:W-:Y:S02]  /*06a0*/  P2R R17, PR, RZ, 0x10 ;  /* 0x00000010ff117803 */ /* 0x000fe40000000000 */
[----:B------:R-:W-:Y:S01]  /*06b0*/  CS2R R26, SRZ ;  /* 0x00000000001a7805 */ /* 0x000fe2000001ff00 */
[----:B------:R-:W-:Y:S01]  /*06c0*/  IMAD.SHL.U32 R16, R2, 0x4, RZ ;  /* 0x0000000402107824 */ /* 0x000fe200078e00ff */
[----:B------:R-:W-:Y:S07]  /*06d0*/  @P3 BRA `(.L_x_2) ;  /* 0x0000000000583947 */ /* 0x000fee0003800000 */
[----:B------:R-:W0:Y:S01]  /*06e0*/  LDC R0, c[0x0][0x478] ;  /* 0x00011e00ff007b82 */ /* 0x000e220000000800 */
[----:B------:R-:W-:Y:S02]  /*06f0*/  IADD3 R21, PT, PT, R16, UR5, RZ ;  /* 0x0000000510157c10 */ /* 0x000fe4000fffe0ff */
[----:B0-----:R-:W-:-:S13]  /*0700*/  ISETP.NE.AND P0, PT, R0, 0x2, PT ;  /* 0x000000020000780c */ /* 0x001fda0003f05270 */
[----:B------:R-:W0:Y:S08]  /*0710*/  @!P0 LDC.64 R6, c[0x0][0x388] ;  /* 0x0000e200ff068b82 */ /* 0x000e300000000a00 */
[----:B------:R-:W1:Y:S08]  /*0720*/  @!P0 LDC.64 R4, c[0x0][0x468] ;  /* 0x00011a00ff048b82 */ /* 0x000e700000000a00 */
[----:B------:R-:W2:Y:S01]  /*0730*/  @P0 LDC.64 R8, c[0x0][0x388] ;  /* 0x0000e200ff080b82 */ /* 0x000ea20000000a00 */
[----:B0-----:R-:W-:-:S04]  /*0740*/  @!P0 IADD3 R6, P1, PT, R21, R6, RZ ;  /* 0x0000000615068210 */ /* 0x001fc80007f3e0ff */
[C---:B------:R-:W-:Y:S01]  /*0750*/  @!P0 LEA.HI.X.SX32 R7, R21.reuse, R7, 0x1, P1 ;  /* 0x0000000715078211 */ /* 0x040fe200008f0eff */
[----:B-1----:R-:W3:Y:S04]  /*0760*/  @!P0 LDG.E R4, desc[UR36][R4.64] ;  /* 0x0000002404048981 */ /* 0x002ee8000c1e1900 */
[----:B------:R-:W4:Y:S01]  /*0770*/  @!P0 LDG.E R0, desc[UR36][R6.64] ;  /* 0x0000002406008981 */ /* 0x000f22000c1e1900 */
[----:B--2---:R-:W-:Y:S01]  /*0780*/  @P0 IMAD.WIDE R6, R21, 0x2, R8 ;  /* 0x0000000215060825 */ /* 0x004fe200078e0208 */
[----:B----4-:R-:W3:Y:S08]  /*0790*/  @!P0 I2F.S8 R11, R0 ;  /* 0x00000000000b8306 */ /* 0x010ef00000001400 */
[----:B------:R-:W0:Y:S08]  /*07a0*/  @!P0 I2F.S8 R13, R0.B1 ;  /* 0x10000000000d8306 */ /* 0x000e300000001400 */
[----:B------:R-:W1:Y:S08]  /*07b0*/  @!P0 I2F.S8 R15, R0.B2 ;  /* 0x20000000000f8306 */ /* 0x000e700000001400 */
[----:B------:R-:W2:Y:S01]  /*07c0*/  @!P0 I2F.S8 R19, R0.B3 ;  /* 0x3000000000138306 */ /* 0x000ea20000001400 */
[C---:B---3--:R-:W-:Y:S01]  /*07d0*/  @!P0 FMUL.FTZ R11, R4.reuse, R11 ;  /* 0x0000000b040b8220 */ /* 0x048fe20000410000 */
[C---:B0-----:R-:W-:Y:S01]  /*07e0*/  @!P0 FMUL.FTZ R26, R4.reuse, R13 ;  /* 0x0000000d041a8220 */ /* 0x041fe20000410000 */
[----:B-1----:R-:W-:-:S04]  /*07f0*/  @!P0 FMUL.FTZ R15, R4, R15 ;  /* 0x0000000f040f8220 */ /* 0x002fc80000410000 */
[----:B------:R-:W-:Y:S01]  /*0800*/  @!P0 F2FP.F16.F32.PACK_AB R26, R26, R11 ;  /* 0x0000000b1a1a823e */ /* 0x000fe200000000ff */
[----:B--2---:R-:W-:-:S05]  /*0810*/  @!P0 FMUL.FTZ R10, R4, R19 ;  /* 0x00000013040a8220 */ /* 0x004fca0000410000 */
[----:B------:R-:W-:-:S06]  /*0820*/  @!P0 F2FP.F16.F32.PACK_AB R27, R10, R15 ;  /* 0x0000000f0a1b823e */ /* 0x000fcc00000000ff */
[----:B------:R0:W5:Y:S02]  /*0830*/  @P0 LDG.E.64 R26, desc[UR36][R6.64] ;  /* 0x00000024061a0981 */ /* 0x000164000c1e1b00 */
.L_x_2:
[----:B------:R-:W-:Y:S05]  /*0840*/  BSYNC.RECONVERGENT B0 ;  /* 0x0000000000007941 */ /* 0x000fea0003800200 */
.L_x_1:
[----:B------:R-:W1:Y:S01]  /*0850*/  LDCU.64 UR10, c[0x0][0x3a0] ;  /* 0x00007400ff0a77ac */ /* 0x000e620008000a00 */
[----:B------:R-:W2:Y:S01]  /*0860*/  @!P3 LDC.64 R4, c[0x0][0x3b8] ;  /* 0x0000ee00ff04bb82 */ /* 0x000ea20000000a00 */
[----:B------:R-:W-:Y:S01]  /*0870*/  LOP3.LUT R19, R16, 0x4, RZ, 0xc0, !PT ;  /* 0x0000000410137812 */ /* 0x000fe200078ec0ff */
[----:B------:R-:W-:Y:S01]  /*0880*/  IMAD.U32 R15, RZ, RZ, UR46 ;  /* 0x0000002eff0f7e24 */ /* 0x000fe2000f8e00ff */
[----:B------:R-:W3:Y:S01]  /*0890*/  LDCU.64 UR4, c[0x0][0x390] ;  /* 0x00007200ff0477ac */ /* 0x000ee20008000a00 */
[----:B------:R-:W-:Y:S02]  /*08a0*/  SHF.R.U32.HI R28, RZ, 0x1, R2 ;  /* 0x00000001ff1c7819 */ /* 0x000fe40000011602 */
[----:B------:R-:W-:Y:S02]  /*08b0*/  CS2R R24, SRZ ;  /* 0x0000000000187805 */ /* 0x000fe4000001ff00 */
[----:B------:R-:W-:Y:S01]  /*08c0*/  CS2R R22, SRZ ;  /* 0x0000000000167805 */ /* 0x000fe2000001ff00 */
[----:B------:R-:W4:Y:S01]  /*08d0*/  LDCU.64 UR12, c[0x0][0x418] ;  /* 0x00008300ff0c77ac */ /* 0x000f220008000a00 */
[----:B------:R-:W-:Y:S01]  /*08e0*/  VOTEU.ANY UP1, P4 ;  /* 0x0000000000ff7886 */ /* 0x000fe20002020100 */
[----:B------:R-:W-:Y:S01]  /*08f0*/  PLOP3.LUT P0, PT, PT, PT, UP1, 0x40, 0x4 ;  /* 0x000000000004781c */ /* 0x000fe20003f0e818 */
[----:B------:R-:W-:Y:S01]  /*0900*/  UIMAD UR48, UR40, 0x70, URZ ;  /* 0x00000070283078a4 */ /* 0x000fe2000f8e02ff */
[----:B------:R-:W-:-:S02]  /*0910*/  PLOP3.LUT P4, PT, PT, PT, UP1, 0x80, 0x8 ;  /* 0x000000000008781c */ /* 0x000fc40003f8f018 */
[----:B------:R-:W-:Y:S02]  /*0920*/  ISETP.GT.U32.OR P0, PT, R2, 0x1f, P0 ;  /* 0x0000001f0200780c */ /* 0x000fe40000704470 */
[----:B-1----:R-:W-:Y:S01]  /*0930*/  ISETP.NE.U32.AND P2, PT, RZ, UR10, PT ;  /* 0x0000000aff007c0c */ /* 0x002fe2000bf45070 */
[----:B------:R-:W-:Y:S01]  /*0940*/  @!P3 IMAD R0, R12, UR48, R19 ;  /* 0x000000300c00bc24 */ /* 0x000fe2000f8e0213 */
[----:B---3--:R-:W-:Y:S02]  /*0950*/  ISETP.NE.U32.AND P1, PT, RZ, UR4, PT ;  /* 0x00000004ff007c0c */ /* 0x008fe4000bf25070 */
[----:B------:R-:W-:Y:S02]  /*0960*/  ISETP.NE.AND.EX P2, PT, RZ, UR11, PT, P2 ;  /* 0x0000000bff007c0c */ /* 0x000fe4000bf45320 */
[----:B------:R-:W-:Y:S01]  /*0970*/  ISETP.NE.AND.EX P1, PT, RZ, UR5, PT, P1 ;  /* 0x00000005ff007c0c */ /* 0x000fe2000bf25310 */
[----:B----4-:R-:W-:Y:S01]  /*0980*/  UISETP.NE.U32.AND UP0, UPT, UR12, URZ, UPT ;  /* 0x000000ff0c00728c */ /* 0x010fe2000bf05070 */
[----:B------:R-:W-:-:S02]  /*0990*/  ISETP.GT.U32.OR P2, PT, R2, 0x1b, !P2 ;  /* 0x0000001b0200780c */ /* 0x000fc40005744470 */
[----:B------:R-:W-:Y:S01]  /*09a0*/  ISETP.GT.U32.OR P1, PT, R2, 0x1b, !P1 ;  /* 0x0000001b0200780c */ /* 0x000fe20004f24470 */
[----:B------:R-:W-:Y:S01]  /*09b0*/  UISETP.NE.AND.EX UP0, UPT, UR13, URZ, UPT, UP0 ;  /* 0x000000ff0d00728c */ /* 0x000fe2000bf05300 */
[----:B------:R-:W-:Y:S01]  /*09c0*/  ISETP.NE.OR P2, PT, RZ, UR9, P2 ;  /* 0x00000009ff007c0c */ /* 0x000fe20009745670 */
[----:B------:R-:W1:Y:S01]  /*09d0*/  @!P0 LDC.64 R10, c[0x0][0x450] ;  /* 0x00011400ff0a8b82 */ /* 0x000e620000000a00 */
[----:B-----5:R-:W-:Y:S01]  /*09e0*/  @P4 R2UR UR38, R3 ;  /* 0x00000000032642ca */ /* 0x020fe200000e0000 */
[----:B------:R-:W-:Y:S01]  /*09f0*/  VOTEU.ALL UP1, P0 ;  /* 0x0000000000ff7886 */ /* 0x000fe20000020000 */
[----:B------:R-:W-:Y:S01]  /*0a00*/  @!P3 IMAD R3, R28, R12, UR44 ;  /* 0x0000002c1c03be24 */ /* 0x000fe2000f8e020c */
[----:B------:R-:W-:-:S04]  /*0a10*/  PLOP3.LUT P4, PT, PT, PT, UP0, 0x80, 0x8 ;  /* 0x000000000008781c */ /* 0x000fc80003f8f008 */
[----:B------:R-:W-:Y:S01]  /*0a20*/  @!P3 LEA R13, R3, R0, 0x3 ;  /* 0x00000000030db211 */ /* 0x000fe200078e18ff */
[----:B------:R-:W3:Y:S01]  /*0a30*/  @UP0 LDCU.64 UR4, c[0x0][0x418] ;  /* 0x00008300ff0407ac */ /* 0x000ee20008000a00 */
[----:B0-----:R-:W0:Y:S01]  /*0a40*/  @!P1 LDC.64 R6, c[0x0][0x390] ;  /* 0x0000e400ff069b82 */ /* 0x001e220000000a00 */
[----:B------:R-:W-:Y:S01]  /*0a50*/  IMAD R3, R15, 0x70, R16 ;  /* 0x000000700f037824 */ /* 0x000fe200078e0210 */
[----:B------:R-:W-:Y:S01]  /*0a60*/  CS2R R14, SRZ ;  /* 0x00000000000e7805 */ /* 0x000fe2000001ff00 */
[----:B--2---:R-:W-:Y:S01]  /*0a70*/  @!P3 IMAD.WIDE R4, R13, 0x2, R4 ;  /* 0x000000020d04b825 */ /* 0x004fe200078e0204 */
[----:B------:R-:W-:-:S04]  /*0a80*/  @!UP1 UIMAD UR6, UR38, UR6, URZ ;  /* 0x00000006260692a4 */ /* 0x000fc8000f8e02ff */
[----:B------:R-:W2:Y:S01]  /*0a90*/  @!P2 LDC.64 R8, c[0x0][0x3a0] ;  /* 0x0000e800ff08ab82 */ /* 0x000ea20000000a00 */
[----:B------:R-:W4:Y:S01]  /*0aa0*/  @!P3 LDG.E.64 R24, desc[UR36][R4.64] ;  /* 0x000000240418b981 */ /* 0x000f22000c1e1b00 */
[----:B------:R-:W-:-:S04]  /*0ab0*/  IMAD.U32 R0, RZ, RZ, UR6 ;  /* 0x00000006ff007e24 */ /* 0x000fc8000f8e00ff */
[----:B------:R-:W-:Y:S01]  /*0ac0*/  @!P0 IMAD R21, R0, 0x70, R3 ;  /* 0x0000007000158824 */ /* 0x000fe200078e0203 */
[----:B---3--:R-:W-:-:S03]  /*0ad0*/  @UP0 UIMAD.WIDE.U32 UR4, UR7, 0x4, UR4 ;  /* 0x00000004070408a5 */ /* 0x008fc6000f8e0004 */
[----:B-1----:R-:W-:-:S03]  /*0ae0*/  @!P0 IMAD.WIDE R10, R21, 0x2, R10 ;  /* 0x00000002150a8825 */ /* 0x002fc600078e020a */
[----:B------:R-:W-:Y:S01]  /*0af0*/  MOV R12, UR4 ;  /* 0x00000004000c7c02 */ /* 0x000fe20008000f00 */
[----:B------:R-:W-:Y:S02]  /*0b00*/  IMAD.U32 R13, RZ, RZ, UR5 ;  /* 0x00000005ff0d7e24 */ /* 0x000fe4000f8e00ff */
[----:B------:R-:W3:Y:S01]  /*0b10*/  @!P0 LDG.E.64 R10, desc[UR36][R10.64] ;  /* 0x000000240a0a8981 */ /* 0x000ee2000c1e1b00 */
[C---:B0-----:R-:W-:Y:S01]  /*0b20*/  @!P1 IMAD.WIDE.U32 R6, R3.reuse, 0x2, R6 ;  /* 0x0000000203069825 */ /* 0x041fe200078e0006 */
[----:B------:R-:W0:Y:S02]  /*0b30*/  LDCU.U8 UR4, c[0x0][0x404] ;  /* 0x00008080ff0477ac */ /* 0x000e240008000000 */
[----:B------:R-:W4:Y:S01]  /*0b40*/  @P4 LDG.E R12, desc[UR36][R12.64] ;  /* 0x000000240c0c4981 */ /* 0x000f22000c1e1900 */
[----:B--2---:R-:W-:-:S03]  /*0b50*/  @!P2 IMAD.WIDE.U32 R8, R3, 0x2, R8 ;  /* 0x000000020308a825 */ /* 0x004fc600078e0008 */
[----:B------:R-:W2:Y:S01]  /*0b60*/  @!P1 LDG.E.64 R14, desc[UR36][R6.64] ;  /* 0x00000024060e9981 */ /* 0x000ea2000c1e1b00 */
[----:B------:R-:W1:Y:S03]  /*0b70*/  LDC R3, c[0x0][0x400] ;  /* 0x00010000ff037b82 */ /* 0x000e660000000800 */
[----:B------:R-:W3:Y:S01]  /*0b80*/  @!P2 LDG.E.64 R22, desc[UR36][R8.64] ;  /* 0x000000240816a981 */ /* 0x000ee2000c1e1b00 */
[----:B------:R-:W-:Y:S02]  /*0b90*/  ISETP.NE.AND P2, PT, RZ, UR9, PT ;  /* 0x00000009ff007c0c */ /* 0x000fe4000bf45270 */
[----:B0-----:R-:W-:Y:S01]  /*0ba0*/  ISETP.NE.AND P1, PT, RZ, UR4, PT ;  /* 0x00000004ff007c0c */ /* 0x001fe2000bf25270 */
[----:B------:R-:W-:-:S03]  /*0bb0*/  UMOV UR39, URZ ;  /* 0x000000ff00277c82 */ /* 0x000fc60008000000 */
[----:B-1----:R-:W-:Y:S01]  /*0bc0*/  ISETP.LT.OR P1, PT, R3, 0x1, P1 ;  /* 0x000000010300780c */ /* 0x002fe20000f21670 */
[----:B------:R-:W-:Y:S01]  /*0bd0*/  BSSY.RECONVERGENT B6, `(.L_x_3) ;  /* 0x000013b000067945 */ /* 0x000fe20003800200 */
[----:B------:R-:W-:-:S04]  /*0be0*/  MOV R18, UR47 ;  /* 0x0000002f00127c02 */ /* 0x000fc80008000f00 */
[----:B------:R-:W-:Y:S02]  /*0bf0*/  SHF.R.S32.HI R18, RZ, 0x1f, R18 ;  /* 0x0000001fff127819 */ /* 0x000fe40000011412 */
[----:B----4-:R-:W-:Y:S01]  /*0c00*/  @P4 R2UR UR39, R12 ;  /* 0x000000000c2742ca */ /* 0x010fe200000e0000 */
[----:B---3--:R-:W-:Y:S02]  /*0c10*/  @!P2 HFMA2 R25, R25, 1, 1, R23 ;  /* 0x3c003c001919a831 */ /* 0x008fe40000000017 */
[----:B------:R-:W-:Y:S02]  /*0c20*/  @!P2 HADD2 R24, R24, R22 ;  /* 0x000000161818a230 */ /* 0x000fe40000000000 */
[----:B--2---:R-:W-:Y:S02]  /*0c30*/  HFMA2 R26, R26, 1, 1, R14 ;  /* 0x3c003c001a1a7831 */ /* 0x004fe4000000000e */
[----:B------:R-:W-:Y:S02]  /*0c40*/  HADD2 R27, R27, R15 ;  /* 0x0000000f1b1b7230 */ /* 0x000fe40000000000 */
[----:B------:R-:W-:-:S02]  /*0c50*/  @!P0 HMUL2 R24, R24, R10 ;  /* 0x0000000a18188232 */ /* 0x000fc40000000000 */
[----:B------:R-:W-:Y:S01]  /*0c60*/  @!P0 HFMA2 R25, R25, R11, -RZ ;  /* 0x0000000b19198231 */ /* 0x000fe200001000ff */
[----:B------:R-:W-:Y:S06]  /*0c70*/  @P1 BRA `(.L_x_4) ;  /* 0x00000004006c1947 */ /* 0x000fec0003800000 */
[----:B------:R-:W-:Y:S05]  /*0c80*/  @P2 BRA `(.L_x_5) ;  /* 0x0000000000d02947 */ /* 0x000fea0003800000 */
[----:B------:R-:W-:-:S13]  /*0c90*/  ISETP.GE.AND P0, PT, R16, R3, PT ;  /* 0x000000031000720c */ /* 0x000fda0003f06270 */
[----:B------:R-:W-:Y:S05]  /*0ca0*/  @P0 BRA `(.L_x_6) ;  /* 0x0000001000b40947 */ /* 0x000fea0003800000 */
[----:B------:R-:W-:Y:S01]  /*0cb0*/  I2FP.F32.U32 R3, R3 ;  /* 0x0000000300037245 */ /* 0x000fe20000201000 */
[----:B------:R-:W-:Y:S01]  /*0cc0*/  VIADD R0, R16, 0x2 ;  /* 0x0000000210007836 */ /* 0x000fe20000000000 */
[----:B------:R-:W-:Y:S01]  /*0cd0*/  UIADD3 UR4, UPT, UPT, -UR39, UR9, URZ ;  /* 0x0000000927047290 */ /* 0x000fe2000fffe1ff */
[--C-:B------:R-:W-:Y:S02]  /*0ce0*/  HADD2.F32 R8, -RZ, R25.reuse.H1_H1 ;  /* 0x30000019ff087230 */ /* 0x100fe40000004100 */
[----:B------:R-:W-:Y:S01]  /*0cf0*/  HADD2.F32 R25, -RZ, R25.H0_H0 ;  /* 0x20000019ff197230 */ /* 0x000fe20000004100 */
[----:B------:R-:W0:Y:S01]  /*0d00*/  MUFU.RCP R3, R3 ;  /* 0x0000000300037308 */ /* 0x000e220000001000 */
[----:B------:R-:W-:-:S05]  /*0d10*/  I2FP.F32.U32 R0, R0 ;  /* 0x0000000000007245 */ /* 0x000fca0000201000 */
[----:B0-----:R-:W-:-:S04]  /*0d20*/  FMUL.FTZ R0, R0, R3 ;  /* 0x0000000300007220 */ /* 0x001fc80000410000 */
[----:B------:R-:W-:Y:S01]  /*0d30*/  FMUL.FTZ R5, R0, 13.28771209716796875 ;  /* 0x41549a7800057820 */ /* 0x000fe20000410000 */
[----:B------:R-:W-:-:S05]  /*0d40*/  I2FP.F32.U32 R0, R16 ;  /* 0x0000001000007245 */ /* 0x000fca0000201000 */
[----:B------:R-:W0:Y:S01]  /*0d50*/  MUFU.EX2 R5, -R5 ;  /* 0x8000000500057308 */ /* 0x000e220000000800 */
[----:B------:R-:W-:-:S04]  /*0d60*/  FMUL.FTZ R0, R0, R3 ;  /* 0x0000000300007220 */ /* 0x000fc80000410000 */
[----:B------:R-:W-:Y:S01]  /*0d70*/  FMUL.FTZ R4, R0, 13.28771209716796875 ;  /* 0x41549a7800047820 */ /* 0x000fe20000410000 */
[----:B------:R-:W-:-:S03]  /*0d80*/  I2FP.F32.S32 R0, UR4 ;  /* 0x0000000400007c45 */ /* 0x000fc60008201400 */
[----:B------:R-:W1:Y:S02]  /*0d90*/  MUFU.EX2 R9, -R4 ;  /* 0x8000000400097308 */ /* 0x000e640000000800 */
[----:B0-----:R-:W-:Y:S01]  /*0da0*/  FMUL.FTZ R3, R0, R5 ;  /* 0x0000000500037220 */ /* 0x001fe20000410000 */
[--C-:B------:R-:W-:Y:S02]  /*0db0*/  HADD2.F32 R5, -RZ, R27.reuse.H1_H1 ;  /* 0x3000001bff057230 */ /* 0x100fe40000004100 */
[----:B------:R-:W-:Y:S02]  /*0dc0*/  HADD2.F32 R27, -RZ, R27.H0_H0 ;  /* 0x2000001bff1b7230 */ /* 0x000fe40000004100 */
[----:B------:R-:W-:-:S04]  /*0dd0*/  FMUL.RZ R10, R3, 0.15915493667125701904 ;  /* 0x3e22f983030a7820 */ /* 0x000fc8000040c000 */
[----:B------:R-:W0:Y:S01]  /*0de0*/  MUFU.SIN R7, R10 ;  /* 0x0000000a00077308 */ /* 0x000e220000000400 */
[----:B-1----:R-:W-:-:S04]  /*0df0*/  FMUL.FTZ R0, R0, R9 ;  /* 0x0000000900007220 */ /* 0x002fc80000410000 */
[----:B------:R-:W-:-:S03]  /*0e00*/  FMUL.RZ R11, R0, 0.15915493667125701904 ;  /* 0x3e22f983000b7820 */ /* 0x000fc6000040c000 */
[----:B------:R1:W2:Y:S08]  /*0e10*/  MUFU.COS R6, R10 ;  /* 0x0000000a00067308 */ /* 0x0002b00000000000 */
[----:B------:R-:W3:Y:S01]  /*0e20*/  MUFU.SIN R3, R11 ;  /* 0x0000000b00037308 */ /* 0x000ee20000000400 */
[C---:B0-----:R-:W-:Y:S01]  /*0e30*/  FMUL.FTZ R9, R7.reuse, R5 ;  /* 0x0000000507097220 */ /* 0x041fe20000410000 */
[----:B-1----:R-:W-:-:S06]  /*0e40*/  FMUL.FTZ R10, R7, R8 ;  /* 0x00000008070a7220 */ /* 0x002fcc0000410000 */
[----:B------:R-:W0:Y:S01]  /*0e50*/  MUFU.COS R0, R11 ;  /* 0x0000000b00007308 */ /* 0x000e220000000000 */
[C---:B--2---:R-:W-:Y:S01]  /*0e60*/  FMUL.FTZ R4, R6.reuse, R5 ;  /* 0x0000000506047220 */ /* 0x044fe20000410000 */
[C---:B------:R-:W-:Y:S01]  /*0e70*/  FMUL.FTZ R12, R6.reuse, R8 ;  /* 0x00000008060c7220 */ /* 0x040fe20000410000 */
[C---:B------:R-:W-:Y:S01]  /*0e80*/  FFMA.FTZ R9, R6.reuse, R27, -R9 ;  /* 0x0000001b06097223 */ /* 0x040fe20000010809 */
[----:B------:R-:W-:Y:S01]  /*0e90*/  FFMA.FTZ R10, R6, R25, -R10 ;  /* 0x00000019060a7223 */ /* 0x000fe2000001080a */
[C---:B------:R-:W-:Y:S01]  /*0ea0*/  FFMA.FTZ R8, R7.reuse, R27, R4 ;  /* 0x0000001b07087223 */ /* 0x040fe20000010004 */
[----:B------:R-:W-:Y:S02]  /*0eb0*/  HADD2.F32 R4, -RZ, R26.H1_H1 ;  /* 0x3000001aff047230 */ /* 0x000fe40000004100 */
[----:B------:R-:W-:Y:S01]  /*0ec0*/  FFMA.FTZ R25, R7, R25, R12 ;  /* 0x0000001907197223 */ /* 0x000fe2000001000c */
[----:B------:R-:W-:Y:S02]  /*0ed0*/  HADD2.F32 R6, -RZ, R24.H1_H1 ;  /* 0x30000018ff067230 */ /* 0x000fe40000004100 */
[----:B------:R-:W-:-:S02]  /*0ee0*/  HADD2.F32 R26, -RZ, R26.H0_H0 ;  /* 0x2000001aff1a7230 */ /* 0x000fc40000004100 */
[C---:B---3--:R-:W-:Y:S01]  /*0ef0*/  FMUL.FTZ R5, R3.reuse, R4 ;  /* 0x0000000403057220 */ /* 0x048fe20000410000 */
[----:B------:R-:W-:Y:S02]  /*0f00*/  HADD2.F32 R24, -RZ, R24.H0_H0 ;  /* 0x20000018ff187230 */ /* 0x000fe40000004100 */
[----:B------:R-:W-:Y:S01]  /*0f10*/  FMUL.FTZ R7, R3, R6 ;  /* 0x0000000603077220 */ /* 0x000fe20000410000 */
[----:B------:R-:W-:Y:S02]  /*0f20*/  F2FP.F16.F32.PACK_AB R27, R8, R9 ;  /* 0x00000009081b723e */ /* 0x000fe400000000ff */
[----:B------:R-:W-:Y:S01]  /*0f30*/  F2FP.F16.F32.PACK_AB R25, R25, R10 ;  /* 0x0000000a1919723e */ /* 0x000fe200000000ff */
[C---:B0-----:R-:W-:Y:S01]  /*0f40*/  FMUL.FTZ R4, R0.reuse, R4 ;  /* 0x0000000400047220 */ /* 0x041fe20000410000 */
[C---:B------:R-:W-:Y:S01]  /*0f50*/  FMUL.FTZ R6, R0.reuse, R6 ;  /* 0x0000000600067220 */ /* 0x040fe20000410000 */
[C---:B------:R-:W-:Y:S01]  /*0f60*/  FFMA.FTZ R5, R0.reuse, R26, -R5 ;  /* 0x0000001a00057223 */ /* 0x040fe20000010805 */
[----:B------:R-:W-:Y:S01]  /*0f70*/  FFMA.FTZ R7, R0, R24, -R7 ;  /* 0x0000001800077223 */ /* 0x000fe20000010807 */
[C---:B------:R-:W-:Y:S01]  /*0f80*/  FFMA.FTZ R26, R3.reuse, R26, R4 ;  /* 0x0000001a031a7223 */ /* 0x040fe20000010004 */
[----:B------:R-:W-:-:S04]  /*0f90*/  FFMA.FTZ R24, R3, R24, R6 ;  /* 0x0000001803187223 */ /* 0x000fc80000010006 */
[----:B------:R-:W-:Y:S02]  /*0fa0*/  F2FP.F16.F32.PACK_AB R26, R26, R5 ;  /* 0x000000051a1a723e */ /* 0x000fe400000000ff */
[----:B------:R-:W-:Y:S01]  /*0fb0*/  F2FP.F16.F32.PACK_AB R24, R24, R7 ;  /* 0x000000071818723e */ /* 0x000fe200000000ff */
[----:B------:R-:W-:Y:S06]  /*0fc0*/  BRA `(.L_x_6) ;  /* 0x0000000c00ec7947 */ /* 0x000fec0003800000 */
.L_x_5:
[----:B------:R-:W-:-:S13]  /*0fd0*/  ISETP.GE.AND P0, PT, R16, R3, PT ;  /* 0x000000031000720c */ /* 0x000fda0003f06270 */
[----:B------:R-:W-:Y:S05]  /*0fe0*/  @P0 BRA `(.L_x_6) ;  /* 0x0000000c00e40947 */ /* 0x000fea0003800000 */
[----:B------:R-:W-:Y:S01]  /*0ff0*/  I2FP.F32.U32 R3, R3 ;  /* 0x0000000300037245 */ /* 0x000fe20000201000 */
[----:B------:R-:W-:Y:S01]  /*1000*/  UIADD3 UR4, UPT, UPT, -UR39, UR9, URZ ;  /* 0x0000000927047290 */ /* 0x000fe2000fffe1ff */
[----:B------:R-:W-:-:S04]  /*1010*/  IADD3 R0, PT, PT, R16, 0x2, RZ ;  /* 0x0000000210007810 */ /* 0x000fc80007ffe0ff */
[----:B------:R-:W0:Y:S01]  /*1020*/  MUFU.RCP R3, R3 ;  /* 0x0000000300037308 */ /* 0x000e220000001000 */
[----:B------:R-:W-:-:S05]  /*1030*/  I2FP.F32.U32 R0, R0 ;  /* 0x0000000000007245 */ /* 0x000fca0000201000 */
[----:B0-----:R-:W-:Y:S01]  /*1040*/  FMUL.FTZ R4, R0, R3 ;  /* 0x0000000300047220 */ /* 0x001fe20000410000 */
[----:B------:R-:W-:-:S03]  /*1050*/  I2FP.F32.U32 R0, R16 ;  /* 0x0000001000007245 */ /* 0x000fc60000201000 */
[----:B------:R-:W-:Y:S02]  /*1060*/  FMUL.FTZ R6, R4, 13.28771209716796875 ;  /* 0x41549a7804067820 */ /* 0x000fe40000410000 */
[----:B------:R-:W-:Y:S02]  /*1070*/  FMUL.FTZ R0, R0, R3 ;  /* 0x0000000300007220 */ /* 0x000fe40000410000 */
[----:B------:R0:W1:Y:S02]  /*1080*/  MUFU.EX2 R7, -R6 ;  /* 0x8000000600077308 */ /* 0x0000640000000800 */
[----:B------:R-:W-:Y:S01]  /*1090*/  FMUL.FTZ R4, R0, 13.28771209716796875 ;  /* 0x41549a7800047820 */ /* 0x000fe20000410000 */
[----:B------:R-:W-:-:S05]  /*10a0*/  I2FP.F32.S32 R0, UR4 ;  /* 0x0000000400007c45 */ /* 0x000fca0008201400 */
[----:B------:R2:W3:Y:S01]  /*10b0*/  MUFU.EX2 R5, -R4 ;  /* 0x8000000400057308 */ /* 0x0004e20000000800 */
[--C-:B0-----:R-:W-:Y:S02]  /*10c0*/  HADD2.F32 R6, -RZ, R27.reuse.H1_H1 ;  /* 0x3000001bff067230 */ /* 0x101fe40000004100 */
[----:B------:R-:W-:Y:S02]  /*10d0*/  HADD2.F32 R27, -RZ, R27.H0_H0 ;  /* 0x2000001bff1b7230 */ /* 0x000fe40000004100 */
[C---:B-1----:R-:W-:Y:S01]  /*10e0*/  FMUL.FTZ R7, R0.reuse, R7 ;  /* 0x0000000700077220 */ /* 0x042fe20000410000 */
[--C-:B--2---:R-:W-:Y:S02]  /*10f0*/  HADD2.F32 R4, -RZ, R26.reuse.H1_H1 ;  /* 0x3000001aff047230 */ /* 0x104fe40000004100 */
[----:B------:R-:W-:Y:S02]  /*1100*/  HADD2.F32 R26, -RZ, R26.H0_H0 ;  /* 0x2000001aff1a7230 */ /* 0x000fe40000004100 */
[----:B------:R-:W-:Y:S01]  /*1110*/  FMUL.RZ R8, R7, 0.15915493667125701904 ;  /* 0x3e22f98307087820 */ /* 0x000fe2000040c000 */
[----:B---3--:R-:W-:-:S03]  /*1120*/  FMUL.FTZ R5, R0, R5 ;  /* 0x0000000500057220 */ /* 0x008fc60000410000 */
[----:B------:R-:W0:Y:S01]  /*1130*/  MUFU.SIN R10, R8 ;  /* 0x00000008000a7308 */ /* 0x000e220000000400 */
[----:B------:R-:W-:-:S07]  /*1140*/  FMUL.RZ R5, R5, 0.15915493667125701904 ;  /* 0x3e22f98305057820 */ /* 0x000fce000040c000 */
[----:B------:R-:W1:Y:S08]  /*1150*/  MUFU.SIN R3, R5 ;  /* 0x0000000500037308 */ /* 0x000e700000000400 */
[----:B------:R-:W2:Y:S01]  /*1160*/  MUFU.COS R9, R8 ;  /* 0x0000000800097308 */ /* 0x000ea20000000000 */
[----:B0-----:R-:W-:-:S07]  /*1170*/  FMUL.FTZ R12, R10, R6 ;  /* 0x000000060a0c7220 */ /* 0x001fce0000410000 */
[----:B------:R-:W0:Y:S01]  /*1180*/  MUFU.COS R0, R5 ;  /* 0x0000000500007308 */ /* 0x000e220000000000 */
[----:B-1----:R-:W-:Y:S01]  /*1190*/  FMUL.FTZ R7, R3, R4 ;  /* 0x0000000403077220 */ /* 0x002fe20000410000 */
[C---:B--2---:R-:W-:Y:S01]  /*11a0*/  FMUL.FTZ R11, R9.reuse, R6 ;  /* 0x00000006090b7220 */ /* 0x044fe20000410000 */
[----:B------:R-:W-:-:S03]  /*11b0*/  FFMA.FTZ R12, R9, R27, -R12 ;  /* 0x0000001b090c7223 */ /* 0x000fc6000001080c */
[----:B------:R-:W-:Y:S01]  /*11c0*/  FFMA.FTZ R27, R10, R27, R11 ;  /* 0x0000001b0a1b7223 */ /* 0x000fe2000001000b */
[C---:B0-----:R-:W-:Y:S01]  /*11d0*/  FMUL.FTZ R4, R0.reuse, R4 ;  /* 0x0000000400047220 */ /* 0x041fe20000410000 */
[----:B------:R-:W-:-:S03]  /*11e0*/  FFMA.FTZ R7, R0, R26, -R7 ;  /* 0x0000001a00077223 */ /* 0x000fc60000010807 */
[----:B------:R-:W-:Y:S01]  /*11f0*/  F2FP.F16.F32.PACK_AB R27, R27, R12 ;  /* 0x0000000c1b1b723e */ /* 0x000fe200000000ff */
[----:B------:R-:W-:-:S05]  /*1200*/  FFMA.FTZ R26, R3, R26, R4 ;  /* 0x0000001a031a7223 */ /* 0x000fca0000010004 */
[----:B------:R-:W-:Y:S01]  /*1210*/  F2FP.F16.F32.PACK_AB R26, R26, R7 ;  /* 0x000000071a1a723e */ /* 0x000fe200000000ff */
[----:B------:R-:W-:Y:S06]  /*1220*/  BRA `(.L_x_6) ;  /* 0x0000000c00547947 */ /* 0x000fec0003800000 */
.L_x_4:
[----:B------:R-:W-:-:S04]  /*1230*/  ISETP.NE.AND P0, PT, RZ, UR4, PT ;  /* 0x00000004ff007c0c */ /* 0x000fc8000bf05270 */
[----:B------:R-:W-:-:S13]  /*1240*/  ISETP.LT.OR P0, PT, R3, 0x1, !P0 ;  /* 0x000000010300780c */ /* 0x000fda0004701670 */
[----:B------:R-:W-:Y:S05]  /*1250*/  @P0 BRA `(.L_x_6) ;  /* 0x0000000c00480947 */ /* 0x000fea0003800000 */
[----:B------:R-:W-:Y:S02]  /*1260*/  LEA.HI R0, R3, R3, RZ, 0x1 ;  /* 0x0000000303007211 */ /* 0x000fe400078f08ff */
[----:B------:R-:W-:Y:S02]  /*1270*/  IABS R8, R16 ;  /* 0x0000001000087213 */ /* 0x000fe40000000000 */
[----:B------:R-:W-:-:S04]  /*1280*/  SHF.R.S32.HI R29, RZ, 0x1, R0 ;  /* 0x00000001ff1d7819 */ /* 0x000fc80000011400 */
[-C--:B------:R-:W-:Y:S02]  /*1290*/  IABS R7, R29.reuse ;  /* 0x0000001d00077213 */ /* 0x080fe40000000000 */
[----:B------:R-:W-:Y:S02]  /*12a0*/  IABS R10, R29 ;  /* 0x0000001d000a7213 */ /* 0x000fe40000000000 */
[----:B------:R-:W0:Y:S08]  /*12b0*/  I2F.RP R0, R7 ;  /* 0x0000000700007306 */ /* 0x000e300000209400 */
[----:B0-----:R-:W0:Y:S02]  /*12c0*/  MUFU.RCP R0, R0 ;  /* 0x0000000000007308 */ /* 0x001e240000001000 */
[----:B0-----:R-:W-:Y:S01]  /*12d0*/  VIADD R4, R0, 0xffffffe ;  /* 0x0ffffffe00047836 */ /* 0x001fe20000000000 */
[----:B------:R-:W-:-:S05]  /*12e0*/  IADD3 R0, PT, PT, RZ, -R10, RZ ;  /* 0x8000000aff007210 */ /* 0x000fca0007ffe0ff */
[----:B------:R0:W1:Y:S02]  /*12f0*/  F2I.FTZ.U32.TRUNC.NTZ R5, R4 ;  /* 0x0000000400057305 */ /* 0x000064000021f000 */
[----:B0-----:R-:W-:Y:S01]  /*1300*/  IMAD.MOV.U32 R4, RZ, RZ, RZ ;  /* 0x000000ffff047224 */ /* 0x001fe200078e00ff */
[----:B-1----:R-:W-:-:S05]  /*1310*/  IADD3 R6, PT, PT, RZ, -R5, RZ ;  /* 0x80000005ff067210 */ /* 0x002fca0007ffe0ff */
[----:B------:R-:W-:Y:S01]  /*1320*/  IMAD R9, R6, R7, RZ ;  /* 0x0000000706097224 */ /* 0x000fe200078e02ff */
[----:B------:R-:W-:-:S03]  /*1330*/  MOV R6, R8 ;  /* 0x0000000800067202 */ /* 0x000fc60000000f00 */
[----:B------:R-:W-:-:S06]  /*1340*/  IMAD.HI.U32 R5, R5, R9, R4 ;  /* 0x0000000905057227 */ /* 0x000fcc00078e0004 */
[----:B------:R-:W-:-:S04]  /*1350*/  IMAD.HI.U32 R5, R5, R6, RZ ;  /* 0x0000000605057227 */ /* 0x000fc800078e00ff */
[----:B------:R-:W-:-:S05]  /*1360*/  IMAD R0, R5, R0, R6 ;  /* 0x0000000005007224 */ /* 0x000fca00078e0206 */
[----:B------:R-:W-:-:S13]  /*1370*/  ISETP.GT.U32.AND P1, PT, R7, R0, PT ;  /* 0x000000000700720c */ /* 0x000fda0003f24070 */
[-C--:B------:R-:W-:Y:S01]  /*1380*/  @!P1 IADD3 R0, PT, PT, R0, -R7.reuse, RZ ;  /* 0x8000000700009210 */ /* 0x080fe20007ffe0ff */
[----:B------:R-:W-:Y:S01]  /*1390*/  @!P1 VIADD R5, R5, 0x1 ;  /* 0x0000000105059836 */ /* 0x000fe20000000000 */
[----:B------:R-:W-:Y:S02]  /*13a0*/  ISETP.NE.AND P1, PT, R29, RZ, PT ;  /* 0x000000ff1d00720c */ /* 0x000fe40003f25270 */
[----:B------:R-:W-:Y:S02]  /*13b0*/  ISETP.GE.U32.AND P0, PT, R0, R7, PT ;  /* 0x000000070000720c */ /* 0x000fe40003f06070 */
[----:B------:R-:W-:-:S04]  /*13c0*/  LOP3.LUT R0, R16, R29, RZ, 0x3c, !PT ;  /* 0x0000001d10007212 */ /* 0x000fc800078e3cff */
[----:B------:R-:W-:-:S07]  /*13d0*/  ISETP.GE.AND P2, PT, R0, RZ, PT ;  /* 0x000000ff0000720c */ /* 0x000fce0003f46270 */
[----:B------:R-:W-:Y:S02]  /*13e0*/  @P0 IADD3 R5, PT, PT, R5, 0x1, RZ ;  /* 0x0000000105050810 */ /* 0x000fe40007ffe0ff */
[----:B------:R-:W-:Y:S02]  /*13f0*/  ISETP.GE.AND P0, PT, R16, R3, PT ;  /* 0x000000031000720c */ /* 0x000fe40003f06270 */
[----:B------:R-:W-:-:S05]  /*1400*/  MOV R30, R5 ;  /* 0x00000005001e7202 */ /* 0x000fca0000000f00 */
[----:B------:R-:W-:Y:S01]  /*1410*/  @!P2 IMAD.MOV R30, RZ, RZ, -R30 ;  /* 0x000000ffff1ea224 */ /* 0x000fe200078e0a1e */
[----:B------:R-:W-:Y:S02]  /*1420*/  @!P1 LOP3.LUT R30, RZ, R29, RZ, 0x33, !PT ;  /* 0x0000001dff1e9212 */ /* 0x000fe400078e33ff */
[----:B------:R-:W-:Y:S02]  /*1430*/  ISETP.LT.U32.AND P1, PT, R2, 0x20, !P0 ;  /* 0x000000200200780c */ /* 0x000fe40004721070 */
[----:B------:R-:W-:Y:S02]  /*1440*/  LOP3.LUT P0, RZ, R29, 0x3, RZ, 0xc0, !PT ;  /* 0x000000031dff7812 */ /* 0x000fe4000780c0ff */
[----:B------:R-:W-:Y:S02]  /*1450*/  IADD3 R0, PT, PT, -R30, RZ, RZ ;  /* 0x000000ff1e007210 */ /* 0x000fe40007ffe1ff */
[----:B------:R-:W-:-:S03]  /*1460*/  P2R R32, PR, RZ, 0x2 ;  /* 0x00000002ff207803 */ /* 0x000fc60000000000 */
[----:B------:R-:W-:-:S06]  /*1470*/  IMAD R31, R29, R0, R16 ;  /* 0x000000001d1f7224 */ /* 0x000fcc00078e0210 */
[----:B------:R-:W-:Y:S05]  /*1480*/  @!P0 BRA `(.L_x_7) ;  /* 0x0000000000408947 */ /* 0x000fea0003800000 */
[----:B------:R-:W-:Y:S01]  /*1490*/  MOV R0, 0x0 ;  /* 0x0000000000007802 */ /* 0x000fe20000000f00 */
[----:B------:R-:W0:Y:S01]  /*14a0*/  LDCU.64 UR4, c[0x4][0xc8] ;  /* 0x01001900ff0477ac */ /* 0x000e220008000a00 */
[----:B------:R-:W-:Y:S02]  /*14b0*/  HFMA2 R8, -RZ, RZ, 0, 8.0049037933349609375e-05 ;  /* 0x0000053fff087431 */ /* 0x000fe400000001ff */
[----:B------:R-:W-:Y:S01]  /*14c0*/  IMAD.MOV.U32 R12, RZ, RZ, 0x1 ;  /* 0x00000001ff0c7424 */ /* 0x000fe200078e00ff */
[----:B------:R1:W2:Y:S01]  /*14d0*/  LDC.64 R14, c[0x4][R0] ;  /* 0x01000000000e7b82 */ /* 0x0002a20000000a00 */
[----:B------:R-:W3:Y:S01]  /*14e0*/  LDCU.64 UR6, c[0x4][0xd0] ;  /* 0x01001a00ff0677ac */ /* 0x000ee20008000a00 */
[----:B------:R-:W-:Y:S01]  /*14f0*/  MOV R13, RZ ;  /* 0x000000ff000d7202 */ /* 0x000fe20000000f00 */
[----:B------:R-:W4:Y:S01]  /*1500*/  LDCU.64 UR8, c[0x4][0xc0] ;  /* 0x01001800ff0877ac */ /* 0x000f220008000a00 */
[----:B0-----:R-:W-:Y:S01]  /*1510*/  MOV R4, UR4 ;  /* 0x0000000400047c02 */ /* 0x001fe20008000f00 */
[----:B------:R-:W-:Y:S01]  /*1520*/  IMAD.U32 R5, RZ, RZ, UR5 ;  /* 0x00000005ff057e24 */ /* 0x000fe2000f8e00ff */
[----:B---3--:R-:W-:-:S02]  /*1530*/  MOV R6, UR6 ;  /* 0x0000000600067c02 */ /* 0x008fc40008000f00 */
[----:B------:R-:W-:Y:S01]  /*1540*/  MOV R7, UR7 ;  /* 0x0000000700077c02 */ /* 0x000fe20008000f00 */
[----:B----4-:R-:W-:Y:S01]  /*1550*/  IMAD.U32 R10, RZ, RZ, UR8 ;  /* 0x00000008ff0a7e24 */ /* 0x010fe2000f8e00ff */
[----:B-1----:R-:W-:-:S07]  /*1560*/  MOV R11, UR9 ;  /* 0x00000009000b7c02 */ /* 0x002fce0008000f00 */
[----:B------:R-:W-:-:S07]  /*1570*/  LEPC R20, `(.L_x_7) ;  /* 0x000000001014794e */ /* 0x000fce0000000000 */
[----:B--2---:R-:W-:Y:S05]  /*1580*/  CALL.ABS.NOINC R14 ;  /* 0x000000000e007343 */ /* 0x004fea0003c00000 */
.L_x_7:
[----:B------:R-:W0:Y:S01]  /*1590*/  S2R R3, SR_CgaCtaId ;  /* 0x0000000000037919 */ /* 0x000e220000008800 */
[----:B------:R-:W1:Y:S01]  /*15a0*/  LDC R9, c[0x0][0x400] ;  /* 0x00010000ff097b82 */ /* 0x000e620000000800 */
[----:B------:R-:W-:Y:S02]  /*15b0*/  ISETP.NE.AND P6, PT, R32, RZ, PT ;  /* 0x000000ff2000720c */ /* 0x000fe40003fc5270 */
[----:B------:R-:W-:-:S04]  /*15c0*/  MOV R0, 0x400 ;  /* 0x0000040000007802 */ /* 0x000fc80000000f00 */
[----:B------:R-:W-:-:S04]  /*15d0*/  IADD3 R0, PT, PT, R0, 0x240, RZ ;  /* 0x0000024000007810 */ /* 0x000fc80007ffe0ff */
[----:B0-----:R-:W-:-:S05]  /*15e0*/  LEA R0, R3, R0, 0x18 ;  /* 0x0000000003007211 */ /* 0x001fca00078ec0ff */
[----:B-1----:R-:W-:Y:S01]  /*15f0*/  IMAD R3, R9, 0x2, R0 ;  /* 0x0000000209037824 */ /* 0x002fe200078e0200 */
[----:B------:R-:W-:Y:S06]  /*1600*/  @!P6 BRA `(.L_x_8) ;  /* 0x00000000001ce947 */ /* 0x000fec0003800000 */
[----:B------:R-:W0:Y:S01]  /*1610*/  LDCU UR4, c[0x0][0x40c] ;  /* 0x00008180ff0477ac */ /* 0x000e220008000800 */
[----:B------:R-:W-:-:S05]  /*1620*/  IMAD R5, R29, R30, R31 ;  /* 0x0000001e1d057224 */ /* 0x000fca00078e021f */
[----:B------:R-:W-:-:S05]  /*1630*/  LEA R4, R5, R0, 0x1 ;  /* 0x0000000005047211 */ /* 0x000fca00078e08ff */
[----:B------:R1:W-:Y:S01]  /*1640*/  STS.64 [R4], R26 ;  /* 0x0000001a04007388 */ /* 0x0003e20000000a00 */
[----:B0-----:R-:W-:-:S13]  /*1650*/  ISETP.NE.AND P0, PT, RZ, UR4, PT ;  /* 0x00000004ff007c0c */ /* 0x001fda000bf05270 */
[----:B------:R-:W-:-:S05]  /*1660*/  @!P0 LEA R5, R5, R3, 0x1 ;  /* 0x0000000305058211 */ /* 0x000fca00078e08ff */
[----:B------:R1:W-:Y:S02]  /*1670*/  @!P0 STS.64 [R5], R24 ;  /* 0x0000001805008388 */ /* 0x0003e40000000a00 */
.L_x_8:
[----:B------:R-:W-:Y:S05]  /*1680*/  WARPSYNC.ALL ;  /* 0x0000000000007948 */ /* 0x000fea0003800000 */
[----:B------:R-:W-:Y:S06]  /*1690*/  BAR.SYNC.DEFER_BLOCKING 0x0 ;  /* 0x0000000000007b1d */ /* 0x000fec0000010000 */
[----:B------:R-:W-:Y:S05]  /*16a0*/  @!P6 BRA.U `(.L_x_9) ;  /* 0x000000090004e947 */ /* 0x000fea0003800000 */
[----:B-1----:R-:W-:Y:S01]  /*16b0*/  SHF.R.S32.HI R4, RZ, 0x1f, R9 ;  /* 0x0000001fff047819 */ /* 0x002fe20000011409 */
[----:B------:R-:W-:Y:S01]  /*16c0*/  BSSY.RECONVERGENT B0, `(.L_x_9) ;  /* 0x000007f000007945 */ /* 0x000fe20003800200 */
[----:B------:R-:W-:Y:S02]  /*16d0*/  SHF.R.U32.HI R5, RZ, 0x1, R31 ;  /* 0x00000001ff057819 */ /* 0x000fe4000001161f */
[----:B------:R-:W-:-:S04]  /*16e0*/  LEA.HI R4, R4, R9, RZ, 0x2 ;  /* 0x0000000904047211 */ /* 0x000fc800078f10ff */
[----:B------:R-:W-:-:S05]  /*16f0*/  SHF.R.S32.HI R4, RZ, 0x2, R4 ;  /* 0x00000002ff047819 */ /* 0x000fca0000011404 */
[----:B------:R-:W-:Y:S01]  /*1700*/  IMAD R5, R30, R4, R5 ;  /* 0x000000041e057224 */ /* 0x000fe200078e0205 */
[----:B------:R-:W-:Y:S06]  /*1710*/  @!P6 BRA `(.L_x_10) ;  /* 0x0000000400e4e947 */ /* 0x000fec0003800000 */
[----:B------:R-:W-:Y:S01]  /*1720*/  IMAD R14, R5, 0x2, R0 ;  /* 0x00000002050e7824 */ /* 0x000fe200078e0200 */
[----:B------:R-:W0:Y:S01]  /*1730*/  LDC R8, c[0x0][0x40c] ;  /* 0x00010300ff087b82 */ /* 0x000e220000000800 */
[----:B------:R-:W-:Y:S03]  /*1740*/  BSSY.RECONVERGENT B1, `(.L_x_11) ;  /* 0x0000072000017945 */ /* 0x000fe60003800200 */
[----:B------:R-:W-:Y:S01]  /*1750*/  LEA R20, R29, R14, 0x1 ;  /* 0x0000000e1d147211 */ /* 0x000fe200078e08ff */
[----:B------:R-:W-:Y:S04]  /*1760*/  LDS R27, [R14] ;  /* 0x000000000e1b7984 */ /* 0x000fe80000000800 */
[----:B------:R-:W1:Y:S01]  /*1770*/  LDS R4, [R20] ;  /* 0x0000000014047984 */ /* 0x000e620000000800 */
[----:B0-----:R-:W-:-:S02]  /*1780*/  ISETP.NE.AND P0, PT, R8, RZ, PT ;  /* 0x000000ff0800720c */ /* 0x001fc40003f05270 */
[C-C-:B-1----:R-:W-:Y:S02]  /*1790*/  PRMT R26, R27.reuse, 0x5410, R4.reuse ;  /* 0x000054101b1a7816 */ /* 0x142fe40000000004 */
[----:B------:R-:W-:-:S09]  /*17a0*/  PRMT R27, R27, 0x7632, R4 ;  /* 0x000076321b1b7816 */ /* 0x000fd20000000004 */
[----:B------:R-:W-:Y:S05]  /*17b0*/  @P0 BRA `(.L_x_12) ;  /* 0x00000004000c0947 */ /* 0x000fea0003800000 */
[C---:B------:R-:W-:Y:S01]  /*17c0*/  LEA R15, R5.reuse, R3, 0x1 ;  /* 0x00000003050f7211 */ /* 0x040fe200078e08ff */
[----:B------:R-:W-:Y:S01]  /*17d0*/  BSSY.RECONVERGENT B2, `(.L_x_13) ;  /* 0x000003c000027945 */ /* 0x000fe20003800200 */
[----:B------:R-:W-:-:S03]  /*17e0*/  LEA.HI R5, R5, R5, RZ, 0x1 ;  /* 0x0000000505057211 */ /* 0x000fc600078f08ff */
[----:B------:R-:W-:Y:S01]  /*17f0*/  IMAD R32, R29, 0x2, R15 ;  /* 0x000000021d207824 */ /* 0x000fe200078e020f */
[----:B------:R-:W-:Y:S01]  /*1800*/  LDS R25, [R15] ;  /* 0x000000000f197984 */ /* 0x000fe20000000800 */
[----:B------:R-:W-:-:S03]  /*1810*/  SHF.L.U32 R5, R5, 0x1, RZ ;  /* 0x0000000105057819 */ /* 0x000fc600000006ff */
[----:B------:R-:W0:Y:S01]  /*1820*/  LDS R4, [R32] ;  /* 0x0000000020047984 */ /* 0x000e220000000800 */
[----:B------:R-:W-:-:S04]  /*1830*/  LOP3.LUT R7, R5, 0xfffffffc, RZ, 0xc0, !PT ;  /* 0xfffffffc05077812 */ /* 0x000fc800078ec0ff */
[----:B------:R-:W-:Y:S02]  /*1840*/  ISETP.GE.AND P0, PT, R7, R9, PT ;  /* 0x000000090700720c */ /* 0x000fe40003f06270 */
[C-C-:B0-----:R-:W-:Y:S02]  /*1850*/  PRMT R24, R25.reuse, 0x5410, R4.reuse ;  /* 0x0000541019187816 */ /* 0x141fe40000000004 */
[----:B------:R-:W-:-:S09]  /*1860*/  PRMT R25, R25, 0x7632, R4 ;  /* 0x0000763219197816 */ /* 0x000fd20000000004 */
[----:B------:R-:W-:Y:S05]  /*1870*/  @P0 BRA `(.L_x_14) ;  /* 0x0000000000c40947 */ /* 0x000fea0003800000 */
[----:B------:R-:W-:Y:S01]  /*1880*/  I2FP.F32.S32 R5, R9 ;  /* 0x0000000900057245 */ /* 0x000fe20000201400 */
[----:B------:R-:W-:Y:S01]  /*1890*/  VIADD R8, R8, -UR39 ;  /* 0x8000002708087c36 */ /* 0x000fe20008000000 */
[----:B------:R-:W-:Y:S01]  /*18a0*/  IADD3 R4, PT, PT, R7, 0x2, RZ ;  /* 0x0000000207047810 */ /* 0x000fe20007ffe0ff */
[----:B------:R-:W-:Y:S02]  /*18b0*/  HADD2.F32 R11, -RZ, R25.H1_H1 ;  /* 0x30000019ff0b7230 */ /* 0x000fe40000004100 */
[----:B------:R-:W-:Y:S01]  /*18c0*/  HADD2.F32 R21, -RZ, R27.H0_H0 ;  /* 0x2000001bff157230 */ /* 0x000fe20000004100 */
[----:B------:R-:W0:Y:S01]  /*18d0*/  MUFU.RCP R5, R5 ;  /* 0x0000000500057308 */ /* 0x000e220000001000 */
[----:B------:R-:W-:Y:S01]  /*18e0*/  I2FP.F32.S32 R4, R4 ;  /* 0x0000000400047245 */ /* 0x000fe20000201400 */
[----:B------:R-:W-:Y:S01]  /*18f0*/  HADD2.F32 R25, -RZ, R25.H0_H0 ;  /* 0x20000019ff197230 */ /* 0x000fe20000004100 */
[----:B------:R-:W-:-:S03]  /*1900*/  I2FP.F32.S32 R9, R8 ;  /* 0x0000000800097245 */ /* 0x000fc60000201400 */
[----:B0-----:R-:W-:-:S04]  /*1910*/  FMUL.FTZ R4, R4, R5 ;  /* 0x0000000504047220 */ /* 0x001fc80000410000 */
[----:B------:R-:W-:Y:S01]  /*1920*/  FMUL.FTZ R6, R4, 13.28771209716796875 ;  /* 0x41549a7804067820 */ /* 0x000fe20000410000 */
[----:B------:R-:W-:-:S05]  /*1930*/  I2FP.F32.S32 R4, R7 ;  /* 0x0000000700047245 */ /* 0x000fca0000201400 */
[----:B------:R-:W0:Y:S01]  /*1940*/  MUFU.EX2 R6, -R6 ;  /* 0x8000000600067308 */ /* 0x000e220000000800 */
[----:B------:R-:W-:-:S04]  /*1950*/  FMUL.FTZ R4, R4, R5 ;  /* 0x0000000504047220 */ /* 0x000fc80000410000 */
[----:B------:R-:W-:-:S06]  /*1960*/  FMUL.FTZ R4, R4, 13.28771209716796875 ;  /* 0x41549a7804047820 */ /* 0x000fcc0000410000 */
[----:B------:R-:W1:Y:S01]  /*1970*/  MUFU.EX2 R4, -R4 ;  /* 0x8000000400047308 */ /* 0x000e620000000800 */
[----:B0-----:R-:W-:-:S04]  /*1980*/  FMUL.FTZ R5, R9, R6 ;  /* 0x0000000609057220 */ /* 0x001fc80000410000 */
[----:B------:R-:W-:-:S04]  /*1990*/  FMUL.RZ R10, R5, 0.15915493667125701904 ;  /* 0x3e22f983050a7820 */ /* 0x000fc8000040c000 */
[----:B------:R-:W0:Y:S01]  /*19a0*/  MUFU.SIN R8, R10 ;  /* 0x0000000a00087308 */ /* 0x000e220000000400 */
[----:B-1----:R-:W-:Y:S01]  /*19b0*/  FMUL.FTZ R5, R9, R4 ;  /* 0x0000000409057220 */ /* 0x002fe20000410000 */
[----:B------:R-:W-:-:S03]  /*19c0*/  HADD2.F32 R9, -RZ, R27.H1_H1 ;  /* 0x3000001bff097230 */ /* 0x000fc60000004100 */
[----:B------:R-:W-:-:S03]  /*19d0*/  FMUL.RZ R13, R5, 0.15915493667125701904 ;  /* 0x3e22f983050d7820 */ /* 0x000fc6000040c000 */
[----:B------:R-:W1:Y:S08]  /*19e0*/  MUFU.COS R7, R10 ;  /* 0x0000000a00077308 */ /* 0x000e700000000000 */
[----:B------:R-:W2:Y:S01]  /*19f0*/  MUFU.SIN R6, R13 ;  /* 0x0000000d00067308 */ /* 0x000ea20000000400 */
[-C--:B0-----:R-:W-:Y:S01]  /*1a00*/  FMUL.FTZ R4, R9, R8.reuse ;  /* 0x0000000809047220 */ /* 0x081fe20000410000 */
[----:B------:R-:W-:-:S06]  /*1a10*/  FMUL.FTZ R12, R11, R8 ;  /* 0x000000080b0c7220 */ /* 0x000fcc0000410000 */
[----:B------:R0:W3:Y:S01]  /*1a20*/  MUFU.COS R5, R13 ;  /* 0x0000000d00057308 */ /* 0x0000e20000000000 */
[-C--:B-1----:R-:W-:Y:S01]  /*1a30*/  FMUL.FTZ R9, R9, R7.reuse ;  /* 0x0000000709097220 */ /* 0x082fe20000410000 */
[-C--:B------:R-:W-:Y:S01]  /*1a40*/  FMUL.FTZ R11, R11, R7.reuse ;  /* 0x000000070b0b7220 */ /* 0x080fe20000410000 */
[-C--:B------:R-:W-:Y:S01]  /*1a50*/  FFMA.FTZ R27, R21, R7.reuse, -R4 ;  /* 0x00000007151b7223 */ /* 0x080fe20000010804 */
[----:B------:R-:W-:Y:S01]  /*1a60*/  FFMA.FTZ R12, R25, R7, -R12 ;  /* 0x00000007190c7223 */ /* 0x000fe2000001080c */
[-C--:B------:R-:W-:Y:S01]  /*1a70*/  FFMA.FTZ R10, R21, R8.reuse, R9 ;  /* 0x00000008150a7223 */ /* 0x080fe20000010009 */
[----:B------:R-:W-:Y:S02]  /*1a80*/  HADD2.F32 R7, -RZ, R26.H1_H1 ;  /* 0x3000001aff077230 */ /* 0x000fe40000004100 */
[----:B------:R-:W-:Y:S01]  /*1a90*/  FFMA.FTZ R11, R25, R8, R11 ;  /* 0x00000008190b7223 */ /* 0x000fe2000001000b */
[----:B------:R-:W-:Y:S02]  /*1aa0*/  HADD2.F32 R9, -RZ, R24.H1_H1 ;  /* 0x30000018ff097230 */ /* 0x000fe40000004100 */
[----:B0-----:R-:W-:-:S02]  /*1ab0*/  HADD2.F32 R13, -RZ, R26.H0_H0 ;  /* 0x2000001aff0d7230 */ /* 0x001fc40000004100 */
[-C--:B--2---:R-:W-:Y:S01]  /*1ac0*/  FMUL.FTZ R4, R7, R6.reuse ;  /* 0x0000000607047220 */ /* 0x084fe20000410000 */
[----:B------:R-:W-:Y:S02]  /*1ad0*/  HADD2.F32 R21, -RZ, R24.H0_H0 ;  /* 0x20000018ff157230 */ /* 0x000fe40000004100 */
[----:B------:R-:W-:Y:S01]  /*1ae0*/  FMUL.FTZ R8, R9, R6 ;  /* 0x0000000609087220 */ /* 0x000fe20000410000 */
[----:B------:R-:W-:Y:S02]  /*1af0*/  F2FP.F16.F32.PACK_AB R27, R10, R27 ;  /* 0x0000001b0a1b723e */ /* 0x000fe400000000ff */
[----:B------:R-:W-:Y:S01]  /*1b00*/  F2FP.F16.F32.PACK_AB R25, R11, R12 ;  /* 0x0000000c0b19723e */ /* 0x000fe200000000ff */
[-C--:B---3--:R-:W-:Y:S01]  /*1b10*/  FMUL.FTZ R7, R7, R5.reuse ;  /* 0x0000000507077220 */ /* 0x088fe20000410000 */
[-C--:B------:R-:W-:Y:S01]  /*1b20*/  FMUL.FTZ R9, R9, R5.reuse ;  /* 0x0000000509097220 */ /* 0x080fe20000410000 */
[-C--:B------:R-:W-:Y:S01]  /*1b30*/  FFMA.FTZ R4, R13, R5.reuse, -R4 ;  /* 0x000000050d047223 */ /* 0x080fe20000010804 */
[----:B------:R-:W-:Y:S01]  /*1b40*/  FFMA.FTZ R8, R21, R5, -R8 ;  /* 0x0000000515087223 */ /* 0x000fe20000010808 */
[-C--:B------:R-:W-:Y:S01]  /*1b50*/  FFMA.FTZ R7, R13, R6.reuse, R7 ;  /* 0x000000060d077223 */ /* 0x080fe20000010007 */
[----:B------:R-:W-:-:S04]  /*1b60*/  FFMA.FTZ R9, R21, R6, R9 ;  /* 0x0000000615097223 */ /* 0x000fc80000010009 */
[----:B------:R-:W-:Y:S02]  /*1b70*/  F2FP.F16.F32.PACK_AB R26, R7, R4 ;  /* 0x00000004071a723e */ /* 0x000fe400000000ff */
[----:B------:R-:W-:-:S07]  /*1b80*/  F2FP.F16.F32.PACK_AB R24, R9, R8 ;  /* 0x000000080918723e */ /* 0x000fce00000000ff */
.L_x_14:
[----:B------:R-:W-:Y:S05]  /*1b90*/  BSYNC.RECONVERGENT B2 ;  /* 0x0000000000027941 */ /* 0x000fea0003800200 */
.L_x_13:
[C-C-:B------:R-:W-:Y:S02]  /*1ba0*/  PRMT R4, R24.reuse, 0x5410, R25.reuse ;  /* 0x0000541018047816 */ /* 0x140fe40000000019 */
[----:B------:R-:W-:-:S03]  /*1bb0*/  PRMT R5, R24, 0x7632, R25 ;  /* 0x0000763218057816 */ /* 0x000fc60000000019 */
[----:B------:R0:W-:Y:S04]  /*1bc0*/  STS [R15], R4 ;  /* 0x000000040f007388 */ /* 0x0001e80000000800 */
[----:B------:R0:W-:Y:S01]  /*1bd0*/  STS [R32], R5 ;  /* 0x0000000520007388 */ /* 0x0001e20000000800 */
[----:B------:R-:W-:Y:S05]  /*1be0*/  BRA `(.L_x_15) ;  /* 0x00000000009c7947 */ /* 0x000fea0003800000 */
.L_x_12:
[----:B------:R-:W-:-:S04]  /*1bf0*/  LEA.HI R5, R5, R5, RZ, 0x1 ;  /* 0x0000000505057211 */ /* 0x000fc800078f08ff */
[----:B------:R-:W-:-:S04]  /*1c00*/  SHF.L.U32 R5, R5, 0x1, RZ ;  /* 0x0000000105057819 */ /* 0x000fc800000006ff */
[----:B------:R-:W-:-:S04]  /*1c10*/  LOP3.LUT R6, R5, 0xfffffffc, RZ, 0xc0, !PT ;  /* 0xfffffffc05067812 */ /* 0x000fc800078ec0ff */
[----:B------:R-:W-:-:S13]  /*1c20*/  ISETP.GE.AND P0, PT, R6, R9, PT ;  /* 0x000000090600720c */ /* 0x000fda0003f06270 */
[----:B------:R-:W-:Y:S05]  /*1c30*/  @P0 BRA `(.L_x_15) ;  /* 0x0000000000880947 */ /* 0x000fea0003800000 */
[----:B------:R-:W-:Y:S01]  /*1c40*/  I2FP.F32.S32 R9, R9 ;  /* 0x0000000900097245 */ /* 0x000fe20000201400 */
[--C-:B------:R-:W-:Y:S01]  /*1c50*/  HADD2.F32 R10, -RZ, R27.reuse.H1_H1 ;  /* 0x3000001bff0a7230 */ /* 0x100fe20000004100 */
[----:B------:R-:W-:Y:S01]  /*1c60*/  IADD3 R4, PT, PT, R6, 0x2, RZ ;  /* 0x0000000206047810 */ /* 0x000fe20007ffe0ff */
[--C-:B------:R-:W-:Y:S02]  /*1c70*/  HADD2.F32 R13, -RZ, R26.reuse.H1_H1 ;  /* 0x3000001aff0d7230 */ /* 0x100fe40000004100 */
[----:B------:R-:W-:Y:S01]  /*1c80*/  HADD2.F32 R26, -RZ, R26.H0_H0 ;  /* 0x2000001aff1a7230 */ /* 0x000fe20000004100 */
[----:B------:R-:W0:Y:S01]  /*1c90*/  MUFU.RCP R9, R9 ;  /* 0x0000000900097308 */ /* 0x000e220000001000 */
[----:B------:R-:W-:Y:S01]  /*1ca0*/  I2FP.F32.S32 R4, R4 ;  /* 0x0000000400047245 */ /* 0x000fe20000201400 */
[----:B------:R-:W-:-:S04]  /*1cb0*/  HADD2.F32 R32, -RZ, R27.H0_H0 ;  /* 0x2000001bff207230 */ /* 0x000fc80000004100 */
[----:B0-----:R-:W-:Y:S01]  /*1cc0*/  FMUL.FTZ R5, R4, R9 ;  /* 0x0000000904057220 */ /* 0x001fe20000410000 */
[----:B------:R-:W-:-:S03]  /*1cd0*/  I2FP.F32.S32 R4, R6 ;  /* 0x0000000600047245 */ /* 0x000fc60000201400 */
[----:B------:R-:W-:Y:S02]  /*1ce0*/  FMUL.FTZ R6, R5, 13.28771209716796875 ;  /* 0x41549a7805067820 */ /* 0x000fe40000410000 */
[----:B------:R-:W-:Y:S02]  /*1cf0*/  FMUL.FTZ R4, R4, R9 ;  /* 0x0000000904047220 */ /* 0x000fe40000410000 */
[----:B------:R-:W0:Y:S02]  /*1d00*/  MUFU.EX2 R7, -R6 ;  /* 0x8000000600077308 */ /* 0x000e240000000800 */
[----:B------:R-:W-:Y:S01]  /*1d10*/  FMUL.FTZ R5, R4, 13.28771209716796875 ;  /* 0x41549a7804057820 */ /* 0x000fe20000410000 */
[----:B------:R-:W-:-:S05]  /*1d20*/  I2FP.F32.S32 R4, R8 ;  /* 0x0000000800047245 */ /* 0x000fca0000201400 */
[----:B------:R-:W1:Y:S01]  /*1d30*/  MUFU.EX2 R5, -R5 ;  /* 0x8000000500057308 */ /* 0x000e620000000800 */
[----:B0-----:R-:W-:-:S04]  /*1d40*/  FMUL.FTZ R7, R4, R7 ;  /* 0x0000000704077220 */ /* 0x001fc80000410000 */
[----:B------:R-:W-:Y:S01]  /*1d50*/  FMUL.RZ R7, R7, 0.15915493667125701904 ;  /* 0x3e22f98307077820 */ /* 0x000fe2000040c000 */
[----:B-1----:R-:W-:-:S03]  /*1d60*/  FMUL.FTZ R4, R4, R5 ;  /* 0x0000000504047220 */ /* 0x002fc60000410000 */
[----:B------:R-:W0:Y:S01]  /*1d70*/  MUFU.SIN R9, R7 ;  /* 0x0000000700097308 */ /* 0x000e220000000400 */
[----:B------:R-:W-:-:S07]  /*1d80*/  FMUL.RZ R12, R4, 0.15915493667125701904 ;  /* 0x3e22f983040c7820 */ /* 0x000fce000040c000 */
[----:B------:R-:W1:Y:S08]  /*1d90*/  MUFU.SIN R6, R12 ;  /* 0x0000000c00067308 */ /* 0x000e700000000400 */
[----:B------:R-:W2:Y:S01]  /*1da0*/  MUFU.COS R8, R7 ;  /* 0x0000000700087308 */ /* 0x000ea20000000000 */
[----:B0-----:R-:W-:-:S07]  /*1db0*/  FMUL.FTZ R11, R10, R9 ;  /* 0x000000090a0b7220 */ /* 0x001fce0000410000 */
[----:B------:R-:W0:Y:S01]  /*1dc0*/  MUFU.COS R4, R12 ;  /* 0x0000000c00047308 */ /* 0x000e220000000000 */
[----:B-1----:R-:W-:Y:S01]  /*1dd0*/  FMUL.FTZ R5, R13, R6 ;  /* 0x000000060d057220 */ /* 0x002fe20000410000 */
[-C--:B--2---:R-:W-:Y:S01]  /*1de0*/  FMUL.FTZ R10, R10, R8.reuse ;  /* 0x000000080a0a7220 */ /* 0x084fe20000410000 */
[----:B------:R-:W-:-:S03]  /*1df0*/  FFMA.FTZ R11, R32, R8, -R11 ;  /* 0x00000008200b7223 */ /* 0x000fc6000001080b */
[----:B------:R-:W-:Y:S01]  /*1e00*/  FFMA.FTZ R10, R32, R9, R10 ;  /* 0x00000009200a7223 */ /* 0x000fe2000001000a */
[-C--:B0-----:R-:W-:Y:S01]  /*1e10*/  FMUL.FTZ R7, R13, R4.reuse ;  /* 0x000000040d077220 */ /* 0x081fe20000410000 */
[----:B------:R-:W-:-:S03]  /*1e20*/  FFMA.FTZ R5, R26, R4, -R5 ;  /* 0x000000041a057223 */ /* 0x000fc60000010805 */
[----:B------:R-:W-:Y:S01]  /*1e30*/  F2FP.F16.F32.PACK_AB R27, R10, R11 ;  /* 0x0000000b0a1b723e */ /* 0x000fe200000000ff */
[----:B------:R-:W-:-:S05]  /*1e40*/  FFMA.FTZ R26, R26, R6, R7 ;  /* 0x000000061a1a7223 */ /* 0x000fca0000010007 */
[----:B------:R-:W-:-:S07]  /*1e50*/  F2FP.F16.F32.PACK_AB R26, R26, R5 ;  /* 0x000000051a1a723e */ /* 0x000fce00000000ff */
.L_x_15:
[----:B------:R-:W-:Y:S05]  /*1e60*/  BSYNC.RECONVERGENT B1 ;  /* 0x0000000000017941 */ /* 0x000fea0003800200 */
.L_x_11:
[C-C-:B0-----:R-:W-:Y:S02]  /*1e70*/  PRMT R4, R26.reuse, 0x5410, R27.reuse ;  /* 0x000054101a047816 */ /* 0x141fe4000000001b */
[----:B------:R-:W-:-:S03]  /*1e80*/  PRMT R5, R26, 0x7632, R27 ;  /* 0x000076321a057816 */ /* 0x000fc6000000001b */
[----:B------:R0:W-:Y:S04]  /*1e90*/  STS [R14], R4 ;  /* 0x000000040e007388 */ /* 0x0001e80000000800 */
[----:B------:R0:W-:Y:S02]  /*1ea0*/  STS [R20], R5 ;  /* 0x0000000514007388 */ /* 0x0001e40000000800 */
.L_x_10:
[----:B------:R-:W-:Y:S05]  /*1eb0*/  BSYNC.RECONVERGENT B0 ;  /* 0x0000000000007941 */ /* 0x000fea0003800200 */
.L_x_9:
[----:B------:R-:W-:Y:S06]  /*1ec0*/  BAR.SYNC.DEFER_BLOCKING 0x0 ;  /* 0x0000000000007b1d */ /* 0x000fec0000010000 */
[----:B------:R-:W-:Y:S04]  /*1ed0*/  BSSY.RECONVERGENT B0, `(.L_x_16) ;  /* 0x0000009000007945 */ /* 0x000fe80003800200 */
[----:B------:R-:W-:Y:S05]  /*1ee0*/  @!P6 BRA `(.L_x_17) ;  /* 0x00000000001ce947 */ /* 0x000fea0003800000 */
[----:B------:R-:W2:Y:S01]  /*1ef0*/  LDCU UR4, c[0x0][0x40c] ;  /* 0x00008180ff0477ac */ /* 0x000ea20008000800 */
[----:B------:R-:W-:-:S04]  /*1f00*/  IMAD R29, R29, R30, R31 ;  /* 0x0000001e1d1d7224 */ /* 0x000fc800078e021f */
[----:B------:R-:W-:-:S05]  /*1f10*/  IMAD R0, R29, 0x2, R0 ;  /* 0x000000021d007824 */ /* 0x000fca00078e0200 */
[----:B-1----:R3:W4:Y:S01]  /*1f20*/  LDS.64 R26, [R0] ;  /* 0x00000000001a7984 */ /* 0x0027220000000a00 */
[----:B--2---:R-:W-:-:S13]  /*1f30*/  ISETP.NE.AND P0, PT, RZ, UR4, PT ;  /* 0x00000004ff007c0c */ /* 0x004fda000bf05270 */
[----:B------:R-:W-:-:S05]  /*1f40*/  @!P0 LEA R3, R29, R3, 0x1 ;  /* 0x000000031d038211 */ /* 0x000fca00078e08ff */
[----:B------:R3:W2:Y:S02]  /*1f50*/  @!P0 LDS.64 R24, [R3] ;  /* 0x0000000003188984 */ /* 0x0006a40000000a00 */
.L_x_17:
[----:B------:R-:W-:Y:S05]  /*1f60*/  BSYNC.RECONVERGENT B0 ;  /* 0x0000000000007941 */ /* 0x000fea0003800200 */
.L_x_16:
[----:B------:R-:W-:Y:S06]  /*1f70*/  BAR.SYNC.DEFER_BLOCKING 0x0 ;  /* 0x0000000000007b1d */ /* 0x000fec0000010000 */
.L_x_6:
[----:B------:R-:W-:Y:S05]  /*1f80*/  BSYNC.RECONVERGENT B6 ;  /* 0x0000000000067941 */ /* 0x000fea0003800200 */
.L_x_3:
[----:B------:R-:W3:Y:S01]  /*1f90*/  LDC R216, c[0x0][0x3f4] ;  /* 0x0000fd00ffd87b82 */ /* 0x000ee20000000800 */
[----:B------:R-:W-:Y:S02]  /*1fa0*/  ISETP.GT.U32.AND P0, PT, R2, 0x1f, PT ;  /* 0x0000001f0200780c */ /* 0x000fe40003f04070 */
[----:B---3--:R-:W-:-:S04]  /*1fb0*/  IADD3 R0, PT, PT, RZ, -R216, RZ ;  /* 0x800000d8ff007210 */ /* 0x008fc80007ffe0ff */
[----:B------:R-:W-:-:S04]  /*1fc0*/  VIADDMNMX R0, R0, UR45, RZ, !PT ;  /* 0x0000002d00007c46 */ /* 0x000fc8000f8001ff */
[----:B------:R-:W-:Y:S01]  /*1fd0*/  R2UR UR10, R0 ;  /* 0x00000000000a72ca */ /* 0x000fe200000e0000 */
[----:B------:R-:W-:Y:S02]  /*1fe0*/  IMAD.MOV.U32 R0, RZ, RZ, -0x800001 ;  /* 0xff7fffffff007424 */ /* 0x000fe400078e00ff */
[----:B------:R-:W-:-:S12]  /*1ff0*/  @P0 BRA `(.L_x_18) ;  /* 0x0000000000f40947 */ /* 0x000fd80003800000 */
[----:B------:R-:W3:Y:S01]  /*2000*/  LDCU UR4, c[0x0][0x40c] ;  /* 0x00008180ff0477ac */ /* 0x000ee20008000800 */
[----:B------:R-:W5:Y:S01]  /*2010*/  S2R R10, SR_CgaCtaId ;  /* 0x00000000000a7919 */ /* 0x000f620000008800 */
[----:B------:R-:W-:Y:S01]  /*2020*/  MOV R8, 0x400 ;  /* 0x0000040000087802 */ /* 0x000fe20000000f00 */
[----:B------:R-:W-:Y:S02]  /*2030*/  IMAD R28, R28, R216, UR41 ;  /* 0x000000291c1c7e24 */ /* 0x000fe4000f8e02d8 */
[----:B--2-4-:R-:W-:Y:S02]  /*2040*/  HMUL2 R12, R27, R25 ;  /* 0x000000191b0c7232 */ /* 0x014fe40000000000 */
[----:B------:R-:W-:Y:S01]  /*2050*/  IMAD R9, R216, UR48, R19 ;  /* 0x00000030d8097c24 */ /* 0x000fe2000f8e0213 */
[----:B------:R-:W-:-:S03]  /*2060*/  IADD3 R3, PT, PT, R8, 0x40, RZ ;  /* 0x0000004008037810 */ /* 0x000fc60007ffe0ff */
[----:B------:R-:W-:Y:S02]  /*2070*/  IMAD R9, R28, 0x8, R9 ;  /* 0x000000081c097824 */ /* 0x000fe400078e0209 */
[----:B------:R-:W-:Y:S01]  /*2080*/  HFMA2 R12, R26, R24, R12 ;  /* 0x000000181a0c7231 */ /* 0x000fe2000000000c */
[----:B---3--:R-:W-:Y:S01]  /*2090*/  ISETP.NE.AND P1, PT, RZ, UR4, PT ;  /* 0x00000004ff007c0c */ /* 0x008fe2000bf25270 */
[----:B------:R-:W-:-:S03]  /*20a0*/  UMOV UR4, 0xffffffff ;  /* 0xffffffff00047882 */ /* 0x000fc60000000000 */
[--C-:B------:R-:W-:Y:S01]  /*20b0*/  HADD2.F32 R13, -RZ, R12.reuse.H0_H0 ;  /* 0x2000000cff0d7230 */ /* 0x100fe20000004100 */
[----:B------:R-:W-:Y:S01]  /*20c0*/  ISETP.GT.U32.OR P0, PT, R2, 0x1b, P1 ;  /* 0x0000001b0200780c */ /* 0x000fe20000f04470 */
[----:B------:R-:W-:-:S05]  /*20d0*/  HADD2.F32 R12, -RZ, R12.H1_H1 ;  /* 0x3000000cff0c7230 */ /* 0x000fca0000004100 */
[----:B------:R-:W-:Y:S02]  /*20e0*/  FADD.FTZ R13, R13, R12 ;  /* 0x0000000c0d0d7221 */ /* 0x000fe40000010000 */
[----:B------:R-:W-:Y:S02]  /*20f0*/  @!P1 IADD3 R6, PT, PT, R8, 0x140, RZ ;  /* 0x0000014008069810 */ /* 0x000fe40007ffe0ff */
[----:B-----5:R-:W-:-:S03]  /*2100*/  LEA R3, R10, R3, 0x18 ;  /* 0x000000030a037211 */ /* 0x020fc600078ec0ff */
[----:B01----:R-:W0:Y:S01]  /*2110*/  @!P0 LDC.64 R4, c[0x0][0x3b8] ;  /* 0x0000ee00ff048b82 */ /* 0x003e220000000a00 */
[----:B------:R-:W-:Y:S02]  /*2120*/  @!P1 LEA R7, R10, R6, 0x18 ;  /* 0x000000060a079211 */ /* 0x000fe400078ec0ff */
[C---:B------:R-:W-:Y:S02]  /*2130*/  LEA R3, R2.reuse, R3, 0x3 ;  /* 0x0000000302037211 */ /* 0x040fe400078e18ff */
[----:B------:R-:W-:-:S03]  /*2140*/  @!P1 LEA R7, R2, R7, 0x3 ;  /* 0x0000000702079211 */ /* 0x000fc600078e18ff */
[----:B------:R1:W-:Y:S04]  /*2150*/  STS.64 [R3], R26 ;  /* 0x0000001a03007388 */ /* 0x0003e80000000a00 */
[----:B------:R1:W-:Y:S01]  /*2160*/  @!P1 STS.64 [R7], R22 ;  /* 0x0000001607009388 */ /* 0x0003e20000000a00 */
[----:B0-----:R-:W-:-:S05]  /*2170*/  @!P0 IMAD.WIDE R4, R9, 0x2, R4 ;  /* 0x0000000209048825 */ /* 0x001fca00078e0204 */
[----:B------:R1:W-:Y:S01]  /*2180*/  @!P0 STG.E.64 desc[UR36][R4.64], R24 ;  /* 0x0000001804008986 */ /* 0x0003e2000c101b24 */
[----:B------:R-:W-:Y:S05]  /*2190*/  BRA.DIV UR4, `(.L_x_19) ;  /* 0x0000008a04287947 */ /* 0x000fea000b800000 */
[----:B------:R-:W1:Y:S02]  /*21a0*/  SHFL.BFLY PT, R14, R13, 0x10, 0x1f ;  /* 0x0e001f000d0e7f89 */ /* 0x000e6400000e0000 */
[----:B-1----:R-:W-:-:S05]  /*21b0*/  FADD.FTZ R3, R13, R14 ;  /* 0x0000000e0d037221 */ /* 0x002fca0000010000 */
[----:B------:R-:W0:Y:S02]  /*21c0*/  SHFL.BFLY PT, R14, R3, 0x8, 0x1f ;  /* 0x0d001f00030e7f89 */ /* 0x000e2400000e0000 */
[----:B0-----:R-:W-:-:S05]  /*21d0*/  FADD.FTZ R4, R3, R14 ;  /* 0x0000000e03047221 */ /* 0x001fca0000010000 */
[----:B------:R-:W0:Y:S02]  /*21e0*/  SHFL.BFLY PT, R14, R4, 0x4, 0x1f ;  /* 0x0c801f00040e7f89 */ /* 0x000e2400000e0000 */
[----:B0-----:R-:W-:-:S05]  /*21f0*/  FADD.FTZ R5, R4, R14 ;  /* 0x0000000e04057221 */ /* 0x001fca0000010000 */
[----:B------:R-:W0:Y:S02]  /*2200*/  SHFL.BFLY PT, R14, R5, 0x2, 0x1f ;  /* 0x0c401f00050e7f89 */ /* 0x000e2400000e0000 */
[----:B0-----:R-:W-:-:S05]  /*2210*/  FADD.FTZ R6, R5, R14 ;  /* 0x0000000e05067221 */ /* 0x001fca0000010000 */
[----:B------:R0:W1:Y:S02]  /*2220*/  SHFL.BFLY PT, R14, R6, 0x1, 0x1f ;  /* 0x0c201f00060e7f89 */ /* 0x00006400000e0000 */
.L_x_130:
[----:B------:R-:W-:Y:S01]  /*2230*/  ISETP.NE.AND P0, PT, R2, RZ, PT ;  /* 0x000000ff0200720c */ /* 0x000fe20003f05270 */
[----:B-1----:R-:W-:-:S12]  /*2240*/  FADD.FTZ R14, R6, R14 ;  /* 0x0000000e060e7221 */ /* 0x002fd80000010000 */
[----:B------:R-:W-:Y:S05]  /*2250*/  @P0 BRA `(.L_x_18) ;  /* 0x00000000005c0947 */ /* 0x000fea0003800000 */
[----:B------:R-:W1:Y:S02]  /*2260*/  LDCU.64 UR4, c[0x0][0x438] ;  /* 0x00008700ff0477ac */ /* 0x000e640008000a00 */
[----:B-1----:R-:W-:-:S04]  /*2270*/  UISETP.NE.U32.AND UP0, UPT, UR4, URZ, UPT ;  /* 0x000000ff0400728c */ /* 0x002fc8000bf05070 */
[----:B------:R-:W-:-:S06]  /*2280*/  UISETP.NE.AND.EX UP0, UPT, UR5, URZ, UPT, UP0 ;  /* 0x000000ff0500728c */ /* 0x000fcc000bf05300 */
[----:B------:R-:W-:-:S05]  /*2290*/  PLOP3.LUT P0, PT, PT, PT, UP0, 0x80, 0x8 ;  /* 0x000000000008781c */ /* 0x000fca0003f0f008 */
[----:B------:R-:W1:Y:S01]  /*22a0*/  @UP0 LDCU UR8, c[0x0][0x440] ;  /* 0x00008800ff0807ac */ /* 0x000e620008000800 */
[----:B------:R-:W2:Y:S01]  /*22b0*/  @UP0 LDCU.64 UR4, c[0x0][0x438] ;  /* 0x00008700ff0407ac */ /* 0x000ea20008000a00 */
[----:B------:R-:W-:-:S04]  /*22c0*/  @UP0 UIADD3 UR6, UPT, UPT, UR44, -UR39, URZ ;  /* 0x800000272c060290 */ /* 0x000fc8000fffe0ff */
[----:B-1----:R-:W-:-:S04]  /*22d0*/  @UP0 UIMAD UR7, UR46, UR8, UR6 ;  /* 0x000000082e0702a4 */ /* 0x002fc8000f8e0206 */
[----:B------:R-:W-:-:S04]  /*22e0*/  @UP0 UIMAD UR7, UR7, UR8, UR6 ;  /* 0x00000008070702a4 */ /* 0x000fc8000f8e0206 */
[----:B--2---:R-:W-:-:S06]  /*22f0*/  @UP0 UIMAD.WIDE UR4, UR7, 0x2, UR4 ;  /* 0x00000002070408a5 */ /* 0x004fcc000f8e0204 */
[----:B------:R-:W-:Y:S01]  /*2300*/  IMAD.U32 R4, RZ, RZ, UR4 ;  /* 0x00000004ff047e24 */ /* 0x000fe2000f8e00ff */
[----:B------:R-:W-:-:S04]  /*2310*/  MOV R5, UR5 ;  /* 0x0000000500057c02 */ /* 0x000fc80008000f00 */
[----:B------:R-:W1:Y:S01]  /*2320*/  LDCU UR5, c[0x0][0x410] ;  /* 0x00008200ff0577ac */ /* 0x000e620008000800 */
[----:B------:R-:W2:Y:S01]  /*2330*/  @P0 LDG.E.U16 R4, desc[UR36][R4.64] ;  /* 0x0000002404040981 */ /* 0x000ea2000c1e1500 */
[----:B------:R-:W-:Y:S01]  /*2340*/  IADD3 R3, PT, PT, R8, 0x240, RZ ;  /* 0x0000024008037810 */ /* 0x000fe20007ffe0ff */
[----:B------:R-:W-:-:S03]  /*2350*/  UIADD3 UR4, UPT, UPT, UR45, -UR10, URZ ;  /* 0x8000000a2d047290 */ /* 0x000fc6000fffe0ff */
[----:B------:R-:W-:-:S03]  /*2360*/  LEA R7, R10, R3, 0x18 ;  /* 0x000000030a077211 */ /* 0x000fc600078ec0ff */
[----:B0-----:R-:W-:-:S05]  /*2370*/  IMAD.U32 R6, RZ, RZ, UR4 ;  /* 0x00000004ff067e24 */ /* 0x001fca000f8e00ff */
[----:B------:R-:W-:Y:S01]  /*2380*/  LEA R7, R6, R7, 0x2 ;  /* 0x0000000706077211 */ /* 0x000fe200078e10ff */
[----:B-1----:R-:W-:Y:S01]  /*2390*/  FMUL.FTZ R0, R14, UR5 ;  /* 0x000000050e007c20 */ /* 0x002fe20008410000 */
[----:B--2---:R-:W-:-:S05]  /*23a0*/  @P0 HADD2.F32 R3, -RZ, R4.H0_H0 ;  /* 0x20000004ff030230 */ /* 0x004fca0000004100 */
[----:B------:R-:W-:-:S05]  /*23b0*/  @P0 FADD.FTZ R0, R0, R3 ;  /* 0x0000000300000221 */ /* 0x000fca0000010000 */
[----:B------:R3:W-:Y:S02]  /*23c0*/  STS [R7+-0x4], R0 ;  /* 0xfffffc0007007388 */ /* 0x0007e40000000800 */
.L_x_18:
[----:B------:R-:W-:Y:S05]  /*23d0*/  WARPSYNC.ALL ;  /* 0x0000000000007948 */ /* 0x000fea0003800000 */
[----:B------:R-:W5:Y:S08]  /*23e0*/  S2UR UR16, SR_CgaCtaId ;  /* 0x00000000001079c3 */ /* 0x000f700000008800 */
[----:B------:R-:W-:Y:S01]  /*23f0*/  BAR.SYNC.DEFER_BLOCKING 0x0 ;  /* 0x0000000000007b1d */ /* 0x000fe20000010000 */
[----:B------:R-:W-:-:S04]  /*2400*/  UIADD3 UR4, UPT, UPT, UR44, 0x1f, -UR10 ;  /* 0x0000001f2c047890 */ /* 0x000fc8000fffe80a */
[----:B------:R-:W-:Y:S01]  /*2410*/  USHF.R.S32.HI UR5, URZ, 0x1f, UR4 ;  /* 0x0000001fff057899 */ /* 0x000fe20008011404 */
[----:B------:R-:W-:Y:S01]  /*2420*/  UMOV UR11, 0x400 ;  /* 0x00000400000b7882 */ /* 0x000fe20000000000 */
[----:B------:R-:W0:Y:S04]  /*2430*/  LDCU UR12, c[0x0][0x40c] ;  /* 0x00008180ff0c77ac */ /* 0x000e280008000800 */
[----:B------:R-:W-:Y:S01]  /*2440*/  MOV R3, UR5 ;  /* 0x0000000500037c02 */ /* 0x000fe20008000f00 */
[----:B------:R-:W1:Y:S03]  /*2450*/  LDCU UR6, c[0x0][0x3f0] ;  /* 0x00007e00ff0677ac */ /* 0x000e660008000800 */
[----:B------:R-:W-:Y:S01]  /*2460*/  LEA.HI R3, R3, UR4, RZ, 0x5 ;  /* 0x0000000403037c11 */ /* 0x000fe2000f8f28ff */
[----:B------:R-:W2:Y:S03]  /*2470*/  LDCU UR19, c[0x0][0x40c] ;  /* 0x00008180ff1377ac */ /* 0x000ea60008000800 */
[----:B------:R-:W-:Y:S01]  /*2480*/  LOP3.LUT R213, R3, 0xffffffe0, RZ, 0xc0, !PT ;  /* 0xffffffe003d57812 */ /* 0x000fe200078ec0ff */
[----:B------:R-:W3:Y:S03]  /*2490*/  LDCU UR20, c[0x0][0x410] ;  /* 0x00008200ff1477ac */ /* 0x000ee60008000800 */
[----:B------:R-:W-:Y:S01]  /*24a0*/  ISETP.GE.AND P0, PT, R2, R213, PT ;  /* 0x000000d50200720c */ /* 0x000fe20003f06270 */
[----:B-----5:R-:W-:-:S02]  /*24b0*/  ULEA UR7, UR16, UR11, 0x18 ;  /* 0x0000000b10077291 */ /* 0x020fc4000f8ec0ff */
[----:B0-----:R-:W-:Y:S01]  /*24c0*/  UISETP.NE.AND UP0, UPT, UR12, URZ, UPT ;  /* 0x000000ff0c00728c */ /* 0x001fe2000bf05270 */
[----:B------:R-:W0:Y:S01]  /*24d0*/  LDCU.64 UR8, c[0x0][0x3c8] ;  /* 0x00007900ff0877ac */ /* 0x000e220008000a00 */
[----:B-1----:R-:W-:-:S05]  /*24e0*/  UIMAD UR6, UR42, UR6, UR46 ;  /* 0x000000062a0672a4 */ /* 0x002fca000f8e022e */
[----:B------:R-:W1:Y:S01]  /*24f0*/  LDS.128 R20, [UR7+0x40] ;  /* 0x00004007ff147984 */ /* 0x000e620008000c00 */
[----:B------:R-:W0:Y:S03]  /*2500*/  LDCU.64 UR22, c[0x0][0x438] ;  /* 0x00008700ff1677ac */ /* 0x000e260008000a00 */
[----:B--2-4-:R-:W2:Y:S01]  /*2510*/  LDS.128 R24, [UR7+0x50] ;  /* 0x00005007ff187984 */ /* 0x014ea20008000c00 */
[----:B------:R-:W4:Y:S03]  /*2520*/  LDCU.64 UR14, c[0x0][0x448] ;  /* 0x00008900ff0e77ac */ /* 0x000f260008000a00 */
[----:B------:R-:W0:Y:S01]  /*2530*/  LDS.128 R28, [UR7+0x60] ;  /* 0x00006007ff1c7984 */ /* 0x000e220008000c00 */
[----:B------:R-:W-:-:S03]  /*2540*/  UIMAD UR6, UR6, 0x70, URZ ;  /* 0x00000070060678a4 */ /* 0x000fc6000f8e02ff */
[----:B------:R-:W0:Y:S04]  /*2550*/  LDS.128 R32, [UR7+0x70] ;  /* 0x00007007ff207984 */ /* 0x000e280008000c00 */
        /* <DEDUP_REMOVED lines=11> */
[----:B------:R-:W0:Y:S01]  /*2610*/  LDS.128 R80, [UR7+0x130] ;  /* 0x00013007ff507984 */ /* 0x000e220008000c00 */
[----:B-1234-:R-:W-:Y:S05]  /*2620*/  BRA.U UP0, `(.L_x_20) ;  /* 0x0000000100407547 */ /* 0x01efea000b800000 */
[----:B------:R-:W1:Y:S04]  /*2630*/  LDS.128 R84, [UR7+0x140] ;  /* 0x00014007ff547984 */ /* 0x000e680008000c00 */
[----:B------:R-:W2:Y:S04]  /*2640*/  LDS.128 R88, [UR7+0x150] ;  /* 0x00015007ff587984 */ /* 0x000ea80008000c00 */
[----:B------:R-:W3:Y:S04]  /*2650*/  LDS.128 R92, [UR7+0x160] ;  /* 0x00016007ff5c7984 */ /* 0x000ee80008000c00 */
[----:B------:R-:W4:Y:S04]  /*2660*/  LDS.128 R96, [UR7+0x170] ;  /* 0x00017007ff607984 */ /* 0x000f280008000c00 */
        /* <DEDUP_REMOVED lines=11> */
[----:B-1234-:R-:W0:Y:S02]  /*2720*/  LDS.128 R144, [UR7+0x230] ;  /* 0x00023007ff907984 */ /* 0x01ee240008000c00 */
.L_x_20:
[----:B------:R-:W-:Y:S01]  /*2730*/  BSSY.RECONVERGENT B0, `(.L_x_21) ;  /* 0x0000326000007945 */ /* 0x000fe20003800200 */
[----:B------:R-:W-:-:S03]  /*2740*/  VIADD R217, R2, UR10 ;  /* 0x0000000a02d97c36 */ /* 0x000fc60008000000 */
[----:B------:R-:W-:Y:S05]  /*2750*/  @P0 BRA `(.L_x_22) ;  /* 0x00000030008c0947 */ /* 0x000fea0003800000 */
[----:B------:R-:W-:Y:S01]  /*2760*/  IABS R3, R216 ;  /* 0x000000d800037213 */ /* 0x000fe20000000000 */
[----:B------:R-:W1:Y:S01]  /*2770*/  LDCU UR17, c[0x0][0x3f8] ;  /* 0x00007f00ff1177ac */ /* 0x000e620008000800 */
[----:B------:R-:W2:Y:S01]  /*2780*/  LDC.64 R236, c[0x0][0x450] ;  /* 0x00011400ffec7b82 */ /* 0x000ea20000000a00 */
[----:B------:R-:W-:Y:S01]  /*2790*/  IMAD R218, R216, UR48, RZ ;  /* 0x00000030d8da7c24 */ /* 0x000fe2000f8e02ff */
[----:B------:R-:W3:Y:S01]  /*27a0*/  I2F.RP R4, R3 ;  /* 0x0000000300047306 */ /* 0x000ee20000209400 */
[----:B------:R-:W4:Y:S01]  /*27b0*/  LDCU.64 UR12, c[0x0][0x420] ;  /* 0x00008400ff0c77ac */ /* 0x000f220008000a00 */
[----:B------:R-:W-:Y:S01]  /*27c0*/  VIADD R213, R213, UR10 ;  /* 0x0000000ad5d57c36 */ /* 0x000fe20008000000 */
[----:B------:R-:W-:Y:S01]  /*27d0*/  IADD3 R212, PT, PT, R217, 0x1, RZ ;  /* 0x00000001d9d47810 */ /* 0x000fe20007ffe0ff */
[----:B------:R-:W5:Y:S02]  /*27e0*/  LDCU UR18, c[0x0][0x440] ;  /* 0x00008800ff1277ac */ /* 0x000f640008000800 */
[----:B------:R-:W0:Y:S01]  /*27f0*/  LDC R215, c[0x0][0x430] ;  /* 0x00010c00ffd77b82 */ /* 0x000e220000000800 */
[----:B------:R-:W0:Y:S01]  /*2800*/  LDCU UR7, c[0x0][0x408] ;  /* 0x00008100ff0777ac */ /* 0x000e220008000800 */
[----:B---3--:R-:W3:Y:S01]  /*2810*/  MUFU.RCP R4, R4 ;  /* 0x0000000400047308 */ /* 0x008ee20000001000 */
[----:B-1----:R-:W-:Y:S01]  /*2820*/  UIMAD UR4, UR38, UR17, UR46 ;  /* 0x00000011260472a4 */ /* 0x002fe2000f8e022e */
[----:B----4-:R-:W-:-:S03]  /*2830*/  ISETP.NE.U32.AND P0, PT, RZ, UR12, PT ;  /* 0x0000000cff007c0c */ /* 0x010fc6000bf05070 */
[----:B------:R-:W-:Y:S02]  /*2840*/  UIMAD UR4, UR4, 0x70, URZ ;  /* 0x00000070040478a4 */ /* 0x000fe4000f8e02ff */
[----:B-----5:R-:W-:Y:S02]  /*2850*/  UIMAD UR5, UR46, UR18, UR44 ;  /* 0x000000122e0572a4 */ /* 0x020fe4000f8e022c */
[----:B------:R-:W-:Y:S02]  /*2860*/  MOV R10, UR18 ;  /* 0x00000012000a7c02 */ /* 0x000fe40008000f00 */
[----:B------:R-:W-:Y:S01]  /*2870*/  MOV R9, UR4 ;  /* 0x0000000400097c02 */ /* 0x000fe20008000f00 */
[----:B------:R-:W-:Y:S01]  /*2880*/  UIADD3 UR4, UPT, UPT, UR11, 0x240, URZ ;  /* 0x000002400b047890 */ /* 0x000fe2000fffe0ff */
[----:B------:R-:W-:Y:S01]  /*2890*/  ISETP.NE.AND.EX P0, PT, RZ, UR13, PT, P0 ;  /* 0x0000000dff007c0c */ /* 0x000fe2000bf05300 */
[----:B------:R-:W-:Y:S02]  /*28a0*/  IMAD R11, R10, UR5, R217 ;  /* 0x000000050a0b7c24 */ /* 0x000fe4000f8e02d9 */
[----:B------:R-:W-:Y:S01]  /*28b0*/  ULEA UR4, UR16, UR4, 0x18 ;  /* 0x0000000410047291 */ /* 0x000fe2000f8ec0ff */
[----:B---3--:R-:W-:Y:S01]  /*28c0*/  IADD3 R6, PT, PT, R4, 0xffffffe, RZ ;  /* 0x0ffffffe04067810 */ /* 0x008fe20007ffe0ff */
[----:B------:R-:W-:-:S02]  /*28d0*/  IMAD.U32 R4, RZ, RZ, UR12 ;  /* 0x0000000cff047e24 */ /* 0x000fc4000f8e00ff */
[----:B--2---:R-:W-:Y:S01]  /*28e0*/  IMAD.WIDE R236, R9, 0x2, R236 ;  /* 0x0000000209ec7825 */ /* 0x004fe200078e02ec */
[----:B------:R1:W2:Y:S01]  /*28f0*/  F2I.FTZ.U32.TRUNC.NTZ R7, R6 ;  /* 0x0000000600077305 */ /* 0x0002a2000021f000 */
[----:B------:R-:W-:Y:S02]  /*2900*/  IADD3 R19, PT, PT, R16, UR4, RZ ;  /* 0x0000000410137c10 */ /* 0x000fe4000fffe0ff */
[----:B------:R-:W-:Y:S01]  /*2910*/  IADD3 R4, P1, P2, R4, UR47, R217 ;  /* 0x0000002f04047c10 */ /* 0x000fe2000fa3e0d9 */
[----:B0-----:R-:W-:Y:S02]  /*2920*/  VIADD R215, R215, UR7 ;  /* 0x00000007d7d77c36 */ /* 0x001fe40008000000 */
[----:B-1----:R-:W-:Y:S01]  /*2930*/  HFMA2 R6, -RZ, RZ, 0, 0 ;  /* 0x00000000ff067431 */ /* 0x002fe200000001ff */
[----:B--2---:R-:W-:-:S05]  /*2940*/  IADD3 R8, PT, PT, RZ, -R7, RZ ;  /* 0x80000007ff087210 */ /* 0x004fca0007ffe0ff */
[----:B------:R-:W-:Y:S01]  /*2950*/  IMAD R5, R8, R3, RZ ;  /* 0x0000000308057224 */ /* 0x000fe200078e02ff */
[----:B------:R-:W-:-:S03]  /*2960*/  SHF.R.S32.HI R8, RZ, 0x1f, R218 ;  /* 0x0000001fff087819 */ /* 0x000fc600000114da */
[----:B------:R-:W-:Y:S01]  /*2970*/  IMAD.HI.U32 R5, R7, R5, R6 ;  /* 0x0000000507057227 */ /* 0x000fe200078e0006 */
[----:B------:R-:W-:-:S03]  /*2980*/  IADD3.X R7, PT, PT, R18, UR13, RZ, P1, P2 ;  /* 0x0000000d12077c10 */ /* 0x000fc60008fe44ff */
[C---:B------:R-:W-:Y:S02]  /*2990*/  IMAD R6, R216.reuse, UR6, RZ ;  /* 0x00000006d8067c24 */ /* 0x040fe4000f8e02ff */
[----:B------:R-:W-:-:S03]  /*29a0*/  IMAD R216, R216, 0x70, RZ ;  /* 0x00000070d8d87824 */ /* 0x000fc600078e02ff */
[----:B------:R-:W-:Y:S01]  /*29b0*/  SHF.R.S32.HI R9, RZ, 0x1f, R6 ;  /* 0x0000001fff097819 */ /* 0x000fe20000011406 */
[----:B------:R-:W-:-:S07]  /*29c0*/  IMAD R214, R216, UR17, RZ ;  /* 0x00000011d8d67c24 */ /* 0x000fce000f8e02ff */
.L_x_57:
[----:B------:R-:W-:Y:S01]  /*29d0*/  @P0 MOV R208, R4 ;  /* 0x0000000400d00202 */ /* 0x000fe20000000f00 */
[----:B------:R-:W-:Y:S01]  /*29e0*/  @P0 IMAD.MOV.U32 R209, RZ, RZ, R7 ;  /* 0x000000ffffd10224 */ /* 0x000fe200078e0007 */
[----:B------:R-:W0:Y:S04]  /*29f0*/  LDC R233, c[0x0][0x3f4] ;  /* 0x0000fd00ffe97b82 */ /* 0x000e280000000800 */
[----:B-12---:R1:W2:Y:S01]  /*2a00*/  @P0 LDG.E.U8 R221, desc[UR36][R208.64] ;  /* 0x00000024d0dd0981 */ /* 0x0062a2000c1e1100 */
[----:B------:R-:W-:Y:S01]  /*2a10*/  IADD3 R10, PT, PT, R212, -0x1, RZ ;  /* 0xffffffffd40a7810 */ /* 0x000fe20007ffe0ff */
[----:B------:R-:W-:Y:S03]  /*2a20*/  BSSY.RECONVERGENT B1, `(.L_x_23) ;  /* 0x0000047000017945 */ /* 0x000fe60003800200 */
[----:B------:R-:W-:-:S02]  /*2a30*/  IABS R220, R10 ;  /* 0x0000000a00dc7213 */ /* 0x000fc40000000000 */
[----:B------:R-:W-:-:S03]  /*2a40*/  ISETP.GE.AND P2, PT, R10, RZ, PT ;  /* 0x000000ff0a00720c */ /* 0x000fc60003f46270 */
[----:B------:R-:W-:-:S05]  /*2a50*/  IMAD.HI.U32 R210, R5, R220, RZ ;  /* 0x000000dc05d27227 */ /* 0x000fca00078e00ff */
[----:B------:R-:W-:Y:S02]  /*2a60*/  IADD3 R211, PT, PT, -R210, RZ, RZ ;  /* 0x000000ffd2d37210 */ /* 0x000fe40007ffe1ff */
[----:B0-----:R-:W-:Y:S02]  /*2a70*/  IABS R219, R233 ;  /* 0x000000e900db7213 */ /* 0x001fe40000000000 */
[----:B------:R-:W-:-:S03]  /*2a80*/  ISETP.NE.AND P3, PT, R233, RZ, PT ;  /* 0x000000ffe900720c */ /* 0x000fc60003f65270 */
[----:B------:R-:W-:-:S05]  /*2a90*/  IMAD R210, R219, R211, R220 ;  /* 0x000000d3dbd27224 */ /* 0x000fca00078e02dc */
[----:B------:R-:W-:-:S13]  /*2aa0*/  ISETP.GT.U32.AND P1, PT, R3, R210, PT ;  /* 0x000000d20300720c */ /* 0x000fda0003f24070 */
[----:B------:R-:W-:-:S05]  /*2ab0*/  @!P1 IMAD.IADD R210, R210, 0x1, -R219 ;  /* 0x00000001d2d29824 */ /* 0x000fca00078e0adb */
[----:B------:R-:W-:-:S13]  /*2ac0*/  ISETP.GT.U32.AND P1, PT, R3, R210, PT ;  /* 0x000000d20300720c */ /* 0x000fda0003f24070 */
[----:B------:R-:W-:-:S04]  /*2ad0*/  @!P1 IADD3 R210, PT, PT, R210, -R219, RZ ;  /* 0x800000dbd2d29210 */ /* 0x000fc80007ffe0ff */
[----:B------:R-:W-:Y:S02]  /*2ae0*/  @!P2 IADD3 R210, PT, PT, -R210, RZ, RZ ;  /* 0x000000ffd2d2a210 */ /* 0x000fe40007ffe1ff */
[----:B------:R-:W-:-:S04]  /*2af0*/  @!P3 LOP3.LUT R210, RZ, R233, RZ, 0x33, !PT ;  /* 0x000000e9ffd2b212 */ /* 0x000fc800078e33ff */
[C---:B-1----:R-:W-:Y:S01]  /*2b00*/  IADD3 R208, P1, PT, R210.reuse, UR47, RZ ;  /* 0x0000002fd2d07c10 */ /* 0x042fe2000ff3e0ff */
[C---:B------:R-:W-:Y:S01]  /*2b10*/  IMAD.IADD R220, R210.reuse, 0x1, R233 ;  /* 0x00000001d2dc7824 */ /* 0x040fe200078e02e9 */
[----:B------:R-:W-:Y:S02]  /*2b20*/  SHF.L.U32 R232, R210, 0x3, RZ ;  /* 0x00000003d2e87819 */ /* 0x000fe400000006ff */
[----:B------:R-:W-:Y:S02]  /*2b30*/  IADD3.X R209, PT, PT, RZ, R18, RZ, P1, !PT ;  /* 0x00000012ffd17210 */ /* 0x000fe40000ffe4ff */
[----:B------:R-:W-:Y:S02]  /*2b40*/  LEA R231, R233, R220, 0x2 ;  /* 0x000000dce9e77211 */ /* 0x000fe400078e10ff */
[----:B------:R-:W-:Y:S02]  /*2b50*/  LEA R238, P1, R208, UR8, 0x2 ;  /* 0x00000008d0ee7c11 */ /* 0x000fe4000f8210ff */
[----:B------:R-:W-:-:S02]  /*2b60*/  IADD3 R230, PT, PT, R231, R233, RZ ;  /* 0x000000e9e7e67210 */ /* 0x000fc40007ffe0ff */
[----:B------:R-:W-:Y:S02]  /*2b70*/  LEA.HI.X R239, R208, UR9, R209, 0x2, P1 ;  /* 0x00000009d0ef7c11 */ /* 0x000fe400088f14d1 */
[----:B------:R-:W-:Y:S01]  /*2b80*/  ISETP.GE.AND P1, PT, R10, UR44, PT ;  /* 0x0000002c0a007c0c */ /* 0x000fe2000bf26270 */
[----:B------:R-:W-:Y:S01]  /*2b90*/  IMAD.IADD R228, R230, 0x1, R233 ;  /* 0x00000001e6e47824 */ /* 0x000fe200078e02e9 */
[----:B------:R-:W-:Y:S02]  /*2ba0*/  SHF.L.U32 R241, R220, 0x3, RZ ;  /* 0x00000003dcf17819 */ /* 0x000fe400000006ff */
[C---:B------:R-:W-:Y:S02]  /*2bb0*/  LEA R229, R233.reuse, R232, 0x6 ;  /* 0x000000e8e9e57211 */ /* 0x040fe400078e30ff */
[C---:B------:R-:W-:Y:S02]  /*2bc0*/  LEA R227, R233.reuse, R228, 0x1 ;  /* 0x000000e4e9e37211 */ /* 0x040fe400078e08ff */
[----:B------:R-:W-:-:S02]  /*2bd0*/  LEA R235, R233, R241, 0x4 ;  /* 0x000000f1e9eb7211 */ /* 0x000fc400078e20ff */
[----:B------:R-:W-:-:S05]  /*2be0*/  IADD3 R226, PT, PT, R227, R233, RZ ;  /* 0x000000e9e3e27210 */ /* 0x000fca0007ffe0ff */
[----:B------:R-:W-:-:S05]  /*2bf0*/  IMAD.IADD R223, R226, 0x1, R233 ;  /* 0x00000001e2df7824 */ /* 0x000fca00078e02e9 */
[----:B------:R-:W-:Y:S02]  /*2c00*/  IADD3 R222, PT, PT, R223, R233, RZ ;  /* 0x000000e9dfde7210 */ /* 0x000fe40007ffe0ff */
[----:B--2---:R-:W-:-:S03]  /*2c10*/  ISETP.NE.AND P6, PT, R221, RZ, P0 ;  /* 0x000000ffdd00720c */ /* 0x004fc600007c5270 */
[----:B------:R-:W-:-:S04]  /*2c20*/  IMAD.IADD R221, R222, 0x1, R233 ;  /* 0x00000001dedd7824 */ /* 0x000fc800078e02e9 */
[----:B------:R-:W-:-:S04]  /*2c30*/  IMAD.IADD R220, R221, 0x1, R233 ;  /* 0x00000001dddc7824 */ /* 0x000fc800078e02e9 */
[----:B------:R-:W-:Y:S01]  /*2c40*/  IMAD.IADD R219, R220, 0x1, R233 ;  /* 0x00000001dcdb7824 */ /* 0x000fe200078e02e9 */
[----:B---345:R-:W-:Y:S06]  /*2c50*/  @P1 BRA `(.L_x_24) ;  /* 0x00000000008c1947 */ /* 0x038fec0003800000 */
[----:B------:R-:W-:-:S13]  /*2c60*/  ISETP.GE.AND P2, PT, R232, R216, PT ;  /* 0x000000d8e800720c */ /* 0x000fda0003f46270 */
[----:B------:R-:W2:Y:S01]  /*2c70*/  @!P2 LDG.E R151, desc[UR36][R238.64] ;  /* 0x00000024ee97a981 */ /* 0x000ea2000c1e1900 */
[----:B------:R-:W0:Y:S01]  /*2c80*/  @!P2 LDC.64 R148, c[0x0][0x3b8] ;  /* 0x0000ee00ff94ab82 */ /* 0x000e220000000a00 */
[----:B--2---:R-:W-:-:S05]  /*2c90*/  @!P2 IMAD R151, R214, R151, R232 ;  /* 0x00000097d697a224 */ /* 0x004fca00078e02e8 */
[----:B------:R-:W-:-:S04]  /*2ca0*/  @!P2 IADD3 R150, P3, PT, R6, R151, RZ ;  /* 0x000000970696a210 */ /* 0x000fc80007f7e0ff */
[----:B------:R-:W-:Y:S02]  /*2cb0*/  @!P2 LEA.HI.X.SX32 R209, R151, R9, 0x1, P3 ;  /* 0x0000000997d1a211 */ /* 0x000fe400018f0eff */
[----:B0-----:R-:W-:-:S04]  /*2cc0*/  @!P2 LEA R208, P3, R150, R148, 0x1 ;  /* 0x0000009496d0a211 */ /* 0x001fc800078608ff */
[----:B------:R-:W-:Y:S02]  /*2cd0*/  @!P2 LEA.HI.X R209, R150, R149, R209, 0x1, P3 ;  /* 0x0000009596d1a211 */ /* 0x000fe400018f0cd1 */
[----:B------:R-:W-:Y:S02]  /*2ce0*/  CS2R R150, SRZ ;  /* 0x0000000000967805 */ /* 0x000fe4000001ff00 */
[----:B------:R-:W-:-:S06]  /*2cf0*/  CS2R R148, SRZ ;  /* 0x0000000000947805 */ /* 0x000fcc000001ff00 */
[----:B------:R0:W5:Y:S01]  /*2d00*/  @!P2 LDG.E.128 R148, desc[UR36][R208.64] ;  /* 0x00000024d094a981 */ /* 0x000162000c1e1d00 */
[----:B------:R-:W-:-:S09]  /*2d10*/  UISETP.NE.AND UP0, UPT, UR19, URZ, UPT ;  /* 0x000000ff1300728c */ /* 0x000fd2000bf05270 */
[----:B0-----:R-:W-:Y:S05]  /*2d20*/  BRA.U UP0, `(.L_x_24) ;  /* 0x0000000100587547 */ /* 0x001fea000b800000 */
[----:B------:R-:W-:Y:S01]  /*2d30*/  ISETP.NE.AND P4, PT, R17, RZ, PT ;  /* 0x000000ff1100720c */ /* 0x000fe20003f85270 */
[----:B------:R-:W0:-:S12]  /*2d40*/  @!P2 LDC.64 R224, c[0x0][0x3b8] ;  /* 0x0000ee00ffe0ab82 */ /* 0x000e180000000a00 */
[----:B------:R-:W-:Y:S01]  /*2d50*/  VOTEU.ANY UP0, P4 ;  /* 0x0000000000ff7886 */ /* 0x000fe20002000100 */
[----:B------:R-:W-:-:S13]  /*2d60*/  PLOP3.LUT P3, PT, PT, PT, UP0, 0x80, 0x8 ;  /* 0x000000000008781c */ /* 0x000fda0003f6f008 */
[----:B------:R-:W2:Y:S01]  /*2d70*/  @P3 LDG.E.128 R208, desc[UR36][R236.64] ;  /* 0x00000024ecd03981 */ /* 0x000ea2000c1e1d00 */
[----:B------:R-:W-:Y:S01]  /*2d80*/  PLOP3.LUT P3, PT, PT, PT, UP0, 0x80, 0x8 ;  /* 0x000000000008781c */ /* 0x000fe20003f6f008 */
[----:B-----5:R-:W-:Y:S01]  /*2d90*/  HFMA2 R148, R148, 1, 1, R84 ;  /* 0x3c003c0094947831 */ /* 0x020fe20000000054 */
[----:B------:R-:W-:Y:S01]  /*2da0*/  PLOP3.LUT P4, PT, PT, PT, UP0, 0x80, 0x8 ;  /* 0x000000000008781c */ /* 0x000fe20003f8f008 */
[----:B------:R-:W-:Y:S02]  /*2db0*/  HADD2 R149, R149, R85 ;  /* 0x0000005595957230 */ /* 0x000fe40000000000 */
[----:B------:R-:W-:Y:S02]  /*2dc0*/  HFMA2 R151, R151, 1, 1, R87 ;  /* 0x3c003c0097977831 */ /* 0x000fe40000000057 */
[----:B------:R-:W-:-:S06]  /*2dd0*/  HADD2 R150, R150, R86 ;  /* 0x0000005696967230 */ /* 0x000fcc0000000000 */
[----:B--2---:R-:W-:Y:S01]  /*2de0*/  @P3 HMUL2 R148, R148, R208 ;  /* 0x000000d094943232 */ /* 0x004fe20000000000 */
[----:B------:R-:W-:Y:S01]  /*2df0*/  PLOP3.LUT P3, PT, PT, PT, UP0, 0x80, 0x8 ;  /* 0x000000000008781c */ /* 0x000fe20003f6f008 */
[----:B------:R-:W-:Y:S01]  /*2e00*/  @P4 HFMA2 R149, R149, R209, -RZ ;  /* 0x000000d195954231 */ /* 0x000fe200001000ff */
[----:B------:R-:W-:Y:S02]  /*2e10*/  PLOP3.LUT P4, PT, PT, PT, UP0, 0x80, 0x8 ;  /* 0x000000000008781c */ /* 0x000fe40003f8f008 */
[----:B------:R-:W-:-:S04]  /*2e20*/  @!P2 IADD3 R208, P5, PT, R218, R232, RZ ;  /* 0x000000e8dad0a210 */ /* 0x000fc80007fbe0ff */
[----:B------:R-:W-:Y:S02]  /*2e30*/  @!P2 IADD3.X R209, PT, PT, RZ, R8, RZ, P5, !PT ;  /* 0x00000008ffd1a210 */ /* 0x000fe40002ffe4ff */
[----:B0-----:R-:W-:-:S03]  /*2e40*/  @!P2 LEA R224, P5, R208, R224, 0x1 ;  /* 0x000000e0d0e0a211 */ /* 0x001fc600078a08ff */
[----:B------:R-:W-:Y:S01]  /*2e50*/  @P3 HFMA2 R151, R151, R211, -RZ ;  /* 0x000000d397973231 */ /* 0x000fe200001000ff */
[----:B------:R-:W-:Y:S01]  /*2e60*/  @!P2 LEA.HI.X R225, R208, R225, R209, 0x1, P5 ;  /* 0x000000e1d0e1a211 */ /* 0x000fe200028f0cd1 */
[----:B------:R-:W-:-:S05]  /*2e70*/  @P4 HMUL2 R150, R150, R210 ;  /* 0x000000d296964232 */ /* 0x000fca0000000000 */
[----:B------:R0:W-:Y:S03]  /*2e80*/  @!P2 STG.E.128 desc[UR36][R224.64], R148 ;  /* 0x00000094e000a986 */ /* 0x0001e6000c101d24 */
.L_x_24:
[----:B------:R-:W-:Y:S05]  /*2e90*/  BSYNC.RECONVERGENT B1 ;  /* 0x0000000000017941 */ /* 0x000fea0003800200 */
.L_x_23:
[----:B------:R-:W-:Y:S04]  /*2ea0*/  BSSY.RECONVERGENT B1, `(.L_x_25) ;  /* 0x0000025000017945 */ /* 0x000fe80003800200 */
[----:B------:R-:W-:Y:S05]  /*2eb0*/  @P1 BRA `(.L_x_26) ;  /* 0x00000000008c1947 */ /* 0x000fea0003800000 */
[----:B------:R-:W-:-:S13]  /*2ec0*/  ISETP.GE.AND P2, PT, R241, R216, PT ;  /* 0x000000d8f100720c */ /* 0x000fda0003f46270 */
[----:B------:R-:W2:Y:S01]  /*2ed0*/  @!P2 LDG.E R14, desc[UR36][R238.64] ;  /* 0x00000024ee0ea981 */ /* 0x000ea2000c1e1900 */
[----:B------:R-:W1:Y:S01]  /*2ee0*/  @!P2 LDC.64 R12, c[0x0][0x3b8] ;  /* 0x0000ee00ff0cab82 */ /* 0x000e620000000a00 */
[----:B--2---:R-:W-:-:S05]  /*2ef0*/  @!P2 IMAD R14, R214, R14, R241 ;  /* 0x0000000ed60ea224 */ /* 0x004fca00078e02f1 */
[----:B------:R-:W-:-:S04]  /*2f00*/  @!P2 IADD3 R209, P3, PT, R6, R14, RZ ;  /* 0x0000000e06d1a210 */ /* 0x000fc80007f7e0ff */
[----:B------:R-:W-:Y:S02]  /*2f10*/  @!P2 LEA.HI.X.SX32 R14, R14, R9, 0x1, P3 ;  /* 0x000000090e0ea211 */ /* 0x000fe400018f0eff */
[----:B-1----:R-:W-:-:S04]  /*2f20*/  @!P2 LEA R208, P3, R209, R12, 0x1 ;  /* 0x0000000cd1d0a211 */ /* 0x002fc800078608ff */
[----:B------:R-:W-:Y:S02]  /*2f30*/  @!P2 LEA.HI.X R209, R209, R13, R14, 0x1, P3 ;  /* 0x0000000dd1d1a211 */ /* 0x000fe400018f0c0e */
[----:B------:R-:W-:Y:S02]  /*2f40*/  CS2R R14, SRZ ;  /* 0x00000000000e7805 */ /* 0x000fe4000001ff00 */
[----:B------:R-:W-:-:S06]  /*2f50*/  CS2R R12, SRZ ;  /* 0x00000000000c7805 */ /* 0x000fcc000001ff00 */
[----:B------:R1:W5:Y:S01]  /*2f60*/  @!P2 LDG.E.128 R12, desc[UR36][R208.64] ;  /* 0x00000024d00ca981 */ /* 0x000362000c1e1d00 */
[----:B------:R-:W-:-:S09]  /*2f70*/  UISETP.NE.AND UP0, UPT, UR19, URZ, UPT ;  /* 0x000000ff1300728c */ /* 0x000fd2000bf05270 */
[----:B-1----:R-:W-:Y:S05]  /*2f80*/  BRA.U UP0, `(.L_x_26) ;  /* 0x0000000100587547 */ /* 0x002fea000b800000 */
[----:B------:R-:W-:Y:S01]  /*2f90*/  ISETP.NE.AND P4, PT, R17, RZ, PT ;  /* 0x000000ff1100720c */ /* 0x000fe20003f85270 */
[----:B0-----:R-:W0:-:S12]  /*2fa0*/  @!P2 LDC.64 R224, c[0x0][0x3b8] ;  /* 0x0000ee00ffe0ab82 */ /* 0x001e180000000a00 */
        /* <DEDUP_REMOVED lines=14> */
[----:B------:R-:W-:Y:S02]  /*3090*/  @!P2 LEA.HI.X.SX32 R241, R241, R8, 0x1, P5 ;  /* 0x00000008f1f1a211 */ /* 0x000fe400028f0eff */
[----:B0-----:R-:W-:-:S03]  /*30a0*/  @!P2 LEA R224, P5, R208, R224, 0x1 ;  /* 0x000000e0d0e0a211 */ /* 0x001fc600078a08ff */
[----:B------:R-:W-:Y:S01]  /*30b0*/  @P3 HFMA2 R15, R15, R211, -RZ ;  /* 0x000000d30f0f3231 */ /* 0x000fe200001000ff */
[----:B------:R-:W-:Y:S01]  /*30c0*/  @!P2 LEA.HI.X R225, R208, R225, R241, 0x1, P5 ;  /* 0x000000e1d0e1a211 */ /* 0x000fe200028f0cf1 */
[----:B------:R-:W-:-:S05]  /*30d0*/  @P4 HMUL2 R14, R14, R210 ;  /* 0x000000d20e0e4232 */ /* 0x000fca0000000000 */
[----:B------:R1:W-:Y:S03]  /*30e0*/  @!P2 STG.E.128 desc[UR36][R224.64], R12 ;  /* 0x0000000ce000a986 */ /* 0x0003e6000c101d24 */
.L_x_26:
[----:B------:R-:W-:Y:S05]  /*30f0*/  BSYNC.RECONVERGENT B1 ;  /* 0x0000000000017941 */ /* 0x000fea0003800200 */
.L_x_25:
[----:B------:R-:W-:Y:S04]  /*3100*/  BSSY.RECONVERGENT B1, `(.L_x_27) ;  /* 0x0000026000017945 */ /* 0x000fe80003800200 */
[----:B------:R-:W-:Y:S05]  /*3110*/  @P1 BRA `(.L_x_28) ;  /* 0x0000000000901947 */ /* 0x000fea0003800000 */
[----:B------:R-:W-:-:S04]  /*3120*/  LEA R241, R233, R232, 0x4 ;  /* 0x000000e8e9f17211 */ /* 0x000fc800078e20ff */
[----:B------:R-:W-:-:S13]  /*3130*/  ISETP.GE.AND P2, PT, R241, R216, PT ;  /* 0x000000d8f100720c */ /* 0x000fda0003f46270 */
[----:B------:R-:W2:Y:S01]  /*3140*/  @!P2 LDG.E R155, desc[UR36][R238.64] ;  /* 0x00000024ee9ba981 */ /* 0x000ea2000c1e1900 */
[----:B------:R-:W3:Y:S01]  /*3150*/  @!P2 LDC.64 R152, c[0x0][0x3b8] ;  /* 0x0000ee00ff98ab82 */ /* 0x000ee20000000a00 */
[----:B--2---:R-:W-:-:S05]  /*3160*/  @!P2 IMAD R155, R214, R155, R241 ;  /* 0x0000009bd69ba224 */ /* 0x004fca00078e02f1 */
[----:B------:R-:W-:-:S04]  /*3170*/  @!P2 IADD3 R154, P3, PT, R6, R155, RZ ;  /* 0x0000009b069aa210 */ /* 0x000fc80007f7e0ff */
[----:B------:R-:W-:Y:S02]  /*3180*/  @!P2 LEA.HI.X.SX32 R209, R155, R9, 0x1, P3 ;  /* 0x000000099bd1a211 */ /* 0x000fe400018f0eff */
[----:B---3--:R-:W-:-:S04]  /*3190*/  @!P2 LEA R208, P3, R154, R152, 0x1 ;  /* 0x000000989ad0a211 */ /* 0x008fc800078608ff */
[----:B------:R-:W-:Y:S02]  /*31a0*/  @!P2 LEA.HI.X R209, R154, R153, R209, 0x1, P3 ;  /* 0x000000999ad1a211 */ /* 0x000fe400018f0cd1 */
[----:B------:R-:W-:Y:S02]  /*31b0*/  CS2R R154, SRZ ;  /* 0x00000000009a7805 */ /* 0x000fe4000001ff00 */
[----:B------:R-:W-:-:S06]  /*31c0*/  CS2R R152, SRZ ;  /* 0x0000000000987805 */ /* 0x000fcc000001ff00 */
[----:B------:R2:W5:Y:S01]  /*31d0*/  @!P2 LDG.E.128 R152, desc[UR36][R208.64] ;  /* 0x00000024d098a981 */ /* 0x000562000c1e1d00 */
[----:B------:R-:W-:-:S09]  /*31e0*/  UISETP.NE.AND UP0, UPT, UR19, URZ, UPT ;  /* 0x000000ff1300728c */ /* 0x000fd2000bf05270 */
[----:B--2---:R-:W-:Y:S05]  /*31f0*/  BRA.U UP0, `(.L_x_28) ;  /* 0x0000000100587547 */ /* 0x004fea000b800000 */
[----:B------:R-:W-:Y:S01]  /*3200*/  ISETP.NE.AND P4, PT, R17, RZ, PT ;  /* 0x000000ff1100720c */ /* 0x000fe20003f85270 */
[----:B01----:R-:W0:-:S12]  /*3210*/  @!P2 LDC.64 R224, c[0x0][0x3b8] ;  /* 0x0000ee00ffe0ab82 */ /* 0x003e180000000a00 */
        /* <DEDUP_REMOVED lines=20> */
.L_x_28:
[----:B------:R-:W-:Y:S05]  /*3360*/  BSYNC.RECONVERGENT B1 ;  /* 0x0000000000017941 */ /* 0x000fea0003800200 */
.L_x_27:
[----:B------:R-:W-:Y:S04]  /*3370*/  BSSY.RECONVERGENT B1, `(.L_x_29) ;  /* 0x0000025000017945 */ /* 0x000fe80003800200 */
[----:B------:R-:W-:Y:S05]  /*3380*/  @P1 BRA `(.L_x_30) ;  /* 0x00000000008c1947 */ /* 0x000fea0003800000 */
[----:B------:R-:W-:-:S13]  /*3390*/  ISETP.GE.AND P2, PT, R235, R216, PT ;  /* 0x000000d8eb00720c */ /* 0x000fda0003f46270 */
[----:B------:R-:W3:Y:S01]  /*33a0*/  @!P2 LDG.E R158, desc[UR36][R238.64] ;  /* 0x00000024ee9ea981 */ /* 0x000ee2000c1e1900 */
[----:B------:R-:W4:Y:S01]  /*33b0*/  @!P2 LDC.64 R156, c[0x0][0x3b8] ;  /* 0x0000ee00ff9cab82 */ /* 0x000f220000000a00 */
[----:B---3--:R-:W-:-:S05]  /*33c0*/  @!P2 IMAD R158, R214, R158, R235 ;  /* 0x0000009ed69ea224 */ /* 0x008fca00078e02eb */
[----:B------:R-:W-:-:S04]  /*33d0*/  @!P2 IADD3 R209, P3, PT, R6, R158, RZ ;  /* 0x0000009e06d1a210 */ /* 0x000fc80007f7e0ff */
[----:B------:R-:W-:Y:S02]  /*33e0*/  @!P2 LEA.HI.X.SX32 R210, R158, R9, 0x1, P3 ;  /* 0x000000099ed2a211 */ /* 0x000fe400018f0eff */
[----:B------:R-:W-:Y:S02]  /*33f0*/  CS2R R158, SRZ ;  /* 0x00000000009e7805 */ /* 0x000fe4000001ff00 */
[----:B----4-:R-:W-:-:S04]  /*3400*/  @!P2 LEA R208, P3, R209, R156, 0x1 ;  /* 0x0000009cd1d0a211 */ /* 0x010fc800078608ff */
[----:B------:R-:W-:Y:S02]  /*3410*/  @!P2 LEA.HI.X R209, R209, R157, R210, 0x1, P3 ;  /* 0x0000009dd1d1a211 */ /* 0x000fe400018f0cd2 */
[----:B------:R-:W-:-:S06]  /*3420*/  CS2R R156, SRZ ;  /* 0x00000000009c7805 */ /* 0x000fcc000001ff00 */
[----:B------:R3:W5:Y:S01]  /*3430*/  @!P2 LDG.E.128 R156, desc[UR36][R208.64] ;  /* 0x00000024d09ca981 */ /* 0x000762000c1e1d00 */
[----:B------:R-:W-:-:S09]  /*3440*/  UISETP.NE.AND UP0, UPT, UR19, URZ, UPT ;  /* 0x000000ff1300728c */ /* 0x000fd2000bf05270 */
[----:B---3--:R-:W-:Y:S05]  /*3450*/  BRA.U UP0, `(.L_x_30) ;  /* 0x0000000100587547 */ /* 0x008fea000b800000 */
[----:B------:R-:W-:Y:S01]  /*3460*/  ISETP.NE.AND P4, PT, R17, RZ, PT ;  /* 0x000000ff1100720c */ /* 0x000fe20003f85270 */
[----:B012---:R-:W0:-:S12]  /*3470*/  @!P2 LDC.64 R224, c[0x0][0x3b8] ;  /* 0x0000ee00ffe0ab82 */ /* 0x007e180000000a00 */
        /* <DEDUP_REMOVED lines=20> */
.L_x_30:
[----:B------:R-:W-:Y:S05]  /*35c0*/  BSYNC.RECONVERGENT B1 ;  /* 0x0000000000017941 */ /* 0x000fea0003800200 */
.L_x_29:
[----:B------:R-:W-:Y:S04]  /*35d0*/  BSSY.RECONVERGENT B1, `(.L_x_31) ;  /* 0x0000026000017945 */ /* 0x000fe80003800200 */
[----:B------:R-:W-:Y:S05]  /*35e0*/  @P1 BRA `(.L_x_32) ;  /* 0x0000000000901947 */ /* 0x000fea0003800000 */
[----:B------:R-:W-:-:S05]  /*35f0*/  IMAD R233, R233, 0x20, R232 ;  /* 0x00000020e9e97824 */ /* 0x000fca00078e02e8 */
[----:B------:R-:W-:-:S13]  /*3600*/  ISETP.GE.AND P2, PT, R233, R216, PT ;  /* 0x000000d8e900720c */ /* 0x000fda0003f46270 */
[----:B------:R-:W4:Y:S01]  /*3610*/  @!P2 LDG.E R163, desc[UR36][R238.64] ;  /* 0x00000024eea3a981 */ /* 0x000f22000c1e1900 */
[----:B------:R-:W0:Y:S01]  /*3620*/  @!P2 LDC.64 R160, c[0x0][0x3b8] ;  /* 0x0000ee00ffa0ab82 */ /* 0x000e220000000a00 */
[----:B----4-:R-:W-:-:S05]  /*3630*/  @!P2 IMAD R163, R214, R163, R233 ;  /* 0x000000a3d6a3a224 */ /* 0x010fca00078e02e9 */
[----:B------:R-:W-:-:S04]  /*3640*/  @!P2 IADD3 R209, P3, PT, R6, R163, RZ ;  /* 0x000000a306d1a210 */ /* 0x000fc80007f7e0ff */
[----:B------:R-:W-:Y:S02]  /*3650*/  @!P2 LEA.HI.X.SX32 R210, R163, R9, 0x1, P3 ;  /* 0x00000009a3d2a211 */ /* 0x000fe400018f0eff */
[----:B------:R-:W-:Y:S02]  /*3660*/  CS2R R162, SRZ ;  /* 0x0000000000a27805 */ /* 0x000fe4000001ff00 */
[----:B0-----:R-:W-:-:S04]  /*3670*/  @!P2 LEA R208, P3, R209, R160, 0x1 ;  /* 0x000000a0d1d0a211 */ /* 0x001fc800078608ff */
[----:B------:R-:W-:Y:S02]  /*3680*/  @!P2 LEA.HI.X R209, R209, R161, R210, 0x1, P3 ;  /* 0x000000a1d1d1a211 */ /* 0x000fe400018f0cd2 */
[----:B------:R-:W-:-:S06]  /*3690*/  CS2R R160, SRZ ;  /* 0x0000000000a07805 */ /* 0x000fcc000001ff00 */
[----:B------:R4:W5:Y:S01]  /*36a0*/  @!P2 LDG.E.128 R160, desc[UR36][R208.64] ;  /* 0x00000024d0a0a981 */ /* 0x000962000c1e1d00 */
[----:B------:R-:W-:-:S09]  /*36b0*/  UISETP.NE.AND UP0, UPT, UR19, URZ, UPT ;  /* 0x000000ff1300728c */ /* 0x000fd2000bf05270 */
[----:B----4-:R-:W-:Y:S05]  /*36c0*/  BRA.U UP0, `(.L_x_32) ;  /* 0x0000000100587547 */ /* 0x010fea000b800000 */
[----:B------:R-:W-:Y:S01]  /*36d0*/  ISETP.NE.AND P4, PT, R17, RZ, PT ;  /* 0x000000ff1100720c */ /* 0x000fe20003f85270 */
[----:B-123--:R-:W0:-:S12]  /*36e0*/  @!P2 LDC.64 R224, c[0x0][0x3b8] ;  /* 0x0000ee00ffe0ab82 */ /* 0x00ee180000000a00 */
        /* <DEDUP_REMOVED lines=20> */
.L_x_32:
[----:B------:R-:W-:Y:S05]  /*3830*/  BSYNC.RECONVERGENT B1 ;  /* 0x0000000000017941 */ /* 0x000fea0003800200 */
.L_x_31:
[----:B------:R-:W-:Y:S04]  /*3840*/  BSSY.RECONVERGENT B1, `(.L_x_33) ;  /* 0x0000026000017945 */ /* 0x000fe80003800200 */
[----:B------:R-:W-:Y:S05]  /*3850*/  @P1 BRA `(.L_x_34) ;  /* 0x0000000000901947 */ /* 0x000fea0003800000 */
[----:B------:R-:W-:-:S04]  /*3860*/  SHF.L.U32 R231, R231, 0x3, RZ ;  /* 0x00000003e7e77819 */ /* 0x000fc800000006ff */
[----:B------:R-:W-:-:S13]  /*3870*/  ISETP.GE.AND P2, PT, R231, R216, PT ;  /* 0x000000d8e700720c */ /* 0x000fda0003f46270 */
[----:B------:R-:W2:Y:S01]  /*3880*/  @!P2 LDG.E R167, desc[UR36][R238.64] ;  /* 0x00000024eea7a981 */ /* 0x000ea2000c1e1900 */
[----:B------:R-:W0:Y:S01]  /*3890*/  @!P2 LDC.64 R164, c[0x0][0x3b8] ;  /* 0x0000ee00ffa4ab82 */ /* 0x000e220000000a00 */
[----:B--2---:R-:W-:-:S05]  /*38a0*/  @!P2 IMAD R167, R214, R167, R231 ;  /* 0x000000a7d6a7a224 */ /* 0x004fca00078e02e7 */
        /* <DEDUP_REMOVED lines=8> */
[----:B0-----:R-:W-:Y:S05]  /*3930*/  BRA.U UP0, `(.L_x_34) ;  /* 0x0000000100587547 */ /* 0x001fea000b800000 */
[----:B------:R-:W-:Y:S01]  /*3940*/  ISETP.NE.AND P4, PT, R17, RZ, PT ;  /* 0x000000ff1100720c */ /* 0x000fe20003f85270 */
[----:B-1-34-:R-:W0:-:S12]  /*3950*/  @!P2 LDC.64 R224, c[0x0][0x3b8] ;  /* 0x0000ee00ffe0ab82 */ /* 0x01ae180000000a00 */
[----:B------:R-:W-:Y:S01]  /*3960*/  VOTEU.ANY UP0, P4 ;  /* 0x0000000000ff7886 */ /* 0x000fe20002000100 */
[----:B------:R-:W-:-:S13]  /*3970*/  PLOP3.LUT P3, PT, PT, PT, UP0, 0x80, 0x8 ;  /* 0x000000000008781c */ /* 0x000fda0003f6f008 */
[----:B------:R-:W2:Y:S01]  /*3980*/  @P3 LDG.E.128 R208, desc[UR36][R236.64+0x50] ;  /* 0x00005024ecd03981 */ /* 0x000ea2000c1e1d00 */
[----:B------:R-:W-:Y:S01]  /*3990*/  PLOP3.LUT P3, PT, PT, PT, UP0, 0x80, 0x8 ;  /* 0x000000000008781c */ /* 0x000fe20003f6f008 */
[----:B-----5:R-:W-:Y:S01]  /*39a0*/  HADD2 R164, R164, R104 ;  /* 0x00000068a4a47230 */ /* 0x020fe20000000000 */
[----:B------:R-:W-:Y:S01]  /*39b0*/  PLOP3.LUT P5, PT, PT, PT, UP0, 0x80, 0x8 ;  /* 0x000000000008781c */ /* 0x000fe20003faf008 */
[----:B------:R-:W-:Y:S01]  /*39c0*/  HFMA2 R165, R165, 1, 1, R105 ;  /* 0x3c003c00a5a57831 */ /* 0x000fe20000000069 */
[----:B------:R-:W-:Y:S01]  /*39d0*/  PLOP3.LUT P4, PT, PT, PT, UP0, 0x80, 0x8 ;  /* 0x000000000008781c */ /* 0x000fe20003f8f008 */
[----:B------:R-:W-:Y:S02]  /*39e0*/  HFMA2 R167, R167, 1, 1, R107 ;  /* 0x3c003c00a7a77831 */ /* 0x000fe4000000006b */
[----:B------:R-:W-:-:S06]  /*39f0*/  HADD2 R166, R166, R106 ;  /* 0x0000006aa6a67230 */ /* 0x000fcc0000000000 */
[----:B--2---:R-:W-:Y:S01]  /*3a00*/  @P3 HMUL2 R164, R164, R208 ;  /* 0x000000d0a4a43232 */ /* 0x004fe20000000000 */
[----:B------:R-:W-:Y:S01]  /*3a10*/  PLOP3.LUT P3, PT, PT, PT, UP0, 0x80, 0x8 ;  /* 0x000000000008781c */ /* 0x000fe20003f6f008 */
[----:B------:R-:W-:Y:S01]  /*3a20*/  @P5 HFMA2 R165, R165, R209, -RZ ;  /* 0x000000d1a5a55231 */ /* 0x000fe200001000ff */
[----:B------:R-:W-:Y:S01]  /*3a30*/  @!P2 IADD3 R208, P5, PT, R218, R231, RZ ;  /* 0x000000e7dad0a210 */ /* 0x000fe20007fbe0ff */
[----:B------:R-:W-:-:S03]  /*3a40*/  @P4 HMUL2 R166, R166, R210 ;  /* 0x000000d2a6a64232 */ /* 0x000fc60000000000 */
[----:B------:R-:W-:Y:S02]  /*3a50*/  @!P2 LEA.HI.X.SX32 R209, R231, R8, 0x1, P5 ;  /* 0x00000008e7d1a211 */ /* 0x000fe400028f0eff */
[----:B0-----:R-:W-:-:S04]  /*3a60*/  @!P2 LEA R224, P5, R208, R224, 0x1 ;  /* 0x000000e0d0e0a211 */ /* 0x001fc800078a08ff */
[----:B------:R-:W-:Y:S01]  /*3a70*/  @!P2 LEA.HI.X R225, R208, R225, R209, 0x1, P5 ;  /* 0x000000e1d0e1a211 */ /* 0x000fe200028f0cd1 */
[----:B------:R-:W-:-:S05]  /*3a80*/  @P3 HFMA2 R167, R167, R211, -RZ ;  /* 0x000000d3a7a73231 */ /* 0x000fca00001000ff */
[----:B------:R0:W-:Y:S03]  /*3a90*/  @!P2 STG.E.128 desc[UR36][R224.64], R164 ;  /* 0x000000a4e000a986 */ /* 0x0001e6000c101d24 */
.L_x_34:
[----:B------:R-:W-:Y:S05]  /*3aa0*/  BSYNC.RECONVERGENT B1 ;  /* 0x0000000000017941 */ /* 0x000fea0003800200 */
.L_x_33:
[----:B------:R-:W-:Y:S04]  /*3ab0*/  BSSY.RECONVERGENT B1, `(.L_x_35) ;  /* 0x0000026000017945 */ /* 0x000fe80003800200 */
[----:B------:R-:W-:Y:S05]  /*3ac0*/  @P1 BRA `(.L_x_36) ;  /* 0x0000000000901947 */ /* 0x000fea0003800000 */
[----:B------:R-:W-:-:S04]  /*3ad0*/  SHF.L.U32 R231, R230, 0x3, RZ ;  /* 0x00000003e6e77819 */ /* 0x000fc800000006ff */
[----:B------:R-:W-:-:S13]  /*3ae0*/  ISETP.GE.AND P2, PT, R231, R216, PT ;  /* 0x000000d8e700720c */ /* 0x000fda0003f46270 */
[----:B------:R-:W2:Y:S01]  /*3af0*/  @!P2 LDG.E R171, desc[UR36][R238.64] ;  /* 0x00000024eeaba981 */ /* 0x000ea2000c1e1900 */
[----:B------:R-:W1:Y:S01]  /*3b00*/  @!P2 LDC.64 R168, c[0x0][0x3b8] ;  /* 0x0000ee00ffa8ab82 */ /* 0x000e620000000a00 */
[----:B--2---:R-:W-:-:S05]  /*3b10*/  @!P2 IMAD R171, R214, R171, R231 ;  /* 0x000000abd6aba224 */ /* 0x004fca00078e02e7 */
[----:B------:R-:W-:-:S04]  /*3b20*/  @!P2 IADD3 R209, P3, PT, R6, R171, RZ ;  /* 0x000000ab06d1a210 */ /* 0x000fc80007f7e0ff */
[----:B------:R-:W-:Y:S02]  /*3b30*/  @!P2 LEA.HI.X.SX32 R210, R171, R9, 0x1, P3 ;  /* 0x00000009abd2a211 */ /* 0x000fe400018f0eff */
[----:B------:R-:W-:Y:S02]  /*3b40*/  CS2R R170, SRZ ;  /* 0x0000000000aa7805 */ /* 0x000fe4000001ff00 */
[----:B-1----:R-:W-:-:S04]  /*3b50*/  @!P2 LEA R208, P3, R209, R168, 0x1 ;  /* 0x000000a8d1d0a211 */ /* 0x002fc800078608ff */
[----:B------:R-:W-:Y:S02]  /*3b60*/  @!P2 LEA.HI.X R209, R209, R169, R210, 0x1, P3 ;  /* 0x000000a9d1d1a211 */ /* 0x000fe400018f0cd2 */
[----:B------:R-:W-:-:S06]  /*3b70*/  CS2R R168, SRZ ;  /* 0x0000000000a87805 */ /* 0x000fcc000001ff00 */
[----:B------:R1:W5:Y:S01]  /*3b80*/  @!P2 LDG.E.128 R168, desc[UR36][R208.64] ;  /* 0x00000024d0a8a981 */ /* 0x000362000c1e1d00 */
[----:B------:R-:W-:-:S09]  /*3b90*/  UISETP.NE.AND UP0, UPT, UR19, URZ, UPT ;  /* 0x000000ff1300728c */ /* 0x000fd2000bf05270 */
[----:B-1----:R-:W-:Y:S05]  /*3ba0*/  BRA.U UP0, `(.L_x_36) ;  /* 0x0000000100587547 */ /* 0x002fea000b800000 */
[----:B------:R-:W-:Y:S01]  /*3bb0*/  ISETP.NE.AND P4, PT, R17, RZ, PT ;  /* 0x000000ff1100720c */ /* 0x000fe20003f85270 */
[----:B0--34-:R-:W0:-:S12]  /*3bc0*/  @!P2 LDC.64 R224, c[0x0][0x3b8] ;  /* 0x0000ee00ffe0ab82 */ /* 0x019e180000000a00 */
        /* <DEDUP_REMOVED lines=20> */
.L_x_36:
[----:B------:R-:W-:Y:S05]  /*3d10*/  BSYNC.RECONVERGENT B1 ;  /* 0x0000000000017941 */ /* 0x000fea0003800200 */
.L_x_35:
[----:B------:R-:W-:Y:S04]  /*3d20*/  BSSY.RECONVERGENT B1, `(.L_x_37) ;  /* 0x0000026000017945 */ /* 0x000fe80003800200 */
[----:B------:R-:W-:Y:S05]  /*3d30*/  @P1 BRA `(.L_x_38) ;  /* 0x0000000000901947 */ /* 0x000fea0003800000 */
[----:B------:R-:W-:-:S05]  /*3d40*/  IMAD.SHL.U32 R231, R228, 0x8, RZ ;  /* 0x00000008e4e77824 */ /* 0x000fca00078e00ff */
        /* <DEDUP_REMOVED lines=35> */
.L_x_38:
[----:B------:R-:W-:Y:S05]  /*3f80*/  BSYNC.RECONVERGENT B1 ;  /* 0x0000000000017941 */ /* 0x000fea0003800200 */
.L_x_37:
        /* <DEDUP_REMOVED lines=37> */
.L_x_40:
[----:B------:R-:W-:Y:S05]  /*41e0*/  BSYNC.RECONVERGENT B1 ;  /* 0x0000000000017941 */ /* 0x000fea0003800200 */
.L_x_39:
        /* <DEDUP_REMOVED lines=38> */
.L_x_42:
[----:B------:R-:W-:Y:S05]  /*4450*/  BSYNC.RECONVERGENT B1 ;  /* 0x0000000000017941 */ /* 0x000fea0003800200 */
.L_x_41:
        /* <DEDUP_REMOVED lines=38> */
.L_x_44:
[----:B------:R-:W-:Y:S05]  /*46c0*/  BSYNC.RECONVERGENT B1 ;  /* 0x0000000000017941 */ /* 0x000fea0003800200 */
.L_x_43:
[----:B------:R-:W-:Y:S04]  /*46d0*/  BSSY.RECONVERGENT B1, `(.L_x_45) ;  /* 0x0000026000017945 */ /* 0x000fe80003800200 */
[----:B------:R-:W-:Y:S05]  /*46e0*/  @P1 BRA `(.L_x_46) ;  /* 0x0000000000901947 */ /* 0x000fea0003800000 */
[----:B------:R-:W-:-:S05]  /*46f0*/  IMAD.SHL.U32 R223, R223, 0x8, RZ ;  /* 0x00000008dfdf7824 */ /* 0x000fca00078e00ff */
[----:B------:R-:W-:-:S13]  /*4700*/  ISETP.GE.AND P2, PT, R223, R216, PT ;  /* 0x000000d8df00720c */ /* 0x000fda0003f46270 */
[----:B------:R-:W2:Y:S01]  /*4710*/  @!P2 LDG.E R189, desc[UR36][R238.64] ;  /* 0x00000024eebda981 */ /* 0x000ea2000c1e1900 */
[----:B------:R-:W1:Y:S01]  /*4720*/  @!P2 LDC.64 R208, c[0x0][0x3b8] ;  /* 0x0000ee00ffd0ab82 */ /* 0x000e620000000a00 */
[----:B------:R-:W-:Y:S01]  /*4730*/  CS2R R190, SRZ ;  /* 0x0000000000be7805 */ /* 0x000fe2000001ff00 */
[----:B--2---:R-:W-:-:S05]  /*4740*/  @!P2 IMAD R189, R214, R189, R223 ;  /* 0x000000bdd6bda224 */ /* 0x004fca00078e02df */
[----:B------:R-:W-:-:S04]  /*4750*/  @!P2 IADD3 R188, P3, PT, R6, R189, RZ ;  /* 0x000000bd06bca210 */ /* 0x000fc80007f7e0ff */
[----:B------:R-:W-:Y:S02]  /*4760*/  @!P2 LEA.HI.X.SX32 R189, R189, R9, 0x1, P3 ;  /* 0x00000009bdbda211 */ /* 0x000fe400018f0eff */
        /* <DEDUP_REMOVED lines=28> */
.L_x_46:
[----:B------:R-:W-:Y:S05]  /*4930*/  BSYNC.RECONVERGENT B1 ;  /* 0x0000000000017941 */ /* 0x000fea0003800200 */
.L_x_45:
[----:B------:R-:W-:Y:S04]  /*4940*/  BSSY.RECONVERGENT B1, `(.L_x_47) ;  /* 0x0000026000017945 */ /* 0x000fe80003800200 */
[----:B------:R-:W-:Y:S05]  /*4950*/  @P1 BRA `(.L_x_48) ;  /* 0x0000000000901947 */ /* 0x000fea0003800000 */
[----:B01234-:R-:W-:-:S04]  /*4960*/  SHF.L.U32 R225, R222, 0x3, RZ ;  /* 0x00000003dee17819 */ /* 0x01ffc800000006ff */
        /* <DEDUP_REMOVED lines=35> */
.L_x_48:
[----:B------:R-:W-:Y:S05]  /*4ba0*/  BSYNC.RECONVERGENT B1 ;  /* 0x0000000000017941 */ /* 0x000fea0003800200 */
.L_x_47:
        /* <DEDUP_REMOVED lines=38> */
.L_x_50:
[----:B------:R-:W-:Y:S05]  /*4e10*/  BSYNC.RECONVERGENT B1 ;  /* 0x0000000000017941 */ /* 0x000fea0003800200 */
.L_x_49:
[----:B------:R-:W-:Y:S04]  /*4e20*/  BSSY.RECONVERGENT B1, `(.L_x_51) ;  /* 0x0000026000017945 */ /* 0x000fe80003800200 */
[----:B------:R-:W-:Y:S05]  /*4e30*/  @P1 BRA `(.L_x_52) ;  /* 0x0000000000901947 */ /* 0x000fea0003800000 */
[----:B0-----:R-:W-:-:S05]  /*4e40*/  IMAD.SHL.U32 R223, R220, 0x8, RZ ;  /* 0x00000008dcdf7824 */ /* 0x001fca00078e00ff */
        /* <DEDUP_REMOVED lines=35> */
.L_x_52:
[----:B------:R-:W-:Y:S05]  /*5080*/  BSYNC.RECONVERGENT B1 ;  /* 0x0000000000017941 */ /* 0x000fea0003800200 */
.L_x_51:
[----:B------:R-:W-:Y:S04]  /*5090*/  BSSY.RECONVERGENT B1, `(.L_x_53) ;  /* 0x0000026000017945 */ /* 0x000fe80003800200 */
[----:B------:R-:W-:Y:S05]  /*50a0*/  @P1 BRA `(.L_x_54) ;  /* 0x0000000000901947 */ /* 0x000fea0003800000 */
[----:B------:R-:W-:-:S04]  /*50b0*/  SHF.L.U32 R219, R219, 0x3, RZ ;  /* 0x00000003dbdb7819 */ /* 0x000fc800000006ff */
        /* <DEDUP_REMOVED lines=35> */
.L_x_54:
[----:B------:R-:W-:Y:S05]  /*52f0*/  BSYNC.RECONVERGENT B1 ;  /* 0x0000000000017941 */ /* 0x000fea0003800200 */
.L_x_53:
[----:B------:R-:W-:Y:S04]  /*5300*/  BSSY.RECONVERGENT B1, `(.L_x_55) ;  /* 0x0000060000017945 */ /* 0x000fe80003800200 */
[----:B------:R-:W-:Y:S05]  /*5310*/  @P1 BRA `(.L_x_56) ;  /* 0x0000000400781947 */ /* 0x000fea0003800000 */
[----:B------:R-:W-:Y:S01]  /*5320*/  ISETP.NE.U32.AND P1, PT, RZ, UR22, PT ;  /* 0x00000016ff007c0c */ /* 0x000fe2000bf25070 */
[----:B------:R-:W-:-:S03]  /*5330*/  UISETP.NE.U32.AND UP0, UPT, UR14, URZ, UPT ;  /* 0x000000ff0e00728c */ /* 0x000fc6000bf05070 */
[----:B------:R-:W-:Y:S01]  /*5340*/  ISETP.NE.AND.EX P1, PT, RZ, UR23, PT, P1 ;  /* 0x00000017ff007c0c */ /* 0x000fe2000bf25310 */
[----:B------:R-:W-:-:S06]  /*5350*/  UISETP.NE.AND.EX UP0, UPT, UR15, URZ, UPT, UP0 ;  /* 0x000000ff0f00728c */ /* 0x000fcc000bf05300 */
[----:B------:R-:W-:-:S05]  /*5360*/  PLOP3.LUT P3, PT, PT, PT, UP0, 0x80, 0x8 ;  /* 0x000000000008781c */ /* 0x000fca0003f6f008 */
[----:B------:R-:W1:Y:S01]  /*5370*/  @UP0 LDCU.64 UR4, c[0x0][0x448] ;  /* 0x00008900ff0407ac */ /* 0x000e620008000a00 */
[----:B------:R-:W2:Y:S01]  /*5380*/  @P1 LDC.64 R210, c[0x0][0x438] ;  /* 0x00010e00ffd21b82 */ /* 0x000ea20000000a00 */
[----:B-1----:R-:W-:-:S06]  /*5390*/  @UP0 UIMAD.WIDE.U32 UR4, UR46, 0x2, UR4 ;  /* 0x000000022e0408a5 */ /* 0x002fcc000f8e0004 */
[----:B0-----:R-:W-:Y:S01]  /*53a0*/  MOV R220, UR4 ;  /* 0x0000000400dc7c02 */ /* 0x001fe20008000f00 */
[----:B--2---:R-:W-:-:S04]  /*53b0*/  @P1 IMAD.WIDE R210, R11, 0x2, R210 ;  /* 0x000000020bd21825 */ /* 0x004fc800078e02d2 */
[----:B------:R-:W-:Y:S01]  /*53c0*/  IMAD.U32 R221, RZ, RZ, UR5 ;  /* 0x00000005ffdd7e24 */ /* 0x000fe2000f8e00ff */
[----:B------:R0:W2:Y:S04]  /*53d0*/  @P1 LDG.E.U16 R208, desc[UR36][R210.64] ;  /* 0x00000024d2d01981 */ /* 0x0000a8000c1e1500 */
[----:B------:R1:W3:Y:S01]  /*53e0*/  @P3 LDG.E.U16 R209, desc[UR36][R220.64] ;  /* 0x00000024dcd13981 */ /* 0x0002e2000c1e1500 */
[----:B-----5:R-:W-:Y:S01]  /*53f0*/  HFMA2 R219, R21, R149, -RZ ;  /* 0x0000009515db7231 */ /* 0x020fe200001000ff */
[----:B------:R-:W-:Y:S01]  /*5400*/  @P3 ISETP.GE.AND P2, PT, R10, R215, PT ;  /* 0x000000d70a00320c */ /* 0x000fe20003f46270 */
[----:B0-----:R-:W-:Y:S02]  /*5410*/  HMUL2 R211, R20, R148 ;  /* 0x0000009414d37232 */ /* 0x001fe40000000000 */
[----:B------:R-:W-:-:S02]  /*5420*/  HFMA2 R219, R25, R13, R219 ;  /* 0x0000000d19db7231 */ /* 0x000fc400000000db */
[----:B-1----:R-:W-:Y:S02]  /*5430*/  HFMA2 R221, R24, R12, R211 ;  /* 0x0000000c18dd7231 */ /* 0x002fe400000000d3 */
[----:B------:R-:W-:Y:S02]  /*5440*/  HMUL2 R211, R22, R150 ;  /* 0x0000009616d37232 */ /* 0x000fe40000000000 */
[----:B------:R-:W-:Y:S02]  /*5450*/  HFMA2 R222, R29, R153, R219 ;  /* 0x000000991dde7231 */ /* 0x000fe400000000db */
[----:B------:R-:W-:Y:S02]  /*5460*/  HFMA2 R219, R26, R14, R211 ;  /* 0x0000000e1adb7231 */ /* 0x000fe400000000d3 */
[----:B------:R-:W-:Y:S02]  /*5470*/  HMUL2 R211, R23, R151 ;  /* 0x0000009717d37232 */ /* 0x000fe40000000000 */
[----:B------:R-:W-:-:S02]  /*5480*/  HFMA2 R222, R33, R157, R222 ;  /* 0x0000009d21de7231 */ /* 0x000fc400000000de */
[----:B------:R-:W-:Y:S02]  /*5490*/  HFMA2 R221, R28, R152, R221 ;  /* 0x000000981cdd7231 */ /* 0x000fe400000000dd */
[----:B------:R-:W-:Y:S02]  /*54a0*/  HFMA2 R211, R27, R15, R211 ;  /* 0x0000000f1bd37231 */ /* 0x000fe400000000d3 */
[----:B------:R-:W-:Y:S02]  /*54b0*/  HFMA2 R222, R37, R161, R222 ;  /* 0x000000a125de7231 */ /* 0x000fe400000000de */
[----:B------:R-:W-:Y:S02]  /*54c0*/  HFMA2 R219, R30, R154, R219 ;  /* 0x0000009a1edb7231 */ /* 0x000fe400000000db */
[----:B------:R-:W-:Y:S02]  /*54d0*/  HFMA2 R221, R32, R156, R221 ;  /* 0x0000009c20dd7231 */ /* 0x000fe400000000dd */
        /* <DEDUP_REMOVED lines=48> */
[----:B------:R-:W-:-:S02]  /*57e0*/  HADD2 R221, R221, R222 ;  /* 0x000000dedddd7230 */ /* 0x000fc40000000000 */
[----:B------:R-:W-:Y:S02]  /*57f0*/  HFMA2 R211, R79, R203, R211 ;  /* 0x000000cb4fd37231 */ /* 0x000fe400000000d3 */
[----:B------:R-:W-:Y:S02]  /*5800*/  HADD2 R219, R221, R219 ;  /* 0x000000dbdddb7230 */ /* 0x000fe40000000000 */
[----:B------:R-:W-:-:S04]  /*5810*/  HFMA2 R211, R83, R207, R211 ;  /* 0x000000cf53d37231 */ /* 0x000fc800000000d3 */
[----:B------:R-:W-:Y:S01]  /*5820*/  HFMA2 R211, R219, 1, 1, R211 ;  /* 0x3c003c00dbd37831 */ /* 0x000fe200000000d3 */
[----:B------:R-:W-:-:S04]  /*5830*/  @P3 SEL R219, RZ, UR39, P2 ;  /* 0x00000027ffdb3c07 */ /* 0x000fc80009000000 */
[----:B------:R-:W-:-:S04]  /*5840*/  @P3 IADD3 R219, PT, PT, R212, -UR45, R219 ;  /* 0x8000002dd4db3c10 */ /* 0x000fc8000fffe0db */
[----:B------:R-:W-:Y:S01]  /*5850*/  @P3 I2FP.F32.S32 R219, R219 ;  /* 0x000000db00db3245 */ /* 0x000fe20000201400 */
[--C-:B------:R-:W-:Y:S02]  /*5860*/  HADD2.F32 R10, -RZ, R211.reuse.H0_H0 ;  /* 0x200000d3ff0a7230 */ /* 0x100fe40000004100 */
[----:B------:R-:W-:-:S05]  /*5870*/  HADD2.F32 R211, -RZ, R211.H1_H1 ;  /* 0x300000d3ffd37230 */ /* 0x000fca0000004100 */
[----:B------:R-:W-:-:S04]  /*5880*/  FADD.FTZ R10, R10, R211 ;  /* 0x000000d30a0a7221 */ /* 0x000fc80000010000 */
[----:B------:R-:W-:Y:S01]  /*5890*/  FMUL.FTZ R10, R10, UR20 ;  /* 0x000000140a0a7c20 */ /* 0x000fe20008410000 */
[----:B--2---:R-:W-:Y:S02]  /*58a0*/  @P1 HADD2.F32 R211, -RZ, R208.H0_H0 ;  /* 0x200000d0ffd31230 */ /* 0x004fe40000004100 */
[----:B---3--:R-:W-:-:S03]  /*58b0*/  @P3 HADD2.F32 R209, -RZ, R209.H0_H0 ;  /* 0x200000d1ffd13230 */ /* 0x008fc60000004100 */
[----:B------:R-:W-:-:S04]  /*58c0*/  @P1 FADD.FTZ R10, R10, R211 ;  /* 0x000000d30a0a1221 */ /* 0x000fc80000010000 */
[----:B------:R-:W-:-:S05]  /*58d0*/  @P3 FFMA.FTZ R10, R219, R209, R10 ;  /* 0x000000d1db0a3223 */ /* 0x000fca000001000a */
[----:B------:R0:W-:Y:S01]  /*58e0*/  STS [R19], R10 ;  /* 0x0000000a13007388 */ /* 0x0001e20000000800 */
[----:B------:R-:W-:-:S07]  /*58f0*/  @!P6 FMNMX.FTZ R0, R0, R10, !PT ;  /* 0x0000000a0000e209 */ /* 0x000fce0007810000 */
.L_x_56:
[----:B------:R-:W-:Y:S05]  /*5900*/  BSYNC.RECONVERGENT B1 ;  /* 0x0000000000017941 */ /* 0x000fea0003800200 */
.L_x_55:
[----:B0-----:R-:W-:Y:S01]  /*5910*/  IADD3 R10, PT, PT, R212, 0xff, RZ ;  /* 0x000000ffd40a7810 */ /* 0x001fe20007ffe0ff */
[----:B------:R-:W-:Y:S01]  /*5920*/  VIADD R19, R19, 0x400 ;  /* 0x0000040013137836 */ /* 0x000fe20000000000 */
[----:B------:R-:W-:Y:S02]  /*5930*/  IADD3 R4, P2, PT, R4, 0x100, RZ ;  /* 0x0000010004047810 */ /* 0x000fe40007f5e0ff */
[----:B------:R-:W-:Y:S02]  /*5940*/  ISETP.GE.AND P1, PT, R10, R213, PT ;  /* 0x000000d50a00720c */ /* 0x000fe40003f26270 */
[----:B------:R-:W-:Y:S02]  /*5950*/  IADD3 R212, PT, PT, R212, 0x100, RZ ;  /* 0x00000100d4d47810 */ /* 0x000fe40007ffe0ff */
[----:B------:R-:W-:Y:S02]  /*5960*/  IADD3 R11, PT, PT, R11, 0x100, RZ ;  /* 0x000001000b0b7810 */ /* 0x000fe40007ffe0ff */
[----:B------:R-:W-:-:S07]  /*5970*/  IADD3.X R7, PT, PT, RZ, R7, RZ, P2, !PT ;  /* 0x00000007ff077210 */ /* 0x000fce00017fe4ff */
[----:B------:R-:W-:Y:S05]  /*5980*/  @!P1 BRA `(.L_x_57) ;  /* 0xffffffd000109947 */ /* 0x000fea000383ffff */
.L_x_22:
[----:B0-----:R-:W-:Y:S05]  /*5990*/  BSYNC.RECONVERGENT B0 ;  /* 0x0000000000007941 */ /* 0x001fea0003800200 */
.L_x_21:
[----:B------:R-:W0:Y:S01]  /*59a0*/  SHFL.BFLY PT, R3, R0, 0x10, 0x1f ;  /* 0x0e001f0000037f89 */ /* 0x000e2200000e0000 */
[----:B------:R-:W-:Y:S01]  /*59b0*/  LOP3.LUT P0, R8, R2, 0x1f, RZ, 0xc0, !PT ;  /* 0x0000001f02087812 */ /* 0x000fe2000780c0ff */
[----:B------:R-:W-:Y:S01]  /*59c0*/  BSSY.RECONVERGENT B0, `(.L_x_58) ;  /* 0x0000167000007945 */ /* 0x000fe20003800200 */
[----:B------:R-:W-:Y:S01]  /*59d0*/  MOV R10, 0x400 ;  /* 0x00000400000a7802 */ /* 0x000fe20000000f00 */
[----:B------:R-:W1:Y:S01]  /*59e0*/  S2R R11, SR_CgaCtaId ;  /* 0x00000000000b7919 */ /* 0x000e620000008800 */
[----:B------:R-:W-:Y:S02]  /*59f0*/  ISETP.GT.U32.AND P1, PT, R8, 0x7, PT ;  /* 0x000000070800780c */ /* 0x000fe40003f24070 */
[----:B0-----:R-:W-:-:S05]  /*5a00*/  FMNMX.FTZ R3, R3, R0, !PT ;  /* 0x0000000003037209 */ /* 0x001fca0007810000 */
[----:B------:R-:W0:Y:S02]  /*5a10*/  SHFL.BFLY PT, R4, R3, 0x8, 0x1f ;  /* 0x0d001f0003047f89 */ /* 0x000e2400000e0000 */
[----:B0-----:R-:W-:Y:S02]  /*5a20*/  FMNMX.FTZ R4, R3, R4, !PT ;  /* 0x0000000403047209 */ /* 0x001fe40007810000 */
[----:B-1----:R-:W-:-:S03]  /*5a30*/  LEA R3, R11, R10, 0x18 ;  /* 0x0000000a0b037211 */ /* 0x002fc600078ec0ff */
[----:B------:R-:W0:Y:S01]  /*5a40*/  SHFL.BFLY PT, R5, R4, 0x4, 0x1f ;  /* 0x0c801f0004057f89 */ /* 0x000e2200000e0000 */
[-C--:B------:R-:W-:Y:S02]  /*5a50*/  LEA.HI R0, R2, R3.reuse, RZ, 0x1d ;  /* 0x0000000302007211 */ /* 0x080fe400078fe8ff */
[----:B------:R-:W-:Y:S02]  /*5a60*/  LEA R3, R8, R3, 0x2 ;  /* 0x0000000308037211 */ /* 0x000fe400078e10ff */
[----:B0-----:R-:W-:Y:S01]  /*5a70*/  FMNMX.FTZ R5, R4, R5, !PT ;  /* 0x0000000504057209 */ /* 0x001fe20007810000 */
[----:B------:R-:W-:-:S04]  /*5a80*/  IMAD.MOV.U32 R4, RZ, RZ, -0x800001 ;  /* 0xff7fffffff047424 */ /* 0x000fc800078e00ff */
[----:B------:R-:W0:Y:S02]  /*5a90*/  SHFL.BFLY PT, R6, R5, 0x2, 0x1f ;  /* 0x0c401f0005067f89 */ /* 0x000e2400000e0000 */
[----:B0-----:R-:W-:-:S05]  /*5aa0*/  FMNMX.FTZ R6, R5, R6, !PT ;  /* 0x0000000605067209 */ /* 0x001fca0007810000 */
[----:B------:R-:W0:Y:S02]  /*5ab0*/  SHFL.BFLY PT, R7, R6, 0x1, 0x1f ;  /* 0x0c201f0006077f89 */ /* 0x000e2400000e0000 */
[----:B0-----:R-:W-:-:S05]  /*5ac0*/  FMNMX.FTZ R9, R6, R7, !PT ;  /* 0x0000000706097209 */ /* 0x001fca0007810000 */
[----:B------:R0:W-:Y:S01]  /*5ad0*/  @!P0 STS [R0], R9 ;  /* 0x0000000900008388 */ /* 0x0001e20000000800 */
[----:B------:R-:W-:Y:S01]  /*5ae0*/  BAR.SYNC.DEFER_BLOCKING 0x0 ;  /* 0x0000000000007b1d */ /* 0x000fe20000010000 */
[----:B------:R-:W-:Y:S02]  /*5af0*/  ISETP.GE.AND P0, PT, R217, UR45, PT ;  /* 0x0000002dd9007c0c */ /* 0x000fe4000bf06270 */
[----:B0-----:R-:W-:-:S03]  /*5b00*/  MOV R9, RZ ;  /* 0x000000ff00097202 */ /* 0x001fc60000000f00 */
[----:B------:R-:W0:Y:S04]  /*5b10*/  @!P1 LDS R4, [R3] ;  /* 0x0000000003049984 */ /* 0x000e280000000800 */
[----:B0-----:R-:W0:Y:S02]  /*5b20*/  SHFL.BFLY PT, R5, R4, 0x4, 0x1f ;  /* 0x0c801f0004057f89 */ /* 0x001e2400000e0000 */
[----:B0-----:R-:W-:-:S05]  /*5b30*/  FMNMX.FTZ R5, R5, R4, !PT ;  /* 0x0000000405057209 */ /* 0x001fca0007810000 */
[----:B------:R-:W0:Y:S02]  /*5b40*/  SHFL.BFLY PT, R6, R5, 0x2, 0x1f ;  /* 0x0c401f0005067f89 */ /* 0x000e2400000e0000 */
[----:B0-----:R-:W-:-:S05]  /*5b50*/  FMNMX.FTZ R6, R5, R6, !PT ;  /* 0x0000000605067209 */ /* 0x001fca0007810000 */
[----:B------:R-:W0:Y:S02]  /*5b60*/  SHFL.BFLY PT, R7, R6, 0x1, 0x1f ;  /* 0x0c201f0006077f89 */ /* 0x000e2400000e0000 */
[----:B0-----:R-:W-:-:S05]  /*5b70*/  FMNMX.FTZ R7, R6, R7, !PT ;  /* 0x0000000706077209 */ /* 0x001fca0007810000 */
[----:B------:R0:W1:Y:S01]  /*5b80*/  SHFL.IDX PT, R44, R7, RZ, 0x1f ;  /* 0x00001fff072c7589 */ /* 0x00006200000e0000 */
[----:B------:R-:W-:Y:S05]  /*5b90*/  @P0 BRA `(.L_x_59) ;  /* 0x0000001400240947 */ /* 0x000fea0003800000 */
[----:B------:R-:W2:Y:S02]  /*5ba0*/  LDC.64 R4, c[0x0][0x420] ;  /* 0x00010800ff047b82 */ /* 0x000ea40000000a00 */
[----:B--2---:R-:W-:-:S04]  /*5bb0*/  ISETP.NE.U32.AND P0, PT, R4, RZ, PT ;  /* 0x000000ff0400720c */ /* 0x004fc80003f05070 */
[----:B------:R-:W-:-:S13]  /*5bc0*/  ISETP.NE.AND.EX P0, PT, R5, RZ, PT, P0 ;  /* 0x000000ff0500720c */ /* 0x000fda0003f05300 */
[----:B------:R-:W-:Y:S05]  /*5bd0*/  @P0 BRA `(.L_x_60) ;  /* 0x0000000c00940947 */ /* 0x000fea0003800000 */
[----:B------:R-:W-:Y:S01]  /*5be0*/  IMAD.MOV.U32 R4, RZ, RZ, 0x100 ;  /* 0x00000100ff047424 */ /* 0x000fe200078e00ff */
[----:B------:R-:W-:Y:S01]  /*5bf0*/  LOP3.LUT R5, RZ, R2, RZ, 0x33, !PT ;  /* 0x00000002ff057212 */ /* 0x000fe200078e33ff */
[----:B------:R-:W-:Y:S01]  /*5c00*/  BSSY.RECONVERGENT B1, `(.L_x_61) ;  /* 0x000001c000017945 */ /* 0x000fe20003800200 */
[----:B------:R-:W-:Y:S02]  /*5c10*/  HFMA2 R9, -RZ, RZ, 0, 0 ;  /* 0x00000000ff097431 */ /* 0x000fe400000001ff */
[----:B------:R-:W-:-:S04]  /*5c20*/  VIADDMNMX R4, R217, R4, UR45, !PT ;  /* 0x0000002dd9047e46 */ /* 0x000fc8000f800104 */
[----:B------:R-:W-:-:S04]  /*5c30*/  IADD3 R5, PT, PT, R4, -UR10, R5 ;  /* 0x8000000a04057c10 */ /* 0x000fc8000fffe005 */
[C---:B------:R-:W-:Y:S02]  /*5c40*/  LOP3.LUT R4, R5.reuse, 0x300, RZ, 0xc0, !PT ;  /* 0x0000030005047812 */ /* 0x040fe400078ec0ff */
[----:B------:R-:W-:Y:S02]  /*5c50*/  ISETP.GE.U32.AND P1, PT, R5, 0x300, PT ;  /* 0x000003000500780c */ /* 0x000fe40003f26070 */
[----:B------:R-:W-:Y:S02]  /*5c60*/  ISETP.NE.AND P0, PT, R4, 0x300, PT ;  /* 0x000003000400780c */ /* 0x000fe40003f05270 */
[----:B------:R-:W-:-:S11]  /*5c70*/  MOV R4, R217 ;  /* 0x000000d900047202 */ /* 0x000fd60000000f00 */
[----:B------:R-:W-:Y:S05]  /*5c80*/  @!P0 BRA `(.L_x_62) ;  /* 0x00000000004c8947 */ /* 0x000fea0003800000 */
[----:B------:R-:W-:Y:S01]  /*5c90*/  VIADD R6, R10, 0x240 ;  /* 0x000002400a067836 */ /* 0x000fe20000000000 */
[----:B------:R-:W-:Y:S02]  /*5ca0*/  LEA.HI R4, R5, 0x1, RZ, 0x18 ;  /* 0x0000000105047811 */ /* 0x000fe400078fc0ff */
[----:B------:R-:W-:Y:S02]  /*5cb0*/  MOV R9, RZ ;  /* 0x000000ff00097202 */ /* 0x000fe40000000f00 */
[----:B0-----:R-:W-:Y:S02]  /*5cc0*/  LEA R7, R11, R6, 0x18 ;  /* 0x000000060b077211 */ /* 0x001fe400078ec0ff */
[----:B------:R-:W-:Y:S02]  /*5cd0*/  LOP3.LUT R5, R4, 0x3, RZ, 0xc0, !PT ;  /* 0x0000000304057812 */ /* 0x000fe400078ec0ff */
[----:B------:R-:W-:Y:S01]  /*5ce0*/  MOV R4, R217 ;  /* 0x000000d900047202 */ /* 0x000fe20000000f00 */
[----:B------:R-:W-:Y:S01]  /*5cf0*/  IMAD.IADD R6, R16, 0x1, R7 ;  /* 0x0000000110067824 */ /* 0x000fe200078e0207 */
[----:B------:R-:W-:-:S07]  /*5d00*/  IADD3 R5, PT, PT, -R5, RZ, RZ ;  /* 0x000000ff05057210 */ /* 0x000fce0007ffe1ff */
.L_x_63:
[----:B------:R-:W1:Y:S01]  /*5d10*/  LDS R7, [R6] ;  /* 0x0000000006077984 */ /* 0x000e620000000800 */
[----:B------:R-:W-:Y:S01]  /*5d20*/  IADD3 R5, PT, PT, R5, 0x1, RZ ;  /* 0x0000000105057810 */ /* 0x000fe20007ffe0ff */
[----:B------:R-:W-:-:S03]  /*5d30*/  VIADD R4, R4, 0x100 ;  /* 0x0000010004047836 */ /* 0x000fc60000000000 */
[----:B------:R-:W-:Y:S01]  /*5d40*/  ISETP.NE.AND P0, PT, R5, RZ, PT ;  /* 0x000000ff0500720c */ /* 0x000fe20003f05270 */
[----:B-1----:R-:W-:-:S04]  /*5d50*/  FADD.FTZ R7, -R44, R7 ;  /* 0x000000072c077221 */ /* 0x002fc80000010100 */
[----:B------:R-:W-:-:S06]  /*5d60*/  FMUL.FTZ R7, R7, 1.4426950216293334961 ;  /* 0x3fb8aa3b07077820 */ /* 0x000fcc0000410000 */
[----:B------:R-:W0:Y:S02]  /*5d70*/  MUFU.EX2 R7, R7 ;  /* 0x0000000700077308 */ /* 0x000e240000000800 */
[----:B0-----:R0:W-:Y:S01]  /*5d80*/  STS [R6], R7 ;  /* 0x0000000706007388 */ /* 0x0011e20000000800 */
[----:B------:R-:W-:Y:S01]  /*5d90*/  FADD.FTZ R9, R7, R9 ;  /* 0x0000000907097221 */ /* 0x000fe20000010000 */
[----:B0-----:R-:W-:Y:S01]  /*5da0*/  IADD3 R6, PT, PT, R6, 0x400, RZ ;  /* 0x0000040006067810 */ /* 0x001fe20007ffe0ff */
[----:B------:R-:W-:Y:S06]  /*5db0*/  @P0 BRA `(.L_x_63) ;  /* 0xfffffffc00d40947 */ /* 0x000fec000383ffff */
.L_x_62:
[----:B------:R-:W-:Y:S05]  /*5dc0*/  BSYNC.RECONVERGENT B1 ;  /* 0x0000000000017941 */ /* 0x000fea0003800200 */
.L_x_61:
[----:B------:R-:W-:Y:S05]  /*5dd0*/  @!P1 BRA `(.L_x_59) ;  /* 0x0000001000949947 */ /* 0x000fea0003800000 */
[----:B------:R-:W-:Y:S01]  /*5de0*/  IADD3 R5, PT, PT, -R4, UR45, RZ ;  /* 0x0000002d04057c10 */ /* 0x000fe2000fffe1ff */
[----:B------:R-:W-:Y:S01]  /*5df0*/  USHF.L.U32 UR4, UR10, 0x2, URZ ;  /* 0x000000020a047899 */ /* 0x000fe200080006ff */
[----:B------:R-:W-:Y:S01]  /*5e00*/  IADD3 R10, PT, PT, R10, 0x240, RZ ;  /* 0x000002400a0a7810 */ /* 0x000fe20007ffe0ff */
[----:B------:R-:W-:Y:S01]  /*5e10*/  BSSY.RECONVERGENT B1, `(.L_x_64) ;  /* 0x000006e000017945 */ /* 0x000fe20003800200 */
[----:B------:R-:W-:Y:S02]  /*5e20*/  ISETP.GT.AND P1, PT, R5, 0xc00, PT ;  /* 0x00000c000500780c */ /* 0x000fe40003f24270 */
[----:B------:R-:W-:Y:S02]  /*5e30*/  LEA R10, R11, R10, 0x18 ;  /* 0x0000000a0b0a7211 */ /* 0x000fe400078ec0ff */
[----:B------:R-:W-:Y:S02]  /*5e40*/  LEA R5, R4, -UR4, 0x2 ;  /* 0x8000000404057c11 */ /* 0x000fe4000f8e10ff */
[----:B------:R-:W-:-:S02]  /*5e50*/  PLOP3.LUT P0, PT, PT, PT, PT, 0x80, 0x8 ;  /* 0x000000000008781c */ /* 0x000fc40003f0f070 */
[----:B------:R-:W-:-:S05]  /*5e60*/  IADD3 R5, PT, PT, R5, 0x800, R10 ;  /* 0x0000080005057810 */ /* 0x000fca0007ffe00a */
[----:B------:R-:W-:Y:S06]  /*5e70*/  @!P1 BRA `(.L_x_65) ;  /* 0x00000004009c9947 */ /* 0x000fec0003800000 */
[----:B------:R-:W-:Y:S01]  /*5e80*/  IMAD.U32 R33, RZ, RZ, UR45 ;  /* 0x0000002dff217e24 */ /* 0x000fe2000f8e00ff */
[----:B------:R-:W-:-:S04]  /*5e90*/  PLOP3.LUT P0, PT, PT, PT, PT, 0x8, 0x80 ;  /* 0x000000000080781c */ /* 0x000fc80003f0e170 */
[----:B------:R-:W-:-:S09]  /*5ea0*/  IADD3 R33, PT, PT, R33, -0xc00, RZ ;  /* 0xfffff40021217810 */ /* 0x000fd20007ffe0ff */
.L_x_66:
[----:B------:R-:W1:Y:S01]  /*5eb0*/  LDS R6, [R5+-0x800] ;  /* 0xfff8000005067984 */ /* 0x000e620000000800 */
[----:B------:R-:W-:-:S03]  /*5ec0*/  IADD3 R4, PT, PT, R4, 0x1000, RZ ;  /* 0x0000100004047810 */ /* 0x000fc60007ffe0ff */
[----:B0-----:R-:W0:Y:S01]  /*5ed0*/  LDS R7, [R5+-0x400] ;  /* 0xfffc000005077984 */ /* 0x001e220000000800 */
[----:B------:R-:W-:-:S03]  /*5ee0*/  ISETP.GE.AND P1, PT, R4, R33, PT ;  /* 0x000000210400720c */ /* 0x000fc60003f26270 */
[----:B------:R-:W2:Y:S04]  /*5ef0*/  LDS R10, [R5] ;  /* 0x00000000050a7984 */ /* 0x000ea80000000800 */
[----:B-----5:R-:W3:Y:S04]  /*5f00*/  LDS R12, [R5+0x400] ;  /* 0x00040000050c7984 */ /* 0x020ee80000000800 */
[----:B------:R-:W4:Y:S04]  /*5f10*/  LDS R14, [R5+0x800] ;  /* 0x00080000050e7984 */ /* 0x000f280000000800 */
[----:B------:R-:W4:Y:S04]  /*5f20*/  LDS R19, [R5+0xc00] ;  /* 0x000c000005137984 */ /* 0x000f280000000800 */
[----:B------:R-:W4:Y:S04]  /*5f30*/  LDS R21, [R5+0x1000] ;  /* 0x0010000005157984 */ /* 0x000f280000000800 */
[----:B------:R-:W4:Y:S04]  /*5f40*/  LDS R23, [R5+0x1400] ;  /* 0x0014000005177984 */ /* 0x000f280000000800 */
[----:B------:R-:W4:Y:S04]  /*5f50*/  LDS R25, [R5+0x1800] ;  /* 0x0018000005197984 */ /* 0x000f280000000800 */
[----:B------:R-:W4:Y:S01]  /*5f60*/  LDS R27, [R5+0x1c00] ;  /* 0x001c0000051b7984 */ /* 0x000f220000000800 */
[----:B-1----:R-:W-:-:S03]  /*5f70*/  FADD.FTZ R6, -R44, R6 ;  /* 0x000000062c067221 */ /* 0x002fc60000010100 */
[----:B------:R-:W1:Y:S01]  /*5f80*/  LDS R29, [R5+0x2000] ;  /* 0x00200000051d7984 */ /* 0x000e620000000800 */
[----:B0-----:R-:W-:Y:S01]  /*5f90*/  FADD.FTZ R7, -R44, R7 ;  /* 0x000000072c077221 */ /* 0x001fe20000010100 */
[----:B------:R-:W-:Y:S02]  /*5fa0*/  FMUL.FTZ R6, R6, 1.4426950216293334961 ;  /* 0x3fb8aa3b06067820 */ /* 0x000fe40000410000 */
[----:B------:R-:W0:Y:S01]  /*5fb0*/  LDS R31, [R5+0x2400] ;  /* 0x00240000051f7984 */ /* 0x000e220000000800 */
[----:B------:R-:W-:Y:S01]  /*5fc0*/  FMUL.FTZ R7, R7, 1.4426950216293334961 ;  /* 0x3fb8aa3b07077820 */ /* 0x000fe20000410000 */
[C---:B--2---:R-:W-:Y:S02]  /*5fd0*/  FADD.FTZ R11, -R44.reuse, R10 ;  /* 0x0000000a2c0b7221 */ /* 0x044fe40000010100 */
[----:B------:R-:W2:Y:S01]  /*5fe0*/  MUFU.EX2 R6, R6 ;  /* 0x0000000600067308 */ /* 0x000ea20000000800 */
[C---:B---3--:R-:W-:Y:S01]  /*5ff0*/  FADD.FTZ R13, -R44.reuse, R12 ;  /* 0x0000000c2c0d7221 */ /* 0x048fe20000010100 */
[----:B------:R-:W-:Y:S01]  /*6000*/  FMUL.FTZ R11, R11, 1.4426950216293334961 ;  /* 0x3fb8aa3b0b0b7820 */ /* 0x000fe20000410000 */
[----:B----4-:R-:W-:-:S02]  /*6010*/  FADD.FTZ R15, -R44, R14 ;  /* 0x0000000e2c0f7221 */ /* 0x010fc40000010100 */
[----:B------:R-:W-:-:S03]  /*6020*/  FMUL.FTZ R13, R13, 1.4426950216293334961 ;  /* 0x3fb8aa3b0d0d7820 */ /* 0x000fc60000410000 */
[----:B------:R3:W4:Y:S01]  /*6030*/  MUFU.EX2 R10, R7 ;  /* 0x00000007000a7308 */ /* 0x0007220000000800 */
[----:B------:R-:W-:Y:S01]  /*6040*/  FMUL.FTZ R15, R15, 1.4426950216293334961 ;  /* 0x3fb8aa3b0f0f7820 */ /* 0x000fe20000410000 */
[C---:B------:R-:W-:Y:S01]  /*6050*/  FADD.FTZ R19, -R44.reuse, R19 ;  /* 0x000000132c137221 */ /* 0x040fe20000010100 */
[----:B------:R-:W-:-:S03]  /*6060*/  FADD.FTZ R21, -R44, R21 ;  /* 0x000000152c157221 */ /* 0x000fc60000010100 */
[----:B------:R-:W-:Y:S02]  /*6070*/  FMUL.FTZ R19, R19, 1.4426950216293334961 ;  /* 0x3fb8aa3b13137820 */ /* 0x000fe40000410000 */
[----:B------:R4:W0:Y:S01]  /*6080*/  MUFU.EX2 R12, R11 ;  /* 0x0000000b000c7308 */ /* 0x0008220000000800 */
[----:B---3--:R-:W3:Y:S01]  /*6090*/  LDS R7, [R5+0x2800] ;  /* 0x0028000005077984 */ /* 0x008ee20000000800 */
[----:B--2---:R-:W-:Y:S01]  /*60a0*/  FADD.FTZ R9, R6, R9 ;  /* 0x0000000906097221 */ /* 0x004fe20000010000 */
[----:B------:R-:W-:Y:S01]  /*60b0*/  FMUL.FTZ R21, R21, 1.4426950216293334961 ;  /* 0x3fb8aa3b15157820 */ /* 0x000fe20000410000 */
[C---:B------:R-:W-:Y:S01]  /*60c0*/  FADD.FTZ R23, -R44.reuse, R23 ;  /* 0x000000172c177221 */ /* 0x040fe20000010100 */
[C---:B------:R-:W-:Y:S01]  /*60d0*/  FADD.FTZ R25, -R44.reuse, R25 ;  /* 0x000000192c197221 */ /* 0x040fe20000010100 */
[----:B------:R-:W-:Y:S02]  /*60e0*/  STS [R5+-0x800], R6 ;  /* 0xfff8000605007388 */ /* 0x000fe40000000800 */
[----:B------:R2:W2:Y:S01]  /*60f0*/  MUFU.EX2 R14, R13 ;  /* 0x0000000d000e7308 */ /* 0x0004a20000000800 */
[----:B----4-:R-:W-:Y:S01]  /*6100*/  FADD.FTZ R9, R9, R10 ;  /* 0x0000000a09097221 */ /* 0x010fe20000010000 */
[----:B------:R-:W4:Y:S01]  /*6110*/  LDS R11, [R5+0x2c00] ;  /* 0x002c0000050b7984 */ /* 0x000f220000000800 */
[----:B------:R-:W-:Y:S01]  /*6120*/  FMUL.FTZ R23, R23, 1.4426950216293334961 ;  /* 0x3fb8aa3b17177820 */ /* 0x000fe20000410000 */
[----:B------:R-:W-:Y:S01]  /*6130*/  FMUL.FTZ R25, R25, 1.4426950216293334961 ;  /* 0x3fb8aa3b19197820 */ /* 0x000fe20000410000 */
[C---:B------:R-:W-:Y:S01]  /*6140*/  FADD.FTZ R27, -R44.reuse, R27 ;  /* 0x0000001b2c1b7221 */ /* 0x040fe20000010100 */
[C---:B-1----:R-:W-:Y:S01]  /*6150*/  FADD.FTZ R29, -R44.reuse, R29 ;  /* 0x0000001d2c1d7221 */ /* 0x042fe20000010100 */
[----:B------:R-:W-:Y:S01]  /*6160*/  STS [R5+-0x400], R10 ;  /* 0xfffc000a05007388 */ /* 0x000fe20000000800 */
[----:B------:R1:W1:Y:S01]  /*6170*/  MUFU.EX2 R20, R15 ;  /* 0x0000000f00147308 */ /* 0x0002620000000800 */
[----:B0-----:R-:W-:Y:S01]  /*6180*/  FADD.FTZ R9, R9, R12 ;  /* 0x0000000c09097221 */ /* 0x001fe20000010000 */
[----:B------:R-:W-:Y:S01]  /*6190*/  FMUL.FTZ R27, R27, 1.4426950216293334961 ;  /* 0x3fb8aa3b1b1b7820 */ /* 0x000fe20000410000 */
[----:B--2---:R-:W0:Y:S01]  /*61a0*/  LDS R13, [R5+0x3000] ;  /* 0x00300000050d7984 */ /* 0x004e220000000800 */
[----:B------:R-:W-:Y:S01]  /*61b0*/  FMUL.FTZ R29, R29, 1.4426950216293334961 ;  /* 0x3fb8aa3b1d1d7820 */ /* 0x000fe20000410000 */
[----:B------:R-:W-:-:S02]  /*61c0*/  FADD.FTZ R31, -R44, R31 ;  /* 0x0000001f2c1f7221 */ /* 0x000fc40000010100 */
[----:B------:R-:W-:Y:S01]  /*61d0*/  STS [R5], R12 ;  /* 0x0000000c05007388 */ /* 0x000fe20000000800 */
[----:B------:R-:W2:Y:S01]  /*61e0*/  MUFU.EX2 R22, R19 ;  /* 0x0000001300167308 */ /* 0x000ea20000000800 */
[----:B------:R-:W-:Y:S01]  /*61f0*/  FADD.FTZ R9, R9, R14 ;  /* 0x0000000e09097221 */ /* 0x000fe20000010000 */
[----:B------:R-:W-:Y:S01]  /*6200*/  FMUL.FTZ R31, R31, 1.4426950216293334961 ;  /* 0x3fb8aa3b1f1f7820 */ /* 0x000fe20000410000 */
[----:B-1----:R-:W1:Y:S04]  /*6210*/  LDS R15, [R5+0x3400] ;  /* 0x00340000050f7984 */ /* 0x002e680000000800 */
[----:B------:R-:W-:Y:S01]  /*6220*/  STS [R5+0x400], R14 ;  /* 0x0004000e05007388 */ /* 0x000fe20000000800 */
[----:B------:R-:W4:Y:S01]  /*6230*/  MUFU.EX2 R24, R21 ;  /* 0x0000001500187308 */ /* 0x000f220000000800 */
[----:B------:R-:W-:-:S02]  /*6240*/  FADD.FTZ R9, R9, R20 ;  /* 0x0000001409097221 */ /* 0x000fc40000010000 */
[----:B------:R-:W-:Y:S05]  /*6250*/  STS [R5+0x800], R20 ;  /* 0x0008001405007388 */ /* 0x000fea0000000800 */
[----:B------:R-:W0:Y:S01]  /*6260*/  MUFU.EX2 R26, R23 ;  /* 0x00000017001a7308 */ /* 0x000e220000000800 */
[----:B--2---:R-:W-:Y:S01]  /*6270*/  FADD.FTZ R9, R9, R22 ;  /* 0x0000001609097221 */ /* 0x004fe20000010000 */
[----:B---3--:R-:W-:Y:S01]  /*6280*/  FADD.FTZ R7, -R44, R7 ;  /* 0x000000072c077221 */ /* 0x008fe20000010100 */
[----:B------:R-:W-:Y:S03]  /*6290*/  STS [R5+0xc00], R22 ;  /* 0x000c001605007388 */ /* 0x000fe60000000800 */
[----:B------:R-:W-:-:S02]  /*62a0*/  FMUL.FTZ R7, R7, 1.4426950216293334961 ;  /* 0x3fb8aa3b07077820 */ /* 0x000fc40000410000 */
[----:B------:R-:W2:Y:S01]  /*62b0*/  MUFU.EX2 R28, R25 ;  /* 0x00000019001c7308 */ /* 0x000ea20000000800 */
[----:B----4-:R-:W-:Y:S01]  /*62c0*/  FADD.FTZ R9, R9, R24 ;  /* 0x0000001809097221 */ /* 0x010fe20000010000 */
[C---:B------:R-:W-:Y:S01]  /*62d0*/  FADD.FTZ R11, -R44.reuse, R11 ;  /* 0x0000000b2c0b7221 */ /* 0x040fe20000010100 */
[----:B------:R-:W-:Y:S03]  /*62e0*/  STS [R5+0x1000], R24 ;  /* 0x0010001805007388 */ /* 0x000fe60000000800 */
[----:B------:R-:W-:Y:S02]  /*62f0*/  FMUL.FTZ R11, R11, 1.4426950216293334961 ;  /* 0x3fb8aa3b0b0b7820 */ /* 0x000fe40000410000 */
[----:B------:R-:W3:Y:S01]  /*6300*/  MUFU.EX2 R30, R27 ;  /* 0x0000001b001e7308 */ /* 0x000ee20000000800 */
[----:B0-----:R-:W-:Y:S01]  /*6310*/  FADD.FTZ R9, R9, R26 ;  /* 0x0000001a09097221 */ /* 0x001fe20000010000 */
[----:B------:R-:W-:Y:S01]  /*6320*/  STS [R5+0x1400], R26 ;  /* 0x0014001a05007388 */ /* 0x000fe20000000800 */
[----:B------:R-:W-:-:S04]  /*6330*/  FADD.FTZ R13, -R44, R13 ;  /* 0x0000000d2c0d7221 */ /* 0x000fc80000010100 */
[----:B------:R-:W-:Y:S01]  /*6340*/  FMUL.FTZ R13, R13, 1.4426950216293334961 ;  /* 0x3fb8aa3b0d0d7820 */ /* 0x000fe20000410000 */
[----:B------:R-:W0:Y:S01]  /*6350*/  MUFU.EX2 R32, R29 ;  /* 0x0000001d00207308 */ /* 0x000e220000000800 */
[----:B--2---:R-:W-:Y:S01]  /*6360*/  FADD.FTZ R9, R9, R28 ;  /* 0x0000001c09097221 */ /* 0x004fe20000010000 */
[----:B------:R-:W-:Y:S01]  /*6370*/  STS [R5+0x1800], R28 ;  /* 0x0018001c05007388 */ /* 0x000fe20000000800 */
[----:B-1----:R-:W-:-:S04]  /*6380*/  FADD.FTZ R15, -R44, R15 ;  /* 0x0000000f2c0f7221 */ /* 0x002fc80000010100 */
[----:B------:R-:W-:Y:S01]  /*6390*/  FMUL.FTZ R15, R15, 1.4426950216293334961 ;  /* 0x3fb8aa3b0f0f7820 */ /* 0x000fe20000410000 */
[----:B------:R-:W1:Y:S01]  /*63a0*/  MUFU.EX2 R34, R31 ;  /* 0x0000001f00227308 */ /* 0x000e620000000800 */
[----:B---3--:R-:W-:Y:S01]  /*63b0*/  FADD.FTZ R9, R9, R30 ;  /* 0x0000001e09097221 */ /* 0x008fe20000010000 */
[----:B------:R-:W-:Y:S06]  /*63c0*/  STS [R5+0x1c00], R30 ;  /* 0x001c001e05007388 */ /* 0x000fec0000000800 */
[----:B------:R-:W2:Y:S01]  /*63d0*/  MUFU.EX2 R36, R7 ;  /* 0x0000000700247308 */ /* 0x000ea20000000800 */
[----:B0-----:R-:W-:Y:S01]  /*63e0*/  FADD.FTZ R9, R9, R32 ;  /* 0x0000002009097221 */ /* 0x001fe20000010000 */
[----:B------:R-:W-:Y:S06]  /*63f0*/  STS [R5+0x2000], R32 ;  /* 0x0020002005007388 */ /* 0x000fec0000000800 */
[----:B------:R-:W0:Y:S01]  /*6400*/  MUFU.EX2 R38, R11 ;  /* 0x0000000b00267308 */ /* 0x000e220000000800 */
[----:B-1----:R-:W-:Y:S01]  /*6410*/  FADD.FTZ R9, R9, R34 ;  /* 0x0000002209097221 */ /* 0x002fe20000010000 */
[----:B------:R-:W-:Y:S06]  /*6420*/  STS [R5+0x2400], R34 ;  /* 0x0024002205007388 */ /* 0x000fec0000000800 */
[----:B------:R-:W1:Y:S01]  /*6430*/  MUFU.EX2 R40, R13 ;  /* 0x0000000d00287308 */ /* 0x000e620000000800 */
[----:B--2---:R-:W-:Y:S01]  /*6440*/  FADD.FTZ R9, R9, R36 ;  /* 0x0000002409097221 */ /* 0x004fe20000010000 */
[----:B------:R-:W-:Y:S06]  /*6450*/  STS [R5+0x2800], R36 ;  /* 0x0028002405007388 */ /* 0x000fec0000000800 */
[----:B------:R-:W2:Y:S01]  /*6460*/  MUFU.EX2 R42, R15 ;  /* 0x0000000f002a7308 */ /* 0x000ea20000000800 */
[----:B0-----:R-:W-:Y:S01]  /*6470*/  FADD.FTZ R9, R9, R38 ;  /* 0x0000002609097221 */ /* 0x001fe20000010000 */
[----:B------:R-:W-:Y:S03]  /*6480*/  STS [R5+0x2c00], R38 ;  /* 0x002c002605007388 */ /* 0x000fe60000000800 */
[----:B-1----:R-:W-:Y:S01]  /*6490*/  FADD.FTZ R9, R9, R40 ;  /* 0x0000002809097221 */ /* 0x002fe20000010000 */
[----:B------:R-:W-:Y:S04]  /*64a0*/  STS [R5+0x3000], R40 ;  /* 0x0030002805007388 */ /* 0x000fe80000000800 */
[----:B--2---:R0:W-:Y:S01]  /*64b0*/  STS [R5+0x3400], R42 ;  /* 0x0034002a05007388 */ /* 0x0041e20000000800 */
[----:B------:R-:W-:Y:S01]  /*64c0*/  FADD.FTZ R9, R9, R42 ;  /* 0x0000002a09097221 */ /* 0x000fe20000010000 */
[----:B0-----:R-:W-:Y:S01]  /*64d0*/  VIADD R5, R5, 0x4000 ;  /* 0x0000400005057836 */ /* 0x001fe20000000000 */
[----:B------:R-:W-:Y:S06]  /*64e0*/  @!P1 BRA `(.L_x_66) ;  /* 0xfffffff800709947 */ /* 0x000fec000383ffff */
.L_x_65:
[----:B------:R-:W-:Y:S05]  /*64f0*/  BSYNC.RECONVERGENT B1 ;  /* 0x0000000000017941 */ /* 0x000fea0003800200 */
.L_x_64:
[----:B------:R-:W-:Y:S01]  /*6500*/  IADD3 R6, PT, PT, -R4, UR45, RZ ;  /* 0x0000002d04067c10 */ /* 0x000fe2000fffe1ff */
[----:B------:R-:W-:Y:S03]  /*6510*/  BSSY.RECONVERGENT B1, `(.L_x_67) ;  /* 0x0000036000017945 */ /* 0x000fe60003800200 */
[----:B------:R-:W-:-:S13]  /*6520*/  ISETP.GT.AND P1, PT, R6, 0x400, PT ;  /* 0x000004000600780c */ /* 0x000fda0003f24270 */
[----:B------:R-:W-:Y:S05]  /*6530*/  @!P1 BRA `(.L_x_68) ;  /* 0x0000000000cc9947 */ /* 0x000fea0003800000 */
[----:B------:R-:W1:Y:S01]  /*6540*/  LDS R6, [R5+-0x800] ;  /* 0xfff8000005067984 */ /* 0x000e620000000800 */
[----:B------:R-:W-:Y:S02]  /*6550*/  PLOP3.LUT P0, PT, PT, PT, PT, 0x8, 0x80 ;  /* 0x000000000080781c */ /* 0x000fe40003f0e170 */
[----:B------:R-:W-:Y:S01]  /*6560*/  IADD3 R4, PT, PT, R4, 0x800, RZ ;  /* 0x0000080004047810 */ /* 0x000fe20007ffe0ff */
[----:B0-----:R-:W0:Y:S04]  /*6570*/  LDS R7, [R5+-0x400] ;  /* 0xfffc000005077984 */ /* 0x001e280000000800 */
[----:B------:R-:W2:Y:S04]  /*6580*/  LDS R10, [R5] ;  /* 0x00000000050a7984 */ /* 0x000ea80000000800 */
[----:B-----5:R-:W3:Y:S04]  /*6590*/  LDS R12, [R5+0x400] ;  /* 0x00040000050c7984 */ /* 0x020ee80000000800 */
[----:B------:R-:W4:Y:S04]  /*65a0*/  LDS R14, [R5+0x800] ;  /* 0x00080000050e7984 */ /* 0x000f280000000800 */
[----:B------:R-:W4:Y:S04]  /*65b0*/  LDS R19, [R5+0xc00] ;  /* 0x000c000005137984 */ /* 0x000f280000000800 */
[----:B------:R-:W4:Y:S04]  /*65c0*/  LDS R21, [R5+0x1000] ;  /* 0x0010000005157984 */ /* 0x000f280000000800 */
[----:B------:R-:W4:Y:S01]  /*65d0*/  LDS R23, [R5+0x1400] ;  /* 0x0014000005177984 */ /* 0x000f220000000800 */
[----:B-1----:R-:W-:-:S04]  /*65e0*/  FADD.FTZ R6, -R44, R6 ;  /* 0x000000062c067221 */ /* 0x002fc80000010100 */
[----:B------:R-:W-:Y:S01]  /*65f0*/  FMUL.FTZ R6, R6, 1.4426950216293334961 ;  /* 0x3fb8aa3b06067820 */ /* 0x000fe20000410000 */
[C---:B0-----:R-:W-:Y:S01]  /*6600*/  FADD.FTZ R7, -R44.reuse, R7 ;  /* 0x000000072c077221 */ /* 0x041fe20000010100 */
[----:B--2---:R-:W-:-:S03]  /*6610*/  FADD.FTZ R11, -R44, R10 ;  /* 0x0000000a2c0b7221 */ /* 0x004fc60000010100 */
[----:B------:R-:W-:Y:S01]  /*6620*/  FMUL.FTZ R7, R7, 1.4426950216293334961 ;  /* 0x3fb8aa3b07077820 */ /* 0x000fe20000410000 */
[----:B------:R-:W0:Y:S01]  /*6630*/  MUFU.EX2 R6, R6 ;  /* 0x0000000600067308 */ /* 0x000e220000000800 */
[----:B------:R-:W-:Y:S01]  /*6640*/  FMUL.FTZ R11, R11, 1.4426950216293334961 ;  /* 0x3fb8aa3b0b0b7820 */ /* 0x000fe20000410000 */
[C---:B---3--:R-:W-:Y:S01]  /*6650*/  FADD.FTZ R13, -R44.reuse, R12 ;  /* 0x0000000c2c0d7221 */ /* 0x048fe20000010100 */
[----:B----4-:R-:W-:-:S03]  /*6660*/  FADD.FTZ R15, -R44, R14 ;  /* 0x0000000e2c0f7221 */ /* 0x010fc60000010100 */
[----:B------:R-:W-:Y:S02]  /*6670*/  FMUL.FTZ R13, R13, 1.4426950216293334961 ;  /* 0x3fb8aa3b0d0d7820 */ /* 0x000fe40000410000 */
[----:B------:R-:W1:Y:S01]  /*6680*/  MUFU.EX2 R10, R7 ;  /* 0x00000007000a7308 */ /* 0x000e620000000800 */
[----:B------:R-:W-:Y:S01]  /*6690*/  FMUL.FTZ R15, R15, 1.4426950216293334961 ;  /* 0x3fb8aa3b0f0f7820 */ /* 0x000fe20000410000 */
[C---:B------:R-:W-:Y:S01]  /*66a0*/  FADD.FTZ R19, -R44.reuse, R19 ;  /* 0x000000132c137221 */ /* 0x040fe20000010100 */
[----:B------:R-:W-:-:S03]  /*66b0*/  FADD.FTZ R21, -R44, R21 ;  /* 0x000000152c157221 */ /* 0x000fc60000010100 */
[----:B------:R-:W-:Y:S02]  /*66c0*/  FMUL.FTZ R19, R19, 1.4426950216293334961 ;  /* 0x3fb8aa3b13137820 */ /* 0x000fe40000410000 */
[----:B------:R-:W2:Y:S01]  /*66d0*/  MUFU.EX2 R12, R11 ;  /* 0x0000000b000c7308 */ /* 0x000ea20000000800 */
[----:B0-----:R-:W-:Y:S01]  /*66e0*/  FADD.FTZ R9, R9, R6 ;  /* 0x0000000609097221 */ /* 0x001fe20000010000 */
[----:B------:R-:W-:Y:S01]  /*66f0*/  FADD.FTZ R23, -R44, R23 ;  /* 0x000000172c177221 */ /* 0x000fe20000010100 */
[----:B------:R-:W-:Y:S01]  /*6700*/  FMUL.FTZ R21, R21, 1.4426950216293334961 ;  /* 0x3fb8aa3b15157820 */ /* 0x000fe20000410000 */
[----:B------:R-:W-:Y:S02]  /*6710*/  STS [R5+-0x800], R6 ;  /* 0xfff8000605007388 */ /* 0x000fe40000000800 */
[----:B------:R-:W-:Y:S02]  /*6720*/  FMUL.FTZ R23, R23, 1.4426950216293334961 ;  /* 0x3fb8aa3b17177820 */ /* 0x000fe40000410000 */
[----:B------:R-:W0:Y:S01]  /*6730*/  MUFU.EX2 R14, R13 ;  /* 0x0000000d000e7308 */ /* 0x000e220000000800 */
[----:B-1----:R-:W-:Y:S01]  /*6740*/  FADD.FTZ R9, R9, R10 ;  /* 0x0000000a09097221 */ /* 0x002fe20000010000 */
[----:B------:R-:W-:Y:S06]  /*6750*/  STS [R5+-0x400], R10 ;  /* 0xfffc000a05007388 */ /* 0x000fec0000000800 */
[----:B------:R-:W1:Y:S01]  /*6760*/  MUFU.EX2 R20, R15 ;  /* 0x0000000f00147308 */ /* 0x000e620000000800 */
[----:B--2---:R-:W-:Y:S01]  /*6770*/  FADD.FTZ R9, R9, R12 ;  /* 0x0000000c09097221 */ /* 0x004fe20000010000 */
[----:B------:R-:W-:Y:S06]  /*6780*/  STS [R5], R12 ;  /* 0x0000000c05007388 */ /* 0x000fec0000000800 */
        /* <DEDUP_REMOVED lines=8> */
[----:B------:R-:W-:Y:S03]  /*6810*/  STS [R5+0xc00], R22 ;  /* 0x000c001605007388 */ /* 0x000fe60000000800 */
[----:B0-----:R-:W-:Y:S01]  /*6820*/  FADD.FTZ R9, R9, R24 ;  /* 0x0000001809097221 */ /* 0x001fe20000010000 */
[----:B------:R-:W-:Y:S04]  /*6830*/  STS [R5+0x1000], R24 ;  /* 0x0010001805007388 */ /* 0x000fe80000000800 */
[----:B-1----:R0:W-:Y:S01]  /*6840*/  STS [R5+0x1400], R26 ;  /* 0x0014001a05007388 */ /* 0x0021e20000000800 */
[----:B------:R-:W-:Y:S01]  /*6850*/  FADD.FTZ R9, R9, R26 ;  /* 0x0000001a09097221 */ /* 0x000fe20000010000 */
[----:B0-----:R-:W-:-:S07]  /*6860*/  IADD3 R5, PT, PT, R5, 0x2000, RZ ;  /* 0x0000200005057810 */ /* 0x001fce0007ffe0ff */
.L_x_68:
[----:B------:R-:W-:Y:S05]  /*6870*/  BSYNC.RECONVERGENT B1 ;  /* 0x0000000000017941 */ /* 0x000fea0003800200 */
.L_x_67:
[----:B------:R-:W-:-:S13]  /*6880*/  ISETP.LT.OR P0, PT, R4, UR45, P0 ;  /* 0x0000002d04007c0c */ /* 0x000fda0008701670 */
[----:B------:R-:W-:Y:S05]  /*6890*/  @!P0 BRA `(.L_x_59) ;  /* 0x0000000400e48947 */ /* 0x000fea0003800000 */
[----:B------:R-:W1:Y:S04]  /*68a0*/  LDS R4, [R5+-0x800] ;  /* 0xfff8000005047984 */ /* 0x000e680000000800 */
[----:B------:R-:W2:Y:S04]  /*68b0*/  LDS R6, [R5+-0x400] ;  /* 0xfffc000005067984 */ /* 0x000ea80000000800 */
[----:B0-----:R-:W0:Y:S04]  /*68c0*/  LDS R7, [R5] ;  /* 0x0000000005077984 */ /* 0x001e280000000800 */
[----:B------:R-:W3:Y:S01]  /*68d0*/  LDS R10, [R5+0x400] ;  /* 0x00040000050a7984 */ /* 0x000ee20000000800 */
[C---:B-1----:R-:W-:Y:S01]  /*68e0*/  FADD.FTZ R4, -R44.reuse, R4 ;  /* 0x000000042c047221 */ /* 0x042fe20000010100 */
[----:B--2---:R-:W-:-:S03]  /*68f0*/  FADD.FTZ R6, -R44, R6 ;  /* 0x000000062c067221 */ /* 0x004fc60000010100 */
[----:B------:R-:W-:Y:S01]  /*6900*/  FMUL.FTZ R4, R4, 1.4426950216293334961 ;  /* 0x3fb8aa3b04047820 */ /* 0x000fe20000410000 */
[----:B0-----:R-:W-:Y:S01]  /*6910*/  FADD.FTZ R7, -R44, R7 ;  /* 0x000000072c077221 */ /* 0x001fe20000010100 */
[----:B------:R-:W-:-:S04]  /*6920*/  FMUL.FTZ R6, R6, 1.4426950216293334961 ;  /* 0x3fb8aa3b06067820 */ /* 0x000fc80000410000 */
[----:B------:R-:W0:Y:S01]  /*6930*/  MUFU.EX2 R4, R4 ;  /* 0x0000000400047308 */ /* 0x000e220000000800 */
[----:B---3--:R-:W-:Y:S01]  /*6940*/  FADD.FTZ R11, -R44, R10 ;  /* 0x0000000a2c0b7221 */ /* 0x008fe20000010100 */
[----:B------:R-:W-:-:S03]  /*6950*/  FMUL.FTZ R7, R7, 1.4426950216293334961 ;  /* 0x3fb8aa3b07077820 */ /* 0x000fc60000410000 */
[----:B------:R-:W-:-:S03]  /*6960*/  FMUL.FTZ R11, R11, 1.4426950216293334961 ;  /* 0x3fb8aa3b0b0b7820 */ /* 0x000fc60000410000 */
[----:B------:R-:W1:Y:S08]  /*6970*/  MUFU.EX2 R6, R6 ;  /* 0x0000000600067308 */ /* 0x000e700000000800 */
[----:B------:R-:W2:Y:S01]  /*6980*/  MUFU.EX2 R10, R7 ;  /* 0x00000007000a7308 */ /* 0x000ea20000000800 */
[----:B0-----:R0:W-:Y:S01]  /*6990*/  STS [R5+-0x800], R4 ;  /* 0xfff8000405007388 */ /* 0x0011e20000000800 */
[----:B------:R-:W-:-:S06]  /*69a0*/  FADD.FTZ R9, R9, R4 ;  /* 0x0000000409097221 */ /* 0x000fcc0000010000 */
[----:B-----5:R-:W3:Y:S01]  /*69b0*/  MUFU.EX2 R12, R11 ;  /* 0x0000000b000c7308 */ /* 0x020ee20000000800 */
[----:B-1----:R0:W-:Y:S01]  /*69c0*/  STS [R5+-0x400], R6 ;  /* 0xfffc000605007388 */ /* 0x0021e20000000800 */
[----:B------:R-:W-:-:S03]  /*69d0*/  FADD.FTZ R9, R9, R6 ;  /* 0x0000000609097221 */ /* 0x000fc60000010000 */
[----:B--2---:R0:W-:Y:S01]  /*69e0*/  STS [R5], R10 ;  /* 0x0000000a05007388 */ /* 0x0041e20000000800 */
[----:B------:R-:W-:-:S03]  /*69f0*/  FADD.FTZ R9, R9, R10 ;  /* 0x0000000a09097221 */ /* 0x000fc60000010000 */
[----:B---3--:R0:W-:Y:S01]  /*6a00*/  STS [R5+0x400], R12 ;  /* 0x0004000c05007388 */ /* 0x0081e20000000800 */
[----:B------:R-:W-:Y:S01]  /*6a10*/  FADD.FTZ R9, R9, R12 ;  /* 0x0000000c09097221 */ /* 0x000fe20000010000 */
[----:B------:R-:W-:Y:S06]  /*6a20*/  BRA `(.L_x_59) ;  /* 0x0000000400807947 */ /* 0x000fec0003800000 */
.L_x_60:
[----:B------:R-:W-:Y:S01]  /*6a30*/  IMAD.MOV.U32 R6, RZ, RZ, 0x100 ;  /* 0x00000100ff067424 */ /* 0x000fe200078e00ff */
[----:B0-----:R-:W-:Y:S01]  /*6a40*/  LOP3.LUT R7, RZ, R2, RZ, 0x33, !PT ;  /* 0x00000002ff077212 */ /* 0x001fe200078e33ff */
        /* <DEDUP_REMOVED lines=10> */
[----:B-----5:R-:W-:Y:S02]  /*6af0*/  IADD3 R13, P1, P2, R4, UR47, R217 ;  /* 0x0000002f040d7c10 */ /* 0x020fe4000fa3e0d9 */
[----:B------:R-:W-:Y:S02]  /*6b00*/  LEA.HI R4, R7, 0x1, RZ, 0x18 ;  /* 0x0000000107047811 */ /* 0x000fe400078fc0ff */
[----:B------:R-:W-:Y:S02]  /*6b10*/  LEA R7, R11, R10, 0x18 ;  /* 0x0000000a0b077211 */ /* 0x000fe400078ec0ff */
[----:B------:R-:W-:Y:S02]  /*6b20*/  LOP3.LUT R4, R4, 0x3, RZ, 0xc0, !PT ;  /* 0x0000000304047812 */ /* 0x000fe400078ec0ff */
[----:B------:R-:W-:Y:S01]  /*6b30*/  IADD3.X R5, PT, PT, R18, R5, RZ, P1, P2 ;  /* 0x0000000512057210 */ /* 0x000fe20000fe44ff */
[----:B------:R-:W-:Y:S01]  /*6b40*/  IMAD.IADD R7, R16, 0x1, R7 ;  /* 0x0000000110077824 */ /* 0x000fe200078e0207 */
[----:B------:R-:W-:-:S02]  /*6b50*/  MOV R9, RZ ;  /* 0x000000ff00097202 */ /* 0x000fc40000000f00 */
[----:B------:R-:W-:Y:S02]  /*6b60*/  MOV R6, R217 ;  /* 0x000000d900067202 */ /* 0x000fe40000000f00 */
[----:B------:R-:W-:-:S07]  /*6b70*/  IADD3 R10, PT, PT, -R4, RZ, RZ ;  /* 0x000000ff040a7210 */ /* 0x000fce0007ffe1ff */
.L_x_71:
[----:B------:R-:W-:-:S06]  /*6b80*/  MOV R4, R13 ;  /* 0x0000000d00047202 */ /* 0x000fcc0000000f00 */
[----:B------:R0:W2:Y:S01]  /*6b90*/  LDG.E.U8 R4, desc[UR36][R4.64] ;  /* 0x0000002404047981 */ /* 0x0000a2000c1e1100 */
[----:B------:R-:W-:Y:S01]  /*6ba0*/  IMAD.MOV.U32 R12, RZ, RZ, RZ ;  /* 0x000000ffff0c7224 */ /* 0x000fe200078e00ff */
[----:B------:R-:W-:Y:S02]  /*6bb0*/  IADD3 R10, PT, PT, R10, 0x1, RZ ;  /* 0x000000010a0a7810 */ /* 0x000fe40007ffe0ff */
[----:B------:R-:W-:Y:S02]  /*6bc0*/  IADD3 R13, P2, PT, R13, 0x100, RZ ;  /* 0x000001000d0d7810 */ /* 0x000fe40007f5e0ff */
[----:B------:R-:W-:-:S03]  /*6bd0*/  IADD3 R6, PT, PT, R6, 0x100, RZ ;  /* 0x0000010006067810 */ /* 0x000fc60007ffe0ff */
[----:B0-----:R-:W-:Y:S01]  /*6be0*/  IMAD.X R5, RZ, RZ, R5, P2 ;  /* 0x000000ffff057224 */ /* 0x001fe200010e0605 */
[----:B--2---:R-:W-:-:S13]  /*6bf0*/  ISETP.NE.AND P1, PT, R4, RZ, PT ;  /* 0x000000ff0400720c */ /* 0x004fda0003f25270 */
[----:B------:R-:W1:Y:S02]  /*6c00*/  @!P1 LDS R11, [R7] ;  /* 0x00000000070b9984 */ /* 0x000e640000000800 */
[----:B-1----:R-:W-:-:S04]  /*6c10*/  @!P1 FADD.FTZ R11, -R44, R11 ;  /* 0x0000000b2c0b9221 */ /* 0x002fc80000010100 */
[----:B------:R-:W-:-:S04]  /*6c20*/  @!P1 FMUL.FTZ R11, R11, 1.4426950216293334961 ;  /* 0x3fb8aa3b0b0b9820 */ /* 0x000fc80000410000 */
[----:B------:R-:W0:Y:S01]  /*6c30*/  @!P1 MUFU.EX2 R12, R11 ;  /* 0x0000000b000c9308 */ /* 0x000e220000000800 */
[----:B------:R-:W-:Y:S01]  /*6c40*/  ISETP.NE.AND P1, PT, R10, RZ, PT ;  /* 0x000000ff0a00720c */ /* 0x000fe20003f25270 */
[----:B0-----:R0:W-:Y:S01]  /*6c50*/  STS [R7], R12 ;  /* 0x0000000c07007388 */ /* 0x0011e20000000800 */
[----:B------:R-:W-:Y:S01]  /*6c60*/  FADD.FTZ R9, R12, R9 ;  /* 0x000000090c097221 */ /* 0x000fe20000010000 */
[----:B0-----:R-:W-:-:S10]  /*6c70*/  IADD3 R7, PT, PT, R7, 0x400, RZ ;  /* 0x0000040007077810 */ /* 0x001fd40007ffe0ff */
[----:B------:R-:W-:Y:S05]  /*6c80*/  @P1 BRA `(.L_x_71) ;  /* 0xfffffffc00bc1947 */ /* 0x000fea000383ffff */
.L_x_70:
[----:B------:R-:W-:Y:S05]  /*6c90*/  BSYNC.RECONVERGENT B1 ;  /* 0x0000000000017941 */ /* 0x000fea0003800200 */
.L_x_69:
[----:B------:R-:W-:Y:S05]  /*6ca0*/  @!P0 BRA `(.L_x_59) ;  /* 0x0000000000e08947 */ /* 0x000fea0003800000 */
[----:B------:R-:W0:Y:S01]  /*6cb0*/  S2R R10, SR_CgaCtaId ;  /* 0x00000000000a7919 */ /* 0x000e220000008800 */
[----:B------:R-:W2:Y:S01]  /*6cc0*/  LDCU.64 UR8, c[0x0][0x420] ;  /* 0x00008400ff0877ac */ /* 0x000ea20008000a00 */
[----:B------:R-:W-:Y:S01]  /*6cd0*/  MOV R4, 0x400 ;  /* 0x0000040000047802 */ /* 0x000fe20000000f00 */
[----:B------:R-:W-:-:S04]  /*6ce0*/  USHF.L.U32 UR4, UR10, 0x2, URZ ;  /* 0x000000020a047899 */ /* 0x000fc800080006ff */
[----:B------:R-:W-:Y:S02]  /*6cf0*/  VIADD R5, R4, 0x240 ;  /* 0x0000024004057836 */ /* 0x000fe40000000000 */
[----:B------:R-:W-:Y:S02]  /*6d00*/  LEA R4, R6, -UR4, 0x2 ;  /* 0x8000000406047c11 */ /* 0x000fe4000f8e10ff */
[----:B--2---:R-:W-:-:S04]  /*6d10*/  MOV R11, UR8 ;  /* 0x00000008000b7c02 */ /* 0x004fc80008000f00 */
[----:B------:R-:W-:-:S04]  /*6d20*/  IADD3 R11, P0, P1, R11, UR47, R6 ;  /* 0x0000002f0b0b7c10 */ /* 0x000fc8000f91e006 */
[----:B------:R-:W-:Y:S02]  /*6d30*/  IADD3 R11, P2, PT, R11, 0x200, RZ ;  /* 0x000002000b0b7810 */ /* 0x000fe40007f5e0ff */
[----:B0-----:R-:W-:Y:S02]  /*6d40*/  LEA R7, R10, R5, 0x18 ;  /* 0x000000050a077211 */ /* 0x001fe400078ec0ff */
[----:B------:R-:W-:Y:S02]  /*6d50*/  IADD3.X R5, PT, PT, R18, UR9, RZ, P0, P1 ;  /* 0x0000000912057c10 */ /* 0x000fe400087e24ff */
[----:B------:R-:W-:Y:S02]  /*6d60*/  IADD3 R7, PT, PT, R4, 0x800, R7 ;  /* 0x0000080004077810 */ /* 0x000fe40007ffe007 */
[----:B------:R-:W-:-:S07]  /*6d70*/  IADD3.X R5, PT, PT, RZ, R5, RZ, P2, !PT ;  /* 0x00000005ff057210 */ /* 0x000fce00017fe4ff */
.L_x_72:
[----:B------:R-:W-:-:S05]  /*6d80*/  MOV R4, R11 ;  /* 0x0000000b00047202 */ /* 0x000fca0000000f00 */
[----:B-----5:R-:W2:Y:S04]  /*6d90*/  LDG.E.U8 R12, desc[UR36][R4.64+-0x200] ;  /* 0xfffe0024040c7981 */ /* 0x020ea8000c1e1100 */
[----:B------:R-:W3:Y:S04]  /*6da0*/  LDG.E.U8 R10, desc[UR36][R4.64+-0x100] ;  /* 0xffff0024040a7981 */ /* 0x000ee8000c1e1100 */
[----:B------:R-:W4:Y:S04]  /*6db0*/  LDG.E.U8 R11, desc[UR36][R4.64] ;  /* 0x00000024040b7981 */ /* 0x000f28000c1e1100 */
[----:B------:R-:W4:Y:S01]  /*6dc0*/  LDG.E.U8 R13, desc[UR36][R4.64+0x100] ;  /* 0x00010024040d7981 */ /* 0x000f22000c1e1100 */
[----:B------:R-:W-:Y:S01]  /*6dd0*/  IMAD.MOV.U32 R20, RZ, RZ, RZ ;  /* 0x000000ffff147224 */ /* 0x000fe200078e00ff */
[----:B------:R-:W-:-:S02]  /*6de0*/  IADD3 R6, PT, PT, R6, 0x400, RZ ;  /* 0x0000040006067810 */ /* 0x000fc40007ffe0ff */
[----:B--2---:R-:W-:Y:S02]  /*6df0*/  ISETP.NE.AND P0, PT, R12, RZ, PT ;  /* 0x000000ff0c00720c */ /* 0x004fe40003f05270 */
[----:B---3--:R-:W-:Y:S02]  /*6e00*/  ISETP.NE.AND P1, PT, R10, RZ, PT ;  /* 0x000000ff0a00720c */ /* 0x008fe40003f25270 */
[----:B----4-:R-:W-:Y:S02]  /*6e10*/  ISETP.NE.AND P2, PT, R11, RZ, PT ;  /* 0x000000ff0b00720c */ /* 0x010fe40003f45270 */
[----:B------:R-:W-:-:S07]  /*6e20*/  ISETP.NE.AND P3, PT, R13, RZ, PT ;  /* 0x000000ff0d00720c */ /* 0x000fce0003f65270 */
[----:B------:R-:W1:Y:S04]  /*6e30*/  @!P0 LDS R10, [R7+-0x800] ;  /* 0xfff80000070a8984 */ /* 0x000e680000000800 */
[----:B------:R-:W0:Y:S04]  /*6e40*/  @!P1 LDS R12, [R7+-0x400] ;  /* 0xfffc0000070c9984 */ /* 0x000e280000000800 */
[----:B------:R-:W2:Y:S04]  /*6e50*/  @!P2 LDS R14, [R7] ;  /* 0x00000000070ea984 */ /* 0x000ea80000000800 */
[----:B------:R-:W3:Y:S01]  /*6e60*/  @!P3 LDS R19, [R7+0x400] ;  /* 0x000400000713b984 */ /* 0x000ee20000000800 */
[----:B-1----:R-:W-:Y:S01]  /*6e70*/  @!P0 FADD.FTZ R11, -R44, R10 ;  /* 0x0000000a2c0b8221 */ /* 0x002fe20000010100 */
[----:B------:R-:W-:-:S02]  /*6e80*/  IMAD.MOV.U32 R10, RZ, RZ, RZ ;  /* 0x000000ffff0a7224 */ /* 0x000fc400078e00ff */
[C---:B0-----:R-:W-:Y:S01]  /*6e90*/  @!P1 FADD.FTZ R13, -R44.reuse, R12 ;  /* 0x0000000c2c0d9221 */ /* 0x041fe20000010100 */
[----:B------:R-:W-:Y:S02]  /*6ea0*/  HFMA2 R12, -RZ, RZ, 0, 0 ;  /* 0x00000000ff0c7431 */ /* 0x000fe400000001ff */
[----:B------:R-:W-:Y:S01]  /*6eb0*/  @!P0 FMUL.FTZ R11, R11, 1.4426950216293334961 ;  /* 0x3fb8aa3b0b0b8820 */ /* 0x000fe20000410000 */
[----:B------:R-:W-:Y:S01]  /*6ec0*/  @!P1 FMUL.FTZ R13, R13, 1.4426950216293334961 ;  /* 0x3fb8aa3b0d0d9820 */ /* 0x000fe20000410000 */
[C---:B--2---:R-:W-:Y:S02]  /*6ed0*/  @!P2 FADD.FTZ R15, -R44.reuse, R14 ;  /* 0x0000000e2c0fa221 */ /* 0x044fe40000010100 */
[----:B------:R0:W1:Y:S01]  /*6ee0*/  @!P0 MUFU.EX2 R10, R11 ;  /* 0x0000000b000a8308 */ /* 0x0000620000000800 */
[----:B------:R-:W-:Y:S01]  /*6ef0*/  MOV R14, RZ ;  /* 0x000000ff000e7202 */ /* 0x000fe20000000f00 */
[----:B---3--:R-:W-:Y:S01]  /*6f00*/  @!P3 FADD.FTZ R19, -R44, R19 ;  /* 0x000000132c13b221 */ /* 0x008fe20000010100 */
[----:B------:R-:W-:Y:S01]  /*6f10*/  @!P2 FMUL.FTZ R15, R15, 1.4426950216293334961 ;  /* 0x3fb8aa3b0f0fa820 */ /* 0x000fe20000410000 */
[----:B------:R-:W-:-:S02]  /*6f20*/  ISETP.GE.AND P0, PT, R6, UR45, PT ;  /* 0x0000002d06007c0c */ /* 0x000fc4000bf06270 */
[----:B------:R-:W-:Y:S02]  /*6f30*/  @!P3 FMUL.FTZ R19, R19, 1.4426950216293334961 ;  /* 0x3fb8aa3b1313b820 */ /* 0x000fe40000410000 */
[----:B------:R-:W2:Y:S01]  /*6f40*/  @!P1 MUFU.EX2 R12, R13 ;  /* 0x0000000d000c9308 */ /* 0x000ea20000000800 */
[----:B0-----:R-:W-:-:S04]  /*6f50*/  IADD3 R11, P1, PT, R4, 0x400, RZ ;  /* 0x00000400040b7810 */ /* 0x001fc80007f3e0ff */
[----:B------:R-:W-:-:S03]  /*6f60*/  IADD3.X R5, PT, PT, RZ, R5, RZ, P1, !PT ;  /* 0x00000005ff057210 */ /* 0x000fc60000ffe4ff */
[----:B------:R-:W0:Y:S01]  /*6f70*/  @!P2 MUFU.EX2 R14, R15 ;  /* 0x0000000f000ea308 */ /* 0x000e220000000800 */
[----:B-1----:R-:W-:Y:S01]  /*6f80*/  FADD.FTZ R9, R10, R9 ;  /* 0x000000090a097221 */ /* 0x002fe20000010000 */
[----:B------:R-:W-:Y:S06]  /*6f90*/  STS [R7+-0x800], R10 ;  /* 0xfff8000a07007388 */ /* 0x000fec0000000800 */
[----:B------:R-:W1:Y:S01]  /*6fa0*/  @!P3 MUFU.EX2 R20, R19 ;  /* 0x000000130014b308 */ /* 0x000e620000000800 */
[----:B--2---:R-:W-:Y:S01]  /*6fb0*/  FADD.FTZ R9, R9, R12 ;  /* 0x0000000c09097221 */ /* 0x004fe20000010000 */
[----:B------:R-:W-:Y:S03]  /*6fc0*/  STS [R7+-0x400], R12 ;  /* 0xfffc000c07007388 */ /* 0x000fe60000000800 */
[----:B0-----:R-:W-:Y:S01]  /*6fd0*/  FADD.FTZ R9, R9, R14 ;  /* 0x0000000e09097221 */ /* 0x001fe20000010000 */
[----:B------:R-:W-:Y:S04]  /*6fe0*/  STS [R7], R14 ;  /* 0x0000000e07007388 */ /* 0x000fe80000000800 */
[----:B-1----:R0:W-:Y:S01]  /*6ff0*/  STS [R7+0x400], R20 ;  /* 0x0004001407007388 */ /* 0x0021e20000000800 */
[----:B------:R-:W-:Y:S01]  /*7000*/  FADD.FTZ R9, R9, R20 ;  /* 0x0000001409097221 */ /* 0x000fe20000010000 */
[----:B0-----:R-:W-:Y:S01]  /*7010*/  VIADD R7, R7, 0x1000 ;  /* 0x0000100007077836 */ /* 0x001fe20000000000 */
[----:B------:R-:W-:Y:S06]  /*7020*/  @!P0 BRA `(.L_x_72) ;  /* 0xfffffffc00548947 */ /* 0x000fec000383ffff */
.L_x_59:
[----:B------:R-:W-:Y:S05]  /*7030*/  BSYNC.RECONVERGENT B0 ;  /* 0x0000000000007941 */ /* 0x000fea0003800200 */
.L_x_58:
[----:B0-----:R-:W0:Y:S01]  /*7040*/  SHFL.BFLY PT, R4, R9, 0x10, 0x1f ;  /* 0x0e001f0009047f89 */ /* 0x001e2200000e0000 */
[C---:B------:R-:W-:Y:S01]  /*7050*/  ISETP.NE.AND P0, PT, R8.reuse, RZ, PT ;  /* 0x000000ff0800720c */ /* 0x040fe20003f05270 */
[----:B------:R-:W2:Y:S01]  /*7060*/  LDCU UR4, c[0x0][0x3f4] ;  /* 0x00007e80ff0477ac */ /* 0x000ea20008000800 */
[----:B------:R-:W-:Y:S01]  /*7070*/  ISETP.GT.U32.AND P1, PT, R8, 0x7, PT ;  /* 0x000000070800780c */ /* 0x000fe20003f24070 */
[----:B------:R-:W3:Y:S01]  /*7080*/  LDCU.U8 UR11, c[0x0][0x48c] ;  /* 0x00009180ff0b77ac */ /* 0x000ee20008000000 */
[----:B--2---:R-:W-:Y:S01]  /*7090*/  UIADD3 UR4, UPT, UPT, UR4, 0x4, URZ ;  /* 0x0000000404047890 */ /* 0x004fe2000fffe0ff */
[----:B0-----:R-:W-:-:S03]  /*70a0*/  FADD.FTZ R4, R4, R9 ;  /* 0x0000000904047221 */ /* 0x001fc60000010000 */
[----:B------:R-:W-:Y:S02]  /*70b0*/  USHF.R.S32.HI UR5, URZ, 0x1f, UR4 ;  /* 0x0000001fff057899 */ /* 0x000fe40008011404 */
[----:B------:R-:W0:Y:S02]  /*70c0*/  SHFL.BFLY PT, R5, R4, 0x8, 0x1f ;  /* 0x0d001f0004057f89 */ /* 0x000e2400000e0000 */
[----:B------:R-:W-:-:S03]  /*70d0*/  ULEA.HI UR5, UR5, UR4, URZ, 0x2 ;  /* 0x0000000405057291 */ /* 0x000fc6000f8f10ff */
[----:B------:R-:W-:Y:S01]  /*70e0*/  UMOV UR4, URZ ;  /* 0x000000ff00047c82 */ /* 0x000fe20008000000 */
[----:B------:R-:W-:-:S04]  /*70f0*/  USHF.L.U32 UR5, UR5, 0x2, URZ ;  /* 0x0000000205057899 */ /* 0x000fc800080006ff */
[----:B------:R-:W-:-:S03]  /*7100*/  ULOP3.LUT UR7, UR5, 0xfffffff0, URZ, 0xc0, !UPT ;  /* 0xfffffff005077892 */ /* 0x000fc6000f8ec0ff */
[----:B------:R-:W-:Y:S01]  /*7110*/  UMOV UR5, URZ ;  /* 0x000000ff00057c82 */ /* 0x000fe20008000000 */
[----:B0-----:R-:W-:-:S05]  /*7120*/  FADD.FTZ R5, R4, R5 ;  /* 0x0000000504057221 */ /* 0x001fca0000010000 */
[----:B------:R-:W0:Y:S02]  /*7130*/  SHFL.BFLY PT, R6, R5, 0x4, 0x1f ;  /* 0x0c801f0005067f89 */ /* 0x000e2400000e0000 */
[----:B0-----:R-:W-:-:S05]  /*7140*/  FADD.FTZ R6, R5, R6 ;  /* 0x0000000605067221 */ /* 0x001fca0000010000 */
[----:B------:R-:W0:Y:S02]  /*7150*/  SHFL.BFLY PT, R7, R6, 0x2, 0x1f ;  /* 0x0c401f0006077f89 */ /* 0x000e2400000e0000 */
[----:B0-----:R-:W-:-:S05]  /*7160*/  FADD.FTZ R7, R6, R7 ;  /* 0x0000000706077221 */ /* 0x001fca0000010000 */
[----:B------:R-:W0:Y:S02]  /*7170*/  SHFL.BFLY PT, R10, R7, 0x1, 0x1f ;  /* 0x0c201f00070a7f89 */ /* 0x000e2400000e0000 */
[----:B0-----:R-:W-:-:S05]  /*7180*/  FADD.FTZ R9, R7, R10 ;  /* 0x0000000a07097221 */ /* 0x001fca0000010000 */
[----:B------:R-:W-:Y:S01]  /*7190*/  @!P0 STS [R0+0x20], R9 ;  /* 0x0000200900008388 */ /* 0x000fe20000000800 */
[----:B------:R-:W-:Y:S01]  /*71a0*/  BAR.SYNC.DEFER_BLOCKING 0x0 ;  /* 0x0000000000007b1d */ /* 0x000fe20000010000 */
[----:B---3--:R-:W-:-:S05]  /*71b0*/  ISETP.NE.AND P0, PT, RZ, UR11, PT ;  /* 0x0000000bff007c0c */ /* 0x008fca000bf05270 */
[----:B------:R-:W0:Y:S01]  /*71c0*/  @!P1 LDS R9, [R3+0x20] ;  /* 0x0000200003099984 */ /* 0x000e220000000800 */
[----:B------:R-:W-:-:S03]  /*71d0*/  ISETP.GE.AND P1, PT, R217, UR45, PT ;  /* 0x0000002dd9007c0c */ /* 0x000fc6000bf26270 */
[----:B0-----:R-:W0:Y:S02]  /*71e0*/  SHFL.BFLY PT, R4, R9, 0x4, 0x1f ;  /* 0x0c801f0009047f89 */ /* 0x001e2400000e0000 */
[----:B0-----:R-:W-:-:S05]  /*71f0*/  FADD.FTZ R4, R4, R9 ;  /* 0x0000000904047221 */ /* 0x001fca0000010000 */
[----:B------:R-:W0:Y:S02]  /*7200*/  SHFL.BFLY PT, R5, R4, 0x2, 0x1f ;  /* 0x0c401f0004057f89 */ /* 0x000e2400000e0000 */
[----:B0-----:R-:W-:-:S05]  /*7210*/  FADD.FTZ R5, R4, R5 ;  /* 0x0000000504057221 */ /* 0x001fca0000010000 */
[----:B------:R-:W0:Y:S02]  /*7220*/  SHFL.BFLY PT, R6, R5, 0x1, 0x1f ;  /* 0x0c201f0005067f89 */ /* 0x000e2400000e0000 */
[----:B0-----:R-:W-:-:S06]  /*7230*/  FADD.FTZ R6, R5, R6 ;  /* 0x0000000605067221 */ /* 0x001fcc0000010000 */
[----:B------:R-:W0:Y:S02]  /*7240*/  SHFL.IDX PT, R6, R6, RZ, 0x1f ;  /* 0x00001fff06067589 */ /* 0x000e2400000e0000 */
[----:B0-----:R-:W-:-:S04]  /*7250*/  FADD.FTZ R0, R6, 9.9999999747524270788e-07 ;  /* 0x358637bd06007421 */ /* 0x001fc80000010000 */
[----:B------:R0:W2:Y:S01]  /*7260*/  MUFU.RCP R9, R0 ;  /* 0x0000000000097308 */ /* 0x0000a20000001000 */
[----:B------:R-:W-:Y:S05]  /*7270*/  @!P0 BRA `(.L_x_73) ;  /* 0x0000000000188947 */ /* 0x000fea0003800000 */
[----:B------:R-:W3:Y:S01]  /*7280*/  LDCU UR4, c[0x0][0x488] ;  /* 0x00009100ff0477ac */ /* 0x000ee20008000800 */
[----:B------:R-:W3:Y:S01]  /*7290*/  LDCU UR5, c[0x0][0x40c] ;  /* 0x00008180ff0577ac */ /* 0x000ee20008000800 */
[----:B------:R-:W1:Y:S01]  /*72a0*/  LDCU UR8, c[0x0][0x3f4] ;  /* 0x00007e80ff0877ac */ /* 0x000e620008000800 */
[----:B---3--:R-:W-:-:S04]  /*72b0*/  UIMAD UR40, UR40, UR4, UR5 ;  /* 0x00000004282872a4 */ /* 0x008fc8000f8e0205 */
[----:B-1----:R-:W-:-:S04]  /*72c0*/  UIMAD UR4, UR40, UR8, URZ ;  /* 0x00000008280472a4 */ /* 0x002fc8000f8e02ff */
[----:B------:R-:W-:-:S12]  /*72d0*/  USHF.R.S32.HI UR5, URZ, 0x1f, UR4 ;  /* 0x0000001fff057899 */ /* 0x000fd80008011404 */
.L_x_73:
[----:B------:R-:W-:Y:S04]  /*72e0*/  BSSY.RECONVERGENT B0, `(.L_x_74) ;  /* 0x0000063000007945 */ /* 0x000fe80003800200 */
[----:B------:R-:W-:Y:S05]  /*72f0*/  @P1 BRA `(.L_x_75) ;  /* 0x0000000400841947 */ /* 0x000fea0003800000 */
[----:B0-----:R-:W-:Y:S01]  /*7300*/  HFMA2 R0, -RZ, RZ, 0, 1.52587890625e-05 ;  /* 0x00000100ff007431 */ /* 0x001fe200000001ff */
[----:B------:R-:W-:Y:S01]  /*7310*/  LOP3.LUT R3, RZ, R2, RZ, 0x33, !PT ;  /* 0x00000002ff037212 */ /* 0x000fe200078e33ff */
[----:B------:R-:W-:Y:S03]  /*7320*/  BSSY.RECONVERGENT B1, `(.L_x_76) ;  /* 0x0000028000017945 */ /* 0x000fe60003800200 */
[----:B------:R-:W-:-:S04]  /*7330*/  VIADDMNMX R0, R217, R0, UR45, !PT ;  /* 0x0000002dd9007e46 */ /* 0x000fc8000f800100 */
[----:B------:R-:W-:-:S04]  /*7340*/  IADD3 R0, PT, PT, R0, -UR10, R3 ;  /* 0x8000000a00007c10 */ /* 0x000fc8000fffe003 */
[C---:B------:R-:W-:Y:S02]  /*7350*/  LOP3.LUT R3, R0.reuse, 0x300, RZ, 0xc0, !PT ;  /* 0x0000030000037812 */ /* 0x040fe400078ec0ff */
[----:B------:R-:W-:Y:S02]  /*7360*/  ISETP.GE.U32.AND P1, PT, R0, 0x300, PT ;  /* 0x000003000000780c */ /* 0x000fe40003f26070 */
[----:B------:R-:W-:-:S13]  /*7370*/  ISETP.NE.AND P2, PT, R3, 0x300, PT ;  /* 0x000003000300780c */ /* 0x000fda0003f45270 */
[----:B------:R-:W-:Y:S05]  /*7380*/  @!P2 BRA `(.L_x_77) ;  /* 0x000000000084a947 */ /* 0x000fea0003800000 */
[----:B------:R-:W0:Y:S01]  /*7390*/  S2UR UR9, SR_CgaCtaId ;  /* 0x00000000000979c3 */ /* 0x000e220000008800 */
[----:B------:R-:W3:Y:S01]  /*73a0*/  LDCU.64 UR12, c[0x0][0x480] ;  /* 0x00009000ff0c77ac */ /* 0x000ee20008000a00 */
[----:B------:R-:W-:Y:S02]  /*73b0*/  LEA.HI R0, R0, 0x1, RZ, 0x18 ;  /* 0x0000000100007811 */ /* 0x000fe400078fc0ff */
[----:B------:R-:W-:Y:S01]  /*73c0*/  IADD3 R7, P2, PT, R217, UR4, RZ ;  /* 0x00000004d9077c10 */ /* 0x000fe2000ff5e0ff */
[----:B------:R-:W-:Y:S01]  /*73d0*/  UMOV UR8, 0x400 ;  /* 0x0000040000087882 */ /* 0x000fe20000000000 */
[C---:B------:R-:W-:Y:S01]  /*73e0*/  SHF.L.U32 R3, R0.reuse, 0x8, RZ ;  /* 0x0000000800037819 */ /* 0x040fe200000006ff */
[----:B------:R-:W-:Y:S01]  /*73f0*/  UIADD3 UR8, UPT, UPT, UR8, 0x240, URZ ;  /* 0x0000024008087890 */ /* 0x000fe2000fffe0ff */
[----:B------:R-:W-:Y:S01]  /*7400*/  LOP3.LUT R0, R0, 0x3, RZ, 0xc0, !PT ;  /* 0x0000000300007812 */ /* 0x000fe200078ec0ff */
[----:B------:R-:W-:Y:S01]  /*7410*/  IMAD.X R8, RZ, RZ, UR5, P2 ;  /* 0x00000005ff087e24 */ /* 0x000fe200090e06ff */
[----:B------:R-:W-:-:S02]  /*7420*/  LOP3.LUT R4, R3, 0x300, RZ, 0xc0, !PT ;  /* 0x0000030003047812 */ /* 0x000fc400078ec0ff */
[----:B------:R-:W-:Y:S02]  /*7430*/  LEA R3, R2, UR7, 0x1 ;  /* 0x0000000702037c11 */ /* 0x000fe4000f8e08ff */
[----:B------:R-:W-:Y:S02]  /*7440*/  IADD3 R217, PT, PT, R217, R4, RZ ;  /* 0x00000004d9d97210 */ /* 0x000fe40007ffe0ff */
[----:B------:R-:W-:Y:S02]  /*7450*/  IADD3 R0, PT, PT, -R0, RZ, RZ ;  /* 0x000000ff00007210 */ /* 0x000fe40007ffe1ff */
[----:B---3--:R-:W-:-:S04]  /*7460*/  LEA R6, P2, R7, UR12, 0x2 ;  /* 0x0000000c07067c11 */ /* 0x008fc8000f8410ff */
[----:B------:R-:W-:Y:S01]  /*7470*/  LEA.HI.X R7, R7, UR13, R8, 0x2, P2 ;  /* 0x0000000d07077c11 */ /* 0x000fe200090f1408 */
[----:B0-----:R-:W-:-:S06]  /*7480*/  ULEA UR8, UR9, UR8, 0x18 ;  /* 0x0000000809087291 */ /* 0x001fcc000f8ec0ff */
[----:B------:R-:W-:Y:S01]  /*7490*/  VIADD R16, R16, UR8 ;  /* 0x0000000810107c36 */ /* 0x000fe20008000000 */
[----:B------:R-:W-:-:S07]  /*74a0*/  IADD3 R3, PT, PT, R3, UR8, RZ ;  /* 0x0000000803037c10 */ /* 0x000fce000fffe0ff */
.L_x_78:
[----:B---3--:R0:W2:Y:S01]  /*74b0*/  LDS R4, [R16] ;  /* 0x0000000010047984 */ /* 0x0080a20000000800 */
[----:B------:R-:W-:Y:S01]  /*74c0*/  @P0 IMAD.MOV.U32 R5, RZ, RZ, R7 ;  /* 0x000000ffff050224 */ /* 0x000fe200078e0007 */
[----:B------:R-:W-:-:S04]  /*74d0*/  IADD3 R0, PT, PT, R0, 0x1, RZ ;  /* 0x0000000100007810 */ /* 0x000fc80007ffe0ff */
[----:B------:R-:W-:Y:S02]  /*74e0*/  ISETP.NE.AND P3, PT, R0, RZ, PT ;  /* 0x000000ff0000720c */ /* 0x000fe40003f65270 */
[----:B0-----:R-:W-:Y:S01]  /*74f0*/  IADD3 R16, PT, PT, R16, 0x400, RZ ;  /* 0x0000040010107810 */ /* 0x001fe20007ffe0ff */
[----:B--2---:R-:W-:-:S05]  /*7500*/  FMUL.FTZ R11, R4, R9 ;  /* 0x00000009040b7220 */ /* 0x004fca0000410000 */
[----:B------:R-:W-:-:S04]  /*7510*/  F2FP.F16.F32.PACK_AB R4, RZ, R11 ;  /* 0x0000000bff04723e */ /* 0x000fc800000000ff */
[----:B------:R-:W-:Y:S02]  /*7520*/  PRMT R8, R4, 0x7610, R8 ;  /* 0x0000761004087816 */ /* 0x000fe40000000008 */
[----:B------:R-:W-:Y:S02]  /*7530*/  @P0 MOV R4, R6 ;  /* 0x0000000600040202 */ /* 0x000fe40000000f00 */
[----:B------:R-:W-:Y:S01]  /*7540*/  IADD3 R6, P2, PT, R6, 0x400, RZ ;  /* 0x0000040006067810 */ /* 0x000fe20007f5e0ff */
[----:B------:R0:W-:Y:S04]  /*7550*/  STS.U16 [R3], R8 ;  /* 0x0000000803007388 */ /* 0x0001e80000000400 */
[----:B------:R3:W-:Y:S01]  /*7560*/  @P0 STG.E desc[UR36][R4.64], R11 ;  /* 0x0000000b04000986 */ /* 0x0007e2000c101924 */
[----:B------:R-:W-:Y:S01]  /*7570*/  IMAD.X R7, RZ, RZ, R7, P2 ;  /* 0x000000ffff077224 */ /* 0x000fe200010e0607 */
[----:B0-----:R-:W-:Y:S01]  /*7580*/  IADD3 R3, PT, PT, R3, 0x200, RZ ;  /* 0x0000020003037810 */ /* 0x001fe20007ffe0ff */
[----:B------:R-:W-:Y:S06]  /*7590*/  @P3 BRA `(.L_x_78) ;  /* 0xfffffffc00c43947 */ /* 0x000fec000383ffff */
.L_x_77:
[----:B------:R-:W-:Y:S05]  /*75a0*/  BSYNC.RECONVERGENT B1 ;  /* 0x0000000000017941 */ /* 0x000fea0003800200 */
.L_x_76:
[----:B------:R-:W-:Y:S05]  /*75b0*/  @!P1 BRA `(.L_x_75) ;  /* 0x0000000000d49947 */ /* 0x000fea0003800000 */
[----:B---3--:R-:W0:Y:S01]  /*75c0*/  S2R R5, SR_CgaCtaId ;  /* 0x0000000000057919 */ /* 0x008e220000008800 */
[----:B------:R-:W3:Y:S01]  /*75d0*/  LDCU.64 UR12, c[0x0][0x480] ;  /* 0x00009000ff0c77ac */ /* 0x000ee20008000a00 */
[----:B------:R-:W-:Y:S02]  /*75e0*/  MOV R4, 0x400 ;  /* 0x0000040000047802 */ /* 0x000fe40000000f00 */
[C---:B------:R-:W-:Y:S01]  /*75f0*/  IADD3 R6, P2, PT, R217.reuse, UR4, RZ ;  /* 0x00000004d9067c10 */ /* 0x040fe2000ff5e0ff */
[----:B------:R-:W-:Y:S01]  /*7600*/  USHF.L.U32 UR8, UR10, 0x2, URZ ;  /* 0x000000020a087899 */ /* 0x000fe200080006ff */
[----:B------:R-:W-:Y:S01]  /*7610*/  LEA R0, R217, UR7, 0x1 ;  /* 0x00000007d9007c11 */ /* 0x000fe2000f8e08ff */
[----:B------:R-:W-:Y:S01]  /*7620*/  VIADD R4, R4, 0x240 ;  /* 0x0000024004047836 */ /* 0x000fe20000000000 */
[----:B------:R-:W-:Y:S01]  /*7630*/  MOV R3, UR10 ;  /* 0x0000000a00037c02 */ /* 0x000fe20008000f00 */
[----:B------:R-:W-:Y:S02]  /*7640*/  UISETP.NE.AND UP0, UPT, UR11, URZ, UPT ;  /* 0x000000ff0b00728c */ /* 0x000fe4000bf05270 */
[----:B------:R-:W-:-:S02]  /*7650*/  ISETP.NE.AND P1, PT, RZ, UR11, PT ;  /* 0x0000000bff007c0c */ /* 0x000fc4000bf25270 */
[----:B------:R-:W-:Y:S01]  /*7660*/  IMAD R3, R3, -0x2, R0 ;  /* 0xfffffffe03037824 */ /* 0x000fe200078e0200 */
[----:B------:R-:W-:Y:S02]  /*7670*/  LEA R0, R217, -UR8, 0x2 ;  /* 0x80000008d9007c11 */ /* 0x000fe4000f8e10ff */
[----:B------:R-:W-:Y:S02]  /*7680*/  PLOP3.LUT P0, PT, PT, PT, UP0, 0x80, 0x8 ;  /* 0x000000000008781c */ /* 0x000fe40003f0f008 */
[----:B---3--:R-:W-:Y:S02]  /*7690*/  LEA R7, P3, R6, UR12, 0x2 ;  /* 0x0000000c06077c11 */ /* 0x008fe4000f8610ff */
[----:B0-----:R-:W-:Y:S02]  /*76a0*/  LEA R4, R5, R4, 0x18 ;  /* 0x0000000405047211 */ /* 0x001fe400078ec0ff */
[----:B------:R-:W-:Y:S02]  /*76b0*/  IADD3.X R5, PT, PT, RZ, UR5, RZ, P2, !PT ;  /* 0x00000005ff057c10 */ /* 0x000fe400097fe4ff */
[----:B------:R-:W-:-:S02]  /*76c0*/  IADD3 R7, P2, PT, R7, 0x800, RZ ;  /* 0x0000080007077810 */ /* 0x000fc40007f5e0ff */
[----:B------:R-:W-:Y:S02]  /*76d0*/  LEA.HI.X R5, R6, UR13, R5, 0x2, P3 ;  /* 0x0000000d06057c11 */ /* 0x000fe400098f1405 */
[--C-:B------:R-:W-:Y:S02]  /*76e0*/  IADD3 R0, PT, PT, R0, 0x800, R4.reuse ;  /* 0x0000080000007810 */ /* 0x100fe40007ffe004 */
[----:B------:R-:W-:Y:S02]  /*76f0*/  IADD3 R3, PT, PT, R3, 0x400, R4 ;  /* 0x0000040003037810 */ /* 0x000fe40007ffe004 */
[----:B------:R-:W-:-:S07]  /*7700*/  IADD3.X R8, PT, PT, RZ, R5, RZ, P2, !PT ;  /* 0x00000005ff087210 */ /* 0x000fce00017fe4ff */
.L_x_79:
[----:B------:R-:W2:Y:S01]  /*7710*/  LDS R4, [R0+-0x800] ;  /* 0xfff8000000047984 */ /* 0x000ea20000000800 */
[----:B------:R-:W-:-:S04]  /*7720*/  IADD3 R217, PT, PT, R217, 0x400, RZ ;  /* 0x00000400d9d97810 */ /* 0x000fc80007ffe0ff */
[----:B------:R-:W-:Y:S01]  /*7730*/  ISETP.GE.AND P2, PT, R217, UR45, PT ;  /* 0x0000002dd9007c0c */ /* 0x000fe2000bf46270 */
[----:B--2---:R-:W-:-:S05]  /*7740*/  FMUL.FTZ R11, R4, R9 ;  /* 0x00000009040b7220 */ /* 0x004fca0000410000 */
[----:B------:R-:W-:-:S04]  /*7750*/  F2FP.F16.F32.PACK_AB R4, RZ, R11 ;  /* 0x0000000bff04723e */ /* 0x000fc800000000ff */
[----:B------:R-:W-:-:S05]  /*7760*/  PRMT R5, R4, 0x7610, R5 ;  /* 0x0000761004057816 */ /* 0x000fca0000000005 */
[----:B------:R0:W-:Y:S04]  /*7770*/  STS.U16 [R3+-0x400], R5 ;  /* 0xfffc000503007388 */ /* 0x0001e80000000400 */
[----:B------:R-:W2:Y:S01]  /*7780*/  LDS R4, [R0+-0x400] ;  /* 0xfffc000000047984 */ /* 0x000ea20000000800 */
[----:B0-----:R-:W-:Y:S01]  /*7790*/  MOV R5, R8 ;  /* 0x0000000800057202 */ /* 0x001fe20000000f00 */
[----:B--2--5:R-:W-:-:S05]  /*77a0*/  FMUL.FTZ R13, R4, R9 ;  /* 0x00000009040d7220 */ /* 0x024fca0000410000 */
[----:B------:R-:W-:-:S04]  /*77b0*/  F2FP.F16.F32.PACK_AB R4, RZ, R13 ;  /* 0x0000000dff04723e */ /* 0x000fc800000000ff */
[----:B------:R-:W-:-:S05]  /*77c0*/  PRMT R10, R4, 0x7610, R10 ;  /* 0x00007610040a7816 */ /* 0x000fca000000000a */
[----:B------:R-:W-:Y:S04]  /*77d0*/  STS.U16 [R3+-0x200], R10 ;  /* 0xfffe000a03007388 */ /* 0x000fe80000000400 */
[----:B------:R-:W0:Y:S02]  /*77e0*/  LDS R4, [R0] ;  /* 0x0000000000047984 */ /* 0x000e240000000800 */
[----:B0-----:R-:W-:-:S05]  /*77f0*/  FMUL.FTZ R15, R4, R9 ;  /* 0x00000009040f7220 */ /* 0x001fca0000410000 */
[----:B------:R-:W-:-:S05]  /*7800*/  F2FP.F16.F32.PACK_AB R4, RZ, R15 ;  /* 0x0000000fff04723e */ /* 0x000fca00000000ff */
[----:B------:R0:W-:Y:S04]  /*7810*/  STS.U16 [R3], R4 ;  /* 0x0000000403007388 */ /* 0x0001e80000000400 */
[----:B------:R2:W3:Y:S01]  /*7820*/  LDS R6, [R0+0x400] ;  /* 0x0004000000067984 */ /* 0x0004e20000000800 */
[----:B0-----:R-:W-:Y:S01]  /*7830*/  IMAD.MOV.U32 R4, RZ, RZ, R7 ;  /* 0x000000ffff047224 */ /* 0x001fe200078e0007 */
[----:B--2---:R-:W-:-:S04]  /*7840*/  IADD3 R0, PT, PT, R0, 0x1000, RZ ;  /* 0x0000100000007810 */ /* 0x004fc80007ffe0ff */
[----:B------:R-:W-:Y:S01]  /*7850*/  @P0 STG.E desc[UR36][R4.64+-0x800], R11 ;  /* 0xfff8000b04000986 */ /* 0x000fe2000c101924 */
[----:B------:R-:W-:Y:S02]  /*7860*/  PLOP3.LUT P0, PT, P1, PT, PT, 0x80, 0x8 ;  /* 0x000000000008781c */ /* 0x000fe40000f0f070 */
[----:B------:R-:W-:-:S05]  /*7870*/  IADD3 R7, P3, PT, R4, 0x1000, RZ ;  /* 0x0000100004077810 */ /* 0x000fca0007f7e0ff */
[----:B------:R-:W-:-:S06]  /*7880*/  IMAD.X R8, RZ, RZ, R5, P3 ;  /* 0x000000ffff087224 */ /* 0x000fcc00018e0605 */
[----:B------:R-:W-:Y:S04]  /*7890*/  @P0 STG.E desc[UR36][R4.64+-0x400], R13 ;  /* 0xfffc000d04000986 */ /* 0x000fe8000c101924 */
[----:B------:R-:W-:Y:S01]  /*78a0*/  @P0 STG.E desc[UR36][R4.64], R15 ;  /* 0x0000000f04000986 */ /* 0x000fe2000c101924 */
[----:B---3--:R-:W-:-:S05]  /*78b0*/  FMUL.FTZ R19, R6, R9 ;  /* 0x0000000906137220 */ /* 0x008fca0000410000 */
[----:B------:R-:W-:Y:S01]  /*78c0*/  @P0 STG.E desc[UR36][R4.64+0x400], R19 ;  /* 0x0004001304000986 */ /* 0x000fe2000c101924 */
[----:B------:R-:W-:-:S05]  /*78d0*/  F2FP.F16.F32.PACK_AB R6, RZ, R19 ;  /* 0x00000013ff06723e */ /* 0x000fca00000000ff */
[----:B------:R0:W-:Y:S02]  /*78e0*/  STS.U16 [R3+0x200], R6 ;  /* 0x0002000603007388 */ /* 0x0001e40000000400 */
[----:B0-----:R-:W-:Y:S01]  /*78f0*/  IADD3 R3, PT, PT, R3, 0x800, RZ ;  /* 0x0000080003037810 */ /* 0x001fe20007ffe0ff */
[----:B------:R-:W-:Y:S06]  /*7900*/  @!P2 BRA `(.L_x_79) ;  /* 0xfffffffc0080a947 */ /* 0x000fec000383ffff */
.L_x_75:
[----:B------:R-:W-:Y:S05]  /*7910*/  BSYNC.RECONVERGENT B0 ;  /* 0x0000000000007941 */ /* 0x000fea0003800200 */
.L_x_74:
[----:B------:R-:W-:Y:S01]  /*7920*/  USHF.R.S32.HI UR4, URZ, 0x1f, UR44 ;  /* 0x0000001fff047899 */ /* 0x000fe2000801142c */
[----:B------:R-:W1:Y:S01]  /*7930*/  S2R R8, SR_CgaCtaId ;  /* 0x0000000000087919 */ /* 0x000e620000008800 */
[----:B------:R-:W2:Y:S01]  /*7940*/  LDCU UR5, c[0x0][0x40c] ;  /* 0x00008180ff0577ac */ /* 0x000ea20008000800 */
[----:B------:R-:W-:Y:S01]  /*7950*/  SHF.R.U32.HI R19, RZ, 0x4, R2 ;  /* 0x00000004ff137819 */ /* 0x000fe20000011602 */
[C---:B0-----:R-:W-:Y:S01]  /*7960*/  IMAD.SHL.U32 R0, R2.reuse, 0x10, RZ ;  /* 0x0000001002007824 */ /* 0x041fe200078e00ff */
[----:B---3--:R-:W-:Y:S01]  /*7970*/  SHF.L.U32 R4, R2, 0x3, RZ ;  /* 0x0000000302047819 */ /* 0x008fe200000006ff */
[----:B------:R-:W-:Y:S01]  /*7980*/  ULEA.HI UR4, UR4, UR44, URZ, 0x4 ;  /* 0x0000002c04047291 */ /* 0x000fe2000f8f20ff */
[----:B------:R-:W-:Y:S01]  /*7990*/  MOV R7, 0x400 ;  /* 0x0000040000077802 */ /* 0x000fe20000000f00 */
[----:B------:R-:W-:Y:S01]  /*79a0*/  BSSY.RECONVERGENT B0, `(.L_x_80) ;  /* 0x000001b000007945 */ /* 0x000fe20003800200 */
[----:B------:R-:W-:Y:S02]  /*79b0*/  LOP3.LUT R4, R4, 0x78, RZ, 0xc0, !PT ;  /* 0x0000007804047812 */ /* 0x000fe400078ec0ff */
[----:B------:R-:W-:-:S02]  /*79c0*/  CS2R R22, SRZ ;  /* 0x0000000000167805 */ /* 0x000fc4000001ff00 */
[----:B------:R-:W-:Y:S01]  /*79d0*/  IADD3 R3, PT, PT, R7, 0x140, RZ ;  /* 0x0000014007037810 */ /* 0x000fe20007ffe0ff */
[----:B------:R-:W-:Y:S01]  /*79e0*/  IMAD.U32 R6, RZ, RZ, UR4 ;  /* 0x00000004ff067e24 */ /* 0x000fe2000f8e00ff */
[----:B------:R-:W-:Y:S02]  /*79f0*/  LOP3.LUT R0, R0, 0xf0, RZ, 0xc0, !PT ;  /* 0x000000f000007812 */ /* 0x000fe400078ec0ff */
[----:B------:R-:W-:Y:S02]  /*7a00*/  CS2R R20, SRZ ;  /* 0x0000000000147805 */ /* 0x000fe4000001ff00 */
[----:B------:R-:W-:Y:S02]  /*7a10*/  LOP3.LUT R6, R6, 0xfffffff0, RZ, 0xc0, !PT ;  /* 0xfffffff006067812 */ /* 0x000fe400078ec0ff */
[----:B--2---:R-:W-:Y:S02]  /*7a20*/  MOV R53, UR5 ;  /* 0x0000000500357c02 */ /* 0x004fe40008000f00 */
[----:B------:R-:W-:-:S04]  /*7a30*/  IADD3 R6, PT, PT, -R6, UR44, RZ ;  /* 0x0000002c06067c10 */ /* 0x000fc8000fffe1ff */
[----:B------:R-:W-:-:S04]  /*7a40*/  ISETP.NE.AND P0, PT, R19, R6, PT ;  /* 0x000000061300720c */ /* 0x000fc80003f05270 */
[----:B------:R-:W-:Y:S02]  /*7a50*/  ISETP.NE.OR P0, PT, R53, RZ, P0 ;  /* 0x000000ff3500720c */ /* 0x000fe40000705670 */
[----:B-1----:R-:W-:Y:S02]  /*7a60*/  LEA R3, R8, R3, 0x18 ;  /* 0x0000000308037211 */ /* 0x002fe400078ec0ff */
[----:B------:R-:W-:Y:S02]  /*7a70*/  ISETP.GT.U32.OR P0, PT, R4, 0x6f, P0 ;  /* 0x0000006f0400780c */ /* 0x000fe40000704470 */
[----:B------:R-:W-:-:S11]  /*7a80*/  IADD3 R16, PT, PT, R3, R0, RZ ;  /* 0x0000000003107210 */ /* 0x000fd60007ffe0ff */
[----:B------:R-:W-:Y:S05]  /*7a90*/  @P0 BRA `(.L_x_81) ;  /* 0x00000000002c0947 */ /* 0x000fea0003800000 */
[----:B------:R-:W0:Y:S01]  /*7aa0*/  LDCU.64 UR4, c[0x0][0x3b0] ;  /* 0x00007600ff0477ac */ /* 0x000e220008000a00 */
[----:B------:R-:W-:Y:S01]  /*7ab0*/  IMAD.MOV.U32 R23, RZ, RZ, RZ ;  /* 0x000000ffff177224 */ /* 0x000fe200078e00ff */
[----:B0-----:R-:W-:-:S04]  /*7ac0*/  UISETP.NE.U32.AND UP0, UPT, UR4, URZ, UPT ;  /* 0x000000ff0400728c */ /* 0x001fc8000bf05070 */
[----:B------:R-:W-:-:S09]  /*7ad0*/  UISETP.NE.AND.EX UP0, UPT, UR5, URZ, UPT, UP0 ;  /* 0x000000ff0500728c */ /* 0x000fd2000bf05300 */
[----:B------:R-:W-:Y:S05]  /*7ae0*/  BRA.U !UP0, `(.L_x_82) ;  /* 0x0000000108147547 */ /* 0x000fea000b800000 */
[----:B------:R-:W0:Y:S01]  /*7af0*/  LDC.64 R20, c[0x0][0x3b0] ;  /* 0x0000ec00ff147b82 */ /* 0x000e220000000a00 */
[----:B------:R-:W-:-:S05]  /*7b00*/  MOV R3, UR46 ;  /* 0x0000002e00037c02 */ /* 0x000fca0008000f00 */
[----:B------:R-:W-:-:S04]  /*7b10*/  IMAD R3, R3, 0x70, R4 ;  /* 0x0000007003037824 */ /* 0x000fc800078e0204 */
[----:B0-----:R-:W-:-:S06]  /*7b20*/  IMAD.WIDE.U32 R20, R3, 0x2, R20 ;  /* 0x0000000203147825 */ /* 0x001fcc00078e0014 */
[----:B------:R-:W5:Y:S02]  /*7b30*/  LDG.E.128 R20, desc[UR36][R20.64] ;  /* 0x0000002414147981 */ /* 0x000f64000c1e1d00 */
.L_x_82:
[----:B-----5:R0:W-:Y:S02]  /*7b40*/  STS.128 [R16], R20 ;  /* 0x0000001410007388 */ /* 0x0201e40000000c00 */
.L_x_81:
[----:B------:R-:W-:Y:S05]  /*7b50*/  BSYNC.RECONVERGENT B0 ;  /* 0x0000000000007941 */ /* 0x000fea0003800200 */
.L_x_80:
[----:B------:R-:W-:Y:S01]  /*7b60*/  ISETP.GT.U32.AND P0, PT, R4, 0x6f, PT ;  /* 0x0000006f0400780c */ /* 0x000fe20003f04070 */
[----:B------:R-:W-:Y:S01]  /*7b70*/  BAR.SYNC.DEFER_BLOCKING 0x0 ;  /* 0x0000000000007b1d */ /* 0x000fe20000010000 */
[----:B------:R-:W-:Y:S01]  /*7b80*/  HFMA2 R0, -RZ, RZ, 0, 0 ;  /* 0x00000000ff007431 */ /* 0x000fe200000001ff */
[----:B-----5:R-:W-:Y:S01]  /*7b90*/  CS2R R12, SRZ ;  /* 0x00000000000c7805 */ /* 0x020fe2000001ff00 */
[----:B------:R-:W-:Y:S02]  /*7ba0*/  HFMA2 R5, -RZ, RZ, 0, 0 ;  /* 0x00000000ff057431 */ /* 0x000fe400000001ff */
[----:B------:R-:W-:Y:S01]  /*7bb0*/  IMAD.MOV.U32 R14, RZ, RZ, RZ ;  /* 0x000000ffff0e7224 */ /* 0x000fe200078e00ff */
[----:B------:R-:W-:Y:S01]  /*7bc0*/  MOV R9, RZ ;  /* 0x000000ff00097202 */ /* 0x000fe20000000f00 */
[----:B------:R-:W1:Y:S01]  /*7bd0*/  LDCU UR14, c[0x0][0x40c] ;  /* 0x00008180ff0e77ac */ /* 0x000e620008000800 */
[----:B------:R-:W-:Y:S01]  /*7be0*/  BSSY.RECONVERGENT B0, `(.L_x_83) ;  /* 0x000020e000007945 */ /* 0x000fe20003800200 */
[----:B------:R-:W-:Y:S01]  /*7bf0*/  IMAD.MOV.U32 R3, RZ, RZ, RZ ;  /* 0x000000ffff037224 */ /* 0x000fe200078e00ff */
[----:B------:R-:W-:Y:S01]  /*7c00*/  MOV R10, RZ ;  /* 0x000000ff000a7202 */ /* 0x000fe20000000f00 */
[----:B------:R-:W2:Y:S01]  /*7c10*/  LDCU.64 UR8, c[0x0][0x3c8] ;  /* 0x00007900ff0877ac */ /* 0x000ea20008000a00 */
[----:B------:R-:W-:Y:S05]  /*7c20*/  @P0 BRA `(.L_x_84) ;  /* 0x0000002000240947 */ /* 0x000fea0003800000 */
[----:B------:R-:W3:Y:S01]  /*7c30*/  LDC R15, c[0x0][0x3f4] ;  /* 0x0000fd00ff0f7b82 */ /* 0x000ee20000000800 */
[----:B------:R-:W-:Y:S01]  /*7c40*/  VIADD R35, R19, UR10 ;  /* 0x0000000a13237c36 */ /* 0x000fe20008000000 */
[----:B------:R-:W-:Y:S01]  /*7c50*/  IADD3 R7, PT, PT, R7, 0x240, RZ ;  /* 0x0000024007077810 */ /* 0x000fe20007ffe0ff */
[----:B------:R-:W-:Y:S01]  /*7c60*/  BSSY.RECONVERGENT B1, `(.L_x_85) ;  /* 0x00000c2000017945 */ /* 0x000fe20003800200 */
[----:B------:R-:W-:Y:S02]  /*7c70*/  MOV R0, RZ ;  /* 0x000000ff00007202 */ /* 0x000fe40000000f00 */
[----:B------:R-:W-:Y:S02]  /*7c80*/  LEA R54, R8, R7, 0x18 ;  /* 0x0000000708367211 */ /* 0x000fe400078ec0ff */
[----:B------:R-:W5:Y:S02]  /*7c90*/  LDC.64 R26, c[0x0][0x3c0] ;  /* 0x0000f000ff1a7b82 */ /* 0x000f640000000a00 */
[----:B------:R-:W-:-:S05]  /*7ca0*/  IADD3 R8, PT, PT, R54, UR7, RZ ;  /* 0x0000000736087c10 */ /* 0x000fca000fffe0ff */
[----:B------:R-:W-:Y:S01]  /*7cb0*/  IMAD R36, R19, 0x2, R8 ;  /* 0x0000000213247824 */ /* 0x000fe200078e0208 */
[C---:B---3--:R-:W-:Y:S01]  /*7cc0*/  VIMNMX R34, PT, PT, R15.reuse, UR44, PT ;  /* 0x0000002c0f227c48 */ /* 0x048fe2000bfe0100 */
[C-C-:B------:R-:W-:Y:S02]  /*7cd0*/  IMAD R25, R15.reuse, UR48, R4.reuse ;  /* 0x000000300f197c24 */ /* 0x140fe4000f8e0204 */
[----:B------:R-:W-:Y:S01]  /*7ce0*/  IMAD R7, R15, UR6, R4 ;  /* 0x000000060f077c24 */ /* 0x000fe2000f8e0204 */
[----:B------:R-:W-:Y:S01]  /*7cf0*/  ISETP.GE.AND P0, PT, R35, R34, PT ;  /* 0x000000222300720c */ /* 0x000fe20003f06270 */
[----:B-----5:R-:W-:-:S04]  /*7d00*/  IMAD.WIDE R24, R25, 0x2, R26 ;  /* 0x0000000219187825 */ /* 0x020fc800078e021a */
[----:B------:R-:W-:-:S08]  /*7d10*/  IMAD.WIDE R26, R7, 0x2, R26 ;  /* 0x00000002071a7825 */ /* 0x000fd000078e021a */
[----:B------:R-:W-:Y:S05]  /*7d20*/  @P0 BRA `(.L_x_86) ;  /* 0x0000000800d40947 */ /* 0x000fea0003800000 */
[----:B------:R-:W3:Y:S01]  /*7d30*/  LDCU UR5, c[0x0][0x3f8] ;  /* 0x00007f00ff0577ac */ /* 0x000ee20008000800 */
[----:B------:R-:W-:Y:S01]  /*7d40*/  IADD3 R29, PT, PT, R35, 0x10, RZ ;  /* 0x00000010231d7810 */ /* 0x000fe20007ffe0ff */
[----:B------:R-:W5:Y:S01]  /*7d50*/  LDC.64 R10, c[0x0][0x458] ;  /* 0x00011600ff0a7b82 */ /* 0x000f620000000a00 */
[----:B------:R-:W-:Y:S01]  /*7d60*/  BSSY.RECONVERGENT B2, `(.L_x_87) ;  /* 0x0000047000027945 */ /* 0x000fe20003800200 */
[----:B------:R-:W-:Y:S01]  /*7d70*/  HFMA2 R3, -RZ, RZ, 0, 0 ;  /* 0x00000000ff037431 */ /* 0x000fe200000001ff */
[----:B------:R-:W-:Y:S01]  /*7d80*/  VIMNMX R0, PT, PT, R34, R29, !PT ;  /* 0x0000001d22007248 */ /* 0x000fe20007fe0100 */
[----:B------:R-:W-:Y:S01]  /*7d90*/  HFMA2 R14, -RZ, RZ, 0, 0 ;  /* 0x00000000ff0e7431 */ /* 0x000fe200000001ff */
[----:B------:R-:W-:Y:S01]  /*7da0*/  MOV R7, R35 ;  /* 0x0000002300077202 */ /* 0x000fe20000000f00 */
[----:B------:R-:W-:Y:S01]  /*7db0*/  IMAD.MOV.U32 R5, RZ, RZ, RZ ;  /* 0x000000ffff057224 */ /* 0x000fe200078e00ff */
[----:B------:R-:W-:Y:S02]  /*7dc0*/  CS2R R12, SRZ ;  /* 0x00000000000c7805 */ /* 0x000fe4000001ff00 */
[----:B------:R-:W-:Y:S01]  /*7dd0*/  MOV R9, RZ ;  /* 0x000000ff00097202 */ /* 0x000fe20000000f00 */
[----:B---3--:R-:W-:-:S02]  /*7de0*/  UIMAD UR4, UR38, UR5, UR46 ;  /* 0x00000005260472a4 */ /* 0x008fc4000f8e022e */
[----:B------:R-:W-:-:S04]  /*7df0*/  IMAD R28, R15, UR5, RZ ;  /* 0x000000050f1c7c24 */ /* 0x000fc8000f8e02ff */
[----:B------:R-:W-:Y:S01]  /*7e00*/  IMAD R37, R28, 0x70, RZ ;  /* 0x000000701c257824 */ /* 0x000fe200078e02ff */
[----:B------:R-:W-:Y:S01]  /*7e10*/  MOV R31, UR4 ;  /* 0x00000004001f7c02 */ /* 0x000fe20008000f00 */
[----:B------:R-:W-:-:S04]  /*7e20*/  ULOP3.LUT UR4, URZ, UR10, URZ, 0x33, !UPT ;  /* 0x0000000aff047292 */ /* 0x000fc8000f8e33ff */
[----:B------:R-:W-:Y:S02]  /*7e30*/  IMAD R31, R31, 0x70, R4 ;  /* 0x000000701f1f7824 */ /* 0x000fe400078e0204 */
[----:B------:R-:W-:Y:S01]  /*7e40*/  IADD3 R32, PT, PT, -R19, UR4, R0 ;  /* 0x0000000413207c10 */ /* 0x000fe2000fffe100 */
[----:B------:R-:W-:Y:S02]  /*7e50*/  IMAD.MOV.U32 R0, RZ, RZ, RZ ;  /* 0x000000ffff007224 */ /* 0x000fe400078e00ff */
[----:B-----5:R-:W-:Y:S01]  /*7e60*/  IMAD.WIDE R30, R31, 0x2, R10 ;  /* 0x000000021f1e7825 */ /* 0x020fe200078e020a */
[----:B------:R-:W-:-:S03]  /*7e70*/  LOP3.LUT P0, RZ, R32, 0x10, RZ, 0xc0, !PT ;  /* 0x0000001020ff7812 */ /* 0x000fc6000780c0ff */
[----:B------:R-:W-:-:S10]  /*7e80*/  IMAD.MOV.U32 R10, RZ, RZ, RZ ;  /* 0x000000ffff0a7224 */ /* 0x000fd400078e00ff */
[----:B------:R-:W-:Y:S05]  /*7e90*/  @P0 BRA `(.L_x_88) ;  /* 0x0000000000cc0947 */ /* 0x000fea0003800000 */
[----:B------:R-:W3:Y:S01]  /*7ea0*/  LDCU.64 UR4, c[0x0][0x3c8] ;  /* 0x00007900ff0477ac */ /* 0x000ee20008000a00 */
[----:B------:R-:W-:-:S04]  /*7eb0*/  IADD3 R0, P0, PT, R35, UR47, RZ ;  /* 0x0000002f23007c10 */ /* 0x000fc8000ff1e0ff */
[----:B------:R-:W-:Y:S02]  /*7ec0*/  IADD3.X R3, PT, PT, RZ, R18, RZ, P0, !PT ;  /* 0x00000012ff037210 */ /* 0x000fe400007fe4ff */
[----:B---3--:R-:W-:-:S04]  /*7ed0*/  LEA R12, P0, R0, UR4, 0x2 ;  /* 0x00000004000c7c11 */ /* 0x008fc8000f8010ff */
[----:B------:R-:W-:Y:S02]  /*7ee0*/  LEA.HI.X R13, R0, UR5, R3, 0x2, P0 ;  /* 0x00000005000d7c11 */ /* 0x000fe400080f1403 */
[----:B------:R-:W3:Y:S04]  /*7ef0*/  LDS.U16 R0, [R36] ;  /* 0x0000000024007984 */ /* 0x000ee80000000400 */
[----:B------:R-:W2:Y:S01]  /*7f00*/  LDG.E R12, desc[UR36][R12.64] ;  /* 0x000000240c0c7981 */ /* 0x000ea2000c1e1900 */
[----:B------:R-:W-:Y:S01]  /*7f10*/  ISETP.NE.AND P0, PT, R53, RZ, PT ;  /* 0x000000ff3500720c */ /* 0x000fe20003f05270 */
[----:B--2---:R-:W-:-:S04]  /*7f20*/  IMAD R11, R28, R12, R35 ;  /* 0x0000000c1c0b7224 */ /* 0x004fc800078e0223 */
[----:B------:R-:W-:-:S04]  /*7f30*/  IMAD R11, R11, 0x70, RZ ;  /* 0x000000700b0b7824 */ /* 0x000fc800078e02ff */
[----:B------:R-:W-:-:S05]  /*7f40*/  IMAD.WIDE R10, R11, 0x2, R26 ;  /* 0x000000020b0a7825 */ /* 0x000fca00078e021a */
[----:B------:R2:W5:Y:S01]  /*7f50*/  LDG.E.128 R40, desc[UR36][R10.64] ;  /* 0x000000240a287981 */ /* 0x000562000c1e1d00 */
[----:B---3--:R-:W-:Y:S01]  /*7f60*/  HADD2.F32 R0, -RZ, R0.H0_H0 ;  /* 0x20000000ff007230 */ /* 0x008fe20000004100 */
[----:B------:R-:W-:Y:S06]  /*7f70*/  @P0 BRA `(.L_x_89) ;  /* 0x0000000000500947 */ /* 0x000fec0003800000 */
[----:B------:R-:W-:Y:S01]  /*7f80*/  ISETP.NE.AND P1, PT, R17, RZ, PT ;  /* 0x000000ff1100720c */ /* 0x000fe20003f25270 */
[----:B------:R-:W3:-:S12]  /*7f90*/  LDS.128 R12, [R16] ;  /* 0x00000000100c7984 */ /* 0x000ed80000000c00 */
[----:B------:R-:W-:Y:S01]  /*7fa0*/  VOTEU.ANY UP0, P1 ;  /* 0x0000000000ff7886 */ /* 0x000fe20000800100 */
[----:B------:R-:W-:-:S13]  /*7fb0*/  PLOP3.LUT P0, PT, PT, PT, UP0, 0x80, 0x8 ;  /* 0x000000000008781c */ /* 0x000fda0003f0f008 */
[----:B------:R-:W4:Y:S01]  /*7fc0*/  @P0 LDG.E.128 R44, desc[UR36][R30.64] ;  /* 0x000000241e2c0981 */ /* 0x000f22000c1e1d00 */
[----:B------:R-:W-:Y:S01]  /*7fd0*/  PLOP3.LUT P1, PT, PT, PT, UP0, 0x80, 0x8 ;  /* 0x000000000008781c */ /* 0x000fe20003f2f008 */
[----:B--2---:R-:W-:Y:S01]  /*7fe0*/  IMAD R11, R35, 0x70, RZ ;  /* 0x00000070230b7824 */ /* 0x004fe200078e02ff */
[----:B------:R-:W-:Y:S02]  /*7ff0*/  PLOP3.LUT P3, PT, PT, PT, UP0, 0x80, 0x8 ;  /* 0x000000000008781c */ /* 0x000fe40003f6f008 */
[----:B------:R-:W-:Y:S01]  /*8000*/  PLOP3.LUT P0, PT, PT, PT, UP0, 0x80, 0x8 ;  /* 0x000000000008781c */ /* 0x000fe20003f0f008 */
[----:B------:R-:W-:Y:S01]  /*8010*/  IMAD.WIDE.U32 R10, R11, 0x2, R24 ;  /* 0x000000020b0a7825 */ /* 0x000fe200078e0018 */
[----:B------:R-:W-:-:S03]  /*8020*/  PLOP3.LUT P2, PT, PT, PT, UP0, 0x80, 0x8 ;  /* 0x000000000008781c */ /* 0x000fc60003f4f008 */
[----:B---3-5:R-:W-:Y:S02]  /*8030*/  HFMA2 R40, R40, 1, 1, R12 ;  /* 0x3c003c0028287831 */ /* 0x028fe4000000000c */
[----:B------:R-:W-:Y:S02]  /*8040*/  HADD2 R41, R41, R13 ;  /* 0x0000000d29297230 */ /* 0x000fe40000000000 */
[----:B------:R-:W-:Y:S02]  /*8050*/  HFMA2 R42, R42, 1, 1, R14 ;  /* 0x3c003c002a2a7831 */ /* 0x000fe4000000000e */
[----:B------:R-:W-:Y:S02]  /*8060*/  HADD2 R43, R43, R15 ;  /* 0x0000000f2b2b7230 */ /* 0x000fe40000000000 */
[----:B----4-:R-:W-:Y:S02]  /*8070*/  @P1 HFMA2 R41, R41, R45, -RZ ;  /* 0x0000002d29291231 */ /* 0x010fe400001000ff */
[----:B------:R-:W-:-:S02]  /*8080*/  @P0 HMUL2 R40, R40, R44 ;  /* 0x0000002c28280232 */ /* 0x000fc40000000000 */
[----:B------:R-:W-:Y:S02]  /*8090*/  @P3 HFMA2 R43, R43, R47, -RZ ;  /* 0x0000002f2b2b3231 */ /* 0x000fe400001000ff */
[----:B------:R-:W-:-:S05]  /*80a0*/  @P2 HMUL2 R42, R42, R46 ;  /* 0x0000002e2a2a2232 */ /* 0x000fca0000000000 */
[----:B------:R3:W-:Y:S02]  /*80b0*/  STG.E.128 desc[UR36][R10.64], R40 ;  /* 0x000000280a007986 */ /* 0x0007e4000c101d24 */
.L_x_89:
[--C-:B-----5:R-:W-:Y:S02]  /*80c0*/  HADD2.F32 R33, -RZ, R40.reuse.H0_H0 ;  /* 0x20000028ff217230 */ /* 0x120fe40000004100 */
[----:B------:R-:W-:Y:S02]  /*80d0*/  HADD2.F32 R3, -RZ, R40.H1_H1 ;  /* 0x30000028ff037230 */ /* 0x000fe40000004100 */
[--C-:B------:R-:W-:Y:S02]  /*80e0*/  HADD2.F32 R5, -RZ, R41.reuse.H0_H0 ;  /* 0x20000029ff057230 */ /* 0x100fe40000004100 */
[C---:B--23--:R-:W-:Y:S01]  /*80f0*/  FFMA.FTZ R10, R0.reuse, R33, RZ ;  /* 0x00000021000a7223 */ /* 0x04cfe200000100ff */
[----:B------:R-:W-:Y:S02]  /*8100*/  HADD2.F32 R7, -RZ, R41.H1_H1 ;  /* 0x30000029ff077230 */ /* 0x000fe40000004100 */
[----:B------:R-:W-:Y:S01]  /*8110*/  FFMA.FTZ R3, R0, R3, RZ ;  /* 0x0000000300037223 */ /* 0x000fe200000100ff */
[----:B------:R-:W-:-:S02]  /*8120*/  HADD2.F32 R9, -RZ, R42.H0_H0 ;  /* 0x2000002aff097230 */ /* 0x000fc40000004100 */
[C---:B------:R-:W-:Y:S01]  /*8130*/  FFMA.FTZ R5, R0.reuse, R5, RZ ;  /* 0x0000000500057223 */ /* 0x040fe200000100ff */
[----:B------:R-:W-:Y:S02]  /*8140*/  HADD2.F32 R11, -RZ, R42.H1_H1 ;  /* 0x3000002aff0b7230 */ /* 0x000fe40000004100 */
[C---:B------:R-:W-:Y:S01]  /*8150*/  FFMA.FTZ R12, R0.reuse, R7, RZ ;  /* 0x00000007000c7223 */ /* 0x040fe200000100ff */
[--C-:B------:R-:W-:Y:S02]  /*8160*/  HADD2.F32 R13, -RZ, R43.reuse.H0_H0 ;  /* 0x2000002bff0d7230 */ /* 0x100fe40000004100 */
[C---:B------:R-:W-:Y:S01]  /*8170*/  FFMA.FTZ R9, R0.reuse, R9, RZ ;  /* 0x0000000900097223 */ /* 0x040fe200000100ff */
[----:B------:R-:W-:Y:S02]  /*8180*/  HADD2.F32 R15, -RZ, R43.H1_H1 ;  /* 0x3000002bff0f7230 */ /* 0x000fe40000004100 */
[C---:B------:R-:W-:Y:S01]  /*8190*/  FFMA.FTZ R14, R0.reuse, R11, RZ ;  /* 0x0000000b000e7223 */ /* 0x040fe200000100ff */
[----:B------:R-:W-:Y:S01]  /*81a0*/  MOV R7, R29 ;  /* 0x0000001d00077202 */ /* 0x000fe20000000f00 */
[C---:B------:R-:W-:Y:S01]  /*81b0*/  FFMA.FTZ R13, R0.reuse, R13, RZ ;  /* 0x0000000d000d7223 */ /* 0x040fe200000100ff */
[----:B------:R-:W-:-:S07]  /*81c0*/  FFMA.FTZ R0, R0, R15, RZ ;  /* 0x0000000f00007223 */ /* 0x000fce00000100ff */
.L_x_88:
[----:B-12---:R-:W-:Y:S05]  /*81d0*/  BSYNC.RECONVERGENT B2 ;  /* 0x0000000000027941 */ /* 0x006fea0003800200 */
.L_x_87:
[----:B------:R-:W-:-:S13]  /*81e0*/  ISETP.GE.U32.AND P0, PT, R32, 0x10, PT ;  /* 0x000000102000780c */ /* 0x000fda0003f06070 */
[----:B------:R-:W-:Y:S05]  /*81f0*/  @!P0 BRA `(.L_x_86) ;  /* 0x0000000400a08947 */ /* 0x000fea0003800000 */
[----:B------:R-:W-:Y:S01]  /*8200*/  LEA R11, R7, UR7, 0x1 ;  /* 0x00000007070b7c11 */ /* 0x000fe2000f8e08ff */
[----:B------:R-:W-:Y:S01]  /*8210*/  IMAD.U32 R28, RZ, RZ, UR10 ;  /* 0x0000000aff1c7e24 */ /* 0x000fe2000f8e00ff */
[----:B------:R-:W-:Y:S01]  /*8220*/  ISETP.NE.AND P0, PT, R53, RZ, PT ;  /* 0x000000ff3500720c */ /* 0x000fe20003f05270 */
[----:B------:R-:W-:Y:S02]  /*8230*/  IMAD R38, R7, 0x70, RZ ;  /* 0x0000007007267824 */ /* 0x000fe400078e02ff */
[----:B------:R-:W-:-:S05]  /*8240*/  IMAD R11, R28, -0x2, R11 ;  /* 0xfffffffe1c0b7824 */ /* 0x000fca00078e020b */
[----:B------:R-:W-:-:S07]  /*8250*/  IADD3 R15, PT, PT, R11, 0x20, R54 ;  /* 0x000000200b0f7810 */ /* 0x000fce0007ffe036 */
.L_x_93:
[----:B------:R-:W-:Y:S02]  /*8260*/  IADD3 R11, P1, PT, R7, UR47, RZ ;  /* 0x0000002f070b7c10 */ /* 0x000fe4000ff3e0ff */
[----:B------:R-:W-:Y:S02]  /*8270*/  ISETP.NE.AND P4, PT, R17, RZ, PT ;  /* 0x000000ff1100720c */ /* 0x000fe40003f85270 */
[----:B------:R-:W-:Y:S02]  /*8280*/  IADD3.X R28, PT, PT, RZ, R18, RZ, P1, !PT ;  /* 0x00000012ff1c7210 */ /* 0x000fe40000ffe4ff */
[----:B------:R-:W-:-:S04]  /*8290*/  LEA R32, P1, R11, UR8, 0x2 ;  /* 0x000000080b207c11 */ /* 0x000fc8000f8210ff */
[----:B------:R-:W-:-:S05]  /*82a0*/  LEA.HI.X R33, R11, UR9, R28, 0x2, P1 ;  /* 0x000000090b217c11 */ /* 0x000fca00088f141c */
[----:B------:R-:W2:Y:S02]  /*82b0*/  LDG.E R11, desc[UR36][R32.64] ;  /* 0x00000024200b7981 */ /* 0x000ea4000c1e1900 */
[----:B--2---:R-:W-:-:S04]  /*82c0*/  IMAD R11, R37, R11, R38 ;  /* 0x0000000b250b7224 */ /* 0x004fc800078e0226 */
[----:B------:R-:W-:-:S05]  /*82d0*/  IMAD.WIDE R28, R11, 0x2, R26 ;  /* 0x000000020b1c7825 */ /* 0x000fca00078e021a */
[----:B------:R1:W5:Y:S01]  /*82e0*/  LDG.E.128 R40, desc[UR36][R28.64] ;  /* 0x000000241c287981 */ /* 0x000362000c1e1d00 */
[----:B------:R-:W-:Y:S04]  /*82f0*/  BSSY.RECONVERGENT B2, `(.L_x_90) ;  /* 0x0000014000027945 */ /* 0x000fe80003800200 */
[----:B------:R-:W-:Y:S05]  /*8300*/  @P0 BRA `(.L_x_91) ;  /* 0x0000000000480947 */ /* 0x000fea0003800000 */
[----:B------:R-:W-:Y:S01]  /*8310*/  VOTEU.ANY UP0, P4 ;  /* 0x0000000000ff7886 */ /* 0x000fe20002000100 */
[----:B------:R-:W-:Y:S01]  /*8320*/  PLOP3.LUT P0, PT, PT, PT, UP0, 0x80, 0x8 ;  /* 0x000000000008781c */ /* 0x000fe20003f0f008 */
[----:B------:R-:W2:-:S12]  /*8330*/  LDS.128 R44, [R16] ;  /* 0x00000000102c7984 */ /* 0x000e980000000c00 */
[----:B------:R-:W3:Y:S01]  /*8340*/  @P0 LDG.E.128 R48, desc[UR36][R30.64] ;  /* 0x000000241e300981 */ /* 0x000ee2000c1e1d00 */
[----:B------:R-:W-:Y:S01]  /*8350*/  PLOP3.LUT P1, PT, PT, PT, UP0, 0x80, 0x8 ;  /* 0x000000000008781c */ /* 0x000fe20003f2f008 */
[----:B-1----:R-:W-:Y:S01]  /*8360*/  IMAD.WIDE.U32 R28, R38, 0x2, R24 ;  /* 0x00000002261c7825 */ /* 0x002fe200078e0018 */
[----:B------:R-:W-:Y:S02]  /*8370*/  PLOP3.LUT P3, PT, PT, PT, UP0, 0x80, 0x8 ;  /* 0x000000000008781c */ /* 0x000fe40003f6f008 */
[----:B------:R-:W-:Y:S02]  /*8380*/  PLOP3.LUT P0, PT, PT, PT, UP0, 0x80, 0x8 ;  /* 0x000000000008781c */ /* 0x000fe40003f0f008 */
[----:B------:R-:W-:Y:S01]  /*8390*/  PLOP3.LUT P2, PT, PT, PT, UP0, 0x80, 0x8 ;  /* 0x000000000008781c */ /* 0x000fe20003f4f008 */
[----:B--2--5:R-:W-:Y:S02]  /*83a0*/  HFMA2 R40, R40, 1, 1, R44 ;  /* 0x3c003c0028287831 */ /* 0x024fe4000000002c */
[----:B------:R-:W-:-:S02]  /*83b0*/  HADD2 R41, R41, R45 ;  /* 0x0000002d29297230 */ /* 0x000fc40000000000 */
[----:B------:R-:W-:Y:S02]  /*83c0*/  HFMA2 R42, R42, 1, 1, R46 ;  /* 0x3c003c002a2a7831 */ /* 0x000fe4000000002e */
[----:B------:R-:W-:Y:S02]  /*83d0*/  HADD2 R43, R43, R47 ;  /* 0x0000002f2b2b7230 */ /* 0x000fe40000000000 */
[----:B---3--:R-:W-:Y:S02]  /*83e0*/  @P1 HFMA2 R41, R41, R49, -RZ ;  /* 0x0000003129291231 */ /* 0x008fe400001000ff */
[----:B------:R-:W-:Y:S02]  /*83f0*/  @P0 HMUL2 R40, R40, R48 ;  /* 0x0000003028280232 */ /* 0x000fe40000000000 */
[----:B------:R-:W-:Y:S02]  /*8400*/  @P3 HFMA2 R43, R43, R51, -RZ ;  /* 0x000000332b2b3231 */ /* 0x000fe400001000ff */
[----:B------:R-:W-:-:S05]  /*8410*/  @P2 HMUL2 R42, R42, R50 ;  /* 0x000000322a2a2232 */ /* 0x000fca0000000000 */
[----:B------:R2:W-:Y:S02]  /*8420*/  STG.E.128 desc[UR36][R28.64], R40 ;  /* 0x000000281c007986 */ /* 0x0005e4000c101d24 */
.L_x_91:
[----:B------:R-:W-:Y:S05]  /*8430*/  BSYNC.RECONVERGENT B2 ;  /* 0x0000000000027941 */ /* 0x000fea0003800200 */
.L_x_90:
[----:B------:R3:W4:Y:S01]  /*8440*/  LDG.E R32, desc[UR36][R32.64+0x40] ;  /* 0x0000402420207981 */ /* 0x000722000c1e1900 */
[----:B------:R-:W-:-:S05]  /*8450*/  IMAD.U32 R53, RZ, RZ, UR14 ;  /* 0x0000000eff357e24 */ /* 0x000fca000f8e00ff */
[----:B------:R-:W-:Y:S01]  /*8460*/  ISETP.NE.AND P0, PT, R53, RZ, PT ;  /* 0x000000ff3500720c */ /* 0x000fe20003f05270 */
[----:B-----5:R-:W-:Y:S02]  /*8470*/  HADD2.F32 R39, -RZ, R40.H0_H0 ;  /* 0x20000028ff277230 */ /* 0x020fe40000004100 */
[--C-:B------:R-:W-:Y:S02]  /*8480*/  HADD2.F32 R44, -RZ, R41.reuse.H0_H0 ;  /* 0x20000029ff2c7230 */ /* 0x100fe40000004100 */
[----:B---3--:R-:W-:Y:S02]  /*8490*/  HADD2.F32 R33, -RZ, R42.H1_H1 ;  /* 0x3000002aff217230 */ /* 0x008fe40000004100 */
[----:B--2---:R-:W-:Y:S02]  /*84a0*/  HADD2.F32 R40, -RZ, R40.H1_H1 ;  /* 0x30000028ff287230 */ /* 0x004fe40000004100 */
[----:B------:R-:W-:Y:S02]  /*84b0*/  HADD2.F32 R41, -RZ, R41.H1_H1 ;  /* 0x30000029ff297230 */ /* 0x000fe40000004100 */
[----:B----4-:R-:W-:-:S05]  /*84c0*/  IMAD R11, R37, R32, R38 ;  /* 0x00000020250b7224 */ /* 0x010fca00078e0226 */
[----:B------:R-:W-:-:S05]  /*84d0*/  IADD3 R11, PT, PT, R11, 0x700, RZ ;  /* 0x000007000b0b7810 */ /* 0x000fca0007ffe0ff */
[----:B-1----:R-:W-:Y:S02]  /*84e0*/  IMAD.WIDE R28, R11, 0x2, R26 ;  /* 0x000000020b1c7825 */ /* 0x002fe400078e021a */
[----:B------:R-:W1:Y:S02]  /*84f0*/  LDS.U16 R11, [R15+-0x20] ;  /* 0xffffe0000f0b7984 */ /* 0x000e640000000400 */
[----:B------:R-:W-:Y:S02]  /*8500*/  HADD2.F32 R32, -RZ, R42.H0_H0 ;  /* 0x2000002aff207230 */ /* 0x000fe40000004100 */
[--C-:B------:R-:W-:Y:S01]  /*8510*/  HADD2.F32 R42, -RZ, R43.reuse.H0_H0 ;  /* 0x2000002bff2a7230 */ /* 0x100fe20000004100 */
[----:B------:R2:W5:Y:S01]  /*8520*/  LDG.E.128 R48, desc[UR36][R28.64] ;  /* 0x000000241c307981 */ /* 0x000562000c1e1d00 */
[----:B------:R-:W-:Y:S02]  /*8530*/  HADD2.F32 R43, -RZ, R43.H1_H1 ;  /* 0x3000002bff2b7230 */ /* 0x000fe40000004100 */
[----:B-1----:R-:W-:-:S05]  /*8540*/  HADD2.F32 R11, -RZ, R11.H0_H0 ;  /* 0x2000000bff0b7230 */ /* 0x002fca0000004100 */
[C---:B------:R-:W-:Y:S01]  /*8550*/  FFMA.FTZ R39, R11.reuse, R39, R10 ;  /* 0x000000270b277223 */ /* 0x040fe2000001000a */
[C---:B--2---:R-:W-:Y:S01]  /*8560*/  FFMA.FTZ R28, R11.reuse, R40, R3 ;  /* 0x000000280b1c7223 */ /* 0x044fe20000010003 */
[C---:B------:R-:W-:Y:S01]  /*8570*/  FFMA.FTZ R44, R11.reuse, R44, R5 ;  /* 0x0000002c0b2c7223 */ /* 0x040fe20000010005 */
[C---:B------:R-:W-:Y:S01]  /*8580*/  FFMA.FTZ R12, R11.reuse, R41, R12 ;  /* 0x000000290b0c7223 */ /* 0x040fe2000001000c */
[C---:B------:R-:W-:Y:S01]  /*8590*/  FFMA.FTZ R32, R11.reuse, R32, R9 ;  /* 0x000000200b207223 */ /* 0x040fe20000010009 */
[C---:B------:R-:W-:Y:S01]  /*85a0*/  FFMA.FTZ R14, R11.reuse, R33, R14 ;  /* 0x000000210b0e7223 */ /* 0x040fe2000001000e */
[C---:B------:R-:W-:Y:S01]  /*85b0*/  FFMA.FTZ R46, R11.reuse, R42, R13 ;  /* 0x0000002a0b2e7223 */ /* 0x040fe2000001000d */
[----:B------:R-:W-:Y:S01]  /*85c0*/  FFMA.FTZ R52, R11, R43, R0 ;  /* 0x0000002b0b347223 */ /* 0x000fe20000010000 */
[----:B------:R-:W-:Y:S06]  /*85d0*/  @P0 BRA `(.L_x_92) ;  /* 0x00000000004c0947 */ /* 0x000fec0003800000 */
[----:B------:R-:W-:Y:S01]  /*85e0*/  VOTEU.ANY UP0, P4 ;  /* 0x0000000000ff7886 */ /* 0x000fe20002000100 */
[----:B------:R-:W-:Y:S01]  /*85f0*/  PLOP3.LUT P1, PT, PT, PT, UP0, 0x80, 0x8 ;  /* 0x000000000008781c */ /* 0x000fe20003f2f008 */
[----:B------:R-:W1:-:S12]  /*8600*/  LDS.128 R56, [R16] ;  /* 0x0000000010387984 */ /* 0x000e580000000c00 */
[----:B------:R-:W2:Y:S01]  /*8610*/  @P1 LDG.E.128 R40, desc[UR36][R30.64] ;  /* 0x000000241e281981 */ /* 0x000ea2000c1e1d00 */
[----:B------:R-:W-:Y:S02]  /*8620*/  PLOP3.LUT P2, PT, PT, PT, UP0, 0x80, 0x8 ;  /* 0x000000000008781c */ /* 0x000fe40003f4f008 */
[----:B------:R-:W-:Y:S02]  /*8630*/  PLOP3.LUT P4, PT, PT, PT, UP0, 0x80, 0x8 ;  /* 0x000000000008781c */ /* 0x000fe40003f8f008 */
[----:B------:R-:W-:Y:S02]  /*8640*/  PLOP3.LUT P1, PT, PT, PT, UP0, 0x80, 0x8 ;  /* 0x000000000008781c */ /* 0x000fe40003f2f008 */
[----:B------:R-:W-:Y:S02]  /*8650*/  PLOP3.LUT P3, PT, PT, PT, UP0, 0x80, 0x8 ;  /* 0x000000000008781c */ /* 0x000fe40003f6f008 */
[----:B------:R-:W-:-:S05]  /*8660*/  IADD3 R11, PT, PT, R38, 0x700, RZ ;  /* 0x00000700260b7810 */ /* 0x000fca0007ffe0ff */
[----:B------:R-:W-:-:S04]  /*8670*/  IMAD.WIDE.U32 R10, R11, 0x2, R24 ;  /* 0x000000020b0a7825 */ /* 0x000fc800078e0018 */
[----:B-1---5:R-:W-:Y:S02]  /*8680*/  HFMA2 R48, R48, 1, 1, R56 ;  /* 0x3c003c0030307831 */ /* 0x022fe40000000038 */
[----:B------:R-:W-:Y:S02]  /*8690*/  HADD2 R49, R49, R57 ;  /* 0x0000003931317230 */ /* 0x000fe40000000000 */
[----:B------:R-:W-:Y:S02]  /*86a0*/  HFMA2 R50, R50, 1, 1, R58 ;  /* 0x3c003c0032327831 */ /* 0x000fe4000000003a */
[----:B------:R-:W-:Y:S02]  /*86b0*/  HADD2 R51, R51, R59 ;  /* 0x0000003b33337230 */ /* 0x000fe40000000000 */
[----:B--2---:R-:W-:Y:S02]  /*86c0*/  @P2 HFMA2 R49, R49, R41, -RZ ;  /* 0x0000002931312231 */ /* 0x004fe400001000ff */
[----:B------:R-:W-:-:S02]  /*86d0*/  @P1 HMUL2 R48, R48, R40 ;  /* 0x0000002830301232 */ /* 0x000fc40000000000 */
[----:B------:R-:W-:Y:S02]  /*86e0*/  @P4 HFMA2 R51, R51, R43, -RZ ;  /* 0x0000002b33334231 */ /* 0x000fe400001000ff */
[----:B------:R-:W-:-:S05]  /*86f0*/  @P3 HMUL2 R50, R50, R42 ;  /* 0x0000002a32323232 */ /* 0x000fca0000000000 */
[----:B------:R1:W-:Y:S02]  /*8700*/  STG.E.128 desc[UR36][R10.64], R48 ;  /* 0x000000300a007986 */ /* 0x0003e4000c101d24 */
.L_x_92:
[----:B------:R2:W3:Y:S01]  /*8710*/  LDS.U16 R0, [R15] ;  /* 0x000000000f007984 */ /* 0x0004e20000000400 */
[----:B------:R-:W-:Y:S01]  /*8720*/  IADD3 R7, PT, PT, R7, 0x20, RZ ;  /* 0x0000002007077810 */ /* 0x000fe20007ffe0ff */
[--C-:B-----5:R-:W-:Y:S02]  /*8730*/  HADD2.F32 R3, -RZ, R48.reuse.H0_H0 ;  /* 0x20000030ff037230 */ /* 0x120fe40000004100 */
[----:B------:R-:W-:Y:S01]  /*8740*/  HADD2.F32 R5, -RZ, R48.H1_H1 ;  /* 0x30000030ff057230 */ /* 0x000fe20000004100 */
[----:B------:R-:W-:Y:S01]  /*8750*/  ISETP.GE.AND P1, PT, R7, R34, PT ;  /* 0x000000220700720c */ /* 0x000fe20003f26270 */
[--C-:B------:R-:W-:Y:S02]  /*8760*/  HADD2.F32 R9, -RZ, R49.reuse.H0_H0 ;  /* 0x20000031ff097230 */ /* 0x100fe40000004100 */
[----:B------:R-:W-:Y:S01]  /*8770*/  HADD2.F32 R13, -RZ, R50.H1_H1 ;  /* 0x30000032ff0d7230 */ /* 0x000fe20000004100 */
[----:B--2---:R-:W-:Y:S01]  /*8780*/  IADD3 R15, PT, PT, R15, 0x40, RZ ;  /* 0x000000400f0f7810 */ /* 0x004fe20007ffe0ff */
[----:B-1----:R-:W-:-:S02]  /*8790*/  HADD2.F32 R49, -RZ, R49.H1_H1 ;  /* 0x30000031ff317230 */ /* 0x002fc40000004100 */
[----:B------:R-:W-:Y:S02]  /*87a0*/  HADD2.F32 R11, -RZ, R50.H0_H0 ;  /* 0x20000032ff0b7230 */ /* 0x000fe40000004100 */
[--C-:B------:R-:W-:Y:S02]  /*87b0*/  HADD2.F32 R29, -RZ, R51.reuse.H0_H0 ;  /* 0x20000033ff1d7230 */ /* 0x100fe40000004100 */
[----:B------:R-:W-:Y:S02]  /*87c0*/  HADD2.F32 R51, -RZ, R51.H1_H1 ;  /* 0x30000033ff337230 */ /* 0x000fe40000004100 */
[----:B------:R-:W-:Y:S02]  /*87d0*/  VIADD R38, R38, 0xe00 ;  /* 0x00000e0026267836 */ /* 0x000fe40000000000 */
[----:B---3--:R-:W-:-:S05]  /*87e0*/  HADD2.F32 R0, -RZ, R0.H0_H0 ;  /* 0x20000000ff007230 */ /* 0x008fca0000004100 */
[C---:B------:R-:W-:Y:S01]  /*87f0*/  FFMA.FTZ R10, R0.reuse, R3, R39 ;  /* 0x00000003000a7223 */ /* 0x040fe20000010027 */
[C---:B------:R-:W-:Y:S01]  /*8800*/  FFMA.FTZ R3, R0.reuse, R5, R28 ;  /* 0x0000000500037223 */ /* 0x040fe2000001001c */
[C---:B------:R-:W-:Y:S01]  /*8810*/  FFMA.FTZ R5, R0.reuse, R9, R44 ;  /* 0x0000000900057223 */ /* 0x040fe2000001002c */
[C---:B------:R-:W-:Y:S01]  /*8820*/  FFMA.FTZ R14, R0.reuse, R13, R14 ;  /* 0x0000000d000e7223 */ /* 0x040fe2000001000e */
[C---:B------:R-:W-:Y:S01]  /*8830*/  FFMA.FTZ R12, R0.reuse, R49, R12 ;  /* 0x00000031000c7223 */ /* 0x040fe2000001000c */
[C---:B------:R-:W-:Y:S01]  /*8840*/  FFMA.FTZ R9, R0.reuse, R11, R32 ;  /* 0x0000000b00097223 */ /* 0x040fe20000010020 */
[C---:B------:R-:W-:Y:S01]  /*8850*/  FFMA.FTZ R13, R0.reuse, R29, R46 ;  /* 0x0000001d000d7223 */ /* 0x040fe2000001002e */
[----:B------:R-:W-:Y:S01]  /*8860*/  FFMA.FTZ R0, R0, R51, R52 ;  /* 0x0000003300007223 */ /* 0x000fe20000010034 */
[----:B------:R-:W-:Y:S06]  /*8870*/  @!P1 BRA `(.L_x_93) ;  /* 0xfffffff800789947 */ /* 0x000fec000383ffff */
.L_x_86:
[----:B-12---:R-:W-:Y:S05]  /*8880*/  BSYNC.RECONVERGENT B1 ;  /* 0x0000000000017941 */ /* 0x006fea0003800200 */
.L_x_85:
[----:B------:R-:W-:Y:S01]  /*8890*/  ISETP.GE.AND P0, PT, R35, UR44, PT ;  /* 0x0000002c23007c0c */ /* 0x000fe2000bf06270 */
[----:B------:R-:W-:-:S12]  /*88a0*/  BSSY.RECONVERGENT B1, `(.L_x_94) ;  /* 0x0000109000017945 */ /* 0x000fd80003800200 */
[----:B------:R-:W-:Y:S05]  /*88b0*/  @P0 BRA `(.L_x_95) ;  /* 0x00000010001c0947 */ /* 0x000fea0003800000 */
[----:B------:R-:W1:Y:S01]  /*88c0*/  LDCU UR4, c[0x0][0x3f8] ;  /* 0x00007f00ff0477ac */ /* 0x000e620008000800 */
[----:B------:R-:W2:Y:S01]  /*88d0*/  LDC R32, c[0x0][0x3f4] ;  /* 0x0000fd00ff207b82 */ /* 0x000ea20000000800 */
[----:B------:R-:W-:Y:S01]  /*88e0*/  IADD3 R45, PT, PT, R35, 0x10, RZ ;  /* 0x00000010232d7810 */ /* 0x000fe20007ffe0ff */
[----:B------:R-:W-:Y:S01]  /*88f0*/  BSSY.RECONVERGENT B2, `(.L_x_96) ;  /* 0x000005a000027945 */ /* 0x000fe20003800200 */
[----:B------:R-:W-:Y:S02]  /*8900*/  ULOP3.LUT UR11, URZ, UR10, URZ, 0x33, !UPT ;  /* 0x0000000aff0b7292 */ /* 0x000fe4000f8e33ff */
[----:B------:R-:W-:-:S03]  /*8910*/  VIMNMX R30, PT, PT, R45, UR44, !PT ;  /* 0x0000002c2d1e7c48 */ /* 0x000fc6000ffe0100 */
[----:B------:R-:W3:Y:S01]  /*8920*/  LDC.64 R28, c[0x0][0x458] ;  /* 0x00011600ff1c7b82 */ /* 0x000ee20000000a00 */
[----:B------:R-:W-:-:S04]  /*8930*/  IADD3 R7, PT, PT, -R19, UR11, R30 ;  /* 0x0000000b13077c10 */ /* 0x000fc8000fffe11e */
[----:B------:R-:W-:Y:S01]  /*8940*/  LOP3.LUT P0, RZ, R7, 0x10, RZ, 0xc0, !PT ;  /* 0x0000001007ff7812 */ /* 0x000fe2000780c0ff */
[----:B-1----:R-:W-:-:S06]  /*8950*/  UIMAD UR5, UR38, UR4, UR46 ;  /* 0x00000004260572a4 */ /* 0x002fcc000f8e022e */
[----:B------:R-:W-:Y:S02]  /*8960*/  IMAD.U32 R11, RZ, RZ, UR5 ;  /* 0x00000005ff0b7e24 */ /* 0x000fe4000f8e00ff */
[----:B--2---:R-:W-:Y:S02]  /*8970*/  IMAD R44, R32, UR4, RZ ;  /* 0x00000004202c7c24 */ /* 0x004fe4000f8e02ff */
[----:B------:R-:W-:-:S04]  /*8980*/  IMAD R11, R11, 0x70, R4 ;  /* 0x000000700b0b7824 */ /* 0x000fc800078e0204 */
[----:B---3--:R-:W-:Y:S01]  /*8990*/  IMAD.WIDE R28, R11, 0x2, R28 ;  /* 0x000000020b1c7825 */ /* 0x008fe200078e021c */
[----:B------:R-:W-:Y:S01]  /*89a0*/  MOV R11, R35 ;  /* 0x00000023000b7202 */ /* 0x000fe20000000f00 */
[----:B------:R-:W-:Y:S06]  /*89b0*/  @P0 BRA `(.L_x_97) ;  /* 0x0000000400340947 */ /* 0x000fec0003800000 */
[----:B------:R-:W-:Y:S02]  /*89c0*/  ISETP.GE.AND P0, PT, R35, R32, PT ;  /* 0x000000202300720c */ /* 0x000fe40003f06270 */
[----:B------:R-:W-:-:S11]  /*89d0*/  MOV R11, R45 ;  /* 0x0000002d000b7202 */ /* 0x000fd60000000f00 */
[----:B------:R-:W-:Y:S05]  /*89e0*/  @!P0 BRA `(.L_x_97) ;  /* 0x0000000400288947 */ /* 0x000fea0003800000 */
[----:B------:R-:W-:Y:S01]  /*89f0*/  IABS R34, R32 ;  /* 0x0000002000227213 */ /* 0x000fe20000000000 */
[----:B------:R-:W-:Y:S01]  /*8a00*/  HFMA2 R30, -RZ, RZ, 0, 0 ;  /* 0x00000000ff1e7431 */ /* 0x000fe200000001ff */
[----:B------:R-:W-:Y:S01]  /*8a10*/  IABS R15, R35 ;  /* 0x00000023000f7213 */ /* 0x000fe20000000000 */
[----:B------:R-:W1:Y:S01]  /*8a20*/  LDCU.64 UR4, c[0x0][0x3c8] ;  /* 0x00007900ff0477ac */ /* 0x000e620008000a00 */
[----:B------:R-:W2:Y:S01]  /*8a30*/  I2F.RP R33, R34 ;  /* 0x0000002200217306 */ /* 0x000ea20000209400 */
[----:B------:R-:W-:Y:S01]  /*8a40*/  ISETP.GE.AND P1, PT, R35, RZ, PT ;  /* 0x000000ff2300720c */ /* 0x000fe20003f26270 */
[----:B------:R-:W3:Y:S01]  /*8a50*/  LDS.U16 R36, [R36] ;  /* 0x0000000024247984 */ /* 0x000ee20000000400 */
[----:B------:R-:W-:-:S05]  /*8a60*/  ISETP.NE.AND P2, PT, R32, RZ, PT ;  /* 0x000000ff2000720c */ /* 0x000fca0003f45270 */
[----:B--2---:R-:W2:Y:S02]  /*8a70*/  MUFU.RCP R33, R33 ;  /* 0x0000002100217308 */ /* 0x004ea40000001000 */
[----:B--2---:R-:W-:-:S06]  /*8a80*/  VIADD R31, R33, 0xffffffe ;  /* 0x0ffffffe211f7836 */ /* 0x004fcc0000000000 */
[----:B------:R-:W2:Y:S02]  /*8a90*/  F2I.FTZ.U32.TRUNC.NTZ R31, R31 ;  /* 0x0000001f001f7305 */ /* 0x000ea4000021f000 */
[----:B--2---:R-:W-:-:S05]  /*8aa0*/  IADD3 R11, PT, PT, RZ, -R31, RZ ;  /* 0x8000001fff0b7210 */ /* 0x004fca0007ffe0ff */
[----:B------:R-:W-:-:S04]  /*8ab0*/  IMAD R11, R11, R34, RZ ;  /* 0x000000220b0b7224 */ /* 0x000fc800078e02ff */
[----:B------:R-:W-:-:S06]  /*8ac0*/  IMAD.HI.U32 R30, R31, R11, R30 ;  /* 0x0000000b1f1e7227 */ /* 0x000fcc00078e001e */
[----:B------:R-:W-:-:S04]  /*8ad0*/  IMAD.HI.U32 R11, R30, R15, RZ ;  /* 0x0000000f1e0b7227 */ /* 0x000fc800078e00ff */
[----:B------:R-:W-:-:S04]  /*8ae0*/  IMAD.MOV R30, RZ, RZ, -R11 ;  /* 0x000000ffff1e7224 */ /* 0x000fc800078e0a0b */
[----:B------:R-:W-:-:S05]  /*8af0*/  IMAD R11, R34, R30, R15 ;  /* 0x0000001e220b7224 */ /* 0x000fca00078e020f */
[----:B------:R-:W-:-:S13]  /*8b00*/  ISETP.GT.U32.AND P0, PT, R34, R11, PT ;  /* 0x0000000b2200720c */ /* 0x000fda0003f04070 */
[----:B------:R-:W-:-:S04]  /*8b10*/  @!P0 IADD3 R11, PT, PT, R11, -R34, RZ ;  /* 0x800000220b0b8210 */ /* 0x000fc80007ffe0ff */
[----:B------:R-:W-:-:S13]  /*8b20*/  ISETP.GT.U32.AND P0, PT, R34, R11, PT ;  /* 0x0000000b2200720c */ /* 0x000fda0003f04070 */
[----:B------:R-:W-:-:S05]  /*8b30*/  @!P0 IADD3 R11, PT, PT, R11, -R34, RZ ;  /* 0x800000220b0b8210 */ /* 0x000fca0007ffe0ff */
[----:B------:R-:W-:Y:S01]  /*8b40*/  @!P1 IMAD.MOV R11, RZ, RZ, -R11 ;  /* 0x000000ffff0b9224 */ /* 0x000fe200078e0a0b */
[----:B------:R-:W-:-:S04]  /*8b50*/  @!P2 LOP3.LUT R11, RZ, R32, RZ, 0x33, !PT ;  /* 0x00000020ff0ba212 */ /* 0x000fc800078e33ff */
[----:B------:R-:W-:-:S04]  /*8b60*/  IADD3 R15, P0, PT, R11, UR47, RZ ;  /* 0x0000002f0b0f7c10 */ /* 0x000fc8000ff1e0ff */
[----:B------:R-:W-:Y:S02]  /*8b70*/  IADD3.X R30, PT, PT, RZ, R18, RZ, P0, !PT ;  /* 0x00000012ff1e7210 */ /* 0x000fe400007fe4ff */
[----:B-1----:R-:W-:-:S04]  /*8b80*/  LEA R32, P0, R15, UR4, 0x2 ;  /* 0x000000040f207c11 */ /* 0x002fc8000f8010ff */
[----:B------:R-:W-:-:S05]  /*8b90*/  LEA.HI.X R33, R15, UR5, R30, 0x2, P0 ;  /* 0x000000050f217c11 */ /* 0x000fca00080f141e */
[----:B------:R-:W2:Y:S01]  /*8ba0*/  LDG.E R32, desc[UR36][R32.64] ;  /* 0x0000002420207981 */ /* 0x000ea2000c1e1900 */
[----:B------:R-:W-:Y:S01]  /*8bb0*/  ISETP.NE.AND P0, PT, R53, RZ, PT ;  /* 0x000000ff3500720c */ /* 0x000fe20003f05270 */
[----:B--2---:R-:W-:-:S04]  /*8bc0*/  IMAD R11, R44, R32, R11 ;  /* 0x000000202c0b7224 */ /* 0x004fc800078e020b */
[----:B------:R-:W-:-:S04]  /*8bd0*/  IMAD R11, R11, 0x70, RZ ;  /* 0x000000700b0b7824 */ /* 0x000fc800078e02ff */
[----:B------:R-:W-:-:S05]  /*8be0*/  IMAD.WIDE R30, R11, 0x2, R26 ;  /* 0x000000020b1e7825 */ /* 0x000fca00078e021a */
[----:B------:R1:W5:Y:S01]  /*8bf0*/  LDG.E.128 R40, desc[UR36][R30.64] ;  /* 0x000000241e287981 */ /* 0x000362000c1e1d00 */
[----:B------:R-:W-:Y:S01]  /*8c00*/  BSSY.RECONVERGENT B3, `(.L_x_98) ;  /* 0x0000017000037945 */ /* 0x000fe20003800200 */
[----:B---3--:R-:W-:-:S03]  /*8c10*/  HADD2.F32 R11, -RZ, R36.H0_H0 ;  /* 0x20000024ff0b7230 */ /* 0x008fc60000004100 */
[----:B------:R-:W-:Y:S05]  /*8c20*/  @P0 BRA `(.L_x_99) ;  /* 0x0000000000500947 */ /* 0x000fea0003800000 */
[----:B------:R-:W-:Y:S01]  /*8c30*/  ISETP.NE.AND P3, PT, R17, RZ, PT ;  /* 0x000000ff1100720c */ /* 0x000fe20003f65270 */
[----:B------:R-:W2:-:S12]  /*8c40*/  LDS.128 R48, [R16] ;  /* 0x0000000010307984 */ /* 0x000e980000000c00 */
[----:B------:R-:W-:Y:S01]  /*8c50*/  VOTEU.ANY UP0, P3 ;  /* 0x0000000000ff7886 */ /* 0x000fe20001800100 */
[----:B------:R-:W-:-:S13]  /*8c60*/  PLOP3.LUT P0, PT, PT, PT, UP0, 0x80, 0x8 ;  /* 0x000000000008781c */ /* 0x000fda0003f0f008 */
[----:B------:R-:W3:Y:S01]  /*8c70*/  @P0 LDG.E.128 R36, desc[UR36][R28.64] ;  /* 0x000000241c240981 */ /* 0x000ee2000c1e1d00 */
[----:B------:R-:W-:Y:S01]  /*8c80*/  PLOP3.LUT P1, PT, PT, PT, UP0, 0x80, 0x8 ;  /* 0x000000000008781c */ /* 0x000fe20003f2f008 */
[----:B-1----:R-:W-:Y:S01]  /*8c90*/  IMAD R31, R35, 0x70, RZ ;  /* 0x00000070231f7824 */ /* 0x002fe200078e02ff */
[----:B------:R-:W-:Y:S02]  /*8ca0*/  PLOP3.LUT P3, PT, PT, PT, UP0, 0x80, 0x8 ;  /* 0x000000000008781c */ /* 0x000fe40003f6f008 */
[----:B------:R-:W-:Y:S01]  /*8cb0*/  PLOP3.LUT P0, PT, PT, PT, UP0, 0x80, 0x8 ;  /* 0x000000000008781c */ /* 0x000fe20003f0f008 */
[----:B------:R-:W-:Y:S01]  /*8cc0*/  IMAD.WIDE.U32 R30, R31, 0x2, R24 ;  /* 0x000000021f1e7825 */ /* 0x000fe200078e0018 */
[----:B------:R-:W-:-:S03]  /*8cd0*/  PLOP3.LUT P2, PT, PT, PT, UP0, 0x80, 0x8 ;  /* 0x000000000008781c */ /* 0x000fc60003f4f008 */
[----:B--2--5:R-:W-:Y:S02]  /*8ce0*/  HFMA2 R40, R40, 1, 1, R48 ;  /* 0x3c003c0028287831 */ /* 0x024fe40000000030 */
[----:B------:R-:W-:Y:S02]  /*8cf0*/  HADD2 R41, R41, R49 ;  /* 0x0000003129297230 */ /* 0x000fe40000000000 */
[----:B------:R-:W-:Y:S02]  /*8d00*/  HFMA2 R42, R42, 1, 1, R50 ;  /* 0x3c003c002a2a7831 */ /* 0x000fe40000000032 */
[----:B------:R-:W-:Y:S02]  /*8d10*/  HADD2 R43, R43, R51 ;  /* 0x000000332b2b7230 */ /* 0x000fe40000000000 */
[----:B---3--:R-:W-:Y:S02]  /*8d20*/  @P1 HFMA2 R41, R41, R37, -RZ ;  /* 0x0000002529291231 */ /* 0x008fe400001000ff */
[----:B------:R-:W-:-:S02]  /*8d30*/  @P0 HMUL2 R40, R40, R36 ;  /* 0x0000002428280232 */ /* 0x000fc40000000000 */
[----:B------:R-:W-:Y:S02]  /*8d40*/  @P3 HFMA2 R43, R43, R39, -RZ ;  /* 0x000000272b2b3231 */ /* 0x000fe400001000ff */
[----:B------:R-:W-:-:S05]  /*8d50*/  @P2 HMUL2 R42, R42, R38 ;  /* 0x000000262a2a2232 */ /* 0x000fca0000000000 */
[----:B------:R2:W-:Y:S02]  /*8d60*/  STG.E.128 desc[UR36][R30.64], R40 ;  /* 0x000000281e007986 */ /* 0x0005e4000c101d24 */
.L_x_99:
[----:B------:R-:W-:Y:S05]  /*8d70*/  BSYNC.RECONVERGENT B3 ;  /* 0x0000000000037941 */ /* 0x000fea0003800200 */
.L_x_98:
[--C-:B-----5:R-:W-:Y:S02]  /*8d80*/  HADD2.F32 R15, -RZ, R40.reuse.H0_H0 ;  /* 0x20000028ff0f7230 */ /* 0x120fe40000004100 */
[----:B-12---:R-:W-:Y:S02]  /*8d90*/  HADD2.F32 R30, -RZ, R41.H0_H0 ;  /* 0x20000029ff1e7230 */ /* 0x006fe40000004100 */
[----:B------:R-:W-:Y:S02]  /*8da0*/  HADD2.F32 R34, -RZ, R43.H0_H0 ;  /* 0x2000002bff227230 */ /* 0x000fe40000004100 */
[C---:B------:R-:W-:Y:S01]  /*8db0*/  FFMA.FTZ R10, R11.reuse, R15, R10 ;  /* 0x0000000f0b0a7223 */ /* 0x040fe2000001000a */
[----:B------:R-:W-:Y:S02]  /*8dc0*/  HADD2.F32 R40, -RZ, R40.H1_H1 ;  /* 0x30000028ff287230 */ /* 0x000fe40000004100 */
[----:B------:R-:W-:Y:S01]  /*8dd0*/  FFMA.FTZ R5, R11, R30, R5 ;  /* 0x0000001e0b057223 */ /* 0x000fe20000010005 */
[----:B------:R-:W-:-:S02]  /*8de0*/  HADD2.F32 R41, -RZ, R41.H1_H1 ;  /* 0x30000029ff297230 */ /* 0x000fc40000004100 */
[C---:B------:R-:W-:Y:S01]  /*8df0*/  FFMA.FTZ R13, R11.reuse, R34, R13 ;  /* 0x000000220b0d7223 */ /* 0x040fe2000001000d */
[--C-:B------:R-:W-:Y:S02]  /*8e00*/  HADD2.F32 R32, -RZ, R42.reuse.H0_H0 ;  /* 0x2000002aff207230 */ /* 0x100fe40000004100 */
[C---:B------:R-:W-:Y:S01]  /*8e10*/  FFMA.FTZ R3, R11.reuse, R40, R3 ;  /* 0x000000280b037223 */ /* 0x040fe20000010003 */
[----:B------:R-:W-:Y:S02]  /*8e20*/  HADD2.F32 R31, -RZ, R42.H1_H1 ;  /* 0x3000002aff1f7230 */ /* 0x000fe40000004100 */
[C---:B------:R-:W-:Y:S01]  /*8e30*/  FFMA.FTZ R12, R11.reuse, R41, R12 ;  /* 0x000000290b0c7223 */ /* 0x040fe2000001000c */
[----:B------:R-:W-:Y:S02]  /*8e40*/  HADD2.F32 R43, -RZ, R43.H1_H1 ;  /* 0x3000002bff2b7230 */ /* 0x000fe40000004100 */
[C---:B------:R-:W-:Y:S01]  /*8e50*/  FFMA.FTZ R9, R11.reuse, R32, R9 ;  /* 0x000000200b097223 */ /* 0x040fe20000010009 */
[----:B------:R-:W-:-:S02]  /*8e60*/  FFMA.FTZ R14, R11, R31, R14 ;  /* 0x0000001f0b0e7223 */ /* 0x000fc4000001000e */
[----:B------:R-:W-:Y:S01]  /*8e70*/  FFMA.FTZ R0, R11, R43, R0 ;  /* 0x0000002b0b007223 */ /* 0x000fe20000010000 */
[----:B------:R-:W-:-:S07]  /*8e80*/  MOV R11, R45 ;  /* 0x0000002d000b7202 */ /* 0x000fce0000000f00 */
.L_x_97:
[----:B------:R-:W-:Y:S05]  /*8e90*/  BSYNC.RECONVERGENT B2 ;  /* 0x0000000000027941 */ /* 0x000fea0003800200 */
.L_x_96:
[----:B------:R-:W-:-:S13]  /*8ea0*/  ISETP.GE.U32.AND P0, PT, R7, 0x10, PT ;  /* 0x000000100700780c */ /* 0x000fda0003f06070 */
[----:B------:R-:W-:Y:S05]  /*8eb0*/  @!P0 BRA `(.L_x_95) ;  /* 0x00000008009c8947 */ /* 0x000fea0003800000 */
[C---:B------:R-:W-:Y:S01]  /*8ec0*/  LEA R7, R11.reuse, UR7, 0x1 ;  /* 0x000000070b077c11 */ /* 0x040fe2000f8e08ff */
[----:B------:R-:W-:Y:S01]  /*8ed0*/  IMAD.U32 R30, RZ, RZ, UR10 ;  /* 0x0000000aff1e7e24 */ /* 0x000fe2000f8e00ff */
[C---:B------:R-:W-:Y:S01]  /*8ee0*/  IADD3 R15, PT, PT, R11.reuse, 0x10, RZ ;  /* 0x000000100b0f7810 */ /* 0x040fe20007ffe0ff */
[----:B------:R-:W-:Y:S02]  /*8ef0*/  IMAD R11, R11, 0x70, RZ ;  /* 0x000000700b0b7824 */ /* 0x000fe400078e02ff */
[----:B------:R-:W-:-:S05]  /*8f00*/  IMAD R7, R30, -0x2, R7 ;  /* 0xfffffffe1e077824 */ /* 0x000fca00078e0207 */
[----:B------:R-:W-:-:S07]  /*8f10*/  IADD3 R7, PT, PT, R7, 0x20, R54 ;  /* 0x0000002007077810 */ /* 0x000fce0007ffe036 */
.L_x_106:
[----:B------:R-:W1:Y:S01]  /*8f20*/  LDC R46, c[0x0][0x3f4] ;  /* 0x0000fd00ff2e7b82 */ /* 0x000e620000000800 */
[----:B------:R-:W-:Y:S01]  /*8f30*/  IADD3 R32, PT, PT, R15, -0x10, RZ ;  /* 0xfffffff00f207810 */ /* 0x000fe20007ffe0ff */
[----:B------:R-:W-:Y:S03]  /*8f40*/  BSSY.RECONVERGENT B2, `(.L_x_100) ;  /* 0x000004b000027945 */ /* 0x000fe60003800200 */
[----:B-1----:R-:W-:-:S13]  /*8f50*/  ISETP.GE.AND P0, PT, R32, R46, PT ;  /* 0x0000002e2000720c */ /* 0x002fda0003f06270 */
[----:B------:R-:W-:Y:S05]  /*8f60*/  @!P0 BRA `(.L_x_101) ;  /* 0x0000000400208947 */ /* 0x000fea0003800000 */
[----:B------:R-:W-:Y:S01]  /*8f70*/  IABS R33, R46 ;  /* 0x0000002e00217213 */ /* 0x000fe20000000000 */
[----:B------:R-:W1:Y:S01]  /*8f80*/  LDCU.64 UR4, c[0x0][0x3c8] ;  /* 0x00007900ff0477ac */ /* 0x000e620008000a00 */
[----:B------:R-:W-:Y:S02]  /*8f90*/  IABS R36, R32 ;  /* 0x0000002000247213 */ /* 0x000fe40000000000 */
[----:B------:R-:W2:Y:S01]  /*8fa0*/  I2F.RP R34, R33 ;  /* 0x0000002100227306 */ /* 0x000ea20000209400 */
[----:B------:R-:W-:Y:S02]  /*8fb0*/  ISETP.GE.AND P1, PT, R32, RZ, PT ;  /* 0x000000ff2000720c */ /* 0x000fe40003f26270 */
[----:B------:R-:W-:-:S05]  /*8fc0*/  ISETP.NE.AND P2, PT, R46, RZ, PT ;  /* 0x000000ff2e00720c */ /* 0x000fca0003f45270 */
[----:B--2---:R-:W2:Y:S02]  /*8fd0*/  MUFU.RCP R34, R34 ;  /* 0x0000002200227308 */ /* 0x004ea40000001000 */
[----:B--2---:R-:W-:-:S06]  /*8fe0*/  VIADD R35, R34, 0xffffffe ;  /* 0x0ffffffe22237836 */ /* 0x004fcc0000000000 */
[----:B------:R-:W2:Y:S02]  /*8ff0*/  F2I.FTZ.U32.TRUNC.NTZ R31, R35 ;  /* 0x00000023001f7305 */ /* 0x000ea4000021f000 */
[----:B--2---:R-:W-:-:S05]  /*9000*/  IADD3 R30, PT, PT, RZ, -R31, RZ ;  /* 0x8000001fff1e7210 */ /* 0x004fca0007ffe0ff */
[----:B------:R-:W-:Y:S02]  /*9010*/  IMAD R37, R30, R33, RZ ;  /* 0x000000211e257224 */ /* 0x000fe400078e02ff */
[----:B------:R-:W-:-:S05]  /*9020*/  HFMA2 R30, -RZ, RZ, 0, 0 ;  /* 0x00000000ff1e7431 */ /* 0x000fca00000001ff */
[----:B------:R-:W-:-:S04]  /*9030*/  IMAD.HI.U32 R30, R31, R37, R30 ;  /* 0x000000251f1e7227 */ /* 0x000fc800078e001e */
[----:B------:R-:W-:-:S04]  /*9040*/  IMAD.MOV.U32 R31, RZ, RZ, R36 ;  /* 0x000000ffff1f7224 */ /* 0x000fc800078e0024 */
[----:B------:R-:W-:-:S05]  /*9050*/  IMAD.HI.U32 R30, R30, R31, RZ ;  /* 0x0000001f1e1e7227 */ /* 0x000fca00078e00ff */
[----:B------:R-:W-:-:S05]  /*9060*/  IADD3 R30, PT, PT, -R30, RZ, RZ ;  /* 0x000000ff1e1e7210 */ /* 0x000fca0007ffe1ff */
[----:B------:R-:W-:-:S05]  /*9070*/  IMAD R30, R33, R30, R31 ;  /* 0x0000001e211e7224 */ /* 0x000fca00078e021f */
[----:B------:R-:W-:-:S13]  /*9080*/  ISETP.GT.U32.AND P0, PT, R33, R30, PT ;  /* 0x0000001e2100720c */ /* 0x000fda0003f04070 */
[----:B------:R-:W-:-:S04]  /*9090*/  @!P0 IADD3 R30, PT, PT, R30, -R33, RZ ;  /* 0x800000211e1e8210 */ /* 0x000fc80007ffe0ff */
[----:B------:R-:W-:-:S13]  /*90a0*/  ISETP.GT.U32.AND P0, PT, R33, R30, PT ;  /* 0x0000001e2100720c */ /* 0x000fda0003f04070 */
[----:B------:R-:W-:-:S05]  /*90b0*/  @!P0 IMAD.IADD R30, R30, 0x1, -R33 ;  /* 0x000000011e1e8824 */ /* 0x000fca00078e0a21 */
[----:B------:R-:W-:Y:S02]  /*90c0*/  @!P1 IADD3 R30, PT, PT, -R30, RZ, RZ ;  /* 0x000000ff1e1e9210 */ /* 0x000fe40007ffe1ff */
[----:B------:R-:W-:-:S04]  /*90d0*/  @!P2 LOP3.LUT R30, RZ, R46, RZ, 0x33, !PT ;  /* 0x0000002eff1ea212 */ /* 0x000fc800078e33ff */
[----:B------:R-:W-:-:S04]  /*90e0*/  IADD3 R31, P0, PT, R30, UR47, RZ ;  /* 0x0000002f1e1f7c10 */ /* 0x000fc8000ff1e0ff */
[----:B------:R-:W-:Y:S02]  /*90f0*/  IADD3.X R34, PT, PT, RZ, R18, RZ, P0, !PT ;  /* 0x00000012ff227210 */ /* 0x000fe400007fe4ff */
[C---:B-1----:R-:W-:Y:S01]  /*9100*/  LEA R32, P0, R31.reuse, UR4, 0x2 ;  /* 0x000000041f207c11 */ /* 0x042fe2000f8010ff */
[----:B------:R-:W1:Y:S03]  /*9110*/  LDCU UR4, c[0x0][0x40c] ;  /* 0x00008180ff0477ac */ /* 0x000e660008000800 */
[----:B------:R-:W-:Y:S02]  /*9120*/  LEA.HI.X R33, R31, UR5, R34, 0x2, P0 ;  /* 0x000000051f217c11 */ /* 0x000fe400080f1422 */
[----:B------:R-:W2:Y:S04]  /*9130*/  LDS.U16 R34, [R7+-0x20] ;  /* 0xffffe00007227984 */ /* 0x000ea80000000400 */
[----:B------:R-:W3:Y:S02]  /*9140*/  LDG.E R33, desc[UR36][R32.64] ;  /* 0x0000002420217981 */ /* 0x000ee4000c1e1900 */
[----:B---3--:R-:W-:-:S04]  /*9150*/  IMAD R30, R44, R33, R30 ;  /* 0x000000212c1e7224 */ /* 0x008fc800078e021e */
[----:B------:R-:W-:-:S04]  /*9160*/  IMAD R31, R30, 0x70, RZ ;  /* 0x000000701e1f7824 */ /* 0x000fc800078e02ff */
[----:B------:R-:W-:-:S05]  /*9170*/  IMAD.WIDE R30, R31, 0x2, R26 ;  /* 0x000000021f1e7825 */ /* 0x000fca00078e021a */
[----:B------:R3:W5:Y:S01]  /*9180*/  LDG.E.128 R36, desc[UR36][R30.64] ;  /* 0x000000241e247981 */ /* 0x000762000c1e1d00 */
[----:B-1----:R-:W-:Y:S01]  /*9190*/  UISETP.NE.AND UP0, UPT, UR4, URZ, UPT ;  /* 0x000000ff0400728c */ /* 0x002fe2000bf05270 */
[----:B--2---:R-:W-:-:S08]  /*91a0*/  HADD2.F32 R45, -RZ, R34.H0_H0 ;  /* 0x20000022ff2d7230 */ /* 0x004fd00000004100 */
[----:B---3--:R-:W-:Y:S05]  /*91b0*/  BRA.U UP0, `(.L_x_102) ;  /* 0x00000001004c7547 */ /* 0x008fea000b800000 */
[----:B------:R-:W-:Y:S01]  /*91c0*/  ISETP.NE.AND P3, PT, R17, RZ, PT ;  /* 0x000000ff1100720c */ /* 0x000fe20003f65270 */
[----:B------:R-:W1:-:S12]  /*91d0*/  LDS.128 R32, [R16] ;  /* 0x0000000010207984 */ /* 0x000e580000000c00 */
[----:B------:R-:W-:Y:S01]  /*91e0*/  VOTEU.ANY UP0, P3 ;  /* 0x0000000000ff7886 */ /* 0x000fe20001800100 */
[----:B------:R-:W-:-:S13]  /*91f0*/  PLOP3.LUT P0, PT, PT, PT, UP0, 0x80, 0x8 ;  /* 0x000000000008781c */ /* 0x000fda0003f0f008 */
[----:B------:R-:W2:Y:S01]  /*9200*/  @P0 LDG.E.128 R40, desc[UR36][R28.64] ;  /* 0x000000241c280981 */ /* 0x000ea2000c1e1d00 */
[----:B------:R-:W-:Y:S01]  /*9210*/  PLOP3.LUT P1, PT, PT, PT, UP0, 0x80, 0x8 ;  /* 0x000000000008781c */ /* 0x000fe20003f2f008 */
[----:B------:R-:W-:Y:S01]  /*9220*/  IMAD.WIDE.U32 R30, R11, 0x2, R24 ;  /* 0x000000020b1e7825 */ /* 0x000fe200078e0018 */
[----:B------:R-:W-:Y:S02]  /*9230*/  PLOP3.LUT P3, PT, PT, PT, UP0, 0x80, 0x8 ;  /* 0x000000000008781c */ /* 0x000fe40003f6f008 */
[----:B------:R-:W-:Y:S02]  /*9240*/  PLOP3.LUT P0, PT, PT, PT, UP0, 0x80, 0x8 ;  /* 0x000000000008781c */ /* 0x000fe40003f0f008 */
[----:B------:R-:W-:Y:S01]  /*9250*/  PLOP3.LUT P2, PT, PT, PT, UP0, 0x80, 0x8 ;  /* 0x000000000008781c */ /* 0x000fe20003f4f008 */
[----:B-1---5:R-:W-:Y:S02]  /*9260*/  HFMA2 R36, R36, 1, 1, R32 ;  /* 0x3c003c0024247831 */ /* 0x022fe40000000020 */
[----:B------:R-:W-:-:S02]  /*9270*/  HADD2 R37, R37, R33 ;  /* 0x0000002125257230 */ /* 0x000fc40000000000 */
[----:B------:R-:W-:Y:S02]  /*9280*/  HFMA2 R38, R38, 1, 1, R34 ;  /* 0x3c003c0026267831 */ /* 0x000fe40000000022 */
[----:B------:R-:W-:Y:S02]  /*9290*/  HADD2 R39, R39, R35 ;  /* 0x0000002327277230 */ /* 0x000fe40000000000 */
[----:B--2---:R-:W-:Y:S02]  /*92a0*/  @P1 HFMA2 R37, R37, R41, -RZ ;  /* 0x0000002925251231 */ /* 0x004fe400001000ff */
[----:B------:R-:W-:Y:S02]  /*92b0*/  @P0 HMUL2 R36, R36, R40 ;  /* 0x0000002824240232 */ /* 0x000fe40000000000 */
[----:B------:R-:W-:Y:S02]  /*92c0*/  @P3 HFMA2 R39, R39, R43, -RZ ;  /* 0x0000002b27273231 */ /* 0x000fe400001000ff */
[----:B------:R-:W-:-:S05]  /*92d0*/  @P2 HMUL2 R38, R38, R42 ;  /* 0x0000002a26262232 */ /* 0x000fca0000000000 */
[----:B------:R1:W-:Y:S02]  /*92e0*/  STG.E.128 desc[UR36][R30.64], R36 ;  /* 0x000000241e007986 */ /* 0x0003e4000c101d24 */
.L_x_102:
[--C-:B-----5:R-:W-:Y:S02]  /*92f0*/  HADD2.F32 R34, -RZ, R38.reuse.H0_H0 ;  /* 0x20000026ff227230 */ /* 0x120fe40000004100 */
[----:B-1----:R-:W-:Y:S02]  /*9300*/  HADD2.F32 R31, -RZ, R38.H1_H1 ;  /* 0x30000026ff1f7230 */ /* 0x002fe40000004100 */
[----:B------:R-:W-:Y:S02]  /*9310*/  HADD2.F32 R30, -RZ, R36.H0_H0 ;  /* 0x20000024ff1e7230 */ /* 0x000fe40000004100 */
[C---:B------:R-:W-:Y:S01]  /*9320*/  FFMA.FTZ R9, R45.reuse, R34, R9 ;  /* 0x000000222d097223 */ /* 0x040fe20000010009 */
[----:B------:R-:W-:Y:S02]  /*9330*/  HADD2.F32 R32, -RZ, R37.H0_H0 ;  /* 0x20000025ff207230 */ /* 0x000fe40000004100 */
[----:B------:R-:W-:Y:S01]  /*9340*/  FFMA.FTZ R14, R45, R31, R14 ;  /* 0x0000001f2d0e7223 */ /* 0x000fe2000001000e */
[----:B------:R-:W-:-:S02]  /*9350*/  HADD2.F32 R38, -RZ, R39.H0_H0 ;  /* 0x20000027ff267230 */ /* 0x000fc40000004100 */
[C---:B------:R-:W-:Y:S01]  /*9360*/  FFMA.FTZ R10, R45.reuse, R30, R10 ;  /* 0x0000001e2d0a7223 */ /* 0x040fe2000001000a */
[----:B------:R-:W-:Y:S02]  /*9370*/  HADD2.F32 R36, -RZ, R36.H1_H1 ;  /* 0x30000024ff247230 */ /* 0x000fe40000004100 */
[C---:B------:R-:W-:Y:S01]  /*9380*/  FFMA.FTZ R5, R45.reuse, R32, R5 ;  /* 0x000000202d057223 */ /* 0x040fe20000010005 */
[----:B------:R-:W-:Y:S02]  /*9390*/  HADD2.F32 R37, -RZ, R37.H1_H1 ;  /* 0x30000025ff257230 */ /* 0x000fe40000004100 */
[C---:B------:R-:W-:Y:S01]  /*93a0*/  FFMA.FTZ R13, R45.reuse, R38, R13 ;  /* 0x000000262d0d7223 */ /* 0x040fe2000001000d */
[----:B------:R-:W-:Y:S02]  /*93b0*/  HADD2.F32 R39, -RZ, R39.H1_H1 ;  /* 0x30000027ff277230 */ /* 0x000fe40000004100 */
[C---:B------:R-:W-:Y:S01]  /*93c0*/  FFMA.FTZ R3, R45.reuse, R36, R3 ;  /* 0x000000242d037223 */ /* 0x040fe20000010003 */
[----:B------:R-:W-:-:S02]  /*93d0*/  FFMA.FTZ R12, R45, R37, R12 ;  /* 0x000000252d0c7223 */ /* 0x000fc4000001000c */
[----:B------:R-:W-:-:S07]  /*93e0*/  FFMA.FTZ R0, R45, R39, R0 ;  /* 0x000000272d007223 */ /* 0x000fce0000010000 */
.L_x_101:
[----:B------:R-:W-:Y:S05]  /*93f0*/  BSYNC.RECONVERGENT B2 ;  /* 0x0000000000027941 */ /* 0x000fea0003800200 */
.L_x_100:
[----:B------:R-:W-:Y:S01]  /*9400*/  ISETP.GE.AND P0, PT, R15, R46, PT ;  /* 0x0000002e0f00720c */ /* 0x000fe20003f06270 */
[----:B------:R-:W-:-:S12]  /*9410*/  BSSY.RECONVERGENT B2, `(.L_x_103) ;  /* 0x000004b000027945 */ /* 0x000fd80003800200 */
        /* <DEDUP_REMOVED lines=11> */
[----:B------:R-:W-:Y:S01]  /*94d0*/  IMAD R35, R30, R33, RZ ;  /* 0x000000211e237224 */ /* 0x000fe200078e02ff */
[----:B------:R-:W-:-:S05]  /*94e0*/  MOV R30, RZ ;  /* 0x000000ff001e7202 */ /* 0x000fca0000000f00 */
        /* <DEDUP_REMOVED lines=16> */
[----:B------:R-:W2:Y:S04]  /*95f0*/  LDS.U16 R34, [R7] ;  /* 0x0000000007227984 */ /* 0x000ea80000000400 */
        /* <DEDUP_REMOVED lines=14> */
[----:B------:R-:W-:Y:S01]  /*96e0*/  VIADD R31, R11, 0x700 ;  /* 0x000007000b1f7836 */ /* 0x000fe20000000000 */
[----:B------:R-:W-:Y:S02]  /*96f0*/  PLOP3.LUT P3, PT, PT, PT, UP0, 0x80, 0x8 ;  /* 0x000000000008781c */ /* 0x000fe40003f6f008 */
[----:B------:R-:W-:Y:S01]  /*9700*/  PLOP3.LUT P0, PT, PT, PT, UP0, 0x80, 0x8 ;  /* 0x000000000008781c */ /* 0x000fe20003f0f008 */
[----:B------:R-:W-:Y:S01]  /*9710*/  IMAD.WIDE.U32 R30, R31, 0x2, R24 ;  /* 0x000000021f1e7825 */ /* 0x000fe200078e0018 */
[----:B------:R-:W-:-:S03]  /*9720*/  PLOP3.LUT P2, PT, PT, PT, UP0, 0x80, 0x8 ;  /* 0x000000000008781c */ /* 0x000fc60003f4f008 */
        /* <DEDUP_REMOVED lines=9> */
.L_x_105:
        /* <DEDUP_REMOVED lines=16> */
.L_x_104:
[----:B------:R-:W-:Y:S05]  /*98c0*/  BSYNC.RECONVERGENT B2 ;  /* 0x0000000000027941 */ /* 0x000fea0003800200 */
.L_x_103:
[----:B------:R-:W-:Y:S01]  /*98d0*/  IADD3 R30, PT, PT, R15, 0x10, RZ ;  /* 0x000000100f1e7810 */ /* 0x000fe20007ffe0ff */
[----:B------:R-:W-:Y:S01]  /*98e0*/  VIADD R11, R11, 0xe00 ;  /* 0x00000e000b0b7836 */ /* 0x000fe20000000000 */
[----:B------:R-:W-:Y:S02]  /*98f0*/  IADD3 R15, PT, PT, R15, 0x20, RZ ;  /* 0x000000200f0f7810 */ /* 0x000fe40007ffe0ff */
[----:B------:R-:W-:Y:S02]  /*9900*/  ISETP.GE.AND P0, PT, R30, UR44, PT ;  /* 0x0000002c1e007c0c */ /* 0x000fe4000bf06270 */
[----:B------:R-:W-:-:S11]  /*9910*/  IADD3 R7, PT, PT, R7, 0x40, RZ ;  /* 0x0000004007077810 */ /* 0x000fd60007ffe0ff */
[----:B------:R-:W-:Y:S05]  /*9920*/  @!P0 BRA `(.L_x_106) ;  /* 0xfffffff4007c8947 */ /* 0x000fea000383ffff */
.L_x_95:
[----:B------:R-:W-:Y:S05]  /*9930*/  BSYNC.RECONVERGENT B1 ;  /* 0x0000000000017941 */ /* 0x000fea0003800200 */
.L_x_94:
[----:B------:R-:W-:-:S13]  /*9940*/  ISETP.NE.AND P0, PT, R19, R6, PT ;  /* 0x000000061300720c */ /* 0x000fda0003f05270 */
[----:B------:R-:W-:Y:S05]  /*9950*/  @P0 BRA `(.L_x_84) ;  /* 0x0000000000d80947 */ /* 0x000fea0003800000 */
[----:B------:R-:W-:Y:S02]  /*9960*/  UMOV UR4, 0x70 ;  /* 0x0000007000047882 */ /* 0x000fe40000000000 */
[----:B------:R-:W-:-:S06]  /*9970*/  UIMAD UR4, UR45, UR4, -0x70 ;  /* 0xffffff902d0474a4 */ /* 0x000fcc000f8e0204 */
[----:B------:R-:W-:-:S05]  /*9980*/  MOV R7, UR4 ;  /* 0x0000000400077c02 */ /* 0x000fca0008000f00 */
[----:B------:R-:W-:-:S05]  /*9990*/  IMAD.WIDE R6, R7, 0x2, R24 ;  /* 0x0000000207067825 */ /* 0x000fca00078e0218 */
[----:B------:R1:W5:Y:S01]  /*99a0*/  LDG.E.128 R28, desc[UR36][R6.64] ;  /* 0x00000024061c7981 */ /* 0x000362000c1e1d00 */
[----:B------:R-:W-:-:S06]  /*99b0*/  UIADD3 UR4, UPT, UPT, UR45, -UR10, URZ ;  /* 0x8000000a2d047290 */ /* 0x000fcc000fffe0ff */
[----:B------:R-:W-:-:S05]  /*99c0*/  IMAD.U32 R11, RZ, RZ, UR4 ;  /* 0x00000004ff0b7e24 */ /* 0x000fca000f8e00ff */
[----:B------:R-:W-:Y:S01]  /*99d0*/  LEA R8, R11, R8, 0x1 ;  /* 0x000000080b087211 */ /* 0x000fe200078e08ff */
[----:B------:R-:W2:Y:S05]  /*99e0*/  LDCU UR4, c[0x0][0x40c] ;  /* 0x00008180ff0477ac */ /* 0x000eaa0008000800 */
[----:B------:R-:W3:Y:S01]  /*99f0*/  LDS.U16 R8, [R8+-0x2] ;  /* 0xfffffe0008087984 */ /* 0x000ee20000000400 */
[----:B--2---:R-:W-:Y:S01]  /*9a00*/  UISETP.NE.AND UP0, UPT, UR4, URZ, UPT ;  /* 0x000000ff0400728c */ /* 0x004fe2000bf05270 */
[----:B---3--:R-:W-:-:S08]  /*9a10*/  HADD2.F32 R11, -RZ, R8.H0_H0 ;  /* 0x20000008ff0b7230 */ /* 0x008fd00000004100 */
[----:B-1----:R-:W-:Y:S05]  /*9a20*/  BRA.U UP0, `(.L_x_107) ;  /* 0x0000000100647547 */ /* 0x002fea000b800000 */
[----:B------:R-:W1:Y:S02]  /*9a30*/  LDCU.64 UR4, c[0x0][0x460] ;  /* 0x00008c00ff0477ac */ /* 0x000e640008000a00 */
[----:B-1----:R-:W-:-:S04]  /*9a40*/  UISETP.NE.U32.AND UP0, UPT, UR4, URZ, UPT ;  /* 0x000000ff0400728c */ /* 0x002fc8000bf05070 */
[----:B------:R-:W-:-:S06]  /*9a50*/  UISETP.NE.AND.EX UP0, UPT, UR5, URZ, UPT, UP0 ;  /* 0x000000ff0500728c */ /* 0x000fcc000bf05300 */
[----:B------:R-:W-:-:S05]  /*9a60*/  PLOP3.LUT P0, PT, PT, PT, UP0, 0x80, 0x8 ;  /* 0x000000000008781c */ /* 0x000fca0003f0f008 */
[----:B------:R-:W1:Y:S01]  /*9a70*/  @UP0 LDCU UR4, c[0x0][0x3f8] ;  /* 0x00007f00ff0407ac */ /* 0x000e620008000800 */
[----:B------:R-:W2:Y:S01]  /*9a80*/  @UP0 LDCU.64 UR12, c[0x0][0x458] ;  /* 0x00008b00ff0c07ac */ /* 0x000ea20008000a00 */
[----:B-1----:R-:W-:Y:S01]  /*9a90*/  @UP0 UIMAD UR4, UR38, UR4, UR46 ;  /* 0x00000004260402a4 */ /* 0x002fe2000f8e022e */
[----:B--2---:R-:W-:Y:S01]  /*9aa0*/  MOV R7, UR13 ;  /* 0x0000000d00077c02 */ /* 0x004fe20008000f00 */
[----:B------:R-:W-:-:S04]  /*9ab0*/  IMAD.U32 R6, RZ, RZ, UR12 ;  /* 0x0000000cff067e24 */ /* 0x000fc8000f8e00ff */
[----:B------:R-:W-:-:S05]  /*9ac0*/  MOV R15, UR4 ;  /* 0x00000004000f7c02 */ /* 0x000fca0008000f00 */
[----:B------:R-:W-:-:S04]  /*9ad0*/  @P0 IMAD R15, R15, 0x70, R4 ;  /* 0x000000700f0f0824 */ /* 0x000fc800078e0204 */
[----:B------:R-:W-:-:S05]  /*9ae0*/  @P0 IMAD.WIDE R6, R15, 0x2, R6 ;  /* 0x000000020f060825 */ /* 0x000fca00078e0206 */
[----:B------:R-:W2:Y:S01]  /*9af0*/  @P0 LDG.E.128 R32, desc[UR36][R6.64] ;  /* 0x0000002406200981 */ /* 0x000ea2000c1e1d00 */
[----:B------:R-:W-:Y:S01]  /*9b00*/  UIMAD UR4, UR41, 0x70, URZ ;  /* 0x00000070290478a4 */ /* 0x000fe2000f8e02ff */
[----:B-----5:R-:W-:Y:S02]  /*9b10*/  HFMA2 R28, R28, 1, 1, R20 ;  /* 0x3c003c001c1c7831 */ /* 0x020fe40000000014 */
[----:B------:R-:W-:Y:S02]  /*9b20*/  HADD2 R29, R29, R21 ;  /* 0x000000151d1d7230 */ /* 0x000fe40000000000 */
[----:B------:R-:W-:Y:S02]  /*9b30*/  HFMA2 R30, R30, 1, 1, R22 ;  /* 0x3c003c001e1e7831 */ /* 0x000fe40000000016 */
[----:B------:R-:W-:Y:S01]  /*9b40*/  HADD2 R31, R31, R23 ;  /* 0x000000171f1f7230 */ /* 0x000fe20000000000 */
[----:B------:R-:W-:-:S05]  /*9b50*/  MOV R15, UR4 ;  /* 0x00000004000f7c02 */ /* 0x000fca0008000f00 */
[----:B------:R-:W-:-:S04]  /*9b60*/  IMAD.WIDE R24, R15, 0x2, R24 ;  /* 0x000000020f187825 */ /* 0x000fc800078e0218 */
[----:B--2---:R-:W-:Y:S02]  /*9b70*/  @P0 HFMA2 R29, R29, R33, -RZ ;  /* 0x000000211d1d0231 */ /* 0x004fe400001000ff */
[----:B------:R-:W-:Y:S02]  /*9b80*/  @P0 HMUL2 R28, R28, R32 ;  /* 0x000000201c1c0232 */ /* 0x000fe40000000000 */
[----:B------:R-:W-:Y:S02]  /*9b90*/  @P0 HFMA2 R31, R31, R35, -RZ ;  /* 0x000000231f1f0231 */ /* 0x000fe400001000ff */
[----:B------:R-:W-:-:S05]  /*9ba0*/  @P0 HMUL2 R30, R30, R34 ;  /* 0x000000221e1e0232 */ /* 0x000fca0000000000 */
[----:B------:R1:W-:Y:S02]  /*9bb0*/  STG.E.128 desc[UR36][R24.64], R28 ;  /* 0x0000001c18007986 */ /* 0x0003e4000c101d24 */
.L_x_107:
[--C-:B-----5:R-:W-:Y:S02]  /*9bc0*/  HADD2.F32 R6, -RZ, R28.reuse.H0_H0 ;  /* 0x2000001cff067230 */ /* 0x120fe40000004100 */
[----:B------:R-:W-:Y:S02]  /*9bd0*/  HADD2.F32 R8, -RZ, R29.H0_H0 ;  /* 0x2000001dff087230 */ /* 0x000fe40000004100 */
[----:B------:R-:W-:Y:S02]  /*9be0*/  HADD2.F32 R18, -RZ, R31.H0_H0 ;  /* 0x2000001fff127230 */ /* 0x000fe40000004100 */
[C---:B------:R-:W-:Y:S01]  /*9bf0*/  FFMA.FTZ R10, R11.reuse, R6, R10 ;  /* 0x000000060b0a7223 */ /* 0x040fe2000001000a */
[----:B-1----:R-:W-:Y:S02]  /*9c00*/  HADD2.F32 R28, -RZ, R28.H1_H1 ;  /* 0x3000001cff1c7230 */ /* 0x002fe40000004100 */
[----:B------:R-:W-:Y:S01]  /*9c10*/  FFMA.FTZ R5, R11, R8, R5 ;  /* 0x000000080b057223 */ /* 0x000fe20000010005 */
[----:B------:R-:W-:-:S02]  /*9c20*/  HADD2.F32 R29, -RZ, R29.H1_H1 ;  /* 0x3000001dff1d7230 */ /* 0x000fc40000004100 */
[C---:B------:R-:W-:Y:S01]  /*9c30*/  FFMA.FTZ R13, R11.reuse, R18, R13 ;  /* 0x000000120b0d7223 */ /* 0x040fe2000001000d */
[--C-:B0-----:R-:W-:Y:S02]  /*9c40*/  HADD2.F32 R16, -RZ, R30.reuse.H0_H0 ;  /* 0x2000001eff107230 */ /* 0x101fe40000004100 */
[C---:B------:R-:W-:Y:S01]  /*9c50*/  FFMA.FTZ R3, R11.reuse, R28, R3 ;  /* 0x0000001c0b037223 */ /* 0x040fe20000010003 */
[----:B------:R-:W-:Y:S02]  /*9c60*/  HADD2.F32 R7, -RZ, R30.H1_H1 ;  /* 0x3000001eff077230 */ /* 0x000fe40000004100 */
[C---:B------:R-:W-:Y:S01]  /*9c70*/  FFMA.FTZ R12, R11.reuse, R29, R12 ;  /* 0x0000001d0b0c7223 */ /* 0x040fe2000001000c */
[----:B------:R-:W-:Y:S02]  /*9c80*/  HADD2.F32 R31, -RZ, R31.H1_H1 ;  /* 0x3000001fff1f7230 */ /* 0x000fe40000004100 */
[C---:B------:R-:W-:Y:S01]  /*9c90*/  FFMA.FTZ R9, R11.reuse, R16, R9 ;  /* 0x000000100b097223 */ /* 0x040fe20000010009 */
[----:B------:R-:W-:-:S02]  /*9ca0*/  FFMA.FTZ R14, R11, R7, R14 ;  /* 0x000000070b0e7223 */ /* 0x000fc4000001000e */
[----:B------:R-:W-:-:S07]  /*9cb0*/  FFMA.FTZ R0, R11, R31, R0 ;  /* 0x0000001f0b007223 */ /* 0x000fce0000010000 */
.L_x_84:
[----:B-12---:R-:W-:Y:S05]  /*9cc0*/  BSYNC.RECONVERGENT B0 ;  /* 0x0000000000007941 */ /* 0x006fea0003800200 */
.L_x_83:
[----:B------:R-:W-:Y:S01]  /*9cd0*/  BAR.SYNC.DEFER_BLOCKING 0x0 ;  /* 0x0000000000007b1d */ /* 0x000fe20000010000 */
[----:B------:R-:W-:-:S13]  /*9ce0*/  ISETP.GT.U32.AND P5, PT, R4, 0x6f, PT ;  /* 0x0000006f0400780c */ /* 0x000fda0003fa4070 */
[----:B------:R-:W-:Y:S05]  /*9cf0*/  @P5 BRA `(.L_x_108) ;  /* 0x00000008002c5947 */ /* 0x000fea0003800000 */
[----:B------:R-:W1:Y:S01]  /*9d00*/  S2UR UR5, SR_CgaCtaId ;  /* 0x00000000000579c3 */ /* 0x000e620000008800 */
[C---:B------:R-:W-:Y:S01]  /*9d10*/  LOP3.LUT R6, R2.reuse, 0x380, RZ, 0xc0, !PT ;  /* 0x0000038002067812 */ /* 0x040fe200078ec0ff */
[----:B------:R-:W-:Y:S01]  /*9d20*/  UMOV UR4, 0x400 ;  /* 0x0000040000047882 */ /* 0x000fe20000000000 */
[----:B------:R-:W-:Y:S01]  /*9d30*/  LOP3.LUT R7, R2, 0x3c0, RZ, 0xc0, !PT ;  /* 0x000003c002077812 */ /* 0x000fe200078ec0ff */
[----:B------:R-:W-:Y:S01]  /*9d40*/  UIADD3 UR4, UPT, UPT, UR4, 0x240, URZ ;  /* 0x0000024004047890 */ /* 0x000fe2000fffe0ff */
[----:B------:R-:W-:Y:S01]  /*9d50*/  ISETP.NE.AND P6, PT, R6, 0x80, PT ;  /* 0x000000800600780c */ /* 0x000fe20003fc5270 */
[----:B------:R-:W-:Y:S01]  /*9d60*/  IMAD R19, R19, 0x70, R4 ;  /* 0x0000007013137824 */ /* 0x000fe200078e0204 */
[C---:B------:R-:W-:Y:S02]  /*9d70*/  LOP3.LUT R6, R2.reuse, 0x3e0, RZ, 0xc0, !PT ;  /* 0x000003e002067812 */ /* 0x040fe400078ec0ff */
[----:B------:R-:W-:Y:S02]  /*9d80*/  ISETP.NE.AND P4, PT, R7, 0x40, PT ;  /* 0x000000400700780c */ /* 0x000fe40003f85270 */
[----:B------:R-:W-:-:S02]  /*9d90*/  ISETP.GT.U32.AND P0, PT, R2, 0x3f, PT ;  /* 0x0000003f0200780c */ /* 0x000fc40003f04070 */
[----:B------:R-:W-:Y:S02]  /*9da0*/  LOP3.LUT R7, R2, 0x3f0, RZ, 0xc0, !PT ;  /* 0x000003f002077812 */ /* 0x000fe400078ec0ff */
[----:B------:R-:W-:Y:S02]  /*9db0*/  ISETP.NE.AND P3, PT, R6, 0x20, PT ;  /* 0x000000200600780c */ /* 0x000fe40003f65270 */
[----:B------:R-:W-:Y:S02]  /*9dc0*/  P2R R6, PR, RZ, 0x1 ;  /* 0x00000001ff067803 */ /* 0x000fe40000000000 */
[----:B------:R-:W-:Y:S02]  /*9dd0*/  ISETP.NE.AND P2, PT, R7, 0x10, PT ;  /* 0x000000100700780c */ /* 0x000fe40003f45270 */
[C---:B------:R-:W-:Y:S02]  /*9de0*/  ISETP.GT.U32.AND P1, PT, R2.reuse, 0x7f, PT ;  /* 0x0000007f0200780c */ /* 0x040fe40003f24070 */
[----:B------:R-:W-:Y:S01]  /*9df0*/  ISETP.GT.U32.AND P0, PT, R2, 0x1f, PT ;  /* 0x0000001f0200780c */ /* 0x000fe20003f04070 */
[----:B-1----:R-:W-:-:S06]  /*9e00*/  ULEA UR4, UR5, UR4, 0x18 ;  /* 0x0000000405047291 */ /* 0x002fcc000f8ec0ff */
[----:B------:R-:W-:Y:S01]  /*9e10*/  LEA R19, R19, UR4, 0x1 ;  /* 0x0000000413137c11 */ /* 0x000fe2000f8e08ff */
[----:B------:R-:W-:Y:S06]  /*9e20*/  @P6 BRA `(.L_x_109) ;  /* 0x0000000000146947 */ /* 0x000fec0003800000 */
[----:B0-----:R-:W-:Y:S02]  /*9e30*/  F2FP.F16.F32.PACK_AB R20, R3, R10 ;  /* 0x0000000a0314723e */ /* 0x001fe400000000ff */
[----:B------:R-:W-:Y:S02]  /*9e40*/  F2FP.F16.F32.PACK_AB R21, R12, R5 ;  /* 0x000000050c15723e */ /* 0x000fe400000000ff */
[----:B------:R-:W-:Y:S02]  /*9e50*/  F2FP.F16.F32.PACK_AB R22, R14, R9 ;  /* 0x000000090e16723e */ /* 0x000fe400000000ff */
[----:B------:R-:W-:-:S05]  /*9e60*/  F2FP.F16.F32.PACK_AB R23, R0, R13 ;  /* 0x0000000d0017723e */ /* 0x000fca00000000ff */
[----:B------:R1:W-:Y:S02]  /*9e70*/  STS.128 [R19+-0x700], R20 ;  /* 0xfff9001413007388 */ /* 0x0003e40000000c00 */
.L_x_109:
[----:B------:R-:W-:Y:S05]  /*9e80*/  WARPSYNC.ALL ;  /* 0x0000000000007948 */ /* 0x000fea0003800000 */
[----:B------:R-:W-:Y:S01]  /*9e90*/  BAR.SYNC.DEFER_BLOCKING 0x0 ;  /* 0x0000000000007b1d */ /* 0x000fe20000010000 */
[----:B------:R-:W-:-:S05]  /*9ea0*/  ISETP.GT.U32.AND P6, PT, R2, 0xf, PT ;  /* 0x0000000f0200780c */ /* 0x000fca0003fc4070 */
[----:B------:R-:W-:Y:S04]  /*9eb0*/  BSSY.RECONVERGENT B0, `(.L_x_110) ;  /* 0x0000013000007945 */ /* 0x000fe80003800200 */
[----:B------:R-:W-:Y:S05]  /*9ec0*/  @P1 BRA `(.L_x_111) ;  /* 0x0000000000441947 */ /* 0x000fea0003800000 */
[----:B01----:R-:W0:Y:S02]  /*9ed0*/  LDS.128 R20, [R19] ;  /* 0x0000000013147984 */ /* 0x003e240000000c00 */
[--C-:B0-----:R-:W-:Y:S02]  /*9ee0*/  HADD2.F32 R7, -RZ, R20.reuse.H0_H0 ;  /* 0x20000014ff077230 */ /* 0x101fe40000004100 */
[----:B------:R-:W-:Y:S02]  /*9ef0*/  HADD2.F32 R6, -RZ, R21.H0_H0 ;  /* 0x20000015ff067230 */ /* 0x000fe40000004100 */
[----:B------:R-:W-:Y:S02]  /*9f00*/  HADD2.F32 R16, -RZ, R23.H0_H0 ;  /* 0x20000017ff107230 */ /* 0x000fe40000004100 */
[----:B------:R-:W-:Y:S01]  /*9f10*/  FADD.FTZ R10, R10, R7 ;  /* 0x000000070a0a7221 */ /* 0x000fe20000010000 */
[----:B------:R-:W-:Y:S02]  /*9f20*/  HADD2.F32 R20, -RZ, R20.H1_H1 ;  /* 0x30000014ff147230 */ /* 0x000fe40000004100 */
[----:B------:R-:W-:Y:S01]  /*9f30*/  FADD.FTZ R5, R5, R6 ;  /* 0x0000000605057221 */ /* 0x000fe20000010000 */
[----:B------:R-:W-:-:S02]  /*9f40*/  HADD2.F32 R21, -RZ, R21.H1_H1 ;  /* 0x30000015ff157230 */ /* 0x000fc40000004100 */
[----:B------:R-:W-:Y:S01]  /*9f50*/  FADD.FTZ R13, R13, R16 ;  /* 0x000000100d0d7221 */ /* 0x000fe20000010000 */
[--C-:B------:R-:W-:Y:S02]  /*9f60*/  HADD2.F32 R8, -RZ, R22.reuse.H0_H0 ;  /* 0x20000016ff087230 */ /* 0x100fe40000004100 */
[----:B------:R-:W-:Y:S01]  /*9f70*/  FADD.FTZ R3, R3, R20 ;  /* 0x0000001403037221 */ /* 0x000fe20000010000 */
[----:B------:R-:W-:Y:S02]  /*9f80*/  HADD2.F32 R11, -RZ, R22.H1_H1 ;  /* 0x30000016ff0b7230 */ /* 0x000fe40000004100 */
[----:B------:R-:W-:Y:S01]  /*9f90*/  FADD.FTZ R12, R12, R21 ;  /* 0x000000150c0c7221 */ /* 0x000fe20000010000 */
[----:B------:R-:W-:Y:S02]  /*9fa0*/  HADD2.F32 R23, -RZ, R23.H1_H1 ;  /* 0x30000017ff177230 */ /* 0x000fe40000004100 */
[----:B------:R-:W-:Y:S01]  /*9fb0*/  FADD.FTZ R9, R9, R8 ;  /* 0x0000000809097221 */ /* 0x000fe20000010000 */
[----:B------:R-:W-:-:S02]  /*9fc0*/  FADD.FTZ R14, R14, R11 ;  /* 0x0000000b0e0e7221 */ /* 0x000fc40000010000 */
[----:B------:R-:W-:-:S07]  /*9fd0*/  FADD.FTZ R0, R0, R23 ;  /* 0x0000001700007221 */ /* 0x000fce0000010000 */
.L_x_111:
[----:B------:R-:W-:Y:S05]  /*9fe0*/  BSYNC.RECONVERGENT B0 ;  /* 0x0000000000007941 */ /* 0x000fea0003800200 */
.L_x_110:
[----:B------:R-:W-:Y:S06]  /*9ff0*/  BAR.SYNC.DEFER_BLOCKING 0x0 ;  /* 0x0000000000007b1d */ /* 0x000fec0000010000 */
[----:B------:R-:W-:Y:S04]  /*a000*/  BSSY.RECONVERGENT B0, `(.L_x_112) ;  /* 0x0000007000007945 */ /* 0x000fe80003800200 */
[----:B------:R-:W-:Y:S05]  /*a010*/  @P4 BRA `(.L_x_113) ;  /* 0x0000000000144947 */ /* 0x000fea0003800000 */
[----:B01----:R-:W-:Y:S02]  /*a020*/  F2FP.F16.F32.PACK_AB R20, R3, R10 ;  /* 0x0000000a0314723e */ /* 0x003fe400000000ff */
[----:B------:R-:W-:Y:S02]  /*a030*/  F2FP.F16.F32.PACK_AB R21, R12, R5 ;  /* 0x000000050c15723e */ /* 0x000fe400000000ff */
[----:B------:R-:W-:Y:S02]  /*a040*/  F2FP.F16.F32.PACK_AB R22, R14, R9 ;  /* 0x000000090e16723e */ /* 0x000fe400000000ff */
[----:B------:R-:W-:-:S05]  /*a050*/  F2FP.F16.F32.PACK_AB R23, R0, R13 ;  /* 0x0000000d0017723e */ /* 0x000fca00000000ff */
[----:B------:R2:W-:Y:S02]  /*a060*/  STS.128 [R19+-0x380], R20 ;  /* 0xfffc801413007388 */ /* 0x0005e40000000c00 */
.L_x_113:
[----:B------:R-:W-:Y:S05]  /*a070*/  BSYNC.RECONVERGENT B0 ;  /* 0x0000000000007941 */ /* 0x000fea0003800200 */
.L_x_112:
[----:B------:R-:W-:Y:S01]  /*a080*/  BAR.SYNC.DEFER_BLOCKING 0x0 ;  /* 0x0000000000007b1d */ /* 0x000fe20000010000 */
[----:B------:R-:W-:-:S05]  /*a090*/  ISETP.GT.U32.AND P1, PT, R2, 0x3f, PT ;  /* 0x0000003f0200780c */ /* 0x000fca0003f24070 */
[----:B------:R-:W-:Y:S08]  /*a0a0*/  BSSY.RECONVERGENT B0, `(.L_x_114) ;  /* 0x0000013000007945 */ /* 0x000ff00003800200 */
[----:B------:R-:W-:Y:S05]  /*a0b0*/  @P1 BRA `(.L_x_115) ;  /* 0x0000000000441947 */ /* 0x000fea0003800000 */
[----:B012---:R-:W0:Y:S02]  /*a0c0*/  LDS.128 R20, [R19] ;  /* 0x0000000013147984 */ /* 0x007e240000000c00 */
        /* <DEDUP_REMOVED lines=16> */
.L_x_115:
[----:B------:R-:W-:Y:S05]  /*a1d0*/  BSYNC.RECONVERGENT B0 ;  /* 0x0000000000007941 */ /* 0x000fea0003800200 */
.L_x_114:
[----:B------:R-:W-:Y:S06]  /*a1e0*/  BAR.SYNC.DEFER_BLOCKING 0x0 ;  /* 0x0000000000007b1d */ /* 0x000fec0000010000 */
[----:B------:R-:W-:Y:S04]  /*a1f0*/  BSSY.RECONVERGENT B0, `(.L_x_116) ;  /* 0x0000007000007945 */ /* 0x000fe80003800200 */
[----:B------:R-:W-:Y:S05]  /*a200*/  @P3 BRA `(.L_x_117) ;  /* 0x0000000000143947 */ /* 0x000fea0003800000 */
[----:B012---:R-:W-:Y:S02]  /*a210*/  F2FP.F16.F32.PACK_AB R20, R3, R10 ;  /* 0x0000000a0314723e */ /* 0x007fe400000000ff */
[----:B------:R-:W-:Y:S02]  /*a220*/  F2FP.F16.F32.PACK_AB R21, R12, R5 ;  /* 0x000000050c15723e */ /* 0x000fe400000000ff */
[----:B------:R-:W-:Y:S02]  /*a230*/  F2FP.F16.F32.PACK_AB R22, R14, R9 ;  /* 0x000000090e16723e */ /* 0x000fe400000000ff */
[----:B------:R-:W-:-:S05]  /*a240*/  F2FP.F16.F32.PACK_AB R23, R0, R13 ;  /* 0x0000000d0017723e */ /* 0x000fca00000000ff */
[----:B------:R3:W-:Y:S02]  /*a250*/  STS.128 [R19+-0x1c0], R20 ;  /* 0xfffe401413007388 */ /* 0x0007e40000000c00 */
.L_x_117:
[----:B------:R-:W-:Y:S05]  /*a260*/  BSYNC.RECONVERGENT B0 ;  /* 0x0000000000007941 */ /* 0x000fea0003800200 */
.L_x_116:
[----:B------:R-:W-:Y:S06]  /*a270*/  BAR.SYNC.DEFER_BLOCKING 0x0 ;  /* 0x0000000000007b1d */ /* 0x000fec0000010000 */
[----:B------:R-:W-:Y:S04]  /*a280*/  BSSY.RECONVERGENT B0, `(.L_x_118) ;  /* 0x0000013000007945 */ /* 0x000fe80003800200 */
[----:B------:R-:W-:Y:S05]  /*a290*/  @P0 BRA `(.L_x_119) ;  /* 0x0000000000440947 */ /* 0x000fea0003800000 */
[----:B0123--:R-:W0:Y:S02]  /*a2a0*/  LDS.128 R20, [R19] ;  /* 0x0000000013147984 */ /* 0x00fe240000000c00 */
        /* <DEDUP_REMOVED lines=16> */
.L_x_119:
[----:B------:R-:W-:Y:S05]  /*a3b0*/  BSYNC.RECONVERGENT B0 ;  /* 0x0000000000007941 */ /* 0x000fea0003800200 */
.L_x_118:
[----:B------:R-:W-:Y:S06]  /*a3c0*/  BAR.SYNC.DEFER_BLOCKING 0x0 ;  /* 0x0000000000007b1d */ /* 0x000fec0000010000 */
[----:B------:R-:W-:Y:S04]  /*a3d0*/  BSSY.RECONVERGENT B0, `(.L_x_120) ;  /* 0x0000007000007945 */ /* 0x000fe80003800200 */
[----:B------:R-:W-:Y:S05]  /*a3e0*/  @P2 BRA `(.L_x_121) ;  /* 0x0000000000142947 */ /* 0x000fea0003800000 */
[----:B0123--:R-:W-:Y:S02]  /*a3f0*/  F2FP.F16.F32.PACK_AB R20, R3, R10 ;  /* 0x0000000a0314723e */ /* 0x00ffe400000000ff */
[----:B------:R-:W-:Y:S02]  /*a400*/  F2FP.F16.F32.PACK_AB R21, R12, R5 ;  /* 0x000000050c15723e */ /* 0x000fe400000000ff */
[----:B------:R-:W-:Y:S02]  /*a410*/  F2FP.F16.F32.PACK_AB R22, R14, R9 ;  /* 0x000000090e16723e */ /* 0x000fe400000000ff */
[----:B------:R-:W-:-:S05]  /*a420*/  F2FP.F16.F32.PACK_AB R23, R0, R13 ;  /* 0x0000000d0017723e */ /* 0x000fca00000000ff */
[----:B------:R0:W-:Y:S02]  /*a430*/  STS.128 [R19+-0xe0], R20 ;  /* 0xffff201413007388 */ /* 0x0001e40000000c00 */
.L_x_121:
[----:B------:R-:W-:Y:S05]  /*a440*/  BSYNC.RECONVERGENT B0 ;  /* 0x0000000000007941 */ /* 0x000fea0003800200 */
.L_x_120:
[----:B------:R-:W-:Y:S06]  /*a450*/  BAR.SYNC.DEFER_BLOCKING 0x0 ;  /* 0x0000000000007b1d */ /* 0x000fec0000010000 */
[----:B------:R-:W-:Y:S04]  /*a460*/  BSSY.RECONVERGENT B0, `(.L_x_122) ;  /* 0x0000013000007945 */ /* 0x000fe80003800200 */
[----:B------:R-:W-:Y:S05]  /*a470*/  @P6 BRA `(.L_x_123) ;  /* 0x0000000000446947 */ /* 0x000fea0003800000 */
[----:B0123--:R-:W0:Y:S02]  /*a480*/  LDS.128 R16, [R19] ;  /* 0x0000000013107984 */ /* 0x00fe240000000c00 */
[----:B0-----:R-:W-:Y:S02]  /*a490*/  HADD2.F32 R7, -RZ, R16.H0_H0 ;  /* 0x20000010ff077230 */ /* 0x001fe40000004100 */
[----:B------:R-:W-:Y:S02]  /*a4a0*/  HADD2.F32 R6, -RZ, R17.H0_H0 ;  /* 0x20000011ff067230 */ /* 0x000fe40000004100 */
[--C-:B------:R-:W-:Y:S02]  /*a4b0*/  HADD2.F32 R8, -RZ, R18.reuse.H0_H0 ;  /* 0x20000012ff087230 */ /* 0x100fe40000004100 */
[----:B------:R-:W-:Y:S01]  /*a4c0*/  FADD.FTZ R10, R10, R7 ;  /* 0x000000070a0a7221 */ /* 0x000fe20000010000 */
[----:B------:R-:W-:Y:S02]  /*a4d0*/  HADD2.F32 R11, -RZ, R18.H1_H1 ;  /* 0x30000012ff0b7230 */ /* 0x000fe40000004100 */
[----:B------:R-:W-:Y:S01]  /*a4e0*/  FADD.FTZ R5, R5, R6 ;  /* 0x0000000605057221 */ /* 0x000fe20000010000 */
[----:B------:R-:W-:-:S02]  /*a4f0*/  HADD2.F32 R16, -RZ, R16.H1_H1 ;  /* 0x30000010ff107230 */ /* 0x000fc40000004100 */
[----:B------:R-:W-:Y:S01]  /*a500*/  FADD.FTZ R9, R9, R8 ;  /* 0x0000000809097221 */ /* 0x000fe20000010000 */
[----:B------:R-:W-:Y:S02]  /*a510*/  HADD2.F32 R17, -RZ, R17.H1_H1 ;  /* 0x30000011ff117230 */ /* 0x000fe40000004100 */
[----:B------:R-:W-:Y:S01]  /*a520*/  FADD.FTZ R14, R14, R11 ;  /* 0x0000000b0e0e7221 */ /* 0x000fe20000010000 */
[--C-:B------:R-:W-:Y:S02]  /*a530*/  HADD2.F32 R18, -RZ, R19.reuse.H0_H0 ;  /* 0x20000013ff127230 */ /* 0x100fe40000004100 */
[----:B------:R-:W-:Y:S01]  /*a540*/  FADD.FTZ R3, R3, R16 ;  /* 0x0000001003037221 */ /* 0x000fe20000010000 */
[----:B------:R-:W-:Y:S02]  /*a550*/  HADD2.F32 R15, -RZ, R19.H1_H1 ;  /* 0x30000013ff0f7230 */ /* 0x000fe40000004100 */
[----:B------:R-:W-:Y:S01]  /*a560*/  FADD.FTZ R12, R12, R17 ;  /* 0x000000110c0c7221 */ /* 0x000fe20000010000 */
[----:B------:R-:W-:-:S02]  /*a570*/  FADD.FTZ R13, R13, R18 ;  /* 0x000000120d0d7221 */ /* 0x000fc40000010000 */
[----:B------:R-:W-:-:S07]  /*a580*/  FADD.FTZ R0, R0, R15 ;  /* 0x0000000f00007221 */ /* 0x000fce0000010000 */
.L_x_123:
[----:B------:R-:W-:Y:S05]  /*a590*/  BSYNC.RECONVERGENT B0 ;  /* 0x0000000000007941 */ /* 0x000fea0003800200 */
.L_x_122:
[----:B------:R-:W-:Y:S06]  /*a5a0*/  BAR.SYNC.DEFER_BLOCKING 0x0 ;  /* 0x0000000000007b1d */ /* 0x000fec0000010000 */
.L_x_108:
[----:B------:R-:W-:-:S13]  /*a5b0*/  ISETP.GT.U32.OR P5, PT, R2, 0xf, P5 ;  /* 0x0000000f0200780c */ /* 0x000fda0002fa4470 */
[----:B------:R-:W-:Y:S05]  /*a5c0*/  @P5 EXIT ;  /* 0x000000000000594d */ /* 0x000fea0003800000 */
[----:B------:R-:W5:Y:S02]  /*a5d0*/  LDCU UR4, c[0x0][0x478] ;  /* 0x00008f00ff0477ac */ /* 0x000f640008000800 */
[----:B-----5:R-:W-:-:S09]  /*a5e0*/  UISETP.NE.AND UP0, UPT, UR4, 0x2, UPT ;  /* 0x000000020400788c */ /* 0x020fd2000bf05270 */
[----:B------:R-:W-:Y:S05]  /*a5f0*/  BRA.U UP0, `(.L_x_124) ;  /* 0x0000000100e07547 */ /* 0x000fea000b800000 */
[----:B------:R-:W5:Y:S01]  /*a600*/  LDC.64 R6, c[0x0][0x470] ;  /* 0x00011c00ff067b82 */ /* 0x000f620000000a00 */
[----:B------:R-:W0:Y:S01]  /*a610*/  LDCU.64 UR4, c[0x0][0x380] ;  /* 0x00007000ff0477ac */ /* 0x000e220008000a00 */
[----:B-----5:R-:W5:Y:S02]  /*a620*/  LDG.E R6, desc[UR36][R6.64] ;  /* 0x0000002406067981 */ /* 0x020f64000c1e1900 */
[C---:B-----5:R-:W-:Y:S01]  /*a630*/  FMUL.FTZ R13, R6.reuse, R13 ;  /* 0x0000000d060d7220 */ /* 0x060fe20000410000 */
[C---:B------:R-:W-:Y:S01]  /*a640*/  FMUL.FTZ R14, R6.reuse, R14 ;  /* 0x0000000e060e7220 */ /* 0x040fe20000410000 */
[C---:B------:R-:W-:Y:S01]  /*a650*/  FMUL.FTZ R0, R6.reuse, R0 ;  /* 0x0000000006007220 */ /* 0x040fe20000410000 */
[C---:B------:R-:W-:Y:S01]  /*a660*/  FMUL.FTZ R3, R6.reuse, R3 ;  /* 0x0000000306037220 */ /* 0x040fe20000410000 */
[C---:B------:R-:W-:Y:S01]  /*a670*/  FMUL.FTZ R5, R6.reuse, R5 ;  /* 0x0000000506057220 */ /* 0x040fe20000410000 */
[C---:B------:R-:W-:Y:S01]  /*a680*/  FMUL.FTZ R12, R6.reuse, R12 ;  /* 0x0000000c060c7220 */ /* 0x040fe20000410000 */
[----:B------:R-:W5:Y:S01]  /*a690*/  F2I.S8.NTZ R13, R13 ;  /* 0x0000000d000d7305 */ /* 0x000f620000202100 */
[C---:B------:R-:W-:Y:S01]  /*a6a0*/  FMUL.FTZ R9, R6.reuse, R9 ;  /* 0x0000000906097220 */ /* 0x040fe20000410000 */
[----:B------:R-:W-:Y:S01]  /*a6b0*/  FMUL.FTZ R6, R6, R10 ;  /* 0x0000000a06067220 */ /* 0x000fe20000410000 */
[----:B------:R-:W-:-:S05]  /*a6c0*/  IADD3 R10, PT, PT, R4, UR48, RZ ;  /* 0x00000030040a7c10 */ /* 0x000fca000fffe0ff */
[----:B------:R-:W1:Y:S01]  /*a6d0*/  F2I.S8.NTZ R14, R14 ;  /* 0x0000000e000e7305 */ /* 0x000e620000202100 */
[----:B-----5:R-:W-:-:S07]  /*a6e0*/  PRMT R2, R13, 0x8880, RZ ;  /* 0x000088800d027816 */ /* 0x020fce00000000ff */
[----:B------:R-:W5:Y:S01]  /*a6f0*/  F2I.S8.NTZ R0, R0 ;  /* 0x0000000000007305 */ /* 0x000f620000202100 */
[----:B------:R-:W-:Y:S02]  /*a700*/  PRMT R2, R2, 0x7710, RZ ;  /* 0x0000771002027816 */ /* 0x000fe400000000ff */
[----:B-1----:R-:W-:-:S05]  /*a710*/  PRMT R14, R14, 0x8880, RZ ;  /* 0x000088800e0e7816 */ /* 0x002fca00000000ff */
[----:B------:R-:W-:Y:S01]  /*a720*/  F2I.S8.NTZ R3, R3 ;  /* 0x0000000300037305 */ /* 0x000fe20000202100 */
[----:B------:R-:W-:-:S05]  /*a730*/  IMAD.U32 R7, R2, 0x10000, RZ ;  /* 0x0001000002077824 */ /* 0x000fca00078e00ff */
[----:B------:R-:W-:Y:S02]  /*a740*/  LOP3.LUT R7, R7, 0xff0000, RZ, 0xc0, !PT ;  /* 0x00ff000007077812 */ /* 0x000fe400078ec0ff */
[----:B------:R-:W1:Y:S01]  /*a750*/  F2I.S8.NTZ R5, R5 ;  /* 0x0000000500057305 */ /* 0x000e620000202100 */
[----:B-----5:R-:W-:Y:S02]  /*a760*/  PRMT R8, R0, 0x8880, RZ ;  /* 0x0000888000087816 */ /* 0x020fe400000000ff */
[----:B------:R-:W-:Y:S02]  /*a770*/  PRMT R0, R14, 0x7710, RZ ;  /* 0x000077100e007816 */ /* 0x000fe400000000ff */
[----:B------:R-:W-:Y:S02]  /*a780*/  PRMT R2, R8, 0x7710, RZ ;  /* 0x0000771008027816 */ /* 0x000fe400000000ff */
[----:B------:R-:W-:Y:S01]  /*a790*/  SHF.L.U32 R0, R0, 0x8, RZ ;  /* 0x0000000800007819 */ /* 0x000fe200000006ff */
[----:B------:R-:W5:Y:S01]  /*a7a0*/  F2I.S8.NTZ R12, R12 ;  /* 0x0000000c000c7305 */ /* 0x000f620000202100 */
[----:B------:R-:W-:-:S02]  /*a7b0*/  PRMT R11, R7, 0x4210, R2 ;  /* 0x00004210070b7816 */ /* 0x000fc40000000002 */
[----:B0-----:R-:W-:Y:S02]  /*a7c0*/  IADD3 R8, P0, PT, R10, UR4, RZ ;  /* 0x000000040a087c10 */ /* 0x001fe4000ff1e0ff */
[----:B------:R-:W-:Y:S02]  /*a7d0*/  LOP3.LUT R11, R11, 0xff00, R0, 0xf8, !PT ;  /* 0x0000ff000b0b7812 */ /* 0x000fe400078ef800 */
[----:B-1----:R-:W-:Y:S01]  /*a7e0*/  PRMT R2, R5, 0x8880, RZ ;  /* 0x0000888005027816 */ /* 0x002fe200000000ff */
[----:B------:R-:W0:Y:S01]  /*a7f0*/  F2I.S8.NTZ R9, R9 ;  /* 0x0000000900097305 */ /* 0x000e220000202100 */
[----:B------:R-:W-:Y:S02]  /*a800*/  PRMT R0, R3, 0x8880, RZ ;  /* 0x0000888003007816 */ /* 0x000fe400000000ff */
[----:B------:R-:W-:Y:S02]  /*a810*/  PRMT R2, R2, 0x7710, RZ ;  /* 0x0000771002027816 */ /* 0x000fe400000000ff */
[----:B------:R-:W-:-:S02]  /*a820*/  PRMT R0, R0, 0x7710, RZ ;  /* 0x0000771000007816 */ /* 0x000fc400000000ff */
[----:B-----5:R-:W-:Y:S01]  /*a830*/  PRMT R12, R12, 0x8880, RZ ;  /* 0x000088800c0c7816 */ /* 0x020fe200000000ff */
[----:B------:R-:W1:Y:S01]  /*a840*/  F2I.S8.NTZ R6, R6 ;  /* 0x0000000600067305 */ /* 0x000e620000202100 */
[----:B------:R-:W-:Y:S02]  /*a850*/  LOP3.LUT R4, R2, 0xff, RZ, 0xc0, !PT ;  /* 0x000000ff02047812 */ /* 0x000fe400078ec0ff */
[----:B------:R-:W-:Y:S02]  /*a860*/  PRMT R3, R12, 0x7710, RZ ;  /* 0x000077100c037816 */ /* 0x000fe400000000ff */
[----:B------:R-:W-:Y:S01]  /*a870*/  LOP3.LUT R7, R0, 0xff, RZ, 0xc0, !PT ;  /* 0x000000ff00077812 */ /* 0x000fe200078ec0ff */
[----:B------:R-:W-:Y:S01]  /*a880*/  IMAD.WIDE.U32 R4, R4, 0x10000, RZ ;  /* 0x0001000004047825 */ /* 0x000fe200078e00ff */
[----:B0-----:R-:W-:Y:S02]  /*a890*/  PRMT R9, R9, 0x8880, RZ ;  /* 0x0000888009097816 */ /* 0x001fe400000000ff */
[----:B------:R-:W-:-:S02]  /*a8a0*/  LOP3.LUT R3, R3, 0xff, RZ, 0xc0, !PT ;  /* 0x000000ff03037812 */ /* 0x000fc400078ec0ff */
[----:B------:R-:W-:-:S03]  /*a8b0*/  PRMT R0, R9, 0x7710, RZ ;  /* 0x0000771009007816 */ /* 0x000fc600000000ff */
[----:B------:R-:W-:Y:S01]  /*a8c0*/  IMAD.WIDE.U32 R2, R3, 0x1000000, RZ ;  /* 0x0100000003027825 */ /* 0x000fe200078e00ff */
[----:B-1----:R-:W-:Y:S02]  /*a8d0*/  PRMT R12, R6, 0x8880, RZ ;  /* 0x00008880060c7816 */ /* 0x002fe400000000ff */
[----:B------:R-:W-:Y:S01]  /*a8e0*/  LOP3.LUT R9, R11, 0xff, R0, 0xf8, !PT ;  /* 0x000000ff0b097812 */ /* 0x000fe200078ef800 */
[----:B------:R-:W-:Y:S01]  /*a8f0*/  IMAD.WIDE.U32 R6, R7, 0x100, RZ ;  /* 0x0000010007067825 */ /* 0x000fe200078e00ff */
[----:B------:R-:W-:Y:S02]  /*a900*/  PRMT R0, R12, 0x7710, RZ ;  /* 0x000077100c007816 */ /* 0x000fe400000000ff */
[----:B------:R-:W-:Y:S02]  /*a910*/  LOP3.LUT R3, R5, R9, R3, 0xfe, !PT ;  /* 0x0000000905037212 */ /* 0x000fe400078efe03 */
[----:B------:R-:W-:Y:S02]  /*a920*/  LOP3.LUT R11, R6, R2, R4, 0xfe, !PT ;  /* 0x00000002060b7212 */ /* 0x000fe400078efe04 */
[----:B------:R-:W-:-:S02]  /*a930*/  LEA.HI.X.SX32 R9, R10, UR5, 0x1, P0 ;  /* 0x000000050a097c11 */ /* 0x000fc400080f0eff */
[----:B------:R-:W-:Y:S02]  /*a940*/  LOP3.LUT R2, R11, 0xff, R0, 0xf8, !PT ;  /* 0x000000ff0b027812 */ /* 0x000fe400078ef800 */
[----:B------:R-:W-:-:S05]  /*a950*/  LOP3.LUT R3, R3, R7, RZ, 0xfc, !PT ;  /* 0x0000000703037212 */ /* 0x000fca00078efcff */
[----:B------:R-:W-:Y:S01]  /*a960*/  STG.E.64 desc[UR36][R8.64], R2 ;  /* 0x0000000208007986 */ /* 0x000fe2000c101b24 */
[----:B------:R-:W-:Y:S05]  /*a970*/  EXIT ;  /* 0x000000000000794d */ /* 0x000fea0003800000 */
.L_x_124:
[----:B------:R-:W5:Y:S01]  /*a980*/  LDC.64 R6, c[0x0][0x380] ;  /* 0x0000e000ff067b82 */ /* 0x000f620000000a00 */
[----:B------:R-:W-:Y:S01]  /*a990*/  VIADD R15, R4, UR48 ;  /* 0x00000030040f7c36 */ /* 0x000fe20008000000 */
[----:B------:R-:W-:Y:S02]  /*a9a0*/  F2FP.F16.F32.PACK_AB R11, R3, R10 ;  /* 0x0000000a030b723e */ /* 0x000fe400000000ff */
[----:B------:R-:W-:Y:S02]  /*a9b0*/  F2FP.F16.F32.PACK_AB R5, R12, R5 ;  /* 0x000000050c05723e */ /* 0x000fe400000000ff */
[----:B------:R-:W-:Y:S02]  /*a9c0*/  F2FP.F16.F32.PACK_AB R9, R14, R9 ;  /* 0x000000090e09723e */ /* 0x000fe400000000ff */
[----:B------:R-:W-:Y:S01]  /*a9d0*/  F2FP.F16.F32.PACK_AB R13, R0, R13 ;  /* 0x0000000d000d723e */ /* 0x000fe200000000ff */
[----:B-----5:R-:W-:-:S05]  /*a9e0*/  IMAD.WIDE R2, R15, 0x2, R6 ;  /* 0x000000020f027825 */ /* 0x020fca00078e0206 */
[----:B------:R-:W-:Y:S04]  /*a9f0*/  STG.E desc[UR36][R2.64], R11 ;  /* 0x0000000b02007986 */ /* 0x000fe8000c101924 */
[----:B------:R-:W-:Y:S04]  /*aa00*/  STG.E desc[UR36][R2.64+0x4], R5 ;  /* 0x0000040502007986 */ /* 0x000fe8000c101924 */
[----:B------:R-:W-:Y:S04]  /*aa10*/  STG.E desc[UR36][R2.64+0x8], R9 ;  /* 0x0000080902007986 */ /* 0x000fe8000c101924 */
[----:B------:R-:W-:Y:S01]  /*aa20*/  STG.E desc[UR36][R2.64+0xc], R13 ;  /* 0x00000c0d02007986 */ /* 0x000fe2000c101924 */
[----:B------:R-:W-:Y:S05]  /*aa30*/  EXIT ;  /* 0x000000000000794d */ /* 0x000fea0003800000 */
.L_x_19:
[----:B------:R-:W-:Y:S01]  /*aa40*/  MOV R12, 0x10 ;  /* 0x00000010000c7802 */ /* 0x000fe20000000f00 */
[----:B------:R-:W-:Y:S01]  /*aa50*/  IMAD.MOV.U32 R15, RZ, RZ, -0x1 ;  /* 0xffffffffff0f7424 */ /* 0x000fe200078e00ff */
[----:B------:R-:W-:-:S07]  /*aa60*/  MOV R11, 0x1f ;  /* 0x0000001f000b7802 */ /* 0x000fce0000000f00 */
[----:B-1----:R-:W-:Y:S05]  /*aa70*/  WARPSYNC.COLLECTIVE R15, `(.L_x_125) ;  /* 0x000000000f087348 */ /* 0x002fea0003c00000 */
[----:B------:R0:W2:Y:S02]  /*aa80*/  SHFL.BFLY P6, R14, R13, R12, R11 ;  /* 0x0c00000c0d0e7389 */ /* 0x0000a400000c000b */
[----:B012---:R-:W-:Y:S05]  /*aa90*/  ENDCOLLECTIVE ;  /* 0x000000000000791b */ /* 0x007fea0003800000 */
.L_x_125:
[----:B------:R-:W-:Y:S01]  /*aaa0*/  MOV R12, 0x8 ;  /* 0x00000008000c7802 */ /* 0x000fe20000000f00 */
[----:B------:R-:W-:-:S05]  /*aab0*/  FADD.FTZ R3, R13, R14 ;  /* 0x0000000e0d037221 */ /* 0x000fca0000010000 */
[----:B------:R-:W-:-:S07]  /*aac0*/  MOV R13, R3 ;  /* 0x00000003000d7202 */ /* 0x000fce0000000f00 */
[----:B------:R-:W-:Y:S05]  /*aad0*/  WARPSYNC.COLLECTIVE R15, `(.L_x_126) ;  /* 0x000000000f087348 */ /* 0x000fea0003c00000 */
[----:B------:R0:W1:Y:S02]  /*aae0*/  SHFL.BFLY P6, R14, R13, R12, R11 ;  /* 0x0c00000c0d0e7389 */ /* 0x00006400000c000b */
[----:B01----:R-:W-:Y:S05]  /*aaf0*/  ENDCOLLECTIVE ;  /* 0x000000000000791b */ /* 0x003fea0003800000 */
.L_x_126:
[----:B------:R-:W-:Y:S01]  /*ab00*/  MOV R12, 0x4 ;  /* 0x00000004000c7802 */ /* 0x000fe20000000f00 */
[----:B------:R-:W-:-:S04]  /*ab10*/  FADD.FTZ R4, R3, R14 ;  /* 0x0000000e03047221 */ /* 0x000fc80000010000 */
[----:B------:R-:W-:-:S07]  /*ab20*/  IMAD.MOV.U32 R13, RZ, RZ, R4 ;  /* 0x000000ffff0d7224 */ /* 0x000fce00078e0004 */
[----:B------:R-:W-:Y:S05]  /*ab30*/  WARPSYNC.COLLECTIVE R15, `(.L_x_127) ;  /* 0x000000000f087348 */ /* 0x000fea0003c00000 */
[----:B------:R0:W1:Y:S02]  /*ab40*/  SHFL.BFLY P6, R14, R13, R12, R11 ;  /* 0x0c00000c0d0e7389 */ /* 0x00006400000c000b */
[----:B01----:R-:W-:Y:S05]  /*ab50*/  ENDCOLLECTIVE ;  /* 0x000000000000791b */ /* 0x003fea0003800000 */
.L_x_127:
[----:B------:R-:W-:Y:S02]  /*ab60*/  IMAD.MOV.U32 R12, RZ, RZ, 0x2 ;  /* 0x00000002ff0c7424 */ /* 0x000fe400078e00ff */
[----:B------:R-:W-:-:S05]  /*ab70*/  FADD.FTZ R5, R4, R14 ;  /* 0x0000000e04057221 */ /* 0x000fca0000010000 */
[----:B------:R-:W-:-:S07]  /*ab80*/  MOV R13, R5 ;  /* 0x00000005000d7202 */ /* 0x000fce0000000f00 */
[----:B------:R-:W-:Y:S05]  /*ab90*/  WARPSYNC.COLLECTIVE R15, `(.L_x_128) ;  /* 0x000000000f087348 */ /* 0x000fea0003c00000 */
[----:B------:R0:W1:Y:S02]  /*aba0*/  SHFL.BFLY P6, R14, R13, R12, R11 ;  /* 0x0c00000c0d0e7389 */ /* 0x00006400000c000b */
[----:B01----:R-:W-:Y:S05]  /*abb0*/  ENDCOLLECTIVE ;  /* 0x000000000000791b */ /* 0x003fea0003800000 */
.L_x_128:
[----:B------:R-:W-:Y:S01]  /*abc0*/  MOV R12, 0x1 ;  /* 0x00000001000c7802 */ /* 0x000fe20000000f00 */
[----:B------:R-:W-:-:S05]  /*abd0*/  FADD.FTZ R6, R5, R14 ;  /* 0x0000000e05067221 */ /* 0x000fca0000010000 */
[----:B------:R-:W-:-:S07]  /*abe0*/  MOV R13, R6 ;  /* 0x00000006000d7202 */ /* 0x000fce0000000f00 */
[----:B------:R-:W-:Y:S05]  /*abf0*/  WARPSYNC.COLLECTIVE R15, `(.L_x_129) ;  /* 0x000000000f087348 */ /* 0x000fea0003c00000 */
[----:B------:R0:W1:Y:S02]  /*ac00*/  SHFL.BFLY P6, R14, R13, R12, R11 ;  /* 0x0c00000c0d0e7389 */ /* 0x00006400000c000b */
[----:B01----:R-:W-:Y:S05]  /*ac10*/  ENDCOLLECTIVE ;  /* 0x000000000000791b */ /* 0x003fea0003800000 */
.L_x_129:
[----:B------:R-:W-:Y:S05]  /*ac20*/  BRA `(.L_x_130) ;  /* 0xffffff7400807947 */ /* 0x000fea000383ffff */
.L_x_131:
[----:B------:R-:W-:-:S00]  /*ac30*/  BRA `(.L_x_131) ;  /* 0xfffffffc00fc7947 */ /* 0x000fc0000383ffff */
[----:B------:R-:W-:-:S00]  /*ac40*/  NOP ;  /* 0x0000000000007918 */ /* 0x000fc00000000000 */
        /* <DEDUP_REMOVED lines=11> */
.L_x_4053:


//--------------------- .text._ZN4mmha33masked_multihead_attention_kernelItLi112ELi128ELi2ELi16ELi128ELb1ELb1EEEv26Multihead_attention_paramsIT_XT5_EE --------------------------
	.section	.text._ZN4mmha33masked_multihead_attention_kernelItLi112ELi128ELi2ELi16ELi128ELb1ELb1EEEv26Multihead_attention_paramsIT_XT5_EE,"ax",@progbits
	.align	128
        .global         _ZN4mmha33masked_multihead_attention_kernelItLi112ELi128ELi2ELi16ELi128ELb1ELb1EEEv26Multihead_attention_paramsIT_XT5_EE
        .type           _ZN4mmha33masked_multihead_attention_kernelItLi112ELi128ELi2ELi16ELi128ELb1ELb1EEEv26Multihead_attention_paramsIT_XT5_EE,@function
        .size           _ZN4mmha33masked_multihead_attention_kernelItLi112ELi128ELi2ELi16ELi128ELb1ELb1EEEv26Multihead_attention_paramsIT_XT5_EE,(.L_x_4054 - _ZN4mmha33masked_multihead_attention_kernelItLi112ELi128ELi2ELi16ELi128ELb1ELb1EEEv26Multihead_attention_paramsIT_XT5_EE)
        .other          _ZN4mmha33masked_multihead_attention_kernelItLi112ELi128ELi2ELi16ELi128ELb1ELb1EEEv26Multihead_attention_paramsIT_XT5_EE,@"STO_CUDA_ENTRY STV_DEFAULT"
_ZN4mmha33masked_multihead_attention_kernelItLi112ELi128ELi2ELi16ELi128ELb1ELb1EEEv26Multihead_attention_paramsIT_XT5_EE:
.text._ZN4mmha33masked_multihead_attention_kernelItLi112ELi128ELi2ELi16ELi128ELb1ELb1EEEv26Multihead_attention_paramsIT_XT5_EE:
        /* <DEDUP_REMOVED lines=9> */
[----:B------:R-:W-:-:S04]  /*0090*/  IMAD.U32 R2, RZ, RZ, UR4 ;  /* 0x00000004ff027e24 */ /* 0x000fc8000f8e00ff */
[----:B------:R-:W-:-:S05]  /*00a0*/  IMAD.U32 R3, RZ, RZ, UR5 ;  /* 0x00000005ff037e24 */ /* 0x000fca000f8e00ff */
[----:B------:R-:W2:Y:S02]  /*00b0*/  LDG.E.U8 R2, desc[UR36][R2.64] ;  /* 0x0000002402027981 */ /* 0x000ea4000c1e1100 */
[----:B--2---:R-:W-:-:S13]  /*00c0*/  ISETP.NE.AND P0, PT, R2, 0x1, PT ;  /* 0x000000010200780c */ /* 0x004fda0003f05270 */
[----:B------:R-:W-:Y:S05]  /*00d0*/  @!P0 EXIT ;  /* 0x000000000000894d */ /* 0x000fea0003800000 */
.L_x_132:
[----:B------:R-:W1:Y:S01]  /*00e0*/  LDCU.64 UR4, c[0x0][0x498] ;  /* 0x00009300ff0477ac */ /* 0x000e620008000a00 */
[----:B------:R-:W2:Y:S01]  /*00f0*/  S2R R6, SR_CTAID.Y ;  /* 0x0000000000067919 */ /* 0x000ea20000002600 */
[----:B------:R-:W3:Y:S01]  /*0100*/  LDCU UR7, c[0x0][0x3f0] ;  /* 0x00007e00ff0777ac */ /* 0x000ee20008000800 */
[----:B------:R-:W4:Y:S01]  /*0110*/  LDCU UR8, c[0x0][0x40c] ;  /* 0x00008180ff0877ac */ /* 0x000f220008000800 */
[----:B------:R-:W0:Y:S01]  /*0120*/  S2R R16, SR_TID.X ;  /* 0x0000000000107919 */ /* 0x000e220000002100 */
[----:B------:R-:W0:Y:S01]  /*0130*/  S2UR UR47, SR_CTAID.X ;  /* 0x00000000002f79c3 */ /* 0x000e220000002500 */
[----:B-1----:R-:W-:-:S07]  /*0140*/  UIMAD.WIDE.U32 UR4, UR42, 0x4, UR4 ;  /* 0x000000042a0478a5 */ /* 0x002fce000f8e0004 */
[----:B------:R-:W1:Y:S01]  /*0150*/  LDC.64 R26, c[0x0][0x418] ;  /* 0x00010600ff1a7b82 */ /* 0x000e620000000a00 */
[----:B---3--:R-:W-:Y:S01]  /*0160*/  MOV R0, UR7 ;  /* 0x0000000700007c02 */ /* 0x008fe20008000f00 */
[----:B------:R-:W-:Y:S01]  /*0170*/  IMAD.U32 R2, RZ, RZ, UR4 ;  /* 0x00000004ff027e24 */ /* 0x000fe2000f8e00ff */
[----:B------:R-:W-:Y:S02]  /*0180*/  MOV R3, UR5 ;  /* 0x0000000500037c02 */ /* 0x000fe40008000f00 */
[----:B------:R-:W-:-:S03]  /*0190*/  IABS R7, R0 ;  /* 0x0000000000077213 */ /* 0x000fc60000000000 */
[----:B------:R3:W4:Y:S01]  /*01a0*/  LDG.E R10, desc[UR36][R2.64] ;  /* 0x00000024020a7981 */ /* 0x000722000c1e1900 */
[----:B------:R-:W2:Y:S08]  /*01b0*/  I2F.RP R0, R7 ;  /* 0x0000000700007306 */ /* 0x000eb00000209400 */
[----:B--2---:R-:W2:Y:S02]  /*01c0*/  MUFU.RCP R0, R0 ;  /* 0x0000000000007308 */ /* 0x004ea40000001000 */
[----:B--2---:R-:W-:-:S06]  /*01d0*/  VIADD R4, R0, 0xffffffe ;  /* 0x0ffffffe00047836 */ /* 0x004fcc0000000000 */
[----:B------:R2:W0:Y:S01]  /*01e0*/  F2I.FTZ.U32.TRUNC.NTZ R5, R4 ;  /* 0x0000000400057305 */ /* 0x000422000021f000 */
[----:B------:R-:W-:Y:S01]  /*01f0*/  IABS R0, R6 ;  /* 0x0000000600007213 */ /* 0x000fe20000000000 */
[----:B--2---:R-:W-:Y:S02]  /*0200*/  IMAD.MOV.U32 R4, RZ, RZ, RZ ;  /* 0x000000ffff047224 */ /* 0x004fe400078e00ff */
[----:B0-----:R-:W-:-:S04]  /*0210*/  IMAD.MOV R8, RZ, RZ, -R5 ;  /* 0x000000ffff087224 */ /* 0x001fc800078e0a05 */
[----:B------:R-:W-:-:S04]  /*0220*/  IMAD R9, R8, R7, RZ ;  /* 0x0000000708097224 */ /* 0x000fc800078e02ff */
[----:B------:R-:W-:-:S06]  /*0230*/  IMAD.HI.U32 R5, R5, R9, R4 ;  /* 0x0000000905057227 */ /* 0x000fcc00078e0004 */
[----:B------:R-:W-:-:S05]  /*0240*/  IMAD.HI.U32 R5, R5, R0, RZ ;  /* 0x0000000005057227 */ /* 0x000fca00078e00ff */
[----:B------:R-:W-:-:S13]  /*0250*/  R2UR UR6, R5 ;  /* 0x00000000050672ca */ /* 0x000fda00000e0000 */
[----:B------:R-:W-:-:S05]  /*0260*/  IADD3 R4, PT, PT, RZ, -UR6, RZ ;  /* 0x80000006ff047c10 */ /* 0x000fca000fffe0ff */
[C---:B------:R-:W-:Y:S02]  /*0270*/  IMAD R0, R7.reuse, R4, R0 ;  /* 0x0000000407007224 */ /* 0x040fe400078e0200 */
[----:B---3--:R-:W-:Y:S01]  /*0280*/  IMAD.U32 R2, RZ, RZ, UR6 ;  /* 0x00000006ff027e24 */ /* 0x008fe2000f8e00ff */
[----:B------:R-:W-:Y:S01]  /*0290*/  ULOP3.LUT UR4, UR42, UR7, URZ, 0x3c, !UPT ;  /* 0x000000072a047292 */ /* 0x000fe2000f8e3cff */
[----:B------:R-:W0:Y:S01]  /*02a0*/  LDC.64 R4, c[0x0][0x460] ;  /* 0x00011800ff047b82 */ /* 0x000e220000000a00 */
[----:B------:R-:W-:-:S13]  /*02b0*/  ISETP.GT.U32.AND P0, PT, R7, R0, PT ;  /* 0x000000000700720c */ /* 0x000fda0003f04070 */
[----:B------:R-:W-:Y:S01]  /*02c0*/  @!P0 VIADD R2, R2, 0x1 ;  /* 0x0000000102028836 */ /* 0x000fe20000000000 */
[----:B------:R-:W-:-:S04]  /*02d0*/  @!P0 IADD3 R0, PT, PT, R0, -R7, RZ ;  /* 0x8000000700008210 */ /* 0x000fc80007ffe0ff */
[----:B------:R-:W-:Y:S02]  /*02e0*/  @!P0 R2UR UR6, R2 ;  /* 0x00000000020682ca */ /* 0x000fe400000e0000 */
[----:B------:R-:W-:-:S11]  /*02f0*/  ISETP.GE.U32.AND P1, PT, R0, R7, PT ;  /* 0x000000070000720c */ /* 0x000fd60003f26070 */
[----:B------:R-:W-:-:S04]  /*0300*/  IMAD.U32 R0, RZ, RZ, UR6 ;  /* 0x00000006ff007e24 */ /* 0x000fc8000f8e00ff */
        /* <DEDUP_REMOVED lines=9> */
[----:B------:R-:W-:Y:S01]  /*03a0*/  ISETP.NE.AND.EX P0, PT, R5, RZ, PT, P0 ;  /* 0x000000ff0500720c */ /* 0x000fe20003f05300 */
[----:B------:R-:W2:Y:S03]  /*03b0*/  LDCU UR6, c[0x0][0x3f8] ;  /* 0x00007f00ff0677ac */ /* 0x000ea60008000800 */
[----:B----4-:R-:W-:Y:S01]  /*03c0*/  ISETP.EQ.AND P4, PT, RZ, UR8, P0 ;  /* 0x00000008ff007c0c */ /* 0x010fe20008782270 */
[----:B0-----:R-:W-:-:S05]  /*03d0*/  IMAD.U32 R12, RZ, RZ, UR7 ;  /* 0x00000007ff0c7e24 */ /* 0x001fca000f8e00ff */
[----:B------:R-:W-:-:S04]  /*03e0*/  IABS R6, R12 ;  /* 0x0000000c00067213 */ /* 0x000fc80000000000 */
[----:B------:R-:W0:Y:S03]  /*03f0*/  I2F.RP R0, R6 ;  /* 0x0000000600007306 */ /* 0x000e260000209400 */
[----:B------:R-:W-:-:S05]  /*0400*/  VOTEU.ANY UP2, P4 ;  /* 0x0000000000ff7886 */ /* 0x000fca0002040100 */
[----:B------:R-:W3:Y:S01]  /*0410*/  @UP2 LDCU.64 UR4, c[0x0][0x460] ;  /* 0x00008c00ff0427ac */ /* 0x000ee20008000a00 */
[----:B0-----:R-:W0:Y:S01]  /*0420*/  MUFU.RCP R0, R0 ;  /* 0x0000000000007308 */ /* 0x001e220000001000 */
[----:B------:R-:W-:Y:S01]  /*0430*/  PLOP3.LUT P0, PT, PT, PT, UP2, 0x80, 0x8 ;  /* 0x000000000008781c */ /* 0x000fe20003f0f028 */
[----:B---3--:R-:W-:Y:S01]  /*0440*/  @UP2 UIMAD.WIDE UR4, UR41, 0x4, UR4 ;  /* 0x00000004290428a5 */ /* 0x008fe2000f8e0204 */
[----:B0-----:R-:W-:-:S05]  /*0450*/  IADD3 R4, PT, PT, R0, 0xffffffe, RZ ;  /* 0x0ffffffe00047810 */ /* 0x001fca0007ffe0ff */
[----:B------:R0:W3:Y:S01]  /*0460*/  F2I.FTZ.U32.TRUNC.NTZ R5, R4 ;  /* 0x0000000400057305 */ /* 0x0000e2000021f000 */
[----:B------:R-:W-:Y:S01]  /*0470*/  MOV R2, UR4 ;  /* 0x0000000400027c02 */ /* 0x000fe20008000f00 */
[----:B------:R-:W-:-:S03]  /*0480*/  IMAD.U32 R3, RZ, RZ, UR5 ;  /* 0x00000005ff037e24 */ /* 0x000fc6000f8e00ff */
[----:B------:R-:W4:Y:S02]  /*0490*/  LDCU UR4, c[0x0][0x3e8] ;  /* 0x00007d00ff0477ac */ /* 0x000f240008000800 */
[----:B------:R3:W5:Y:S01]  /*04a0*/  @P0 LDG.E R8, desc[UR36][R2.64] ;  /* 0x0000002402080981 */ /* 0x000762000c1e1900 */
[----:B0-----:R-:W-:Y:S02]  /*04b0*/  HFMA2 R4, -RZ, RZ, 0, 0 ;  /* 0x00000000ff047431 */ /* 0x001fe400000001ff */
[----:B---3--:R-:W-:-:S04]  /*04c0*/  IMAD.MOV R3, RZ, RZ, -R5 ;  /* 0x000000ffff037224 */ /* 0x008fc800078e0a05 */
[----:B------:R-:W-:-:S04]  /*04d0*/  IMAD R3, R3, R6, RZ ;  /* 0x0000000603037224 */ /* 0x000fc800078e02ff */
[----:B------:R-:W-:Y:S01]  /*04e0*/  IMAD.HI.U32 R5, R5, R3, R4 ;  /* 0x0000000305057227 */ /* 0x000fe200078e0004 */
[----:B------:R-:W-:-:S13]  /*04f0*/  R2UR UR45, R10 ;  /* 0x000000000a2d72ca */ /* 0x000fda00000e0000 */
[----:B------:R-:W-:-:S06]  /*0500*/  UIADD3 UR46, UPT, UPT, UR45, -0x1, URZ ;  /* 0xffffffff2d2e7890 */ /* 0x000fcc000fffe0ff */
[----:B------:R-:W-:-:S05]  /*0510*/  IMAD.U32 R23, RZ, RZ, UR46 ;  /* 0x0000002eff177e24 */ /* 0x000fca000f8e00ff */
[----:B------:R-:W-:-:S05]  /*0520*/  IABS R0, R23 ;  /* 0x0000001700007213 */ /* 0x000fca0000000000 */
[----:B------:R-:W-:-:S04]  /*0530*/  IMAD.HI.U32 R5, R5, R0, RZ ;  /* 0x0000000005057227 */ /* 0x000fc800078e00ff */
[----:B------:R-:W-:-:S04]  /*0540*/  IMAD.MOV R5, RZ, RZ, -R5 ;  /* 0x000000ffff057224 */ /* 0x000fc800078e0a05 */
[----:B------:R-:W-:-:S05]  /*0550*/  IMAD R5, R6, R5, R0 ;  /* 0x0000000506057224 */ /* 0x000fca00078e0200 */
[----:B------:R-:W-:-:S13]  /*0560*/  R2UR UR40, R5 ;  /* 0x00000000052872ca */ /* 0x000fda00000e0000 */
[----:B------:R-:W-:-:S13]  /*0570*/  ISETP.GT.U32.AND P0, PT, R6, UR40, PT ;  /* 0x0000002806007c0c */ /* 0x000fda000bf04070 */
[----:B------:R-:W-:-:S04]  /*0580*/  @!P0 IADD3 R0, PT, PT, -R6, UR40, RZ ;  /* 0x0000002806008c10 */ /* 0x000fc8000fffe1ff */
[----:B------:R-:W-:-:S13]  /*0590*/  @!P0 R2UR UR40, R0 ;  /* 0x00000000002882ca */ /* 0x000fda00000e0000 */
[----:B------:R-:W-:Y:S01]  /*05a0*/  ISETP.GT.U32.AND P0, PT, R6, UR40, PT ;  /* 0x0000002806007c0c */ /* 0x000fe2000bf04070 */
[----:B----4-:R-:W-:Y:S01]  /*05b0*/  UISETP.NE.AND UP1, UPT, UR4, URZ, UPT ;  /* 0x000000ff0400728c */ /* 0x010fe2000bf25270 */
[----:B------:R-:W-:Y:S01]  /*05c0*/  ISETP.GT.U32.AND P3, PT, R16, 0x1b, PT ;  /* 0x0000001b1000780c */ /* 0x000fe20003f64070 */
[----:B------:R-:W-:Y:S02]  /*05d0*/  UP2UR UR44, UPR, URZ, 0x4 ;  /* 0x00000004ff2c7883 */ /* 0x000fe40008000000 */
[----:B------:R-:W-:-:S08]  /*05e0*/  UISETP.GE.AND UP2, UPT, UR46, URZ, UPT ;  /* 0x000000ff2e00728c */ /* 0x000fd0000bf46270 */
[----:B------:R-:W-:Y:S01]  /*05f0*/  @!P0 IADD3 R6, PT, PT, -R6, UR40, RZ ;  /* 0x0000002806068c10 */ /* 0x000fe2000fffe1ff */
[----:B------:R-:W-:-:S03]  /*0600*/  UISETP.NE.AND UP0, UPT, UR7, URZ, UPT ;  /* 0x000000ff0700728c */ /* 0x000fc6000bf05270 */
[----:B------:R-:W-:Y:S01]  /*0610*/  @!P0 R2UR UR40, R6 ;  /* 0x00000000062882ca */ /* 0x000fe200000e0000 */
[----:B--2---:R-:W-:Y:S02]  /*0620*/  UIMAD UR43, UR42, UR6, UR47 ;  /* 0x000000062a2b72a4 */ /* 0x004fe4000f8e022f */
[----:B------:R-:W-:Y:S01]  /*0630*/  @UP1 UIMAD UR4, UR42, UR4, URZ ;  /* 0x000000042a0412a4 */ /* 0x000fe2000f8e02ff */
[----:B------:R-:W-:Y:S01]  /*0640*/  BSSY.RECONVERGENT B0, `(.L_x_133) ;  /* 0x0000021000007945 */ /* 0x000fe20003800200 */
[----:B------:R-:W-:Y:S01]  /*0650*/  @!UP1 UIMAD UR5, UR43, 0x70, URZ ;  /* 0x000000702b0598a4 */ /* 0x000fe2000f8e02ff */
[----:B------:R-:W-:Y:S01]  /*0660*/  UMOV UR38, URZ ;  /* 0x000000ff00267c82 */ /* 0x000fe20008000000 */
[----:B------:R-:W-:Y:S02]  /*0670*/  @UP1 UIMAD UR5, UR47, 0x70, UR4 ;  /* 0x000000702f0518a4 */ /* 0x000fe4000f8e0204 */
[----:B------:R-:W-:-:S04]  /*0680*/  UIMAD UR41, UR41, UR6, URZ ;  /* 0x00000006292972a4 */ /* 0x000fc8000f8e02ff */
[----:B------:R-:W-:Y:S02]  /*0690*/  @!UP2 UIADD3 UR40, UPT, UPT, -UR40, URZ, URZ ;  /* 0x000000ff2828a290 */ /* 0x000fe4000fffe1ff */
[----:B------:R-:W-:Y:S01]  /*06a0*/  @!UP0 ULOP3.LUT UR40, URZ, UR7, URZ, 0x33, !UPT ;  /* 0x00000007ff288292 */ /* 0x000fe2000f8e33ff */
[----:B------:R-:W-:Y:S02]  /*06b0*/  P2R R17, PR, RZ, 0x10 ;  /* 0x00000010ff117803 */ /* 0x000fe40000000000 */
[----:B------:R-:W-:Y:S01]  /*06c0*/  CS2R R24, SRZ ;  /* 0x0000000000187805 */ /* 0x000fe2000001ff00 */
[----:B------:R-:W-:Y:S01]  /*06d0*/  IMAD.SHL.U32 R13, R16, 0x4, RZ ;  /* 0x00000004100d7824 */ /* 0x000fe200078e00ff */
[----:B-1----:R-:W-:Y:S07]  /*06e0*/  @P3 BRA `(.L_x_134) ;  /* 0x0000000000583947 */ /* 0x002fee0003800000 */
        /* <DEDUP_REMOVED lines=22> */
.L_x_134:
[----:B------:R-:W-:Y:S05]  /*0850*/  BSYNC.RECONVERGENT B0 ;  /* 0x0000000000007941 */ /* 0x000fea0003800200 */
.L_x_133:
[----:B------:R-:W1:Y:S01]  /*0860*/  LDCU.64 UR10, c[0x0][0x3a0] ;  /* 0x00007400ff0a77ac */ /* 0x000e620008000a00 */
[----:B------:R-:W-:Y:S01]  /*0870*/  ISETP.NE.U32.AND P0, PT, R26, RZ, PT ;  /* 0x000000ff1a00720c */ /* 0x000fe20003f05070 */
[----:B------:R-:W2:Y:S01]  /*0880*/  S2R R10, SR_CTAID.X ;  /* 0x00000000000a7919 */ /* 0x000ea20000002500 */
[----:B------:R-:W3:Y:S01]  /*0890*/  @!P3 LDC.64 R2, c[0x0][0x3b8] ;  /* 0x0000ee00ff02bb82 */ /* 0x000ee20000000a00 */
[----:B------:R-:W4:Y:S01]  /*08a0*/  LDCU.64 UR4, c[0x0][0x390] ;  /* 0x00007200ff0477ac */ /* 0x000f220008000a00 */
[----:B------:R-:W-:Y:S02]  /*08b0*/  LOP3.LUT R83, R13, 0x4, RZ, 0xc0, !PT ;  /* 0x000000040d537812 */ /* 0x000fe400078ec0ff */
[----:B------:R-:W-:Y:S02]  /*08c0*/  CS2R R18, SRZ ;  /* 0x0000000000127805 */ /* 0x000fe4000001ff00 */
[----:B------:R-:W-:Y:S01]  /*08d0*/  SHF.R.U32.HI R82, RZ, 0x1, R16 ;  /* 0x00000001ff527819 */ /* 0x000fe20000011610 */
[----:B------:R-:W-:Y:S01]  /*08e0*/  VOTEU.ANY UP0, P4 ;  /* 0x0000000000ff7886 */ /* 0x000fe20002000100 */
[----:B------:R-:W-:Y:S01]  /*08f0*/  PLOP3.LUT P5, PT, PT, PT, UP0, 0x40, 0x4 ;  /* 0x000000000004781c */ /* 0x000fe20003fae808 */
[----:B------:R-:W-:Y:S01]  /*0900*/  UIMAD UR43, UR43, 0x70, URZ ;  /* 0x000000702b2b78a4 */ /* 0x000fe2000f8e02ff */
[----:B------:R-:W-:Y:S01]  /*0910*/  PLOP3.LUT P4, PT, PT, PT, UP0, 0x80, 0x8 ;  /* 0x000000000008781c */ /* 0x000fe20003f8f008 */
[----:B------:R-:W-:Y:S01]  /*0920*/  @!P3 IMAD R11, R82, UR7, R23 ;  /* 0x00000007520bbc24 */ /* 0x000fe2000f8e0217 */
[----:B------:R-:W-:Y:S01]  /*0930*/  CS2R R22, SRZ ;  /* 0x0000000000167805 */ /* 0x000fe2000001ff00 */
[----:B------:R-:W-:Y:S01]  /*0940*/  VOTEU.ANY UP0, P0 ;  /* 0x0000000000ff7886 */ /* 0x000fe20000000100 */
[----:B------:R-:W-:Y:S01]  /*0950*/  ISETP.GT.U32.OR P0, PT, R16, 0x1f, P5 ;  /* 0x0000001f1000780c */ /* 0x000fe20002f04470 */
[----:B------:R-:W-:Y:S01]  /*0960*/  @!P3 IMAD R0, R12, UR43, R83 ;  /* 0x0000002b0c00bc24 */ /* 0x000fe2000f8e0253 */
[----:B-1----:R-:W-:Y:S01]  /*0970*/  ISETP.NE.U32.AND P2, PT, RZ, UR10, PT ;  /* 0x0000000aff007c0c */ /* 0x002fe2000bf45070 */
[----:B------:R-:W1:Y:S02]  /*0980*/  LDC R12, c[0x0][0x400] ;  /* 0x00010000ff0c7b82 */ /* 0x000e640000000800 */
[----:B------:R-:W-:Y:S01]  /*0990*/  @!P3 IMAD R15, R11, 0x8, R0 ;  /* 0x000000080b0fb824 */ /* 0x000fe200078e0200 */
[----:B------:R-:W-:-:S02]  /*09a0*/  ISETP.NE.AND.EX P2, PT, RZ, UR11, PT, P2 ;  /* 0x0000000bff007c0c */ /* 0x000fc4000bf45320 */
[----:B----4-:R-:W-:Y:S02]  /*09b0*/  ISETP.NE.U32.AND P1, PT, RZ, UR4, PT ;  /* 0x00000004ff007c0c */ /* 0x010fe4000bf25070 */
[----:B------:R-:W-:Y:S01]  /*09c0*/  R2UR UR4, R27 ;  /* 0x000000001b0472ca */ /* 0x000fe200000e0000 */
[----:B---3--:R-:W-:Y:S01]  /*09d0*/  @!P3 IMAD.WIDE R2, R15, 0x2, R2 ;  /* 0x000000020f02b825 */ /* 0x008fe200078e0202 */
[C---:B------:R-:W-:Y:S01]  /*09e0*/  ISETP.GT.U32.OR P2, PT, R16.reuse, 0x1b, !P2 ;  /* 0x0000001b1000780c */ /* 0x040fe20005744470 */
[----:B------:R-:W-:Y:S01]  /*09f0*/  VOTEU.ALL UP1, P0 ;  /* 0x0000000000ff7886 */ /* 0x000fe20000020000 */
[----:B------:R-:W-:Y:S02]  /*0a00*/  ISETP.NE.AND.EX P1, PT, RZ, UR5, PT, P1 ;  /* 0x00000005ff007c0c */ /* 0x000fe4000bf25310 */
[----:B------:R-:W-:Y:S02]  /*0a10*/  CS2R R14, SRZ ;  /* 0x00000000000e7805 */ /* 0x000fe4000001ff00 */
[----:B------:R-:W-:Y:S01]  /*0a20*/  ISETP.NE.OR P2, PT, RZ, UR8, P2 ;  /* 0x00000008ff007c0c */ /* 0x000fe20009745670 */
[----:B------:R3:W4:Y:S01]  /*0a30*/  @!P3 LDG.E.64 R22, desc[UR36][R2.64] ;  /* 0x000000240216b981 */ /* 0x000722000c1e1b00 */
[----:B------:R-:W-:Y:S01]  /*0a40*/  ISETP.GT.U32.OR P1, PT, R16, 0x1b, !P1 ;  /* 0x0000001b1000780c */ /* 0x000fe20004f24470 */
[----:B--2---:R-:W-:Y:S01]  /*0a50*/  IMAD R11, R10, 0x70, R13 ;  /* 0x000000700a0b7824 */ /* 0x004fe200078e020d */
[----:B-----5:R-:W-:-:S02]  /*0a60*/  @P4 R2UR UR38, R8 ;  /* 0x00000000082642ca */ /* 0x020fc400000e0000 */
[----:B------:R-:W2:Y:S01]  /*0a70*/  @!P0 LDC.64 R8, c[0x0][0x450] ;  /* 0x00011400ff088b82 */ /* 0x000ea20000000a00 */
[----:B------:R-:W-:-:S06]  /*0a80*/  UISETP.NE.AND.EX UP0, UPT, UR4, URZ, UPT, UP0 ;  /* 0x000000ff0400728c */ /* 0x000fcc000bf05300 */
[----:B------:R-:W-:Y:S01]  /*0a90*/  PLOP3.LUT P4, PT, PT, PT, UP0, 0x80, 0x8 ;  /* 0x000000000008781c */ /* 0x000fe20003f8f008 */
[----:B------:R-:W1:Y:S03]  /*0aa0*/  @!P2 LDC.64 R6, c[0x0][0x3a0] ;  /* 0x0000e800ff06ab82 */ /* 0x000e660000000a00 */
[----:B------:R-:W-:Y:S01]  /*0ab0*/  @!UP1 UIMAD UR6, UR38, UR6, URZ ;  /* 0x00000006260692a4 */ /* 0x000fe2000f8e02ff */
[----:B------:R-:W3:Y:S04]  /*0ac0*/  @UP0 LDCU.64 UR4, c[0x0][0x418] ;  /* 0x00008300ff0407ac */ /* 0x000ee80008000a00 */
[----:B0-----:R-:W0:Y:S01]  /*0ad0*/  @!P1 LDC.64 R4, c[0x0][0x390] ;  /* 0x0000e400ff049b82 */ /* 0x001e220000000a00 */
[----:B------:R-:W-:-:S04]  /*0ae0*/  IMAD.U32 R0, RZ, RZ, UR6 ;  /* 0x00000006ff007e24 */ /* 0x000fc8000f8e00ff */
[----:B------:R-:W-:-:S04]  /*0af0*/  @!P0 IMAD R21, R0, 0x70, R11 ;  /* 0x0000007000158824 */ /* 0x000fc800078e020b */
[----:B--2---:R-:W-:Y:S01]  /*0b00*/  @!P0 IMAD.WIDE R8, R21, 0x2, R8 ;  /* 0x0000000215088825 */ /* 0x004fe200078e0208 */
[----:B---3--:R-:W-:-:S03]  /*0b10*/  @UP0 UIMAD.WIDE.U32 UR4, UR42, 0x4, UR4 ;  /* 0x000000042a0408a5 */ /* 0x008fc6000f8e0004 */
[C---:B-1----:R-:W-:Y:S02]  /*0b20*/  @!P2 IMAD.WIDE.U32 R6, R11.reuse, 0x2, R6 ;  /* 0x000000020b06a825 */ /* 0x042fe400078e0006 */
[----:B------:R-:W2:Y:S04]  /*0b30*/  @!P0 LDG.E.64 R8, desc[UR36][R8.64] ;  /* 0x0000002408088981 */ /* 0x000ea8000c1e1b00 */
[----:B------:R-:W4:Y:S01]  /*0b40*/  @!P2 LDG.E.64 R18, desc[UR36][R6.64] ;  /* 0x000000240612a981 */ /* 0x000f22000c1e1b00 */
[----:B------:R-:W-:Y:S01]  /*0b50*/  MOV R10, UR4 ;  /* 0x00000004000a7c02 */ /* 0x000fe20008000f00 */
[----:B0-----:R-:W-:Y:S01]  /*0b60*/  @!P1 IMAD.WIDE.U32 R4, R11, 0x2, R4 ;  /* 0x000000020b049825 */ /* 0x001fe200078e0004 */
[----:B------:R-:W0:Y:S03]  /*0b70*/  LDCU.U8 UR4, c[0x0][0x404] ;  /* 0x00008080ff0477ac */ /* 0x000e260008000000 */
[----:B------:R-:W-:Y:S01]  /*0b80*/  IMAD.U32 R11, RZ, RZ, UR5 ;  /* 0x00000005ff0b7e24 */ /* 0x000fe2000f8e00ff */
[----:B------:R-:W3:Y:S04]  /*0b90*/  @!P1 LDG.E.64 R14, desc[UR36][R4.64] ;  /* 0x00000024040e9981 */ /* 0x000ee8000c1e1b00 */
[----:B------:R-:W3:Y:S01]  /*0ba0*/  @P4 LDG.E R10, desc[UR36][R10.64] ;  /* 0x000000240a0a4981 */ /* 0x000ee2000c1e1900 */
[----:B------:R-:W-:Y:S01]  /*0bb0*/  ISETP.NE.AND P2, PT, RZ, UR8, PT ;  /* 0x00000008ff007c0c */ /* 0x000fe2000bf45270 */
[----:B------:R-:W-:Y:S01]  /*0bc0*/  UIMAD UR42, UR42, UR7, URZ ;  /* 0x000000072a2a72a4 */ /* 0x000fe2000f8e02ff */
[----:B0-----:R-:W-:-:S04]  /*0bd0*/  ISETP.NE.AND P1, PT, RZ, UR4, PT ;  /* 0x00000004ff007c0c */ /* 0x001fc8000bf25270 */
[----:B------:R-:W-:Y:S01]  /*0be0*/  ISETP.LT.OR P1, PT, R12, 0x1, P1 ;  /* 0x000000010c00780c */ /* 0x000fe20000f21670 */
[----:B------:R-:W-:Y:S01]  /*0bf0*/  IMAD.U32 R2, RZ, RZ, UR42 ;  /* 0x0000002aff027e24 */ /* 0x000fe2000f8e00ff */
[----:B------:R-:W-:Y:S01]  /*0c00*/  UMOV UR39, URZ ;  /* 0x000000ff00277c82 */ /* 0x000fe20008000000 */
[----:B------:R-:W-:Y:S03]  /*0c10*/  BSSY.RECONVERGENT B6, `(.L_x_135) ;  /* 0x0000139000067945 */ /* 0x000fe60003800200 */
[----:B------:R-:W-:Y:S01]  /*0c20*/  SHF.R.S32.HI R2, RZ, 0x1f, R2 ;  /* 0x0000001fff027819 */ /* 0x000fe20000011402 */
[----:B----4-:R-:W-:Y:S02]  /*0c30*/  @!P2 HFMA2 R22, R22, 1, 1, R18 ;  /* 0x3c003c001616a831 */ /* 0x010fe40000000012 */
[----:B------:R-:W-:-:S04]  /*0c40*/  @!P2 HADD2 R23, R23, R19 ;  /* 0x000000131717a230 */ /* 0x000fc80000000000 */
[----:B--2---:R-:W-:Y:S02]  /*0c50*/  @!P0 HFMA2 R23, R23, R9, -RZ ;  /* 0x0000000917178231 */ /* 0x004fe400001000ff */
[----:B---3--:R-:W-:Y:S01]  /*0c60*/  HFMA2 R25, R25, 1, 1, R15 ;  /* 0x3c003c0019197831 */ /* 0x008fe2000000000f */
[----:B------:R-:W-:Y:S01]  /*0c70*/  @P4 R2UR UR39, R10 ;  /* 0x000000000a2742ca */ /* 0x000fe200000e0000 */
[----:B------:R-:W-:Y:S02]  /*0c80*/  HADD2 R24, R24, R14 ;  /* 0x0000000e18187230 */ /* 0x000fe40000000000 */
[----:B------:R-:W-:Y:S01]  /*0c90*/  @!P0 HMUL2 R22, R22, R8 ;  /* 0x0000000816168232 */ /* 0x000fe20000000000 */
[----:B------:R-:W-:Y:S11]  /*0ca0*/  @P1 BRA `(.L_x_136) ;  /* 0x00000004006c1947 */ /* 0x000ff60003800000 */
[----:B------:R-:W-:Y:S05]  /*0cb0*/  @P2 BRA `(.L_x_137) ;  /* 0x0000000000d02947 */ /* 0x000fea0003800000 */
[----:B------:R-:W-:-:S13]  /*0cc0*/  ISETP.GE.AND P0, PT, R13, R12, PT ;  /* 0x0000000c0d00720c */ /* 0x000fda0003f06270 */
[----:B------:R-:W-:Y:S05]  /*0cd0*/  @P0 BRA `(.L_x_138) ;  /* 0x0000001000b00947 */ /* 0x000fea0003800000 */
[----:B------:R-:W-:Y:S01]  /*0ce0*/  I2FP.F32.U32 R0, R12 ;  /* 0x0000000c00007245 */ /* 0x000fe20000201000 */
[----:B------:R-:W-:Y:S01]  /*0cf0*/  UIADD3 UR4, UPT, UPT, -UR39, UR8, URZ ;  /* 0x0000000827047290 */ /* 0x000fe2000fffe1ff */
[----:B------:R-:W-:Y:S01]  /*0d00*/  IADD3 R3, PT, PT, R13, 0x2, RZ ;  /* 0x000000020d037810 */ /* 0x000fe20007ffe0ff */
[----:B------:R-:W-:Y:S01]  /*0d10*/  HADD2.F32 R6, -RZ, R25.H1_H1 ;  /* 0x30000019ff067230 */ /* 0x000fe20000004100 */
[----:B------:R-:W-:Y:S01]  /*0d20*/  I2FP.F32.U32 R13, R13 ;  /* 0x0000000d000d7245 */ /* 0x000fe20000201000 */
[----:B------:R-:W-:Y:S01]  /*0d30*/  HADD2.F32 R8, -RZ, R23.H1_H1 ;  /* 0x30000017ff087230 */ /* 0x000fe20000004100 */
[----:B------:R-:W0:Y:S01]  /*0d40*/  MUFU.RCP R0, R0 ;  /* 0x0000000000007308 */ /* 0x000e220000001000 */
[----:B------:R-:W-:Y:S01]  /*0d50*/  I2FP.F32.U32 R3, R3 ;  /* 0x0000000300037245 */ /* 0x000fe20000201000 */
[----:B------:R-:W-:Y:S02]  /*0d60*/  HADD2.F32 R25, -RZ, R25.H0_H0 ;  /* 0x20000019ff197230 */ /* 0x000fe40000004100 */
[----:B------:R-:W-:-:S02]  /*0d70*/  HADD2.F32 R23, -RZ, R23.H0_H0 ;  /* 0x20000017ff177230 */ /* 0x000fc40000004100 */
[-C--:B0-----:R-:W-:Y:S01]  /*0d80*/  FMUL.FTZ R3, R3, R0.reuse ;  /* 0x0000000003037220 */ /* 0x081fe20000410000 */
[----:B------:R-:W-:Y:S01]  /*0d90*/  FMUL.FTZ R13, R13, R0 ;  /* 0x000000000d0d7220 */ /* 0x000fe20000410000 */
[----:B------:R-:W-:Y:S02]  /*0da0*/  I2FP.F32.S32 R0, UR4 ;  /* 0x0000000400007c45 */ /* 0x000fe40008201400 */
[----:B------:R-:W-:Y:S01]  /*0db0*/  FMUL.FTZ R3, R3, 13.28771209716796875 ;  /* 0x41549a7803037820 */ /* 0x000fe20000410000 */
[----:B------:R-:W-:-:S05]  /*0dc0*/  FMUL.FTZ R13, R13, 13.28771209716796875 ;  /* 0x41549a780d0d7820 */ /* 0x000fca0000410000 */
[----:B------:R-:W0:Y:S08]  /*0dd0*/  MUFU.EX2 R3, -R3 ;  /* 0x8000000300037308 */ /* 0x000e300000000800 */
[----:B------:R-:W1:Y:S01]  /*0de0*/  MUFU.EX2 R13, -R13 ;  /* 0x8000000d000d7308 */ /* 0x000e620000000800 */
[----:B0-----:R-:W-:-:S04]  /*0df0*/  FMUL.FTZ R4, R0, R3 ;  /* 0x0000000300047220 */ /* 0x001fc80000410000 */
        /* <DEDUP_REMOVED lines=32> */
.L_x_137:
[----:B------:R-:W-:-:S13]  /*1000*/  ISETP.GE.AND P0, PT, R13, R12, PT ;  /* 0x0000000c0d00720c */ /* 0x000fda0003f06270 */
[----:B------:R-:W-:Y:S05]  /*1010*/  @P0 BRA `(.L_x_138) ;  /* 0x0000000c00e00947 */ /* 0x000fea0003800000 */
[----:B------:R-:W-:Y:S01]  /*1020*/  I2FP.F32.U32 R12, R12 ;  /* 0x0000000c000c7245 */ /* 0x000fe20000201000 */
[----:B------:R-:W-:Y:S01]  /*1030*/  VIADD R0, R13, 0x2 ;  /* 0x000000020d007836 */ /* 0x000fe20000000000 */
[----:B------:R-:W-:Y:S01]  /*1040*/  I2FP.F32.U32 R13, R13 ;  /* 0x0000000d000d7245 */ /* 0x000fe20000201000 */
[----:B------:R-:W-:Y:S01]  /*1050*/  UIADD3 UR4, UPT, UPT, -UR39, UR8, URZ ;  /* 0x0000000827047290 */ /* 0x000fe2000fffe1ff */
[--C-:B------:R-:W-:Y:S02]  /*1060*/  HADD2.F32 R6, -RZ, R25.reuse.H1_H1 ;  /* 0x30000019ff067230 */ /* 0x100fe40000004100 */
[----:B------:R-:W0:Y:S01]  /*1070*/  MUFU.RCP R12, R12 ;  /* 0x0000000c000c7308 */ /* 0x000e220000001000 */
[----:B------:R-:W-:Y:S01]  /*1080*/  I2FP.F32.U32 R3, R0 ;  /* 0x0000000000037245 */ /* 0x000fe20000201000 */
[----:B------:R-:W-:Y:S01]  /*1090*/  HADD2.F32 R5, -RZ, R24.H1_H1 ;  /* 0x30000018ff057230 */ /* 0x000fe20000004100 */
[----:B------:R-:W-:Y:S01]  /*10a0*/  I2FP.F32.S32 R0, UR4 ;  /* 0x0000000400007c45 */ /* 0x000fe20008201400 */
[----:B------:R-:W-:-:S02]  /*10b0*/  HADD2.F32 R25, -RZ, R25.H0_H0 ;  /* 0x20000019ff197230 */ /* 0x000fc40000004100 */
[----:B------:R-:W-:Y:S02]  /*10c0*/  HADD2.F32 R24, -RZ, R24.H0_H0 ;  /* 0x20000018ff187230 */ /* 0x000fe40000004100 */
[-C--:B0-----:R-:W-:Y:S01]  /*10d0*/  FMUL.FTZ R3, R3, R12.reuse ;  /* 0x0000000c03037220 */ /* 0x081fe20000410000 */
[----:B------:R-:W-:-:S03]  /*10e0*/  FMUL.FTZ R13, R13, R12 ;  /* 0x0000000c0d0d7220 */ /* 0x000fc60000410000 */
[----:B------:R-:W-:Y:S01]  /*10f0*/  FMUL.FTZ R3, R3, 13.28771209716796875 ;  /* 0x41549a7803037820 */ /* 0x000fe20000410000 */
[----:B------:R-:W-:-:S05]  /*1100*/  FMUL.FTZ R13, R13, 13.28771209716796875 ;  /* 0x41549a780d0d7820 */ /* 0x000fca0000410000 */
[----:B------:R-:W0:Y:S08]  /*1110*/  MUFU.EX2 R3, -R3 ;  /* 0x8000000300037308 */ /* 0x000e300000000800 */
[----:B------:R-:W1:Y:S01]  /*1120*/  MUFU.EX2 R13, -R13 ;  /* 0x8000000d000d7308 */ /* 0x000e620000000800 */
[----:B0-----:R-:W-:-:S04]  /*1130*/  FMUL.FTZ R4, R0, R3 ;  /* 0x0000000300047220 */ /* 0x001fc80000410000 */
[----:B------:R-:W-:Y:S01]  /*1140*/  FMUL.RZ R7, R4, 0.15915493667125701904 ;  /* 0x3e22f98304077820 */ /* 0x000fe2000040c000 */
[----:B-1----:R-:W-:-:S03]  /*1150*/  FMUL.FTZ R0, R0, R13 ;  /* 0x0000000d00007220 */ /* 0x002fc60000410000 */
[----:B------:R-:W0:Y:S01]  /*1160*/  MUFU.COS R8, R7 ;  /* 0x0000000700087308 */ /* 0x000e220000000000 */
[----:B------:R-:W-:-:S07]  /*1170*/  FMUL.RZ R0, R0, 0.15915493667125701904 ;  /* 0x3e22f98300007820 */ /* 0x000fce000040c000 */
[----:B------:R-:W1:Y:S08]  /*1180*/  MUFU.SIN R9, R7 ;  /* 0x0000000700097308 */ /* 0x000e700000000400 */
[----:B------:R-:W2:Y:S01]  /*1190*/  MUFU.SIN R4, R0 ;  /* 0x0000000000047308 */ /* 0x000ea20000000400 */
[----:B0-----:R-:W-:-:S07]  /*11a0*/  FMUL.FTZ R10, R8, R6 ;  /* 0x00000006080a7220 */ /* 0x001fce0000410000 */
[----:B------:R-:W0:Y:S01]  /*11b0*/  MUFU.COS R3, R0 ;  /* 0x0000000000037308 */ /* 0x000e220000000000 */
[C---:B-1----:R-:W-:Y:S01]  /*11c0*/  FMUL.FTZ R11, R9.reuse, R6 ;  /* 0x00000006090b7220 */ /* 0x042fe20000410000 */
[----:B------:R-:W-:-:S03]  /*11d0*/  FFMA.FTZ R10, R9, R25, R10 ;  /* 0x00000019090a7223 */ /* 0x000fc6000001000a */
[----:B------:R-:W-:Y:S01]  /*11e0*/  FFMA.FTZ R11, R8, R25, -R11 ;  /* 0x00000019080b7223 */ /* 0x000fe2000001080b */
[----:B--2---:R-:W-:-:S04]  /*11f0*/  FMUL.FTZ R6, R4, R5 ;  /* 0x0000000504067220 */ /* 0x004fc80000410000 */
[----:B------:R-:W-:Y:S01]  /*1200*/  F2FP.F16.F32.PACK_AB R25, R10, R11 ;  /* 0x0000000b0a19723e */ /* 0x000fe200000000ff */
[C---:B0-----:R-:W-:Y:S01]  /*1210*/  FMUL.FTZ R5, R3.reuse, R5 ;  /* 0x0000000503057220 */ /* 0x041fe20000410000 */
[----:B------:R-:W-:-:S03]  /*1220*/  FFMA.FTZ R6, R3, R24, -R6 ;  /* 0x0000001803067223 */ /* 0x000fc60000010806 */
[----:B------:R-:W-:-:S05]  /*1230*/  FFMA.FTZ R5, R4, R24, R5 ;  /* 0x0000001804057223 */ /* 0x000fca0000010005 */
[----:B------:R-:W-:Y:S01]  /*1240*/  F2FP.F16.F32.PACK_AB R24, R5, R6 ;  /* 0x000000060518723e */ /* 0x000fe200000000ff */
[----:B------:R-:W-:Y:S06]  /*1250*/  BRA `(.L_x_138) ;  /* 0x0000000c00507947 */ /* 0x000fec0003800000 */
.L_x_136:
        /* <DEDUP_REMOVED lines=15> */
[----:B------:R-:W-:Y:S02]  /*1350*/  IMAD R7, R6, R3, RZ ;  /* 0x0000000306077224 */ /* 0x000fe400078e02ff */
[----:B------:R-:W-:Y:S02]  /*1360*/  IMAD.MOV.U32 R6, RZ, RZ, R8 ;  /* 0x000000ffff067224 */ /* 0x000fe400078e0008 */
[----:B------:R-:W-:-:S06]  /*1370*/  IMAD.HI.U32 R5, R5, R7, R4 ;  /* 0x0000000705057227 */ /* 0x000fcc00078e0004 */
[----:B------:R-:W-:-:S04]  /*1380*/  IMAD.HI.U32 R27, R5, R6, RZ ;  /* 0x00000006051b7227 */ /* 0x000fc800078e00ff */
[----:B------:R-:W-:-:S05]  /*1390*/  IMAD R0, R27, R0, R6 ;  /* 0x000000001b007224 */ /* 0x000fca00078e0206 */
[----:B------:R-:W-:-:S13]  /*13a0*/  ISETP.GT.U32.AND P1, PT, R3, R0, PT ;  /* 0x000000000300720c */ /* 0x000fda0003f24070 */
[----:B------:R-:W-:Y:S02]  /*13b0*/  @!P1 IMAD.IADD R0, R0, 0x1, -R3 ;  /* 0x0000000100009824 */ /* 0x000fe400078e0a03 */
[----:B------:R-:W-:Y:S01]  /*13c0*/  @!P1 VIADD R27, R27, 0x1 ;  /* 0x000000011b1b9836 */ /* 0x000fe20000000000 */
[----:B------:R-:W-:Y:S02]  /*13d0*/  ISETP.NE.AND P1, PT, R26, RZ, PT ;  /* 0x000000ff1a00720c */ /* 0x000fe40003f25270 */
[----:B------:R-:W-:Y:S02]  /*13e0*/  ISETP.GE.U32.AND P0, PT, R0, R3, PT ;  /* 0x000000030000720c */ /* 0x000fe40003f06070 */
[----:B------:R-:W-:-:S04]  /*13f0*/  LOP3.LUT R0, R13, R26, RZ, 0x3c, !PT ;  /* 0x0000001a0d007212 */ /* 0x000fc800078e3cff */
[----:B------:R-:W-:-:S07]  /*1400*/  ISETP.GE.AND P2, PT, R0, RZ, PT ;  /* 0x000000ff0000720c */ /* 0x000fce0003f46270 */
[----:B------:R-:W-:Y:S02]  /*1410*/  @P0 IADD3 R27, PT, PT, R27, 0x1, RZ ;  /* 0x000000011b1b0810 */ /* 0x000fe40007ffe0ff */
[----:B------:R-:W-:-:S04]  /*1420*/  ISETP.GE.AND P0, PT, R13, R12, PT ;  /* 0x0000000c0d00720c */ /* 0x000fc80003f06270 */
[----:B------:R-:W-:Y:S01]  /*1430*/  @!P2 IMAD.MOV R27, RZ, RZ, -R27 ;  /* 0x000000ffff1ba224 */ /* 0x000fe200078e0a1b */
[----:B------:R-:W-:Y:S02]  /*1440*/  @!P1 LOP3.LUT R27, RZ, R26, RZ, 0x33, !PT ;  /* 0x0000001aff1b9212 */ /* 0x000fe400078e33ff */
[----:B------:R-:W-:Y:S02]  /*1450*/  ISETP.LT.U32.AND P1, PT, R16, 0x20, !P0 ;  /* 0x000000201000780c */ /* 0x000fe40004721070 */
[----:B------:R-:W-:Y:S01]  /*1460*/  LOP3.LUT P0, RZ, R26, 0x3, RZ, 0xc0, !PT ;  /* 0x000000031aff7812 */ /* 0x000fe2000780c0ff */
[----:B------:R-:W-:Y:S01]  /*1470*/  IMAD.MOV R28, RZ, RZ, -R27 ;  /* 0x000000ffff1c7224 */ /* 0x000fe200078e0a1b */
[----:B------:R-:W-:-:S03]  /*1480*/  P2R R29, PR, RZ, 0x2 ;  /* 0x00000002ff1d7803 */ /* 0x000fc60000000000 */
[----:B------:R-:W-:-:S08]  /*1490*/  IMAD R28, R26, R28, R13 ;  /* 0x0000001c1a1c7224 */ /* 0x000fd000078e020d */
[----:B------:R-:W-:Y:S05]  /*14a0*/  @!P0 BRA `(.L_x_139) ;  /* 0x0000000000408947 */ /* 0x000fea0003800000 */
[----:B------:R-:W-:Y:S01]  /*14b0*/  MOV R0, 0x0 ;  /* 0x0000000000007802 */ /* 0x000fe20000000f00 */
[----:B------:R-:W0:Y:S01]  /*14c0*/  LDCU.64 UR4, c[0x4][0xc8] ;  /* 0x01001900ff0477ac */ /* 0x000e220008000a00 */
[----:B------:R-:W-:Y:S02]  /*14d0*/  HFMA2 R8, -RZ, RZ, 0, 8.0049037933349609375e-05 ;  /* 0x0000053fff087431 */ /* 0x000fe400000001ff */
[----:B------:R-:W-:Y:S01]  /*14e0*/  IMAD.MOV.U32 R12, RZ, RZ, 0x1 ;  /* 0x00000001ff0c7424 */ /* 0x000fe200078e00ff */
[----:B------:R1:W2:Y:S01]  /*14f0*/  LDC.64 R14, c[0x4][R0] ;  /* 0x01000000000e7b82 */ /* 0x0002a20000000a00 */
[----:B------:R-:W3:Y:S01]  /*1500*/  LDCU.64 UR6, c[0x4][0xd0] ;  /* 0x01001a00ff0677ac */ /* 0x000ee20008000a00 */
[----:B------:R-:W-:Y:S01]  /*1510*/  IMAD.MOV.U32 R13, RZ, RZ, RZ ;  /* 0x000000ffff0d7224 */ /* 0x000fe200078e00ff */
[----:B------:R-:W4:Y:S01]  /*1520*/  LDCU.64 UR8, c[0x4][0xb8] ;  /* 0x01001700ff0877ac */ /* 0x000f220008000a00 */
[----:B0-----:R-:W-:Y:S01]  /*1530*/  MOV R4, UR4 ;  /* 0x0000000400047c02 */ /* 0x001fe20008000f00 */
[----:B------:R-:W-:-:S02]  /*1540*/  IMAD.U32 R5, RZ, RZ, UR5 ;  /* 0x00000005ff057e24 */ /* 0x000fc4000f8e00ff */
[----:B---3--:R-:W-:Y:S01]  /*1550*/  IMAD.U32 R6, RZ, RZ, UR6 ;  /* 0x00000006ff067e24 */ /* 0x008fe2000f8e00ff */
[----:B------:R-:W-:Y:S01]  /*1560*/  MOV R7, UR7 ;  /* 0x0000000700077c02 */ /* 0x000fe20008000f00 */
[----:B----4-:R-:W-:Y:S02]  /*1570*/  IMAD.U32 R10, RZ, RZ, UR8 ;  /* 0x00000008ff0a7e24 */ /* 0x010fe4000f8e00ff */
[----:B-1----:R-:W-:-:S07]  /*1580*/  IMAD.U32 R11, RZ, RZ, UR9 ;  /* 0x00000009ff0b7e24 */ /* 0x002fce000f8e00ff */
[----:B------:R-:W-:-:S07]  /*1590*/  LEPC R20, `(.L_x_139) ;  /* 0x000000001014794e */ /* 0x000fce0000000000 */
[----:B--2---:R-:W-:Y:S05]  /*15a0*/  CALL.ABS.NOINC R14 ;  /* 0x000000000e007343 */ /* 0x004fea0003c00000 */
.L_x_139:
        /* <DEDUP_REMOVED lines=9> */
[----:B------:R-:W-:-:S04]  /*1640*/  IMAD R5, R26, R27, R28 ;  /* 0x0000001b1a057224 */ /* 0x000fc800078e021c */
[----:B------:R-:W-:-:S05]  /*1650*/  IMAD R4, R5, 0x2, R0 ;  /* 0x0000000205047824 */ /* 0x000fca00078e0200 */
[----:B------:R1:W-:Y:S01]  /*1660*/  STS.64 [R4], R24 ;  /* 0x0000001804007388 */ /* 0x0003e20000000a00 */
[----:B0-----:R-:W-:-:S13]  /*1670*/  ISETP.NE.AND P0, PT, RZ, UR4, PT ;  /* 0x00000004ff007c0c */ /* 0x001fda000bf05270 */
[----:B------:R-:W-:-:S05]  /*1680*/  @!P0 LEA R5, R5, R3, 0x1 ;  /* 0x0000000305058211 */ /* 0x000fca00078e08ff */
[----:B------:R1:W-:Y:S02]  /*1690*/  @!P0 STS.64 [R5], R22 ;  /* 0x0000001605008388 */ /* 0x0003e40000000a00 */
.L_x_140:
        /* <DEDUP_REMOVED lines=12> */
[----:B------:R-:W-:Y:S02]  /*1760*/  BSSY.RECONVERGENT B1, `(.L_x_143) ;  /* 0x0000072000017945 */ /* 0x000fe40003800200 */
[----:B------:R-:W-:Y:S01]  /*1770*/  IMAD R14, R26, 0x2, R15 ;  /* 0x000000021a0e7824 */ /* 0x000fe200078e020f */
        /* <DEDUP_REMOVED lines=11> */
[----:B------:R-:W-:-:S03]  /*1830*/  IMAD.SHL.U32 R5, R5, 0x2, RZ ;  /* 0x0000000205057824 */ /* 0x000fc600078e00ff */
[----:B------:R-:W0:Y:S02]  /*1840*/  LDS R4, [R20] ;  /* 0x0000000014047984 */ /* 0x000e240000000800 */
        /* <DEDUP_REMOVED lines=43> */
[-C--:B------:R-:W-:Y:S01]  /*1b00*/  FMUL.FTZ R8, R9, R6.reuse ;  /* 0x0000000609087220 */ /* 0x080fe20000410000 */
[----:B------:R-:W-:Y:S01]  /*1b10*/  F2FP.F16.F32.PACK_AB R25, R10, R25 ;  /* 0x000000190a19723e */ /* 0x000fe200000000ff */
[-C--:B---3--:R-:W-:Y:S01]  /*1b20*/  FMUL.FTZ R7, R7, R5.reuse ;  /* 0x0000000507077220 */ /* 0x088fe20000410000 */
[-C--:B------:R-:W-:Y:S01]  /*1b30*/  FMUL.FTZ R9, R9, R5.reuse ;  /* 0x0000000509097220 */ /* 0x080fe20000410000 */
[-C--:B------:R-:W-:Y:S01]  /*1b40*/  FFMA.FTZ R4, R13, R5.reuse, -R4 ;  /* 0x000000050d047223 */ /* 0x080fe20000010804 */
[----:B------:R-:W-:Y:S01]  /*1b50*/  FFMA.FTZ R8, R23, R5, -R8 ;  /* 0x0000000517087223 */ /* 0x000fe20000010808 */
[-C--:B------:R-:W-:Y:S01]  /*1b60*/  FFMA.FTZ R7, R13, R6.reuse, R7 ;  /* 0x000000060d077223 */ /* 0x080fe20000010007 */
[----:B------:R-:W-:Y:S01]  /*1b70*/  FFMA.FTZ R9, R23, R6, R9 ;  /* 0x0000000617097223 */ /* 0x000fe20000010009 */
[----:B------:R-:W-:-:S03]  /*1b80*/  F2FP.F16.F32.PACK_AB R23, R11, R12 ;  /* 0x0000000c0b17723e */ /* 0x000fc600000000ff */
[----:B------:R-:W-:Y:S02]  /*1b90*/  F2FP.F16.F32.PACK_AB R24, R7, R4 ;  /* 0x000000040718723e */ /* 0x000fe400000000ff */
[----:B------:R-:W-:-:S07]  /*1ba0*/  F2FP.F16.F32.PACK_AB R22, R9, R8 ;  /* 0x000000080916723e */ /* 0x000fce00000000ff */
.L_x_146:
[----:B------:R-:W-:Y:S05]  /*1bb0*/  BSYNC.RECONVERGENT B2 ;  /* 0x0000000000027941 */ /* 0x000fea0003800200 */
.L_x_145:
[C-C-:B------:R-:W-:Y:S02]  /*1bc0*/  PRMT R4, R22.reuse, 0x5410, R23.reuse ;  /* 0x0000541016047816 */ /* 0x140fe40000000017 */
[----:B------:R-:W-:-:S03]  /*1bd0*/  PRMT R5, R22, 0x7632, R23 ;  /* 0x0000763216057816 */ /* 0x000fc60000000017 */
[----:B------:R0:W-:Y:S04]  /*1be0*/  STS [R21], R4 ;  /* 0x0000000415007388 */ /* 0x0001e80000000800 */
[----:B------:R0:W-:Y:S01]  /*1bf0*/  STS [R20], R5 ;  /* 0x0000000514007388 */ /* 0x0001e20000000800 */
[----:B------:R-:W-:Y:S05]  /*1c00*/  BRA `(.L_x_147) ;  /* 0x00000000009c7947 */ /* 0x000fea0003800000 */
.L_x_144:
[----:B------:R-:W-:-:S05]  /*1c10*/  LEA.HI R5, R5, R5, RZ, 0x1 ;  /* 0x0000000505057211 */ /* 0x000fca00078f08ff */
[----:B------:R-:W-:-:S05]  /*1c20*/  IMAD.SHL.U32 R5, R5, 0x2, RZ ;  /* 0x0000000205057824 */ /* 0x000fca00078e00ff */
        /* <DEDUP_REMOVED lines=37> */
.L_x_147:
[----:B------:R-:W-:Y:S05]  /*1e80*/  BSYNC.RECONVERGENT B1 ;  /* 0x0000000000017941 */ /* 0x000fea0003800200 */
.L_x_143:
[C-C-:B0-----:R-:W-:Y:S02]  /*1e90*/  PRMT R4, R24.reuse, 0x5410, R25.reuse ;  /* 0x0000541018047816 */ /* 0x141fe40000000019 */
[----:B------:R-:W-:-:S03]  /*1ea0*/  PRMT R5, R24, 0x7632, R25 ;  /* 0x0000763218057816 */ /* 0x000fc60000000019 */
[----:B------:R0:W-:Y:S04]  /*1eb0*/  STS [R15], R4 ;  /* 0x000000040f007388 */ /* 0x0001e80000000800 */
[----:B------:R0:W-:Y:S02]  /*1ec0*/  STS [R14], R5 ;  /* 0x000000050e007388 */ /* 0x0001e40000000800 */
.L_x_142:
[----:B------:R-:W-:Y:S05]  /*1ed0*/  BSYNC.RECONVERGENT B0 ;  /* 0x0000000000007941 */ /* 0x000fea0003800200 */
.L_x_141:
        /* <DEDUP_REMOVED lines=8> */
[----:B------:R-:W-:-:S05]  /*1f60*/  @!P0 IMAD R3, R26, 0x2, R3 ;  /* 0x000000021a038824 */ /* 0x000fca00078e0203 */
[----:B------:R3:W2:Y:S02]  /*1f70*/  @!P0 LDS.64 R22, [R3] ;  /* 0x0000000003168984 */ /* 0x0006a40000000a00 */
.L_x_149:
[----:B------:R-:W-:Y:S05]  /*1f80*/  BSYNC.RECONVERGENT B0 ;  /* 0x0000000000007941 */ /* 0x000fea0003800200 */
.L_x_148:
[----:B------:R-:W-:Y:S06]  /*1f90*/  BAR.SYNC.DEFER_BLOCKING 0x0 ;  /* 0x0000000000007b1d */ /* 0x000fec0000010000 */
.L_x_138:
[----:B------:R-:W-:Y:S05]  /*1fa0*/  BSYNC.RECONVERGENT B6 ;  /* 0x0000000000067941 */ /* 0x000fea0003800200 */
.L_x_135:
[----:B------:R-:W3:Y:S01]  /*1fb0*/  LDC R117, c[0x0][0x3f4] ;  /* 0x0000fd00ff757b82 */ /* 0x000ee20000000800 */
[----:B------:R-:W-:Y:S01]  /*1fc0*/  ISETP.GT.U32.AND P0, PT, R16, 0x1f, PT ;  /* 0x0000001f1000780c */ /* 0x000fe20003f04070 */
[----:B------:R-:W-:Y:S01]  /*1fd0*/  IMAD.MOV.U32 R118, RZ, RZ, -0x800001 ;  /* 0xff7fffffff767424 */ /* 0x000fe200078e00ff */
[----:B---3--:R-:W-:-:S04]  /*1fe0*/  IADD3 R0, PT, PT, RZ, -R117, RZ ;  /* 0x80000075ff007210 */ /* 0x008fc80007ffe0ff */
[----:B------:R-:W-:-:S04]  /*1ff0*/  VIADDMNMX R0, R0, UR45, RZ, !PT ;  /* 0x0000002d00007c46 */ /* 0x000fc8000f8001ff */
[----:B------:R-:W-:-:S03]  /*2000*/  R2UR UR12, R0 ;  /* 0x00000000000c72ca */ /* 0x000fc600000e0000 */
[----:B------:R-:W-:-:S12]  /*2010*/  @P0 BRA `(.L_x_150) ;  /* 0x0000000000f80947 */ /* 0x000fd80003800000 */
[----:B------:R-:W3:Y:S01]  /*2020*/  LDCU UR4, c[0x0][0x40c] ;  /* 0x00008180ff0477ac */ /* 0x000ee20008000800 */
[----:B------:R-:W5:Y:S01]  /*2030*/  S2R R7, SR_CgaCtaId ;  /* 0x0000000000077919 */ /* 0x000f620000008800 */
[----:B------:R-:W-:Y:S01]  /*2040*/  MOV R10, 0x400 ;  /* 0x00000400000a7802 */ /* 0x000fe20000000f00 */
[----:B--2-4-:R-:W-:-:S04]  /*2050*/  HMUL2 R11, R25, R23 ;  /* 0x00000017190b7232 */ /* 0x014fc80000000000 */
[----:B------:R-:W-:Y:S02]  /*2060*/  VIADD R0, R10, 0x20 ;  /* 0x000000200a007836 */ /* 0x000fe40000000000 */
[----:B------:R-:W-:Y:S01]  /*2070*/  HFMA2 R11, R24, R22, R11 ;  /* 0x00000016180b7231 */ /* 0x000fe2000000000b */
[----:B---3--:R-:W-:-:S04]  /*2080*/  ISETP.NE.AND P1, PT, RZ, UR4, PT ;  /* 0x00000004ff007c0c */ /* 0x008fc8000bf25270 */
[----:B------:R-:W-:Y:S01]  /*2090*/  HADD2.F32 R13, -RZ, R11.H0_H0 ;  /* 0x2000000bff0d7230 */ /* 0x000fe20000004100 */
[----:B------:R-:W-:Y:S01]  /*20a0*/  UMOV UR4, 0xffffffff ;  /* 0xffffffff00047882 */ /* 0x000fe20000000000 */
[----:B------:R-:W-:-:S07]  /*20b0*/  ISETP.GT.U32.OR P0, PT, R16, 0x1b, P1 ;  /* 0x0000001b1000780c */ /* 0x000fce0000f04470 */
[----:B------:R-:W-:Y:S02]  /*20c0*/  @!P1 IADD3 R6, PT, PT, R10, 0x120, RZ ;  /* 0x000001200a069810 */ /* 0x000fe40007ffe0ff */
[----:B-----5:R-:W-:Y:S01]  /*20d0*/  LEA R3, R7, R0, 0x18 ;  /* 0x0000000007037211 */ /* 0x020fe200078ec0ff */
[----:B------:R-:W-:-:S03]  /*20e0*/  HADD2.F32 R0, -RZ, R11.H1_H1 ;  /* 0x3000000bff007230 */ /* 0x000fc60000004100 */
[----:B01----:R-:W0:Y:S01]  /*20f0*/  @!P0 LDC.64 R4, c[0x0][0x3b8] ;  /* 0x0000ee00ff048b82 */ /* 0x003e220000000a00 */
[----:B------:R-:W-:Y:S01]  /*2100*/  @!P0 IMAD R9, R117, UR43, R83 ;  /* 0x0000002b75098c24 */ /* 0x000fe2000f8e0253 */
[----:B------:R-:W-:Y:S01]  /*2110*/  @!P1 LEA R7, R7, R6, 0x18 ;  /* 0x0000000607079211 */ /* 0x000fe200078ec0ff */
[----:B------:R-:W-:Y:S02]  /*2120*/  @!P0 IMAD R8, R82, R117, UR40 ;  /* 0x0000002852088e24 */ /* 0x000fe4000f8e0275 */
[----:B------:R-:W-:Y:S01]  /*2130*/  FADD.FTZ R13, R13, R0 ;  /* 0x000000000d0d7221 */ /* 0x000fe20000010000 */
[C---:B------:R-:W-:Y:S01]  /*2140*/  IMAD R3, R16.reuse, 0x8, R3 ;  /* 0x0000000810037824 */ /* 0x040fe200078e0203 */
[----:B------:R-:W-:Y:S01]  /*2150*/  @!P1 LEA R7, R16, R7, 0x3 ;  /* 0x0000000710079211 */ /* 0x000fe200078e18ff */
[----:B------:R-:W-:-:S03]  /*2160*/  @!P0 IMAD R9, R8, 0x8, R9 ;  /* 0x0000000808098824 */ /* 0x000fc600078e0209 */
[----:B------:R1:W-:Y:S04]  /*2170*/  STS.64 [R3], R24 ;  /* 0x0000001803007388 */ /* 0x0003e80000000a00 */
[----:B------:R1:W-:Y:S01]  /*2180*/  @!P1 STS.64 [R7], R18 ;  /* 0x0000001207009388 */ /* 0x0003e20000000a00 */
[----:B0-----:R-:W-:-:S05]  /*2190*/  @!P0 IMAD.WIDE R4, R9, 0x2, R4 ;  /* 0x0000000209048825 */ /* 0x001fca00078e0204 */
[----:B------:R1:W-:Y:S01]  /*21a0*/  @!P0 STG.E.64 desc[UR36][R4.64], R22 ;  /* 0x0000001604008986 */ /* 0x0003e2000c101b24 */
[----:B------:R-:W-:Y:S05]  /*21b0*/  BRA.DIV UR4, `(.L_x_151) ;  /* 0x0000008e04cc7947 */ /* 0x000fea000b800000 */
[----:B------:R-:W0:Y:S02]  /*21c0*/  SHFL.BFLY PT, R14, R13, 0x10, 0x1f ;  /* 0x0e001f000d0e7f89 */ /* 0x000e2400000e0000 */
[----:B0-----:R-:W-:-:S05]  /*21d0*/  FADD.FTZ R0, R13, R14 ;  /* 0x0000000e0d007221 */ /* 0x001fca0000010000 */
[----:B------:R-:W1:Y:S02]  /*21e0*/  SHFL.BFLY PT, R14, R0, 0x8, 0x1f ;  /* 0x0d001f00000e7f89 */ /* 0x000e6400000e0000 */
[----:B-1----:R-:W-:-:S05]  /*21f0*/  FADD.FTZ R3, R0, R14 ;  /* 0x0000000e00037221 */ /* 0x002fca0000010000 */
[----:B------:R-:W0:Y:S02]  /*2200*/  SHFL.BFLY PT, R14, R3, 0x4, 0x1f ;  /* 0x0c801f00030e7f89 */ /* 0x000e2400000e0000 */
[----:B0-----:R-:W-:-:S05]  /*2210*/  FADD.FTZ R4, R3, R14 ;  /* 0x0000000e03047221 */ /* 0x001fca0000010000 */
[----:B------:R-:W0:Y:S02]  /*2220*/  SHFL.BFLY PT, R14, R4, 0x2, 0x1f ;  /* 0x0c401f00040e7f89 */ /* 0x000e2400000e0000 */
[----:B0-----:R-:W-:-:S05]  /*2230*/  FADD.FTZ R5, R4, R14 ;  /* 0x0000000e04057221 */ /* 0x001fca0000010000 */
[----:B------:R0:W1:Y:S02]  /*2240*/  SHFL.BFLY PT, R14, R5, 0x1, 0x1f ;  /* 0x0c201f00050e7f89 */ /* 0x00006400000e0000 */
.L_x_260:
        /* <DEDUP_REMOVED lines=14> */
[----:B------:R-:W1:Y:S01]  /*2330*/  S2UR UR6, SR_CgaCtaId ;  /* 0x00000000000679c3 */ /* 0x000e620000008800 */
[----:B0-----:R-:W-:Y:S01]  /*2340*/  IMAD.U32 R5, RZ, RZ, UR5 ;  /* 0x00000005ff057e24 */ /* 0x001fe2000f8e00ff */
[----:B------:R-:W0:Y:S04]  /*2350*/  LDCU UR7, c[0x0][0x410] ;  /* 0x00008200ff0777ac */ /* 0x000e280008000800 */
[----:B------:R-:W2:Y:S01]  /*2360*/  @P0 LDG.E.U16 R4, desc[UR36][R4.64] ;  /* 0x0000002404040981 */ /* 0x000ea2000c1e1500 */
[----:B------:R-:W-:Y:S01]  /*2370*/  R2UR UR5, R10 ;  /* 0x000000000a0572ca */ /* 0x000fe200000e0000 */
[----:B------:R-:W-:-:S12]  /*2380*/  UIADD3 UR4, UPT, UPT, UR45, -UR12, URZ ;  /* 0x8000000c2d047290 */ /* 0x000fd8000fffe0ff */
[----:B------:R-:W-:Y:S01]  /*2390*/  UIADD3 UR5, UPT, UPT, UR5, 0x220, URZ ;  /* 0x0000022005057890 */ /* 0x000fe2000fffe0ff */
[----:B0-----:R-:W-:-:S03]  /*23a0*/  FMUL.FTZ R118, R14, UR7 ;  /* 0x000000070e767c20 */ /* 0x001fc60008410000 */
[----:B-1----:R-:W-:-:S04]  /*23b0*/  ULEA UR5, UR6, UR5, 0x18 ;  /* 0x0000000506057291 */ /* 0x002fc8000f8ec0ff */
[----:B------:R-:W-:Y:S01]  /*23c0*/  ULEA UR4, UR4, UR5, 0x2 ;  /* 0x0000000504047291 */ /* 0x000fe2000f8e10ff */
[----:B--2---:R-:W-:-:S05]  /*23d0*/  @P0 HADD2.F32 R3, -RZ, R4.H0_H0 ;  /* 0x20000004ff030230 */ /* 0x004fca0000004100 */
[----:B------:R-:W-:-:S05]  /*23e0*/  @P0 FADD.FTZ R118, R118, R3 ;  /* 0x0000000376760221 */ /* 0x000fca0000010000 */
[----:B------:R3:W-:Y:S02]  /*23f0*/  STS [UR4+-0x4], R118 ;  /* 0xfffffc76ff007988 */ /* 0x0007e40008000804 */
.L_x_150:
[----:B------:R-:W-:Y:S05]  /*2400*/  WARPSYNC.ALL ;  /* 0x0000000000007948 */ /* 0x000fea0003800000 */
[----:B------:R-:W5:Y:S08]  /*2410*/  S2UR UR16, SR_CgaCtaId ;  /* 0x00000000001079c3 */ /* 0x000f700000008800 */
[----:B------:R-:W-:Y:S01]  /*2420*/  BAR.SYNC.DEFER_BLOCKING 0x0 ;  /* 0x0000000000007b1d */ /* 0x000fe20000010000 */
[----:B------:R-:W-:-:S04]  /*2430*/  SHF.L.U32 R0, R16, 0x3, RZ ;  /* 0x0000000310007819 */ /* 0x000fc800000006ff */
[----:B------:R-:W-:Y:S01]  /*2440*/  LOP3.LUT R0, R0, 0x8, RZ, 0xc0, !PT ;  /* 0x0000000800007812 */ /* 0x000fe200078ec0ff */
[----:B------:R-:W-:Y:S01]  /*2450*/  UMOV UR13, 0x400 ;  /* 0x00000400000d7882 */ /* 0x000fe20000000000 */
[----:B------:R-:W0:Y:S01]  /*2460*/  LDCU UR7, c[0x0][0x40c] ;  /* 0x00008180ff0777ac */ /* 0x000e220008000800 */
[----:B------:R-:W-:Y:S01]  /*2470*/  UIADD3 UR4, UPT, UPT, UR13, 0x20, URZ ;  /* 0x000000200d047890 */ /* 0x000fe2000fffe0ff */
[----:B------:R-:W1:Y:S01]  /*2480*/  LDCU UR6, c[0x0][0x3f0] ;  /* 0x00007e00ff0677ac */ /* 0x000e620008000800 */
[----:B------:R-:W2:Y:S01]  /*2490*/  LDCU UR17, c[0x0][0x40c] ;  /* 0x00008180ff1177ac */ /* 0x000ea20008000800 */
[----:B------:R-:W2:Y:S01]  /*24a0*/  LDCU UR18, c[0x0][0x3f8] ;  /* 0x00007f00ff1277ac */ /* 0x000ea20008000800 */
[----:B-----5:R-:W-:Y:S02]  /*24b0*/  ULEA UR4, UR16, UR4, 0x18 ;  /* 0x0000000410047291 */ /* 0x020fe4000f8ec0ff */
[----:B0-----:R-:W-:Y:S01]  /*24c0*/  UISETP.NE.AND UP0, UPT, UR7, URZ, UPT ;  /* 0x000000ff0700728c */ /* 0x001fe2000bf05270 */
[----:B------:R-:W0:Y:S01]  /*24d0*/  LDCU UR19, c[0x0][0x410] ;  /* 0x00008200ff1377ac */ /* 0x000e220008000800 */
[----:B-1----:R-:W-:-:S05]  /*24e0*/  UIMAD UR6, UR41, UR6, UR47 ;  /* 0x00000006290672a4 */ /* 0x002fca000f8e022f */
[----:B------:R1:W0:Y:S01]  /*24f0*/  LDS.64 R80, [R0+UR4] ;  /* 0x0000000400507984 */ /* 0x0002220008000a00 */
[----:B------:R-:W0:Y:S03]  /*2500*/  LDCU.64 UR8, c[0x0][0x3b8] ;  /* 0x00007700ff0877ac */ /* 0x000e260008000a00 */
[----:B------:R1:W0:Y:S01]  /*2510*/  LDS.64 R78, [R0+UR4+0x10] ;  /* 0x00001004004e7984 */ /* 0x0002220008000a00 */
[----:B------:R-:W0:Y:S03]  /*2520*/  LDCU.64 UR10, c[0x0][0x438] ;  /* 0x00008700ff0a77ac */ /* 0x000e260008000a00 */
[----:B------:R1:W0:Y:S01]  /*2530*/  LDS.64 R76, [R0+UR4+0x20] ;  /* 0x00002004004c7984 */ /* 0x0002220008000a00 */
[----:B------:R-:W0:Y:S03]  /*2540*/  LDCU.64 UR14, c[0x0][0x448] ;  /* 0x00008900ff0e77ac */ /* 0x000e260008000a00 */
[----:B------:R1:W0:Y:S01]  /*2550*/  LDS.64 R74, [R0+UR4+0x30] ;  /* 0x00003004004a7984 */ /* 0x0002220008000a00 */
[----:B------:R-:W-:-:S03]  /*2560*/  UIMAD UR6, UR6, 0x70, URZ ;  /* 0x00000070060678a4 */ /* 0x000fc6000f8e02ff */
[----:B------:R1:W0:Y:S04]  /*2570*/  LDS.64 R72, [R0+UR4+0x40] ;  /* 0x0000400400487984 */ /* 0x0002280008000a00 */
        /* <DEDUP_REMOVED lines=10> */
[----:B------:R1:W0:Y:S01]  /*2620*/  LDS.64 R50, [R0+UR4+0xf0] ;  /* 0x0000f00400327984 */ /* 0x0002220008000a00 */
[----:B------:R-:W-:-:S04]  /*2630*/  UIADD3 UR4, UPT, UPT, UR46, 0xf, -UR12 ;  /* 0x0000000f2e047890 */ /* 0x000fc8000fffe80c */
[----:B------:R-:W-:-:S04]  /*2640*/  USHF.R.S32.HI UR5, URZ, 0x1f, UR4 ;  /* 0x0000001fff057899 */ /* 0x000fc80008011404 */
[----:B------:R-:W-:-:S04]  /*2650*/  ULEA.HI UR4, UR5, UR4, URZ, 0x4 ;  /* 0x0000000405047291 */ /* 0x000fc8000f8f20ff */
[----:B------:R-:W-:-:S06]  /*2660*/  ULOP3.LUT UR4, UR4, 0xfffffff0, URZ, 0xc0, !UPT ;  /* 0xfffffff004047892 */ /* 0x000fcc000f8ec0ff */
[----:B------:R-:W-:Y:S01]  /*2670*/  ISETP.GE.AND P0, PT, R82, UR4, PT ;  /* 0x0000000452007c0c */ /* 0x000fe2000bf06270 */
[----:B-12---:R-:W-:-:S12]  /*2680*/  BRA.U UP0, `(.L_x_152) ;  /* 0x00000001004c7547 */ /* 0x006fd8000b800000 */
[----:B------:R-:W-:-:S04]  /*2690*/  UIADD3 UR5, UPT, UPT, UR13, 0x120, URZ ;  /* 0x000001200d057890 */ /* 0x000fc8000fffe0ff */
[----:B------:R-:W-:-:S06]  /*26a0*/  ULEA UR5, UR16, UR5, 0x18 ;  /* 0x0000000510057291 */ /* 0x000fcc000f8ec0ff */
[----:B------:R-:W-:-:S05]  /*26b0*/  LEA R0, R83, UR5, 0x1 ;  /* 0x0000000553007c11 */ /* 0x000fca000f8e08ff */
[----:B------:R1:W2:Y:S04]  /*26c0*/  LDS.64 R48, [R0] ;  /* 0x0000000000307984 */ /* 0x0002a80000000a00 */
[----:B------:R1:W0:Y:S04]  /*26d0*/  LDS.64 R46, [R0+0x10] ;  /* 0x00001000002e7984 */ /* 0x0002280000000a00 */
        /* <DEDUP_REMOVED lines=10> */
[----:B----4-:R1:W4:Y:S04]  /*2780*/  LDS.64 R24, [R0+0xc0] ;  /* 0x0000c00000187984 */ /* 0x0103280000000a00 */
[----:B------:R1:W0:Y:S04]  /*2790*/  LDS.64 R22, [R0+0xd0] ;  /* 0x0000d00000167984 */ /* 0x0002280000000a00 */
[----:B------:R1:W0:Y:S04]  /*27a0*/  LDS.64 R20, [R0+0xe0] ;  /* 0x0000e00000147984 */ /* 0x0002280000000a00 */
[----:B--2---:R1:W0:Y:S02]  /*27b0*/  LDS.64 R18, [R0+0xf0] ;  /* 0x0000f00000127984 */ /* 0x0042240000000a00 */
.L_x_152:
[----:B------:R-:W-:Y:S04]  /*27c0*/  BSSY B0, `(.L_x_153) ;  /* 0x00003a7000007945 */ /* 0x000fe80003800000 */
[----:B------:R-:W-:Y:S05]  /*27d0*/  @P0 BRA `(.L_x_154) ;  /* 0x0000003800940947 */ /* 0x000fea0003800000 */
[----:B-1----:R-:W-:Y:S01]  /*27e0*/  IABS R0, R117 ;  /* 0x0000007500007213 */ /* 0x002fe20000000000 */
[----:B------:R-:W1:Y:S01]  /*27f0*/  LDCU UR22, c[0x0][0x3f8] ;  /* 0x00007f00ff1677ac */ /* 0x000e620008000800 */
[----:B------:R-:W2:Y:S01]  /*2800*/  LDC.64 R124, c[0x0][0x450] ;  /* 0x00011400ff7c7b82 */ /* 0x000ea20000000a00 */
[----:B------:R-:W-:Y:S01]  /*2810*/  IMAD.U32 R8, RZ, RZ, UR4 ;  /* 0x00000004ff087e24 */ /* 0x000fe2000f8e00ff */
[----:B------:R-:W5:Y:S01]  /*2820*/  I2F.RP R3, R0 ;  /* 0x0000000000037306 */ /* 0x000f620000209400 */
[----:B------:R-:W3:Y:S01]  /*2830*/  LDCU.64 UR20, c[0x0][0x420] ;  /* 0x00008400ff1477ac */ /* 0x000ee20008000a00 */
[----:B------:R-:W-:Y:S02]  /*2840*/  IMAD R117, R117, 0x70, RZ ;  /* 0x0000007075757824 */ /* 0x000fe400078e02ff */
[----:B------:R-:W-:Y:S01]  /*2850*/  VIADD R8, R8, UR12 ;  /* 0x0000000c08087c36 */ /* 0x000fe20008000000 */
[----:B------:R-:W4:Y:S03]  /*2860*/  LDCU UR23, c[0x0][0x440] ;  /* 0x00008800ff1777ac */ /* 0x000f260008000800 */
[----:B-----5:R-:W5:Y:S01]  /*2870*/  MUFU.RCP R3, R3 ;  /* 0x0000000300037308 */ /* 0x020f620000001000 */
[----:B-1----:R-:W-:-:S02]  /*2880*/  UIMAD UR5, UR38, UR22, UR47 ;  /* 0x00000016260572a4 */ /* 0x002fc4000f8e022f */
[----:B------:R-:W-:Y:S01]  /*2890*/  IMAD R9, R117, UR22, RZ ;  /* 0x0000001675097c24 */ /* 0x000fe2000f8e02ff */
[----:B---3--:R-:W-:-:S03]  /*28a0*/  ISETP.NE.U32.AND P0, PT, RZ, UR20, PT ;  /* 0x00000014ff007c0c */ /* 0x008fc6000bf05070 */
[----:B------:R-:W-:Y:S01]  /*28b0*/  MOV R6, UR5 ;  /* 0x0000000500067c02 */ /* 0x000fe20008000f00 */
[----:B------:R-:W-:Y:S01]  /*28c0*/  UIADD3 UR5, UPT, UPT, UR13, 0x220, URZ ;  /* 0x000002200d057890 */ /* 0x000fe2000fffe0ff */
[----:B------:R-:W-:Y:S01]  /*28d0*/  ISETP.NE.AND.EX P0, PT, RZ, UR21, PT, P0 ;  /* 0x00000015ff007c0c */ /* 0x000fe2000bf05300 */
[----:B----4-:R-:W-:Y:S02]  /*28e0*/  UIMAD UR7, UR47, UR23, UR46 ;  /* 0x000000172f0772a4 */ /* 0x010fe4000f8e022e */
[----:B------:R-:W-:Y:S01]  /*28f0*/  IMAD R83, R6, 0x70, R83 ;  /* 0x0000007006537824 */ /* 0x000fe200078e0253 */
[----:B------:R-:W-:Y:S01]  /*2900*/  ULEA UR5, UR16, UR5, 0x18 ;  /* 0x0000000510057291 */ /* 0x000fe2000f8ec0ff */
[----:B------:R-:W-:Y:S02]  /*2910*/  IMAD.U32 R6, RZ, RZ, UR23 ;  /* 0x00000017ff067e24 */ /* 0x000fe4000f8e00ff */
[----:B--2---:R-:W-:-:S03]  /*2920*/  IMAD.WIDE R124, R83, 0x2, R124 ;  /* 0x00000002537c7825 */ /* 0x004fc600078e027c */
[----:B------:R-:W-:Y:S01]  /*2930*/  LEA R10, R82, UR5, 0x2 ;  /* 0x00000005520a7c11 */ /* 0x000fe2000f8e10ff */
[----:B-----5:R-:W-:-:S04]  /*2940*/  VIADD R4, R3, 0xffffffe ;  /* 0x0ffffffe03047836 */ /* 0x020fc80000000000 */
[----:B------:R1:W2:Y:S02]  /*2950*/  F2I.FTZ.U32.TRUNC.NTZ R5, R4 ;  /* 0x0000000400057305 */ /* 0x0002a4000021f000 */
[----:B-1----:R-:W-:Y:S02]  /*2960*/  IMAD.MOV.U32 R4, RZ, RZ, RZ ;  /* 0x000000ffff047224 */ /* 0x002fe400078e00ff */
[----:B--2---:R-:W-:-:S04]  /*2970*/  IMAD.MOV R7, RZ, RZ, -R5 ;  /* 0x000000ffff077224 */ /* 0x004fc800078e0a05 */
[----:B------:R-:W-:Y:S02]  /*2980*/  IMAD R3, R7, R0, RZ ;  /* 0x0000000007037224 */ /* 0x000fe400078e02ff */
[----:B------:R-:W-:Y:S02]  /*2990*/  VIADD R7, R82, UR12 ;  /* 0x0000000c52077c36 */ /* 0x000fe40008000000 */
[----:B------:R-:W-:Y:S01]  /*29a0*/  IMAD.HI.U32 R3, R5, R3, R4 ;  /* 0x0000000305037227 */ /* 0x000fe200078e0004 */
[----:B------:R-:W-:-:S03]  /*29b0*/  MOV R4, UR20 ;  /* 0x0000001400047c02 */ /* 0x000fc60008000f00 */
[--C-:B------:R-:W-:Y:S01]  /*29c0*/  IMAD R6, R6, UR7, R7.reuse ;  /* 0x0000000706067c24 */ /* 0x100fe2000f8e0207 */
[----:B------:R-:W-:Y:S02]  /*29d0*/  IADD3 R4, P1, P2, R4, UR42, R7 ;  /* 0x0000002a04047c10 */ /* 0x000fe4000fa3e007 */
[----:B------:R-:W-:Y:S02]  /*29e0*/  IADD3 R7, PT, PT, R7, 0x1, RZ ;  /* 0x0000000107077810 */ /* 0x000fe40007ffe0ff */
[----:B------:R-:W-:-:S09]  /*29f0*/  IADD3.X R5, PT, PT, R2, UR21, RZ, P1, P2 ;  /* 0x0000001502057c10 */ /* 0x000fd20008fe44ff */
.L_x_190:
[----:B------:R-:W2:Y:S01]  /*2a00*/  @P0 LDG.E.U8 R14, desc[UR36][R4.64] ;  /* 0x00000024040e0981 */ /* 0x000ea2000c1e1100 */
[----:B------:R-:W1:Y:S01]  /*2a10*/  LDC R11, c[0x0][0x3f4] ;  /* 0x0000fd00ff0b7b82 */ /* 0x000e620000000800 */
[----:B------:R-:W-:Y:S01]  /*2a20*/  VIADD R116, R7, 0xffffffff ;  /* 0xffffffff07747836 */ /* 0x000fe20000000000 */
[----:B------:R-:W-:Y:S04]  /*2a30*/  BSSY.RECONVERGENT B1, `(.L_x_155) ;  /* 0x0000041000017945 */ /* 0x000fe80003800200 */
[----:B------:R-:W-:Y:S02]  /*2a40*/  IABS R114, R116 ;  /* 0x0000007400727213 */ /* 0x000fe40000000000 */
[----:B------:R-:W-:-:S03]  /*2a50*/  ISETP.GE.AND P2, PT, R116, RZ, PT ;  /* 0x000000ff7400720c */ /* 0x000fc60003f46270 */
[----:B------:R-:W-:-:S05]  /*2a60*/  IMAD.HI.U32 R12, R3, R114, RZ ;  /* 0x00000072030c7227 */ /* 0x000fca00078e00ff */
[----:B0-----:R-:W-:Y:S02]  /*2a70*/  IADD3 R13, PT, PT, -R12, RZ, RZ ;  /* 0x000000ff0c0d7210 */ /* 0x001fe40007ffe1ff */
[----:B-1----:R-:W-:-:S05]  /*2a80*/  IABS R15, R11 ;  /* 0x0000000b000f7213 */ /* 0x002fca0000000000 */
[----:B------:R-:W-:Y:S01]  /*2a90*/  IMAD R114, R15, R13, R114 ;  /* 0x0000000d0f727224 */ /* 0x000fe200078e0272 */
[----:B------:R-:W-:-:S04]  /*2aa0*/  MOV R13, UR45 ;  /* 0x0000002d000d7c02 */ /* 0x000fc80008000f00 */
[----:B------:R-:W-:Y:S01]  /*2ab0*/  ISETP.GT.U32.AND P1, PT, R0, R114, PT ;  /* 0x000000720000720c */ /* 0x000fe20003f24070 */
[----:B------:R-:W-:-:S12]  /*2ac0*/  VIADD R13, R13, 0xffffffff ;  /* 0xffffffff0d0d7836 */ /* 0x000fd80000000000 */
[----:B------:R-:W-:-:S05]  /*2ad0*/  @!P1 IMAD.IADD R114, R114, 0x1, -R15 ;  /* 0x0000000172729824 */ /* 0x000fca00078e0a0f */
[----:B------:R-:W-:-:S13]  /*2ae0*/  ISETP.GT.U32.AND P1, PT, R0, R114, PT ;  /* 0x000000720000720c */ /* 0x000fda0003f24070 */
[----:B------:R-:W-:Y:S01]  /*2af0*/  @!P1 IMAD.IADD R114, R114, 0x1, -R15 ;  /* 0x0000000172729824 */ /* 0x000fe200078e0a0f */
[----:B------:R-:W-:-:S03]  /*2b00*/  ISETP.GE.AND P1, PT, R116, R13, PT ;  /* 0x0000000d7400720c */ /* 0x000fc60003f26270 */
[----:B------:R-:W-:Y:S01]  /*2b10*/  @!P2 IMAD.MOV R114, RZ, RZ, -R114 ;  /* 0x000000ffff72a224 */ /* 0x000fe200078e0a72 */
[----:B--2---:R-:W-:-:S04]  /*2b20*/  ISETP.NE.AND P3, PT, R14, RZ, P0 ;  /* 0x000000ff0e00720c */ /* 0x004fc80000765270 */
[----:B------:R-:W-:Y:S02]  /*2b30*/  P2R R119, PR, RZ, 0x8 ;  /* 0x00000008ff777803 */ /* 0x000fe40000000000 */
[----:B------:R-:W-:-:S13]  /*2b40*/  ISETP.NE.AND P3, PT, R11, RZ, PT ;  /* 0x000000ff0b00720c */ /* 0x000fda0003f65270 */
[----:B------:R-:W-:-:S04]  /*2b50*/  @!P3 LOP3.LUT R114, RZ, R11, RZ, 0x33, !PT ;  /* 0x0000000bff72b212 */ /* 0x000fc800078e33ff */
[----:B------:R-:W-:Y:S01]  /*2b60*/  SHF.L.U32 R120, R114, 0x3, RZ ;  /* 0x0000000372787819 */ /* 0x000fe200000006ff */
[----:B------:R-:W-:Y:S06]  /*2b70*/  @P1 BRA `(.L_x_156) ;  /* 0x0000000000b01947 */ /* 0x000fec0003800000 */
[----:B------:R-:W-:-:S13]  /*2b80*/  ISETP.GE.AND P1, PT, R120, R117, PT ;  /* 0x000000757800720c */ /* 0x000fda0003f26270 */
[----:B------:R-:W1:Y:S01]  /*2b90*/  @!P1 LDC.64 R14, c[0x0][0x3c8] ;  /* 0x0000f200ff0e9b82 */ /* 0x000e620000000a00 */
[----:B------:R-:W-:-:S04]  /*2ba0*/  @!P1 IADD3 R12, P2, PT, R114, UR42, RZ ;  /* 0x0000002a720c9c10 */ /* 0x000fc8000ff5e0ff */
[----:B-1----:R-:W-:Y:S01]  /*2bb0*/  @!P1 LEA R82, P3, R12, R14, 0x2 ;  /* 0x0000000e0c529211 */ /* 0x002fe200078610ff */
[----:B------:R-:W-:-:S05]  /*2bc0*/  @!P1 IMAD.X R14, RZ, RZ, R2, P2 ;  /* 0x000000ffff0e9224 */ /* 0x000fca00010e0602 */
[----:B------:R-:W-:Y:S02]  /*2bd0*/  @!P1 LEA.HI.X R83, R12, R15, R14, 0x2, P3 ;  /* 0x0000000f0c539211 */ /* 0x000fe400018f140e */
[----:B------:R-:W1:Y:S03]  /*2be0*/  @!P1 LDC.64 R14, c[0x0][0x3b8] ;  /* 0x0000ee00ff0e9b82 */ /* 0x000e660000000a00 */
[----:B------:R-:W2:Y:S01]  /*2bf0*/  @!P1 LDG.E R82, desc[UR36][R82.64] ;  /* 0x0000002452529981 */ /* 0x000ea2000c1e1900 */
[----:B------:R-:W-:-:S05]  /*2c00*/  @!P1 IMAD.SHL.U32 R12, R16, 0x4, RZ ;  /* 0x00000004100c9824 */ /* 0x000fca00078e00ff */
[----:B------:R-:W-:-:S05]  /*2c10*/  @!P1 LOP3.LUT R12, R12, 0x4, RZ, 0xc0, !PT ;  /* 0x000000040c0c9812 */ /* 0x000fca00078ec0ff */
[----:B------:R-:W-:-:S05]  /*2c20*/  @!P1 IMAD R115, R11, UR6, R12 ;  /* 0x000000060b739c24 */ /* 0x000fca000f8e020c */
[----:B------:R-:W-:Y:S01]  /*2c30*/  @!P1 SHF.R.S32.HI R121, RZ, 0x1f, R115 ;  /* 0x0000001fff799819 */ /* 0x000fe20000011473 */
[----:B--2---:R-:W-:Y:S01]  /*2c40*/  @!P1 IMAD R12, R9, R82, R120 ;  /* 0x00000052090c9224 */ /* 0x004fe200078e0278 */
[----:B------:R-:W-:-:S04]  /*2c50*/  CS2R R82, SRZ ;  /* 0x0000000000527805 */ /* 0x000fc8000001ff00 */
[----:B------:R-:W-:-:S04]  /*2c60*/  @!P1 IADD3 R115, P2, PT, R12, R115, RZ ;  /* 0x000000730c739210 */ /* 0x000fc80007f5e0ff */
[----:B------:R-:W-:Y:S02]  /*2c70*/  @!P1 LEA.HI.X.SX32 R12, R12, R121, 0x1, P2 ;  /* 0x000000790c0c9211 */ /* 0x000fe400010f0eff */
[----:B-1----:R-:W-:-:S04]  /*2c80*/  @!P1 LEA R14, P2, R115, R14, 0x1 ;  /* 0x0000000e730e9211 */ /* 0x002fc800078408ff */
[----:B------:R-:W-:-:S05]  /*2c90*/  @!P1 LEA.HI.X R15, R115, R15, R12, 0x1, P2 ;  /* 0x0000000f730f9211 */ /* 0x000fca00010f0c0c */
[----:B------:R1:W5:Y:S01]  /*2ca0*/  @!P1 LDG.E.64 R82, desc[UR36][R14.64] ;  /* 0x000000240e529981 */ /* 0x000362000c1e1b00 */
[----:B------:R-:W-:-:S09]  /*2cb0*/  UISETP.NE.AND UP0, UPT, UR17, URZ, UPT ;  /* 0x000000ff1100728c */ /* 0x000fd2000bf05270 */
[----:B-1----:R-:W-:Y:S05]  /*2cc0*/  BRA.U UP0, `(.L_x_156) ;  /* 0x00000001005c7547 */ /* 0x002fea000b800000 */
[----:B------:R-:W-:-:S13]  /*2cd0*/  ISETP.NE.AND P4, PT, R17, RZ, PT ;  /* 0x000000ff1100720c */ /* 0x000fda0003f85270 */
[----:B------:R-:W-:Y:S01]  /*2ce0*/  VOTEU.ANY UP0, P4 ;  /* 0x0000000000ff7886 */ /* 0x000fe20002000100 */
[----:B------:R-:W-:-:S13]  /*2cf0*/  PLOP3.LUT P2, PT, PT, PT, UP0, 0x80, 0x8 ;  /* 0x000000000008781c */ /* 0x000fda0003f4f008 */
[----:B------:R-:W2:Y:S01]  /*2d00*/  @P2 LDG.E.64 R14, desc[UR36][R124.64] ;  /* 0x000000247c0e2981 */ /* 0x000ea2000c1e1b00 */
[----:B------:R-:W-:Y:S01]  /*2d10*/  PLOP3.LUT P3, PT, PT, PT, UP0, 0x80, 0x8 ;  /* 0x000000000008781c */ /* 0x000fe20003f6f008 */
[----:B-----5:R-:W-:Y:S01]  /*2d20*/  HFMA2 R82, R82, 1, 1, R48 ;  /* 0x3c003c0052527831 */ /* 0x020fe20000000030 */
[----:B------:R-:W-:Y:S01]  /*2d30*/  PLOP3.LUT P2, PT, PT, PT, UP0, 0x80, 0x8 ;  /* 0x000000000008781c */ /* 0x000fe20003f4f008 */
[----:B------:R-:W-:-:S10]  /*2d40*/  HADD2 R83, R83, R49 ;  /* 0x0000003153537230 */ /* 0x000fd40000000000 */
[----:B--2---:R-:W-:Y:S02]  /*2d50*/  @P3 HFMA2 R83, R83, R15, -RZ ;  /* 0x0000000f53533231 */ /* 0x004fe400001000ff */
[----:B------:R-:W-:Y:S01]  /*2d60*/  @P2 HMUL2 R82, R82, R14 ;  /* 0x0000000e52522232 */ /* 0x000fe20000000000 */
[----:B------:R-:W-:Y:S06]  /*2d70*/  @P1 BRA `(.L_x_156) ;  /* 0x0000000000301947 */ /* 0x000fec0003800000 */
[----:B------:R-:W-:Y:S01]  /*2d80*/  S2UR UR5, SR_CTAID.Y ;  /* 0x00000000000579c3 */ /* 0x000fe20000002600 */
[----:B------:R-:W-:-:S04]  /*2d90*/  SHF.L.U32 R12, R16, 0x2, RZ ;  /* 0x00000002100c7819 */ /* 0x000fc800000006ff */
[----:B------:R-:W-:-:S03]  /*2da0*/  LOP3.LUT R15, R12, 0x4, RZ, 0xc0, !PT ;  /* 0x000000040c0f7812 */ /* 0x000fc600078ec0ff */
[----:B------:R-:W1:Y:S02]  /*2db0*/  S2UR UR7, SR_CTAID.X ;  /* 0x00000000000779c3 */ /* 0x000e640000002500 */
[----:B-1----:R-:W-:-:S06]  /*2dc0*/  UIMAD UR5, UR5, UR18, UR7 ;  /* 0x00000012050572a4 */ /* 0x002fcc000f8e0207 */
[----:B------:R-:W-:-:S04]  /*2dd0*/  IMAD R12, R11, UR5, RZ ;  /* 0x000000050b0c7c24 */ /* 0x000fc8000f8e02ff */
[----:B------:R-:W-:-:S05]  /*2de0*/  IMAD R15, R12, 0x70, R15 ;  /* 0x000000700c0f7824 */ /* 0x000fca00078e020f */
[----:B------:R-:W-:-:S04]  /*2df0*/  IADD3 R12, P1, PT, R120, R15, RZ ;  /* 0x0000000f780c7210 */ /* 0x000fc80007f3e0ff */
[----:B------:R-:W-:Y:S02]  /*2e00*/  LEA.HI.X.SX32 R15, R15, RZ, 0x1, P1 ;  /* 0x000000ff0f0f7211 */ /* 0x000fe400008f0eff */
[----:B0-----:R-:W-:-:S04]  /*2e10*/  LEA R14, P1, R12, UR8, 0x1 ;  /* 0x000000080c0e7c11 */ /* 0x001fc8000f8208ff */
[----:B------:R-:W-:-:S05]  /*2e20*/  LEA.HI.X R15, R12, UR9, R15, 0x1, P1 ;  /* 0x000000090c0f7c11 */ /* 0x000fca00088f0c0f */
[----:B------:R1:W-:Y:S04]  /*2e30*/  STG.E.64 desc[UR36][R14.64], R82 ;  /* 0x000000520e007986 */ /* 0x0003e8000c101b24 */
.L_x_156:
[----:B0-----:R-:W-:Y:S05]  /*2e40*/  BSYNC.RECONVERGENT B1 ;  /* 0x0000000000017941 */ /* 0x001fea0003800200 */
.L_x_155:
[----:B------:R-:W-:Y:S01]  /*2e50*/  ISETP.GE.AND P1, PT, R116, R13, PT ;  /* 0x0000000d7400720c */ /* 0x000fe20003f26270 */
[----:B------:R-:W-:Y:S01]  /*2e60*/  BSSY.RECONVERGENT B1, `(.L_x_157) ;  /* 0x0000062000017945 */ /* 0x000fe20003800200 */
[----:B------:R-:W-:-:S11]  /*2e70*/  IMAD.IADD R122, R114, 0x1, R11 ;  /* 0x00000001727a7824 */ /* 0x000fd600078e020b */
[----:B------:R-:W-:Y:S05]  /*2e80*/  @P1 BRA `(.L_x_158) ;  /* 0x00000004007c1947 */ /* 0x000fea0003800000 */
[----:B------:R-:W-:-:S05]  /*2e90*/  IMAD.SHL.U32 R86, R122, 0x8, RZ ;  /* 0x000000087a567824 */ /* 0x000fca00078e00ff */
[----:B------:R-:W-:-:S13]  /*2ea0*/  ISETP.GE.AND P2, PT, R86, R117, PT ;  /* 0x000000755600720c */ /* 0x000fda0003f46270 */
[----:B------:R-:W0:Y:S01]  /*2eb0*/  @!P2 LDC.64 R12, c[0x0][0x3c8] ;  /* 0x0000f200ff0cab82 */ /* 0x000e220000000a00 */
[----:B-1----:R-:W-:-:S04]  /*2ec0*/  @!P2 IADD3 R15, P3, PT, R114, UR42, RZ ;  /* 0x0000002a720fac10 */ /* 0x002fc8000ff7e0ff */
[----:B0-----:R-:W-:Y:S02]  /*2ed0*/  @!P2 LEA R14, P4, R15, R12, 0x2 ;  /* 0x0000000c0f0ea211 */ /* 0x001fe400078810ff */
[----:B------:R-:W-:-:S04]  /*2ee0*/  @!P2 IADD3.X R12, PT, PT, RZ, R2, RZ, P3, !PT ;  /* 0x00000002ff0ca210 */ /* 0x000fc80001ffe4ff */
[----:B------:R-:W-:Y:S02]  /*2ef0*/  @!P2 LEA.HI.X R15, R15, R13, R12, 0x2, P4 ;  /* 0x0000000d0f0fa211 */ /* 0x000fe400020f140c */
[----:B------:R-:W0:Y:S03]  /*2f00*/  @!P2 LDC.64 R12, c[0x0][0x3b8] ;  /* 0x0000ee00ff0cab82 */ /* 0x000e260000000a00 */
[----:B------:R-:W2:Y:S01]  /*2f10*/  @!P2 LDG.E R14, desc[UR36][R14.64] ;  /* 0x000000240e0ea981 */ /* 0x000ea2000c1e1900 */
[----:B------:R-:W-:-:S05]  /*2f20*/  @!P2 IMAD.SHL.U32 R84, R16, 0x4, RZ ;  /* 0x000000041054a824 */ /* 0x000fca00078e00ff */
[----:B------:R-:W-:-:S05]  /*2f30*/  @!P2 LOP3.LUT R85, R84, 0x4, RZ, 0xc0, !PT ;  /* 0x000000045455a812 */ /* 0x000fca00078ec0ff */
[----:B------:R-:W-:Y:S02]  /*2f40*/  @!P2 IMAD R87, R11, UR6, R85 ;  /* 0x000000060b57ac24 */ /* 0x000fe4000f8e0255 */
[----:B--2---:R-:W-:-:S05]  /*2f50*/  @!P2 IMAD R84, R9, R14, R86 ;  /* 0x0000000e0954a224 */ /* 0x004fca00078e0256 */
[----:B------:R-:W-:Y:S02]  /*2f60*/  @!P2 SHF.R.S32.HI R85, RZ, 0x1f, R84 ;  /* 0x0000001fff55a819 */ /* 0x000fe40000011454 */
[----:B------:R-:W-:-:S04]  /*2f70*/  @!P2 IADD3 R84, P3, PT, R87, R84, RZ ;  /* 0x000000545754a210 */ /* 0x000fc80007f7e0ff */
[----:B------:R-:W-:Y:S02]  /*2f80*/  @!P2 LEA.HI.X.SX32 R85, R87, R85, 0x1, P3 ;  /* 0x000000555755a211 */ /* 0x000fe400018f0eff */
[----:B0-----:R-:W-:-:S04]  /*2f90*/  @!P2 LEA R12, P3, R84, R12, 0x1 ;  /* 0x0000000c540ca211 */ /* 0x001fc800078608ff */
[----:B------:R-:W-:Y:S02]  /*2fa0*/  @!P2 LEA.HI.X R13, R84, R13, R85, 0x1, P3 ;  /* 0x0000000d540da211 */ /* 0x000fe400018f0c55 */
[----:B------:R-:W-:-:S06]  /*2fb0*/  CS2R R84, SRZ ;  /* 0x0000000000547805 */ /* 0x000fcc000001ff00 */
[----:B------:R0:W5:Y:S01]  /*2fc0*/  @!P2 LDG.E.64 R84, desc[UR36][R12.64] ;  /* 0x000000240c54a981 */ /* 0x000162000c1e1b00 */
[----:B------:R-:W-:-:S09]  /*2fd0*/  UISETP.NE.AND UP0, UPT, UR17, URZ, UPT ;  /* 0x000000ff1100728c */ /* 0x000fd2000bf05270 */
[----:B0-----:R-:W-:Y:S05]  /*2fe0*/  BRA.U UP0, `(.L_x_159) ;  /* 0x0000000100687547 */ /* 0x001fea000b800000 */
[----:B------:R-:W-:-:S13]  /*2ff0*/  ISETP.NE.AND P5, PT, R17, RZ, PT ;  /* 0x000000ff1100720c */ /* 0x000fda0003fa5270 */
[----:B------:R-:W-:Y:S01]  /*3000*/  VOTEU.ANY UP0, P5 ;  /* 0x0000000000ff7886 */ /* 0x000fe20002800100 */
[----:B------:R-:W-:-:S13]  /*3010*/  PLOP3.LUT P3, PT, PT, PT, UP0, 0x80, 0x8 ;  /* 0x000000000008781c */ /* 0x000fda0003f6f008 */
[----:B------:R-:W2:Y:S01]  /*3020*/  @P3 LDG.E.64 R14, desc[UR36][R124.64+0x10] ;  /* 0x000010247c0e3981 */ /* 0x000ea2000c1e1b00 */
[----:B------:R-:W-:Y:S01]  /*3030*/  PLOP3.LUT P4, PT, PT, PT, UP0, 0x80, 0x8 ;  /* 0x000000000008781c */ /* 0x000fe20003f8f008 */
[----:B-----5:R-:W-:Y:S01]  /*3040*/  HFMA2 R85, R85, 1, 1, R47 ;  /* 0x3c003c0055557831 */ /* 0x020fe2000000002f */
[----:B------:R-:W-:Y:S01]  /*3050*/  PLOP3.LUT P3, PT, PT, PT, UP0, 0x80, 0x8 ;  /* 0x000000000008781c */ /* 0x000fe20003f6f008 */
[----:B------:R-:W-:Y:S01]  /*3060*/  HADD2 R84, R84, R46 ;  /* 0x0000002e54547230 */ /* 0x000fe20000000000 */
[----:B------:R-:W-:Y:S09]  /*3070*/  BSSY.RECONVERGENT B2, `(.L_x_159) ;  /* 0x0000011000027945 */ /* 0x000ff20003800200 */
[----:B--2---:R-:W-:-:S02]  /*3080*/  @P4 HFMA2 R85, R85, R15, -RZ ;  /* 0x0000000f55554231 */ /* 0x004fc400001000ff */
[----:B------:R-:W-:Y:S01]  /*3090*/  @P3 HMUL2 R84, R84, R14 ;  /* 0x0000000e54543232 */ /* 0x000fe20000000000 */
[----:B------:R-:W-:Y:S06]  /*30a0*/  @P2 BRA `(.L_x_160) ;  /* 0x0000000000342947 */ /* 0x000fec0003800000 */
[----:B------:R-:W-:Y:S01]  /*30b0*/  S2UR UR5, SR_CTAID.Y ;  /* 0x00000000000579c3 */ /* 0x000fe20000002600 */
[----:B------:R-:W-:-:S05]  /*30c0*/  IMAD.SHL.U32 R12, R16, 0x4, RZ ;  /* 0x00000004100c7824 */ /* 0x000fca00078e00ff */
[----:B------:R-:W-:Y:S02]  /*30d0*/  LOP3.LUT R13, R12, 0x4, RZ, 0xc0, !PT ;  /* 0x000000040c0d7812 */ /* 0x000fe400078ec0ff */
[----:B------:R-:W0:Y:S02]  /*30e0*/  S2UR UR7, SR_CTAID.X ;  /* 0x00000000000779c3 */ /* 0x000e240000002500 */
[----:B0-----:R-:W-:-:S06]  /*30f0*/  UIMAD UR5, UR5, UR18, UR7 ;  /* 0x00000012050572a4 */ /* 0x001fcc000f8e0207 */
[----:B------:R-:W-:-:S04]  /*3100*/  IMAD R12, R11, UR5, RZ ;  /* 0x000000050b0c7c24 */ /* 0x000fc8000f8e02ff */
[----:B------:R-:W-:Y:S01]  /*3110*/  IMAD R13, R12, 0x70, R13 ;  /* 0x000000700c0d7824 */ /* 0x000fe200078e020d */
[----:B------:R-:W-:-:S04]  /*3120*/  SHF.R.S32.HI R12, RZ, 0x1f, R86 ;  /* 0x0000001fff0c7819 */ /* 0x000fc80000011456 */
[----:B------:R-:W-:-:S04]  /*3130*/  IADD3 R86, P2, PT, R13, R86, RZ ;  /* 0x000000560d567210 */ /* 0x000fc80007f5e0ff */
[----:B------:R-:W-:Y:S02]  /*3140*/  LEA.HI.X.SX32 R13, R13, R12, 0x1, P2 ;  /* 0x0000000c0d0d7211 */ /* 0x000fe400010f0eff */
[----:B------:R-:W-:-:S04]  /*3150*/  LEA R12, P2, R86, UR8, 0x1 ;  /* 0x00000008560c7c11 */ /* 0x000fc8000f8408ff */
[----:B------:R-:W-:-:S05]  /*3160*/  LEA.HI.X R13, R86, UR9, R13, 0x1, P2 ;  /* 0x00000009560d7c11 */ /* 0x000fca00090f0c0d */
[----:B------:R0:W-:Y:S04]  /*3170*/  STG.E.64 desc[UR36][R12.64], R84 ;  /* 0x000000540c007986 */ /* 0x0001e8000c101b24 */
.L_x_160:
[----:B------:R-:W-:Y:S05]  /*3180*/  BSYNC.RECONVERGENT B2 ;  /* 0x0000000000027941 */ /* 0x000fea0003800200 */
.L_x_159:
[----:B0-----:R-:W-:-:S04]  /*3190*/  LEA R12, R11, R120, 0x4 ;  /* 0x000000780b0c7211 */ /* 0x001fc800078e20ff */
[----:B------:R-:W-:-:S13]  /*31a0*/  ISETP.GE.AND P2, PT, R12, R117, PT ;  /* 0x000000750c00720c */ /* 0x000fda0003f46270 */
[----:B------:R-:W0:Y:S01]  /*31b0*/  @!P2 LDC.64 R14, c[0x0][0x3c8] ;  /* 0x0000f200ff0eab82 */ /* 0x000e220000000a00 */
[----:B------:R-:W-:-:S04]  /*31c0*/  @!P2 IADD3 R13, P3, PT, R114, UR42, RZ ;  /* 0x0000002a720dac10 */ /* 0x000fc8000ff7e0ff */
[----:B0-----:R-:W-:Y:S01]  /*31d0*/  @!P2 LEA R86, P4, R13, R14, 0x2 ;  /* 0x0000000e0d56a211 */ /* 0x001fe200078810ff */
[----:B------:R-:W-:-:S05]  /*31e0*/  @!P2 IMAD.X R14, RZ, RZ, R2, P3 ;  /* 0x000000ffff0ea224 */ /* 0x000fca00018e0602 */
[----:B------:R-:W-:Y:S02]  /*31f0*/  @!P2 LEA.HI.X R87, R13, R15, R14, 0x2, P4 ;  /* 0x0000000f0d57a211 */ /* 0x000fe400020f140e */
[----:B------:R-:W0:Y:S03]  /*3200*/  @!P2 LDC.64 R14, c[0x0][0x3b8] ;  /* 0x0000ee00ff0eab82 */ /* 0x000e260000000a00 */
[----:B------:R-:W2:Y:S01]  /*3210*/  @!P2 LDG.E R86, desc[UR36][R86.64] ;  /* 0x000000245656a981 */ /* 0x000ea2000c1e1900 */
[----:B------:R-:W-:-:S05]  /*3220*/  @!P2 IMAD.SHL.U32 R13, R16, 0x4, RZ ;  /* 0x00000004100da824 */ /* 0x000fca00078e00ff */
[----:B------:R-:W-:-:S05]  /*3230*/  @!P2 LOP3.LUT R115, R13, 0x4, RZ, 0xc0, !PT ;  /* 0x000000040d73a812 */ /* 0x000fca00078ec0ff */
[----:B------:R-:W-:Y:S02]  /*3240*/  @!P2 IMAD R121, R11, UR6, R115 ;  /* 0x000000060b79ac24 */ /* 0x000fe4000f8e0273 */
[----:B--2---:R-:W-:Y:S01]  /*3250*/  @!P2 IMAD R13, R9, R86, R12 ;  /* 0x00000056090da224 */ /* 0x004fe200078e020c */
[----:B------:R-:W-:-:S04]  /*3260*/  CS2R R86, SRZ ;  /* 0x0000000000567805 */ /* 0x000fc8000001ff00 */
[----:B------:R-:W-:Y:S02]  /*3270*/  @!P2 SHF.R.S32.HI R115, RZ, 0x1f, R13 ;  /* 0x0000001fff73a819 */ /* 0x000fe4000001140d */
[----:B------:R-:W-:-:S04]  /*3280*/  @!P2 IADD3 R13, P3, PT, R121, R13, RZ ;  /* 0x0000000d790da210 */ /* 0x000fc80007f7e0ff */
[----:B------:R-:W-:Y:S02]  /*3290*/  @!P2 LEA.HI.X.SX32 R115, R121, R115, 0x1, P3 ;  /* 0x000000737973a211 */ /* 0x000fe400018f0eff */
[----:B0-----:R-:W-:-:S04]  /*32a0*/  @!P2 LEA R14, P3, R13, R14, 0x1 ;  /* 0x0000000e0d0ea211 */ /* 0x001fc800078608ff */
[----:B------:R-:W-:-:S05]  /*32b0*/  @!P2 LEA.HI.X R15, R13, R15, R115, 0x1, P3 ;  /* 0x0000000f0d0fa211 */ /* 0x000fca00018f0c73 */
        /* <DEDUP_REMOVED lines=9> */
[----:B------:R-:W-:Y:S01]  /*3350*/  ISETP.GE.AND P2, PT, R12, R117, PT ;  /* 0x000000750c00720c */ /* 0x000fe20003f46270 */
[----:B------:R-:W-:Y:S01]  /*3360*/  HADD2 R86, R86, R44 ;  /* 0x0000002c56567230 */ /* 0x000fe20000000000 */
[----:B------:R-:W-:-:S09]  /*3370*/  PLOP3.LUT P3, PT, PT, PT, UP0, 0x80, 0x8 ;  /* 0x000000000008781c */ /* 0x000fd20003f6f008 */
[----:B--2---:R-:W-:-:S04]  /*3380*/  @P4 HFMA2 R87, R87, R15, -RZ ;  /* 0x0000000f57574231 */ /* 0x004fc800001000ff */
[----:B------:R-:W-:Y:S01]  /*3390*/  @P3 HMUL2 R86, R86, R14 ;  /* 0x0000000e56563232 */ /* 0x000fe20000000000 */
[----:B------:R-:W-:Y:S06]  /*33a0*/  @P2 BRA `(.L_x_158) ;  /* 0x0000000000342947 */ /* 0x000fec0003800000 */
[----:B------:R-:W-:Y:S01]  /*33b0*/  S2UR UR5, SR_CTAID.Y ;  /* 0x00000000000579c3 */ /* 0x000fe20000002600 */
[----:B------:R-:W-:-:S04]  /*33c0*/  SHF.L.U32 R13, R16, 0x2, RZ ;  /* 0x00000002100d7819 */ /* 0x000fc800000006ff */
[----:B------:R-:W-:-:S03]  /*33d0*/  LOP3.LUT R14, R13, 0x4, RZ, 0xc0, !PT ;  /* 0x000000040d0e7812 */ /* 0x000fc600078ec0ff */
        /* <DEDUP_REMOVED lines=10> */
.L_x_158:
[----:B------:R-:W-:Y:S05]  /*3480*/  BSYNC.RECONVERGENT B1 ;  /* 0x0000000000017941 */ /* 0x000fea0003800200 */
.L_x_157:
[----:B------:R-:W-:Y:S04]  /*3490*/  BSSY.RECONVERGENT B1, `(.L_x_161) ;  /* 0x0000064000017945 */ /* 0x000fe80003800200 */
[----:B------:R-:W-:Y:S05]  /*34a0*/  @P1 BRA `(.L_x_162) ;  /* 0x0000000400881947 */ /* 0x000fea0003800000 */
[----:B0-----:R-:W-:-:S04]  /*34b0*/  IMAD R12, R11, 0x2, R122 ;  /* 0x000000020b0c7824 */ /* 0x001fc800078e027a */
[----:B------:R-:W-:-:S05]  /*34c0*/  IMAD.SHL.U32 R12, R12, 0x8, RZ ;  /* 0x000000080c0c7824 */ /* 0x000fca00078e00ff */
[----:B------:R-:W-:-:S13]  /*34d0*/  ISETP.GE.AND P2, PT, R12, R117, PT ;  /* 0x000000750c00720c */ /* 0x000fda0003f46270 */
[----:B-1----:R-:W0:Y:S01]  /*34e0*/  @!P2 LDC.64 R14, c[0x0][0x3c8] ;  /* 0x0000f200ff0eab82 */ /* 0x002e220000000a00 */
[----:B------:R-:W-:-:S04]  /*34f0*/  @!P2 IADD3 R13, P3, PT, R114, UR42, RZ ;  /* 0x0000002a720dac10 */ /* 0x000fc8000ff7e0ff */
        /* <DEDUP_REMOVED lines=26> */
[----:B------:R-:W-:Y:S01]  /*36a0*/  PLOP3.LUT P3, PT, PT, PT, UP0, 0x80, 0x8 ;  /* 0x000000000008781c */ /* 0x000fe20003f6f008 */
[----:B------:R-:W-:Y:S08]  /*36b0*/  BSSY.RECONVERGENT B2, `(.L_x_163) ;  /* 0x0000011000027945 */ /* 0x000ff00003800200 */
[----:B--2---:R-:W-:-:S04]  /*36c0*/  @P4 HFMA2 R89, R89, R15, -RZ ;  /* 0x0000000f59594231 */ /* 0x004fc800001000ff */
        /* <DEDUP_REMOVED lines=15> */
.L_x_164:
[----:B------:R-:W-:Y:S05]  /*37c0*/  BSYNC.RECONVERGENT B2 ;  /* 0x0000000000027941 */ /* 0x000fea0003800200 */
.L_x_163:
[----:B------:R-:W-:Y:S05]  /*37d0*/  @P1 BRA `(.L_x_162) ;  /* 0x0000000000bc1947 */ /* 0x000fea0003800000 */
        /* <DEDUP_REMOVED lines=21> */
[----:B--2---:R-:W-:Y:S05]  /*3930*/  BRA.U UP0, `(.L_x_162) ;  /* 0x0000000100647547 */ /* 0x004fea000b800000 */
        /* <DEDUP_REMOVED lines=25> */
.L_x_162:
[----:B------:R-:W-:Y:S05]  /*3ad0*/  BSYNC.RECONVERGENT B1 ;  /* 0x0000000000017941 */ /* 0x000fea0003800200 */
.L_x_161:
[----:B------:R-:W-:Y:S01]  /*3ae0*/  BSSY.RECONVERGENT B1, `(.L_x_165) ;  /* 0x0000031000017945 */ /* 0x000fe20003800200 */
[----:B0-2---:R-:W-:-:S03]  /*3af0*/  IMAD R12, R11, 0x4, R122 ;  /* 0x000000040b0c7824 */ /* 0x005fc600078e027a */
[----:B------:R-:W-:Y:S05]  /*3b00*/  @P1 BRA `(.L_x_166) ;  /* 0x0000000000b81947 */ /* 0x000fea0003800000 */
[----:B------:R-:W-:-:S04]  /*3b10*/  SHF.L.U32 R122, R12, 0x3, RZ ;  /* 0x000000030c7a7819 */ /* 0x000fc800000006ff */
[----:B------:R-:W-:-:S13]  /*3b20*/  ISETP.GE.AND P2, PT, R122, R117, PT ;  /* 0x000000757a00720c */ /* 0x000fda0003f46270 */
[----:B-1----:R-:W0:Y:S01]  /*3b30*/  @!P2 LDC.64 R14, c[0x0][0x3c8] ;  /* 0x0000f200ff0eab82 */ /* 0x002e220000000a00 */
[----:B------:R-:W-:-:S04]  /*3b40*/  @!P2 IADD3 R13, P3, PT, R114, UR42, RZ ;  /* 0x0000002a720dac10 */ /* 0x000fc8000ff7e0ff */
[----:B0-----:R-:W-:Y:S01]  /*3b50*/  @!P2 LEA R92, P4, R13, R14, 0x2 ;  /* 0x0000000e0d5ca211 */ /* 0x001fe200078810ff */
[----:B------:R-:W-:-:S05]  /*3b60*/  @!P2 IMAD.X R14, RZ, RZ, R2, P3 ;  /* 0x000000ffff0ea224 */ /* 0x000fca00018e0602 */
[----:B------:R-:W-:Y:S02]  /*3b70*/  @!P2 LEA.HI.X R93, R13, R15, R14, 0x2, P4 ;  /* 0x0000000f0d5da211 */ /* 0x000fe400020f140e */
[----:B------:R-:W0:Y:S03]  /*3b80*/  @!P2 LDC.64 R14, c[0x0][0x3b8] ;  /* 0x0000ee00ff0eab82 */ /* 0x000e260000000a00 */
[----:B------:R-:W2:Y:S01]  /*3b90*/  @!P2 LDG.E R92, desc[UR36][R92.64] ;  /* 0x000000245c5ca981 */ /* 0x000ea2000c1e1900 */
[----:B------:R-:W-:-:S04]  /*3ba0*/  @!P2 SHF.L.U32 R13, R16, 0x2, RZ ;  /* 0x00000002100da819 */ /* 0x000fc800000006ff */
        /* <DEDUP_REMOVED lines=36> */
.L_x_166:
[----:B------:R-:W-:Y:S05]  /*3df0*/  BSYNC.RECONVERGENT B1 ;  /* 0x0000000000017941 */ /* 0x000fea0003800200 */
.L_x_165:
[----:B------:R-:W-:Y:S01]  /*3e00*/  BSSY.RECONVERGENT B1, `(.L_x_167) ;  /* 0x0000031000017945 */ /* 0x000fe20003800200 */
[----:B------:R-:W-:-:S03]  /*3e10*/  IADD3 R12, PT, PT, R12, R11, RZ ;  /* 0x0000000b0c0c7210 */ /* 0x000fc60007ffe0ff */
[----:B------:R-:W-:Y:S05]  /*3e20*/  @P1 BRA `(.L_x_168) ;  /* 0x0000000000b81947 */ /* 0x000fea0003800000 */
[----:B------:R-:W-:-:S05]  /*3e30*/  IMAD.SHL.U32 R122, R12, 0x8, RZ ;  /* 0x000000080c7a7824 */ /* 0x000fca00078e00ff */
[----:B------:R-:W-:-:S13]  /*3e40*/  ISETP.GE.AND P2, PT, R122, R117, PT ;  /* 0x000000757a00720c */ /* 0x000fda0003f46270 */
[----:B01----:R-:W0:Y:S01]  /*3e50*/  @!P2 LDC.64 R14, c[0x0][0x3c8] ;  /* 0x0000f200ff0eab82 */ /* 0x003e220000000a00 */
        /* <DEDUP_REMOVED lines=43> */
.L_x_168:
[----:B------:R-:W-:Y:S05]  /*4110*/  BSYNC.RECONVERGENT B1 ;  /* 0x0000000000017941 */ /* 0x000fea0003800200 */
.L_x_167:
[----:B------:R-:W-:Y:S01]  /*4120*/  BSSY.RECONVERGENT B1, `(.L_x_169) ;  /* 0x0000031000017945 */ /* 0x000fe20003800200 */
[----:B------:R-:W-:-:S03]  /*4130*/  IMAD.IADD R12, R12, 0x1, R11 ;  /* 0x000000010c0c7824 */ /* 0x000fc600078e020b */
[----:B------:R-:W-:Y:S05]  /*4140*/  @P1 BRA `(.L_x_170) ;  /* 0x0000000000b81947 */ /* 0x000fea0003800000 */
[----:B------:R-:W-:-:S04]  /*4150*/  SHF.L.U32 R122, R12, 0x3, RZ ;  /* 0x000000030c7a7819 */ /* 0x000fc800000006ff */
[----:B------:R-:W-:-:S13]  /*4160*/  ISETP.GE.AND P2, PT, R122, R117, PT ;  /* 0x000000757a00720c */ /* 0x000fda0003f46270 */
[----:B012---:R-:W0:Y:S01]  /*4170*/  @!P2 LDC.64 R14, c[0x0][0x3c8] ;  /* 0x0000f200ff0eab82 */ /* 0x007e220000000a00 */
        /* <DEDUP_REMOVED lines=18> */
[----:B---3--:R-:W-:Y:S05]  /*42a0*/  BRA.U UP0, `(.L_x_170) ;  /* 0x0000000100607547 */ /* 0x008fea000b800000 */
        /* <DEDUP_REMOVED lines=24> */
.L_x_170:
[----:B------:R-:W-:Y:S05]  /*4430*/  BSYNC.RECONVERGENT B1 ;  /* 0x0000000000017941 */ /* 0x000fea0003800200 */
.L_x_169:
[----:B------:R-:W-:Y:S01]  /*4440*/  BSSY.RECONVERGENT B1, `(.L_x_171) ;  /* 0x0000030000017945 */ /* 0x000fe20003800200 */
[----:B------:R-:W-:-:S03]  /*4450*/  LEA R120, R11, R120, 0x6 ;  /* 0x000000780b787211 */ /* 0x000fc600078e30ff */
[----:B------:R-:W-:Y:S05]  /*4460*/  @P1 BRA `(.L_x_172) ;  /* 0x0000000000b41947 */ /* 0x000fea0003800000 */
[----:B------:R-:W-:-:S13]  /*4470*/  ISETP.GE.AND P2, PT, R120, R117, PT ;  /* 0x000000757800720c */ /* 0x000fda0003f46270 */
[----:B0123--:R-:W0:Y:S01]  /*4480*/  @!P2 LDC.64 R14, c[0x0][0x3c8] ;  /* 0x0000f200ff0eab82 */ /* 0x00fe220000000a00 */
        /* <DEDUP_REMOVED lines=18> */
[----:B----4-:R-:W-:Y:S05]  /*45b0*/  BRA.U UP0, `(.L_x_172) ;  /* 0x0000000100607547 */ /* 0x010fea000b800000 */
        /* <DEDUP_REMOVED lines=24> */
.L_x_172:
[----:B------:R-:W-:Y:S05]  /*4740*/  BSYNC.RECONVERGENT B1 ;  /* 0x0000000000017941 */ /* 0x000fea0003800200 */
.L_x_171:
[----:B------:R-:W-:Y:S01]  /*4750*/  BSSY.RECONVERGENT B1, `(.L_x_173) ;  /* 0x0000031000017945 */ /* 0x000fe20003800200 */
[----:B------:R-:W-:-:S03]  /*4760*/  LEA R12, R11, R12, 0x1 ;  /* 0x0000000c0b0c7211 */ /* 0x000fc600078e08ff */
[----:B------:R-:W-:Y:S05]  /*4770*/  @P1 BRA `(.L_x_174) ;  /* 0x0000000000b81947 */ /* 0x000fea0003800000 */
[----:B------:R-:W-:-:S05]  /*4780*/  IMAD.SHL.U32 R120, R12, 0x8, RZ ;  /* 0x000000080c787824 */ /* 0x000fca00078e00ff */
[----:B------:R-:W-:-:S13]  /*4790*/  ISETP.GE.AND P2, PT, R120, R117, PT ;  /* 0x000000757800720c */ /* 0x000fda0003f46270 */
[----:B01234-:R-:W0:Y:S01]  /*47a0*/  @!P2 LDC.64 R14, c[0x0][0x3c8] ;  /* 0x0000f200ff0eab82 */ /* 0x01fe220000000a00 */
        /* <DEDUP_REMOVED lines=43> */
.L_x_174:
[----:B------:R-:W-:Y:S05]  /*4a60*/  BSYNC.RECONVERGENT B1 ;  /* 0x0000000000017941 */ /* 0x000fea0003800200 */
.L_x_173:
[----:B------:R-:W-:Y:S01]  /*4a70*/  BSSY.RECONVERGENT B1, `(.L_x_175) ;  /* 0x0000031000017945 */ /* 0x000fe20003800200 */
[----:B------:R-:W-:-:S03]  /*4a80*/  IMAD.IADD R12, R12, 0x1, R11 ;  /* 0x000000010c0c7824 */ /* 0x000fc600078e020b */
[----:B------:R-:W-:Y:S05]  /*4a90*/  @P1 BRA `(.L_x_176) ;  /* 0x0000000000b81947 */ /* 0x000fea0003800000 */
[----:B------:R-:W-:-:S04]  /*4aa0*/  SHF.L.U32 R120, R12, 0x3, RZ ;  /* 0x000000030c787819 */ /* 0x000fc800000006ff */
[----:B------:R-:W-:-:S13]  /*4ab0*/  ISETP.GE.AND P2, PT, R120, R117, PT ;  /* 0x000000757800720c */ /* 0x000fda0003f46270 */
[----:B01234-:R-:W0:Y:S01]  /*4ac0*/  @!P2 LDC.64 R14, c[0x0][0x3c8] ;  /* 0x0000f200ff0eab82 */ /* 0x01fe220000000a00 */
        /* <DEDUP_REMOVED lines=43> */
.L_x_176:
[----:B------:R-:W-:Y:S05]  /*4d80*/  BSYNC.RECONVERGENT B1 ;  /* 0x0000000000017941 */ /* 0x000fea0003800200 */
.L_x_175:
[----:B------:R-:W-:Y:S01]  /*4d90*/  BSSY.RECONVERGENT B1, `(.L_x_177) ;  /* 0x0000031000017945 */ /* 0x000fe20003800200 */
[----:B------:R-:W-:-:S03]  /*4da0*/  IADD3 R12, PT, PT, R12, R11, RZ ;  /* 0x0000000b0c0c7210 */ /* 0x000fc60007ffe0ff */
        /* <DEDUP_REMOVED lines=47> */
.L_x_178:
[----:B------:R-:W-:Y:S05]  /*50a0*/  BSYNC.RECONVERGENT B1 ;  /* 0x0000000000017941 */ /* 0x000fea0003800200 */
.L_x_177:
        /* <DEDUP_REMOVED lines=49> */
.L_x_180:
[----:B------:R-:W-:Y:S05]  /*53c0*/  BSYNC.RECONVERGENT B1 ;  /* 0x0000000000017941 */ /* 0x000fea0003800200 */
.L_x_179:
        /* <DEDUP_REMOVED lines=49> */
.L_x_182:
[----:B------:R-:W-:Y:S05]  /*56e0*/  BSYNC.RECONVERGENT B1 ;  /* 0x0000000000017941 */ /* 0x000fea0003800200 */
.L_x_181:
        /* <DEDUP_REMOVED lines=49> */
.L_x_184:
[----:B------:R-:W-:Y:S05]  /*5a00*/  BSYNC.RECONVERGENT B1 ;  /* 0x0000000000017941 */ /* 0x000fea0003800200 */
.L_x_183:
[----:B------:R-:W-:Y:S04]  /*5a10*/  BSSY.RECONVERGENT B1, `(.L_x_185) ;  /* 0x0000032000017945 */ /* 0x000fe80003800200 */
[----:B------:R-:W-:Y:S05]  /*5a20*/  @P1 BRA `(.L_x_186) ;  /* 0x0000000000c01947 */ /* 0x000fea0003800000 */
[----:B------:R-:W-:-:S05]  /*5a30*/  IADD3 R12, PT, PT, R12, R11, RZ ;  /* 0x0000000b0c0c7210 */ /* 0x000fca0007ffe0ff */
[----:B------:R-:W-:-:S05]  /*5a40*/  IMAD.SHL.U32 R12, R12, 0x8, RZ ;  /* 0x000000080c0c7824 */ /* 0x000fca00078e00ff */
[----:B------:R-:W-:-:S13]  /*5a50*/  ISETP.GE.AND P2, PT, R12, R117, PT ;  /* 0x000000750c00720c */ /* 0x000fda0003f46270 */
[----:B01234-:R-:W0:Y:S01]  /*5a60*/  @!P2 LDC.64 R14, c[0x0][0x3c8] ;  /* 0x0000f200ff0eab82 */ /* 0x01fe220000000a00 */
[----:B------:R-:W-:-:S04]  /*5a70*/  @!P2 IADD3 R114, P3, PT, R114, UR42, RZ ;  /* 0x0000002a7272ac10 */ /* 0x000fc8000ff7e0ff */
[----:B------:R-:W-:Y:S02]  /*5a80*/  @!P2 IADD3.X R13, PT, PT, RZ, R2, RZ, P3, !PT ;  /* 0x00000002ff0da210 */ /* 0x000fe40001ffe4ff */
[----:B0-----:R-:W-:-:S04]  /*5a90*/  @!P2 LEA R112, P4, R114, R14, 0x2 ;  /* 0x0000000e7270a211 */ /* 0x001fc800078810ff */
        /* <DEDUP_REMOVED lines=16> */
[----:B------:R-:W-:Y:S01]  /*5ba0*/  ISETP.NE.AND P5, PT, R17, RZ, PT ;  /* 0x000000ff1100720c */ /* 0x000fe20003fa5270 */
[----:B------:R-:W0:Y:S01]  /*5bb0*/  @!P2 S2R R13, SR_CTAID.Y ;  /* 0x00000000000da919 */ /* 0x000e220000002600 */
[----:B------:R-:W0:Y:S11]  /*5bc0*/  @!P2 LDC R115, c[0x0][0x3f8] ;  /* 0x0000fe00ff73ab82 */ /* 0x000e360000000800 */
[----:B------:R-:W-:Y:S01]  /*5bd0*/  VOTEU.ANY UP0, P5 ;  /* 0x0000000000ff7886 */ /* 0x000fe20002800100 */
[----:B------:R-:W-:-:S13]  /*5be0*/  PLOP3.LUT P3, PT, PT, PT, UP0, 0x80, 0x8 ;  /* 0x000000000008781c */ /* 0x000fda0003f6f008 */
[----:B------:R-:W2:Y:S01]  /*5bf0*/  @P3 LDG.E.64 R14, desc[UR36][R124.64+0xf0] ;  /* 0x0000f0247c0e3981 */ /* 0x000ea2000c1e1b00 */
[----:B------:R-:W-:Y:S01]  /*5c00*/  PLOP3.LUT P4, PT, PT, PT, UP0, 0x80, 0x8 ;  /* 0x000000000008781c */ /* 0x000fe20003f8f008 */
[----:B-----5:R-:W-:Y:S02]  /*5c10*/  HFMA2 R113, R113, 1, 1, R19 ;  /* 0x3c003c0071717831 */ /* 0x020fe40000000013 */
[----:B------:R-:W-:Y:S01]  /*5c20*/  HADD2 R112, R112, R18 ;  /* 0x0000001270707230 */ /* 0x000fe20000000000 */
[----:B------:R-:W0:Y:S02]  /*5c30*/  @!P2 S2R R114, SR_CTAID.X ;  /* 0x000000000072a919 */ /* 0x000e240000002500 */
[----:B0-----:R-:W-:Y:S01]  /*5c40*/  @!P2 IMAD R114, R13, R115, R114 ;  /* 0x000000730d72a224 */ /* 0x001fe200078e0272 */
[----:B------:R-:W-:-:S03]  /*5c50*/  @!P2 SHF.L.U32 R13, R16, 0x2, RZ ;  /* 0x00000002100da819 */ /* 0x000fc600000006ff */
[----:B------:R-:W-:Y:S01]  /*5c60*/  @!P2 IMAD R11, R114, R11, RZ ;  /* 0x0000000b720ba224 */ /* 0x000fe200078e02ff */
[----:B------:R-:W-:Y:S01]  /*5c70*/  @!P2 LOP3.LUT R120, R13, 0x4, RZ, 0xc0, !PT ;  /* 0x000000040d78a812 */ /* 0x000fe200078ec0ff */
[----:B------:R-:W0:Y:S04]  /*5c80*/  @!P2 LDC.64 R114, c[0x0][0x3b8] ;  /* 0x0000ee00ff72ab82 */ /* 0x000e280000000a00 */
[----:B------:R-:W-:Y:S01]  /*5c90*/  @!P2 IMAD R120, R11, 0x70, R120 ;  /* 0x000000700b78a824 */ /* 0x000fe200078e0278 */
[----:B------:R-:W-:-:S04]  /*5ca0*/  @!P2 SHF.R.S32.HI R11, RZ, 0x1f, R12 ;  /* 0x0000001fff0ba819 */ /* 0x000fc8000001140c */
[----:B------:R-:W-:-:S04]  /*5cb0*/  @!P2 IADD3 R12, P3, PT, R120, R12, RZ ;  /* 0x0000000c780ca210 */ /* 0x000fc80007f7e0ff */
[----:B------:R-:W-:Y:S02]  /*5cc0*/  @!P2 LEA.HI.X.SX32 R11, R120, R11, 0x1, P3 ;  /* 0x0000000b780ba211 */ /* 0x000fe400018f0eff */
[----:B------:R-:W-:Y:S02]  /*5cd0*/  PLOP3.LUT P3, PT, PT, PT, UP0, 0x80, 0x8 ;  /* 0x000000000008781c */ /* 0x000fe40003f6f008 */
[----:B0-----:R-:W-:-:S04]  /*5ce0*/  @!P2 LEA R114, P5, R12, R114, 0x1 ;  /* 0x000000720c72a211 */ /* 0x001fc800078a08ff */
[----:B------:R-:W-:Y:S01]  /*5cf0*/  @!P2 LEA.HI.X R115, R12, R115, R11, 0x1, P5 ;  /* 0x000000730c73a211 */ /* 0x000fe200028f0c0b */
[----:B--2---:R-:W-:-:S06]  /*5d00*/  @P4 HFMA2 R113, R113, R15, -RZ ;  /* 0x0000000f71714231 */ /* 0x004fcc00001000ff */
[----:B------:R-:W-:-:S05]  /*5d10*/  @P3 HMUL2 R112, R112, R14 ;  /* 0x0000000e70703232 */ /* 0x000fca0000000000 */
[----:B------:R0:W-:Y:S02]  /*5d20*/  @!P2 STG.E.64 desc[UR36][R114.64], R112 ;  /* 0x000000707200a986 */ /* 0x0001e4000c101b24 */
.L_x_186:
[----:B------:R-:W-:Y:S05]  /*5d30*/  BSYNC.RECONVERGENT B1 ;  /* 0x0000000000017941 */ /* 0x000fea0003800200 */
.L_x_185:
[----:B-----5:R-:W-:Y:S02]  /*5d40*/  HMUL2 R11, R80, R82 ;  /* 0x00000052500b7232 */ /* 0x020fe40000000000 */
[----:B------:R-:W-:Y:S01]  /*5d50*/  HFMA2 R12, R81, R83, -RZ ;  /* 0x00000053510c7231 */ /* 0x000fe200001000ff */
[----:B------:R-:W-:Y:S01]  /*5d60*/  UMOV UR5, 0xffffffff ;  /* 0xffffffff00057882 */ /* 0x000fe20000000000 */
[----:B0-----:R-:W-:Y:S01]  /*5d70*/  LOP3.LUT R114, R16, 0x1, RZ, 0xc0, !PT ;  /* 0x0000000110727812 */ /* 0x001fe200078ec0ff */
[----:B------:R-:W-:Y:S02]  /*5d80*/  HFMA2 R11, R78, R84, R11 ;  /* 0x000000544e0b7231 */ /* 0x000fe4000000000b */
[----:B------:R-:W-:Y:S02]  /*5d90*/  HFMA2 R12, R79, R85, R12 ;  /* 0x000000554f0c7231 */ /* 0x000fe4000000000c */
[----:B------:R-:W-:Y:S02]  /*5da0*/  HFMA2 R11, R76, R86, R11 ;  /* 0x000000564c0b7231 */ /* 0x000fe4000000000b */
[----:B------:R-:W-:-:S04]  /*5db0*/  HFMA2 R12, R77, R87, R12 ;  /* 0x000000574d0c7231 */ /* 0x000fc8000000000c */
        /* <DEDUP_REMOVED lines=19> */
[----:B------:R-:W-:-:S04]  /*5ef0*/  HFMA2 R11, R62, R100, R11 ;  /* 0x000000643e0b7231 */ /* 0x000fc8000000000b */
[----:B------:R-:W-:-:S04]  /*5f00*/  HFMA2 R11, R60, R102, R11 ;  /* 0x000000663c0b7231 */ /* 0x000fc8000000000b */
[----:B------:R-:W-:-:S04]  /*5f10*/  HFMA2 R11, R58, R104, R11 ;  /* 0x000000683a0b7231 */ /* 0x000fc8000000000b */
[----:B------:R-:W-:-:S04]  /*5f20*/  HFMA2 R11, R56, R106, R11 ;  /* 0x0000006a380b7231 */ /* 0x000fc8000000000b */
[----:B------:R-:W-:-:S04]  /*5f30*/  HFMA2 R11, R54, R108, R11 ;  /* 0x0000006c360b7231 */ /* 0x000fc8000000000b */
[----:B------:R-:W-:-:S04]  /*5f40*/  HFMA2 R11, R52, R110, R11 ;  /* 0x0000006e340b7231 */ /* 0x000fc8000000000b */
[----:B------:R-:W-:-:S04]  /*5f50*/  HFMA2 R11, R50, R112, R11 ;  /* 0x00000070320b7231 */ /* 0x000fc8000000000b */
[----:B------:R-:W-:-:S05]  /*5f60*/  HADD2 R11, R11, R12 ;  /* 0x0000000c0b0b7230 */ /* 0x000fca0000000000 */
[--C-:B------:R-:W-:Y:S02]  /*5f70*/  HADD2.F32 R13, -RZ, R11.reuse.H0_H0 ;  /* 0x2000000bff0d7230 */ /* 0x100fe40000004100 */
[----:B------:R-:W-:-:S05]  /*5f80*/  HADD2.F32 R12, -RZ, R11.H1_H1 ;  /* 0x3000000bff0c7230 */ /* 0x000fca0000004100 */
[----:B------:R-:W-:Y:S01]  /*5f90*/  FADD.FTZ R13, R13, R12 ;  /* 0x0000000c0d0d7221 */ /* 0x000fe20000010000 */
[----:B------:R-:W-:Y:S06]  /*5fa0*/  BRA.DIV UR5, `(.L_x_187) ;  /* 0x0000005205cc7947 */ /* 0x000fec000b800000 */
[----:B-1234-:R0:W1:Y:S02]  /*5fb0*/  SHFL.BFLY PT, R14, R13, 0x1, 0x1f ;  /* 0x0c201f000d0e7f89 */ /* 0x01e06400000e0000 */
.L_x_263:
[----:B------:R-:W-:Y:S01]  /*5fc0*/  ISETP.EQ.U32.OR P1, PT, R114, 0x1, P1 ;  /* 0x000000017200780c */ /* 0x000fe20000f22470 */
[----:B-1----:R-:W-:Y:S01]  /*5fd0*/  FADD.FTZ R11, R13, R14 ;  /* 0x0000000e0d0b7221 */ /* 0x002fe20000010000 */
[----:B------:R-:W-:Y:S03]  /*5fe0*/  BSSY.RECONVERGENT B1, `(.L_x_188) ;  /* 0x000001c000017945 */ /* 0x000fe60003800200 */
[----:B------:R-:W-:-:S08]  /*5ff0*/  FMUL.FTZ R11, R11, UR19 ;  /* 0x000000130b0b7c20 */ /* 0x000fd00008410000 */
[----:B------:R-:W-:Y:S05]  /*6000*/  @P1 BRA `(.L_x_189) ;  /* 0x0000000000641947 */ /* 0x000fea0003800000 */
[----:B------:R-:W-:Y:S02]  /*6010*/  ISETP.NE.U32.AND P1, PT, RZ, UR10, PT ;  /* 0x0000000aff007c0c */ /* 0x000fe4000bf25070 */
[----:B------:R-:W-:Y:S02]  /*6020*/  ISETP.NE.AND P4, PT, R119, RZ, PT ;  /* 0x000000ff7700720c */ /* 0x000fe40003f85270 */
[----:B------:R-:W-:Y:S02]  /*6030*/  ISETP.NE.AND.EX P2, PT, RZ, UR11, PT, P1 ;  /* 0x0000000bff007c0c */ /* 0x000fe4000bf45310 */
[----:B------:R-:W-:-:S04]  /*6040*/  ISETP.NE.U32.AND P1, PT, RZ, UR14, PT ;  /* 0x0000000eff007c0c */ /* 0x000fc8000bf25070 */
[----:B------:R-:W-:-:S07]  /*6050*/  ISETP.NE.AND.EX P1, PT, RZ, UR15, PT, P1 ;  /* 0x0000000fff007c0c */ /* 0x000fce000bf25310 */
[----:B0-----:R-:W0:Y:S06]  /*6060*/  @P2 LDC.64 R12, c[0x0][0x438] ;  /* 0x00010e00ff0c2b82 */ /* 0x001e2c0000000a00 */
[----:B------:R-:W1:Y:S02]  /*6070*/  @P1 S2R R115, SR_CTAID.X ;  /* 0x0000000000731919 */ /* 0x000e640000002500 */
[----:B------:R-:W1:Y:S08]  /*6080*/  @P1 LDC.64 R14, c[0x0][0x448] ;  /* 0x00011200ff0e1b82 */ /* 0x000e700000000a00 */
[----:B------:R-:W2:Y:S01]  /*6090*/  @P1 LDC R114, c[0x0][0x430] ;  /* 0x00010c00ff721b82 */ /* 0x000ea20000000800 */
[----:B0-----:R-:W-:-:S06]  /*60a0*/  @P2 IMAD.WIDE R12, R6, 0x2, R12 ;  /* 0x00000002060c2825 */ /* 0x001fcc00078e020c */
[----:B------:R-:W3:Y:S01]  /*60b0*/  @P2 LDG.E.U16 R12, desc[UR36][R12.64] ;  /* 0x000000240c0c2981 */ /* 0x000ee2000c1e1500 */
[----:B-1----:R-:W-:Y:S02]  /*60c0*/  @P1 IMAD.WIDE.U32 R14, R115, 0x2, R14 ;  /* 0x00000002730e1825 */ /* 0x002fe400078e000e */
[----:B------:R-:W2:Y:S04]  /*60d0*/  @P1 LDC R115, c[0x0][0x408] ;  /* 0x00010200ff731b82 */ /* 0x000ea80000000800 */
[----:B------:R-:W4:Y:S01]  /*60e0*/  @P1 LDG.E.U16 R14, desc[UR36][R14.64] ;  /* 0x000000240e0e1981 */ /* 0x000f22000c1e1500 */
[----:B--2---:R-:W-:-:S05]  /*60f0*/  @P1 IMAD.IADD R115, R115, 0x1, R114 ;  /* 0x0000000173731824 */ /* 0x004fca00078e0272 */
[----:B------:R-:W-:Y:S01]  /*6100*/  @P1 ISETP.GE.AND P3, PT, R116, R115, PT ;  /* 0x000000737400120c */ /* 0x000fe20003f66270 */
[----:B---3--:R-:W-:-:S05]  /*6110*/  @P2 HADD2.F32 R114, -RZ, R12.H0_H0 ;  /* 0x2000000cff722230 */ /* 0x008fca0000004100 */
[----:B------:R-:W-:Y:S01]  /*6120*/  @P2 FADD.FTZ R11, R11, R114 ;  /* 0x000000720b0b2221 */ /* 0x000fe20000010000 */
[----:B------:R-:W-:-:S04]  /*6130*/  @P1 SEL R114, RZ, UR39, P3 ;  /* 0x00000027ff721c07 */ /* 0x000fc80009800000 */
[----:B------:R-:W-:Y:S01]  /*6140*/  @P1 IADD3 R114, PT, PT, R7, -UR45, R114 ;  /* 0x8000002d07721c10 */ /* 0x000fe2000fffe072 */
[----:B----4-:R-:W-:-:S03]  /*6150*/  @P1 HADD2.F32 R12, -RZ, R14.H0_H0 ;  /* 0x2000000eff0c1230 */ /* 0x010fc60000004100 */
[----:B------:R-:W-:-:S05]  /*6160*/  @P1 I2FP.F32.S32 R114, R114 ;  /* 0x0000007200721245 */ /* 0x000fca0000201400 */
[----:B------:R-:W-:-:S05]  /*6170*/  @P1 FFMA.FTZ R11, R114, R12, R11 ;  /* 0x0000000c720b1223 */ /* 0x000fca000001000b */
[----:B------:R1:W-:Y:S01]  /*6180*/  STS [R10], R11 ;  /* 0x0000000b0a007388 */ /* 0x0003e20000000800 */
[----:B------:R-:W-:-:S07]  /*6190*/  @!P4 FMNMX.FTZ R118, R118, R11, !PT ;  /* 0x0000000b7676c209 */ /* 0x000fce0007810000 */
.L_x_189:
[----:B------:R-:W-:Y:S05]  /*61a0*/  BSYNC.RECONVERGENT B1 ;  /* 0x0000000000017941 */ /* 0x000fea0003800200 */
.L_x_188:
[C---:B-1----:R-:W-:Y:S01]  /*61b0*/  IADD3 R11, PT, PT, R7.reuse, 0x3f, RZ ;  /* 0x0000003f070b7810 */ /* 0x042fe20007ffe0ff */
[----:B------:R-:W-:Y:S01]  /*61c0*/  VIADD R7, R7, 0x40 ;  /* 0x0000004007077836 */ /* 0x000fe20000000000 */
[----:B------:R-:W-:Y:S01]  /*61d0*/  IADD3 R4, P2, PT, R4, 0x40, RZ ;  /* 0x0000004004047810 */ /* 0x000fe20007f5e0ff */
[----:B------:R-:W-:Y:S01]  /*61e0*/  VIADD R6, R6, 0x40 ;  /* 0x0000004006067836 */ /* 0x000fe20000000000 */
[----:B------:R-:W-:Y:S02]  /*61f0*/  ISETP.GE.AND P1, PT, R11, R8, PT ;  /* 0x000000080b00720c */ /* 0x000fe40003f26270 */
[----:B------:R-:W-:Y:S02]  /*6200*/  IADD3 R10, PT, PT, R10, 0x100, RZ ;  /* 0x000001000a0a7810 */ /* 0x000fe40007ffe0ff */
[----:B------:R-:W-:-:S09]  /*6210*/  IADD3.X R5, PT, PT, RZ, R5, RZ, P2, !PT ;  /* 0x00000005ff057210 */ /* 0x000fd200017fe4ff */
[----:B------:R-:W-:Y:S05]  /*6220*/  @!P1 BRA `(.L_x_190) ;  /* 0xffffffc400f49947 */ /* 0x000fea000383ffff */
.L_x_154:
[----:B0-----:R-:W-:Y:S05]  /*6230*/  BSYNC B0 ;  /* 0x0000000000007941 */ /* 0x001fea0003800000 */
.L_x_153:
[----:B------:R-:W-:-:S03]  /*6240*/  UMOV UR5, 0xffffffff ;  /* 0xffffffff00057882 */ /* 0x000fc60000000000 */
[----:B------:R-:W-:Y:S05]  /*6250*/  BRA.DIV UR5, `(.L_x_191) ;  /* 0x0000005205447947 */ /* 0x000fea000b800000 */
[----:B------:R-:W0:Y:S02]  /*6260*/  SHFL.BFLY PT, R14, R118, 0x10, 0x1f ;  /* 0x0e001f00760e7f89 */ /* 0x000e2400000e0000 */
[----:B0-----:R-:W-:-:S05]  /*6270*/  FMNMX.FTZ R13, R14, R118, !PT ;  /* 0x000000760e0d7209 */ /* 0x001fca0007810000 */
[----:B------:R-:W1:Y:S02]  /*6280*/  SHFL.BFLY PT, R14, R13, 0x8, 0x1f ;  /* 0x0d001f000d0e7f89 */ /* 0x000e6400000e0000 */
[----:B-1----:R-:W-:-:S05]  /*6290*/  FMNMX.FTZ R0, R13, R14, !PT ;  /* 0x0000000e0d007209 */ /* 0x002fca0007810000 */
[----:B------:R-:W0:Y:S02]  /*62a0*/  SHFL.BFLY PT, R14, R0, 0x4, 0x1f ;  /* 0x0c801f00000e7f89 */ /* 0x000e2400000e0000 */
[----:B0-----:R-:W-:-:S05]  /*62b0*/  FMNMX.FTZ R3, R0, R14, !PT ;  /* 0x0000000e00037209 */ /* 0x001fca0007810000 */
[----:B------:R0:W1:Y:S02]  /*62c0*/  SHFL.BFLY PT, R14, R3, 0x2, 0x1f ;  /* 0x0c401f00030e7f89 */ /* 0x00006400000e0000 */
.L_x_269:
[----:B------:R-:W2:Y:S01]  /*62d0*/  S2R R13, SR_CgaCtaId ;  /* 0x00000000000d7919 */ /* 0x000ea20000008800 */
[----:B------:R-:W-:Y:S01]  /*62e0*/  LOP3.LUT P0, R0, R16, 0x1f, RZ, 0xc0, !PT ;  /* 0x0000001f10007812 */ /* 0x000fe2000780c0ff */
[----:B------:R-:W-:Y:S05]  /*62f0*/  WARPSYNC.ALL ;  /* 0x0000000000007948 */ /* 0x000fea0003800000 */
[----:B------:R-:W-:Y:S02]  /*6300*/  MOV R12, 0x400 ;  /* 0x00000400000c7802 */ /* 0x000fe40000000f00 */
[----:B01----:R-:W-:Y:S02]  /*6310*/  FMNMX.FTZ R3, R3, R14, !PT ;  /* 0x0000000e03037209 */ /* 0x003fe40007810000 */
[----:B--2---:R-:W-:-:S04]  /*6320*/  LEA R5, R13, R12, 0x18 ;  /* 0x0000000c0d057211 */ /* 0x004fc800078ec0ff */
[----:B------:R-:W-:-:S05]  /*6330*/  LEA.HI R4, R16, R5, RZ, 0x1d ;  /* 0x0000000510047211 */ /* 0x000fca00078fe8ff */
[----:B------:R-:W-:Y:S01]  /*6340*/  @!P0 STS [R4], R3 ;  /* 0x0000000304008388 */ /* 0x000fe20000000800 */
[----:B------:R-:W-:Y:S01]  /*6350*/  BAR.SYNC.DEFER_BLOCKING 0x0 ;  /* 0x0000000000007b1d */ /* 0x000fe20000010000 */
[C---:B------:R-:W-:Y:S01]  /*6360*/  ISETP.GT.U32.AND P0, PT, R0.reuse, 0x3, PT ;  /* 0x000000030000780c */ /* 0x040fe20003f04070 */
[----:B------:R-:W-:Y:S01]  /*6370*/  IMAD R5, R0, 0x4, R5 ;  /* 0x0000000400057824 */ /* 0x000fe200078e0205 */
[----:B------:R-:W-:Y:S01]  /*6380*/  MOV R8, 0xff7fffff ;  /* 0xff7fffff00087802 */ /* 0x000fe20000000f00 */
[----:B------:R-:W-:Y:S02]  /*6390*/  HFMA2 R7, -RZ, RZ, 0, 0 ;  /* 0x00000000ff077431 */ /* 0x000fe400000001ff */
[----:B------:R-:W-:Y:S08]  /*63a0*/  BSSY.RECONVERGENT B0, `(.L_x_192) ;  /* 0x0000153000007945 */ /* 0x000ff00003800200 */
[----:B------:R-:W0:Y:S04]  /*63b0*/  @!P0 LDS R8, [R5] ;  /* 0x0000000005088984 */ /* 0x000e280000000800 */
[----:B0-----:R-:W0:Y:S02]  /*63c0*/  SHFL.BFLY PT, R3, R8, 0x2, 0x1f ;  /* 0x0c401f0008037f89 */ /* 0x001e2400000e0000 */
[----:B0-----:R-:W-:Y:S01]  /*63d0*/  FMNMX.FTZ R9, R3, R8, !PT ;  /* 0x0000000803097209 */ /* 0x001fe20007810000 */
[----:B------:R-:W-:-:S04]  /*63e0*/  VIADD R3, R16, UR12 ;  /* 0x0000000c10037c36 */ /* 0x000fc80008000000 */
[----:B------:R-:W0:Y:S01]  /*63f0*/  SHFL.BFLY PT, R6, R9, 0x1, 0x1f ;  /* 0x0c201f0009067f89 */ /* 0x000e2200000e0000 */
[----:B------:R-:W-:Y:S02]  /*6400*/  ISETP.GE.AND P0, PT, R3, UR45, PT ;  /* 0x0000002d03007c0c */ /* 0x000fe4000bf06270 */
[----:B0-----:R-:W-:-:S06]  /*6410*/  FMNMX.FTZ R6, R9, R6, !PT ;  /* 0x0000000609067209 */ /* 0x001fcc0007810000 */
[----:B------:R-:W0:Y:S05]  /*6420*/  SHFL.IDX PT, R6, R6, RZ, 0x1f ;  /* 0x00001fff06067589 */ /* 0x000e2a00000e0000 */
[----:B------:R-:W-:Y:S05]  /*6430*/  @P0 BRA `(.L_x_193) ;  /* 0x0000001400240947 */ /* 0x000fea0003800000 */
[----:B------:R-:W1:Y:S02]  /*6440*/  LDC.64 R8, c[0x0][0x420] ;  /* 0x00010800ff087b82 */ /* 0x000e640000000a00 */
[----:B-1----:R-:W-:-:S04]  /*6450*/  ISETP.NE.U32.AND P0, PT, R8, RZ, PT ;  /* 0x000000ff0800720c */ /* 0x002fc80003f05070 */
[----:B------:R-:W-:-:S13]  /*6460*/  ISETP.NE.AND.EX P0, PT, R9, RZ, PT, P0 ;  /* 0x000000ff0900720c */ /* 0x000fda0003f05300 */
[----:B------:R-:W-:Y:S05]  /*6470*/  @P0 BRA `(.L_x_194) ;  /* 0x0000000c00940947 */ /* 0x000fea0003800000 */
[----:B------:R-:W-:Y:S01]  /*6480*/  IMAD.MOV.U32 R10, RZ, RZ, 0x80 ;  /* 0x00000080ff0a7424 */ /* 0x000fe200078e00ff */
[----:B------:R-:W-:Y:S01]  /*6490*/  LOP3.LUT R8, RZ, R16, RZ, 0x33, !PT ;  /* 0x00000010ff087212 */ /* 0x000fe200078e33ff */
[----:B------:R-:W-:Y:S01]  /*64a0*/  BSSY.RECONVERGENT B1, `(.L_x_195) ;  /* 0x000001c000017945 */ /* 0x000fe20003800200 */
[----:B------:R-:W-:Y:S02]  /*64b0*/  IMAD.MOV.U32 R9, RZ, RZ, R3 ;  /* 0x000000ffff097224 */ /* 0x000fe400078e0003 */
[----:B------:R-:W-:-:S04]  /*64c0*/  VIADDMNMX R7, R3, R10, UR45, !PT ;  /* 0x0000002d03077e46 */ /* 0x000fc8000f80010a */
[----:B------:R-:W-:-:S04]  /*64d0*/  IADD3 R8, PT, PT, R7, -UR12, R8 ;  /* 0x8000000c07087c10 */ /* 0x000fc8000fffe008 */
[C---:B------:R-:W-:Y:S02]  /*64e0*/  LOP3.LUT R7, R8.reuse, 0x180, RZ, 0xc0, !PT ;  /* 0x0000018008077812 */ /* 0x040fe400078ec0ff */
[----:B------:R-:W-:Y:S02]  /*64f0*/  ISETP.GE.U32.AND P1, PT, R8, 0x180, PT ;  /* 0x000001800800780c */ /* 0x000fe40003f26070 */
[----:B------:R-:W-:Y:S02]  /*6500*/  ISETP.NE.AND P0, PT, R7, 0x180, PT ;  /* 0x000001800700780c */ /* 0x000fe40003f05270 */
[----:B------:R-:W-:-:S11]  /*6510*/  MOV R7, RZ ;  /* 0x000000ff00077202 */ /* 0x000fd60000000f00 */
[----:B------:R-:W-:Y:S05]  /*6520*/  @!P0 BRA `(.L_x_196) ;  /* 0x00000000004c8947 */ /* 0x000fea0003800000 */
[----:B------:R-:W-:Y:S02]  /*6530*/  IADD3 R10, PT, PT, R12, 0x220, RZ ;  /* 0x000002200c0a7810 */ /* 0x000fe40007ffe0ff */
[----:B------:R-:W-:Y:S02]  /*6540*/  LEA.HI R7, R8, 0x1, RZ, 0x19 ;  /* 0x0000000108077811 */ /* 0x000fe400078fc8ff */
[----:B------:R-:W-:Y:S02]  /*6550*/  LEA R11, R13, R10, 0x18 ;  /* 0x0000000a0d0b7211 */ /* 0x000fe400078ec0ff */
[----:B------:R-:W-:Y:S01]  /*6560*/  LOP3.LUT R8, R7, 0x3, RZ, 0xc0, !PT ;  /* 0x0000000307087812 */ /* 0x000fe200078ec0ff */
[----:B------:R-:W-:Y:S01]  /*6570*/  IMAD.MOV.U32 R7, RZ, RZ, RZ ;  /* 0x000000ffff077224 */ /* 0x000fe200078e00ff */
[----:B------:R-:W-:Y:S01]  /*6580*/  MOV R9, R3 ;  /* 0x0000000300097202 */ /* 0x000fe20000000f00 */
[----:B------:R-:W-:Y:S01]  /*6590*/  IMAD R10, R16, 0x4, R11 ;  /* 0x00000004100a7824 */ /* 0x000fe200078e020b */
[----:B------:R-:W-:-:S07]  /*65a0*/  IADD3 R8, PT, PT, -R8, RZ, RZ ;  /* 0x000000ff08087210 */ /* 0x000fce0007ffe1ff */
.L_x_197:
[----:B------:R-:W0:Y:S01]  /*65b0*/  LDS R11, [R10] ;  /* 0x000000000a0b7984 */ /* 0x000e220000000800 */
[----:B------:R-:W-:Y:S01]  /*65c0*/  VIADD R8, R8, 0x1 ;  /* 0x0000000108087836 */ /* 0x000fe20000000000 */
[----:B------:R-:W-:-:S04]  /*65d0*/  IADD3 R9, PT, PT, R9, 0x80, RZ ;  /* 0x0000008009097810 */ /* 0x000fc80007ffe0ff */
[----:B------:R-:W-:Y:S01]  /*65e0*/  ISETP.NE.AND P0, PT, R8, RZ, PT ;  /* 0x000000ff0800720c */ /* 0x000fe20003f05270 */
[----:B0-----:R-:W-:-:S04]  /*65f0*/  FADD.FTZ R11, -R6, R11 ;  /* 0x0000000b060b7221 */ /* 0x001fc80000010100 */
[----:B------:R-:W-:-:S06]  /*6600*/  FMUL.FTZ R11, R11, 1.4426950216293334961 ;  /* 0x3fb8aa3b0b0b7820 */ /* 0x000fcc0000410000 */
[----:B------:R-:W0:Y:S02]  /*6610*/  MUFU.EX2 R11, R11 ;  /* 0x0000000b000b7308 */ /* 0x000e240000000800 */
[----:B0-----:R0:W-:Y:S01]  /*6620*/  STS [R10], R11 ;  /* 0x0000000b0a007388 */ /* 0x0011e20000000800 */
[----:B------:R-:W-:Y:S01]  /*6630*/  FADD.FTZ R7, R11, R7 ;  /* 0x000000070b077221 */ /* 0x000fe20000010000 */
[----:B0-----:R-:W-:Y:S01]  /*6640*/  VIADD R10, R10, 0x200 ;  /* 0x000002000a0a7836 */ /* 0x001fe20000000000 */
[----:B------:R-:W-:Y:S06]  /*6650*/  @P0 BRA `(.L_x_197) ;  /* 0xfffffffc00d40947 */ /* 0x000fec000383ffff */
.L_x_196:
[----:B------:R-:W-:Y:S05]  /*6660*/  BSYNC.RECONVERGENT B1 ;  /* 0x0000000000017941 */ /* 0x000fea0003800200 */
.L_x_195:
        /* <DEDUP_REMOVED lines=14> */
.L_x_200:
[----:B------:R-:W0:Y:S01]  /*6750*/  LDS R11, [R8+-0x400] ;  /* 0xfffc0000080b7984 */ /* 0x000e220000000800 */
[----:B------:R-:W-:-:S03]  /*6760*/  VIADD R9, R9, 0x800 ;  /* 0x0000080009097836 */ /* 0x000fc60000000000 */
[----:B------:R-:W1:Y:S02]  /*6770*/  LDS R13, [R8+-0x200] ;  /* 0xfffe0000080d7984 */ /* 0x000e640000000800 */
[----:B------:R-:W-:Y:S02]  /*6780*/  ISETP.GE.AND P1, PT, R9, R10, PT ;  /* 0x0000000a0900720c */ /* 0x000fe40003f26270 */
[----:B------:R-:W2:Y:S04]  /*6790*/  LDS R15, [R8] ;  /* 0x00000000080f7984 */ /* 0x000ea80000000800 */
[----:B------:R-:W5:Y:S04]  /*67a0*/  LDS R19, [R8+0x200] ;  /* 0x0002000008137984 */ /* 0x000f680000000800 */
[----:B------:R-:W3:Y:S04]  /*67b0*/  LDS R21, [R8+0x400] ;  /* 0x0004000008157984 */ /* 0x000ee80000000800 */
[----:B------:R-:W3:Y:S04]  /*67c0*/  LDS R23, [R8+0x600] ;  /* 0x0006000008177984 */ /* 0x000ee80000000800 */
[----:B----4-:R-:W4:Y:S04]  /*67d0*/  LDS R25, [R8+0x800] ;  /* 0x0008000008197984 */ /* 0x010f280000000800 */
[----:B------:R-:W4:Y:S04]  /*67e0*/  LDS R27, [R8+0xa00] ;  /* 0x000a0000081b7984 */ /* 0x000f280000000800 */
[----:B------:R-:W4:Y:S04]  /*67f0*/  LDS R29, [R8+0xc00] ;  /* 0x000c0000081d7984 */ /* 0x000f280000000800 */
[----:B------:R-:W4:Y:S01]  /*6800*/  LDS R31, [R8+0xe00] ;  /* 0x000e0000081f7984 */ /* 0x000f220000000800 */
[----:B0-----:R-:W-:-:S03]  /*6810*/  FADD.FTZ R11, -R6, R11 ;  /* 0x0000000b060b7221 */ /* 0x001fc60000010100 */
[----:B------:R-:W0:Y:S01]  /*6820*/  LDS R33, [R8+0x1000] ;  /* 0x0010000008217984 */ /* 0x000e220000000800 */
[----:B------:R-:W-:Y:S01]  /*6830*/  FMUL.FTZ R11, R11, 1.4426950216293334961 ;  /* 0x3fb8aa3b0b0b7820 */ /* 0x000fe20000410000 */
[C---:B-1----:R-:W-:Y:S02]  /*6840*/  FADD.FTZ R13, -R6.reuse, R13 ;  /* 0x0000000d060d7221 */ /* 0x042fe40000010100 */
[----:B------:R-:W1:Y:S01]  /*6850*/  LDS R35, [R8+0x1200] ;  /* 0x0012000008237984 */ /* 0x000e620000000800 */
[C---:B--2---:R-:W-:Y:S01]  /*6860*/  FADD.FTZ R15, -R6.reuse, R15 ;  /* 0x0000000f060f7221 */ /* 0x044fe20000010100 */
[----:B------:R-:W-:Y:S02]  /*6870*/  FMUL.FTZ R13, R13, 1.4426950216293334961 ;  /* 0x3fb8aa3b0d0d7820 */ /* 0x000fe40000410000 */
[----:B------:R-:W2:Y:S01]  /*6880*/  LDS R37, [R8+0x1400] ;  /* 0x0014000008257984 */ /* 0x000ea20000000800 */
[----:B------:R-:W4:Y:S01]  /*6890*/  MUFU.EX2 R11, R11 ;  /* 0x0000000b000b7308 */ /* 0x000f220000000800 */
[----:B------:R-:W-:Y:S01]  /*68a0*/  FMUL.FTZ R15, R15, 1.4426950216293334961 ;  /* 0x3fb8aa3b0f0f7820 */ /* 0x000fe20000410000 */
[C---:B-----5:R-:W-:Y:S01]  /*68b0*/  FADD.FTZ R19, -R6.reuse, R19 ;  /* 0x0000001306137221 */ /* 0x060fe20000010100 */
[----:B------:R-:W5:Y:S01]  /*68c0*/  LDS R39, [R8+0x1600] ;  /* 0x0016000008277984 */ /* 0x000f620000000800 */
[----:B---3--:R-:W-:-:S02]  /*68d0*/  FADD.FTZ R21, -R6, R21 ;  /* 0x0000001506157221 */ /* 0x008fc40000010100 */
[----:B------:R-:W-:Y:S01]  /*68e0*/  FMUL.FTZ R19, R19, 1.4426950216293334961 ;  /* 0x3fb8aa3b13137820 */ /* 0x000fe20000410000 */
[----:B------:R-:W3:Y:S01]  /*68f0*/  LDS R41, [R8+0x1800] ;  /* 0x0018000008297984 */ /* 0x000ee20000000800 */
[----:B------:R-:W0:Y:S01]  /*6900*/  MUFU.EX2 R13, R13 ;  /* 0x0000000d000d7308 */ /* 0x000e220000000800 */
[----:B------:R-:W-:Y:S01]  /*6910*/  FMUL.FTZ R21, R21, 1.4426950216293334961 ;  /* 0x3fb8aa3b15157820 */ /* 0x000fe20000410000 */
[C---:B------:R-:W-:Y:S01]  /*6920*/  FADD.FTZ R23, -R6.reuse, R23 ;  /* 0x0000001706177221 */ /* 0x040fe20000010100 */
[----:B------:R-:W3:Y:S01]  /*6930*/  LDS R43, [R8+0x1a00] ;  /* 0x001a0000082b7984 */ /* 0x000ee20000000800 */
[C---:B----4-:R-:W-:Y:S02]  /*6940*/  FADD.FTZ R25, -R6.reuse, R25 ;  /* 0x0000001906197221 */ /* 0x050fe40000010100 */
[----:B------:R-:W-:Y:S02]  /*6950*/  FMUL.FTZ R23, R23, 1.4426950216293334961 ;  /* 0x3fb8aa3b17177820 */ /* 0x000fe40000410000 */
[----:B------:R-:W4:Y:S01]  /*6960*/  MUFU.EX2 R15, R15 ;  /* 0x0000000f000f7308 */ /* 0x000f220000000800 */
[----:B------:R-:W-:Y:S01]  /*6970*/  FADD.FTZ R7, R11, R7 ;  /* 0x000000070b077221 */ /* 0x000fe20000010000 */
[----:B------:R-:W-:Y:S01]  /*6980*/  FMUL.FTZ R25, R25, 1.4426950216293334961 ;  /* 0x3fb8aa3b19197820 */ /* 0x000fe20000410000 */
[C---:B------:R-:W-:Y:S01]  /*6990*/  FADD.FTZ R27, -R6.reuse, R27 ;  /* 0x0000001b061b7221 */ /* 0x040fe20000010100 */
[----:B------:R-:W-:Y:S01]  /*69a0*/  STS [R8+-0x400], R11 ;  /* 0xfffc000b08007388 */ /* 0x000fe20000000800 */
[----:B------:R-:W-:-:S02]  /*69b0*/  FADD.FTZ R29, -R6, R29 ;  /* 0x0000001d061d7221 */ /* 0x000fc40000010100 */
[----:B------:R-:W-:Y:S01]  /*69c0*/  FMUL.FTZ R27, R27, 1.4426950216293334961 ;  /* 0x3fb8aa3b1b1b7820 */ /* 0x000fe20000410000 */
[----:B------:R-:W2:Y:S01]  /*69d0*/  MUFU.EX2 R19, R19 ;  /* 0x0000001300137308 */ /* 0x000ea20000000800 */
[----:B0-----:R-:W-:Y:S01]  /*69e0*/  FADD.FTZ R7, R7, R13 ;  /* 0x0000000d07077221 */ /* 0x001fe20000010000 */
[----:B------:R-:W-:Y:S01]  /*69f0*/  FMUL.FTZ R29, R29, 1.4426950216293334961 ;  /* 0x3fb8aa3b1d1d7820 */ /* 0x000fe20000410000 */
[C---:B------:R-:W-:Y:S01]  /*6a00*/  FADD.FTZ R31, -R6.reuse, R31 ;  /* 0x0000001f061f7221 */ /* 0x040fe20000010100 */
[----:B------:R-:W-:Y:S01]  /*6a10*/  STS [R8+-0x200], R13 ;  /* 0xfffe000d08007388 */ /* 0x000fe20000000800 */
[C---:B------:R-:W-:Y:S02]  /*6a20*/  FADD.FTZ R33, -R6.reuse, R33 ;  /* 0x0000002106217221 */ /* 0x040fe40000010100 */
[----:B------:R-:W-:Y:S01]  /*6a30*/  FMUL.FTZ R31, R31, 1.4426950216293334961 ;  /* 0x3fb8aa3b1f1f7820 */ /* 0x000fe20000410000 */
[----:B------:R-:W0:Y:S01]  /*6a40*/  MUFU.EX2 R21, R21 ;  /* 0x0000001500157308 */ /* 0x000e220000000800 */
[----:B----4-:R-:W-:Y:S01]  /*6a50*/  FADD.FTZ R7, R7, R15 ;  /* 0x0000000f07077221 */ /* 0x010fe20000010000 */
[----:B------:R-:W-:Y:S01]  /*6a60*/  FMUL.FTZ R33, R33, 1.4426950216293334961 ;  /* 0x3fb8aa3b21217820 */ /* 0x000fe20000410000 */
[C---:B-1----:R-:W-:Y:S01]  /*6a70*/  FADD.FTZ R35, -R6.reuse, R35 ;  /* 0x0000002306237221 */ /* 0x042fe20000010100 */
[----:B------:R-:W-:Y:S03]  /*6a80*/  STS [R8], R15 ;  /* 0x0000000f08007388 */ /* 0x000fe60000000800 */
[----:B------:R-:W-:Y:S01]  /*6a90*/  FMUL.FTZ R35, R35, 1.4426950216293334961 ;  /* 0x3fb8aa3b23237820 */ /* 0x000fe20000410000 */
[----:B------:R-:W1:Y:S01]  /*6aa0*/  MUFU.EX2 R23, R23 ;  /* 0x0000001700177308 */ /* 0x000e620000000800 */
[----:B--2---:R-:W-:Y:S01]  /*6ab0*/  FADD.FTZ R7, R7, R19 ;  /* 0x0000001307077221 */ /* 0x004fe20000010000 */
[C---:B------:R-:W-:Y:S01]  /*6ac0*/  FADD.FTZ R37, -R6.reuse, R37 ;  /* 0x0000002506257221 */ /* 0x040fe20000010100 */
[C---:B-----5:R-:W-:Y:S01]  /*6ad0*/  FADD.FTZ R39, -R6.reuse, R39 ;  /* 0x0000002706277221 */ /* 0x060fe20000010100 */
[----:B------:R-:W-:Y:S02]  /*6ae0*/  STS [R8+0x200], R19 ;  /* 0x0002001308007388 */ /* 0x000fe40000000800 */
[----:B------:R-:W-:Y:S01]  /*6af0*/  FMUL.FTZ R37, R37, 1.4426950216293334961 ;  /* 0x3fb8aa3b25257820 */ /* 0x000fe20000410000 */
[----:B------:R-:W-:Y:S01]  /*6b00*/  FMUL.FTZ R39, R39, 1.4426950216293334961 ;  /* 0x3fb8aa3b27277820 */ /* 0x000fe20000410000 */
[----:B------:R-:W2:Y:S01]  /*6b10*/  MUFU.EX2 R25, R25 ;  /* 0x0000001900197308 */ /* 0x000ea20000000800 */
[----:B0-----:R-:W-:Y:S01]  /*6b20*/  FADD.FTZ R7, R7, R21 ;  /* 0x0000001507077221 */ /* 0x001fe20000010000 */
[C---:B---3--:R-:W-:Y:S01]  /*6b30*/  FADD.FTZ R41, -R6.reuse, R41 ;  /* 0x0000002906297221 */ /* 0x048fe20000010100 */
[----:B------:R-:W-:Y:S01]  /*6b40*/  FADD.FTZ R43, -R6, R43 ;  /* 0x0000002b062b7221 */ /* 0x000fe20000010100 */
[----:B------:R-:W-:Y:S02]  /*6b50*/  STS [R8+0x400], R21 ;  /* 0x0004001508007388 */ /* 0x000fe40000000800 */
[----:B------:R-:W-:Y:S01]  /*6b60*/  FMUL.FTZ R41, R41, 1.4426950216293334961 ;  /* 0x3fb8aa3b29297820 */ /* 0x000fe20000410000 */
[----:B------:R-:W-:Y:S01]  /*6b70*/  FMUL.FTZ R43, R43, 1.4426950216293334961 ;  /* 0x3fb8aa3b2b2b7820 */ /* 0x000fe20000410000 */
        /* <DEDUP_REMOVED lines=31> */
[----:B0-----:R-:W-:Y:S01]  /*6d70*/  IADD3 R8, PT, PT, R8, 0x2000, RZ ;  /* 0x0000200008087810 */ /* 0x001fe20007ffe0ff */
[----:B------:R-:W-:Y:S06]  /*6d80*/  @!P1 BRA `(.L_x_200) ;  /* 0xfffffff800709947 */ /* 0x000fec000383ffff */
.L_x_199:
[----:B------:R-:W-:Y:S05]  /*6d90*/  BSYNC.RECONVERGENT B1 ;  /* 0x0000000000017941 */ /* 0x000fea0003800200 */
.L_x_198:
[----:B------:R-:W-:Y:S01]  /*6da0*/  IADD3 R10, PT, PT, -R9, UR45, RZ ;  /* 0x0000002d090a7c10 */ /* 0x000fe2000fffe1ff */
[----:B------:R-:W-:Y:S03]  /*6db0*/  BSSY.RECONVERGENT B1, `(.L_x_201) ;  /* 0x0000036000017945 */ /* 0x000fe60003800200 */
[----:B------:R-:W-:-:S13]  /*6dc0*/  ISETP.GT.AND P1, PT, R10, 0x200, PT ;  /* 0x000002000a00780c */ /* 0x000fda0003f24270 */
[----:B------:R-:W-:Y:S05]  /*6dd0*/  @!P1 BRA `(.L_x_202) ;  /* 0x0000000000cc9947 */ /* 0x000fea0003800000 */
[----:B------:R-:W0:Y:S01]  /*6de0*/  LDS R11, [R8+-0x400] ;  /* 0xfffc0000080b7984 */ /* 0x000e220000000800 */
[----:B------:R-:W-:Y:S01]  /*6df0*/  PLOP3.LUT P0, PT, PT, PT, PT, 0x8, 0x80 ;  /* 0x000000000080781c */ /* 0x000fe20003f0e170 */
[----:B------:R-:W-:Y:S02]  /*6e00*/  VIADD R9, R9, 0x400 ;  /* 0x0000040009097836 */ /* 0x000fe40000000000 */
[----:B------:R-:W1:Y:S04]  /*6e10*/  LDS R13, [R8+-0x200] ;  /* 0xfffe0000080d7984 */ /* 0x000e680000000800 */
[----:B------:R-:W2:Y:S04]  /*6e20*/  LDS R15, [R8] ;  /* 0x00000000080f7984 */ /* 0x000ea80000000800 */
[----:B------:R-:W5:Y:S04]  /*6e30*/  LDS R19, [R8+0x200] ;  /* 0x0002000008137984 */ /* 0x000f680000000800 */
[----:B------:R-:W3:Y:S04]  /*6e40*/  LDS R21, [R8+0x400] ;  /* 0x0004000008157984 */ /* 0x000ee80000000800 */
[----:B------:R-:W3:Y:S04]  /*6e50*/  LDS R23, [R8+0x600] ;  /* 0x0006000008177984 */ /* 0x000ee80000000800 */
[----:B----4-:R-:W4:Y:S04]  /*6e60*/  LDS R25, [R8+0x800] ;  /* 0x0008000008197984 */ /* 0x010f280000000800 */
[----:B------:R-:W4:Y:S01]  /*6e70*/  LDS R27, [R8+0xa00] ;  /* 0x000a0000081b7984 */ /* 0x000f220000000800 */
[----:B0-----:R-:W-:-:S04]  /*6e80*/  FADD.FTZ R11, -R6, R11 ;  /* 0x0000000b060b7221 */ /* 0x001fc80000010100 */
[----:B------:R-:W-:Y:S01]  /*6e90*/  FMUL.FTZ R11, R11, 1.4426950216293334961 ;  /* 0x3fb8aa3b0b0b7820 */ /* 0x000fe20000410000 */
[C---:B-1----:R-:W-:Y:S01]  /*6ea0*/  FADD.FTZ R13, -R6.reuse, R13 ;  /* 0x0000000d060d7221 */ /* 0x042fe20000010100 */
[----:B--2---:R-:W-:-:S03]  /*6eb0*/  FADD.FTZ R15, -R6, R15 ;  /* 0x0000000f060f7221 */ /* 0x004fc60000010100 */
[----:B------:R-:W-:Y:S01]  /*6ec0*/  FMUL.FTZ R13, R13, 1.4426950216293334961 ;  /* 0x3fb8aa3b0d0d7820 */ /* 0x000fe20000410000 */
[----:B------:R-:W0:Y:S01]  /*6ed0*/  MUFU.EX2 R11, R11 ;  /* 0x0000000b000b7308 */ /* 0x000e220000000800 */
[----:B------:R-:W-:Y:S01]  /*6ee0*/  FMUL.FTZ R15, R15, 1.4426950216293334961 ;  /* 0x3fb8aa3b0f0f7820 */ /* 0x000fe20000410000 */
[C---:B-----5:R-:W-:Y:S01]  /*6ef0*/  FADD.FTZ R19, -R6.reuse, R19 ;  /* 0x0000001306137221 */ /* 0x060fe20000010100 */
[----:B---3--:R-:W-:-:S03]  /*6f00*/  FADD.FTZ R21, -R6, R21 ;  /* 0x0000001506157221 */ /* 0x008fc60000010100 */
[----:B------:R-:W-:Y:S02]  /*6f10*/  FMUL.FTZ R19, R19, 1.4426950216293334961 ;  /* 0x3fb8aa3b13137820 */ /* 0x000fe40000410000 */
[----:B------:R-:W1:Y:S01]  /*6f20*/  MUFU.EX2 R13, R13 ;  /* 0x0000000d000d7308 */ /* 0x000e620000000800 */
[----:B------:R-:W-:Y:S01]  /*6f30*/  FMUL.FTZ R21, R21, 1.4426950216293334961 ;  /* 0x3fb8aa3b15157820 */ /* 0x000fe20000410000 */
[C---:B------:R-:W-:Y:S01]  /*6f40*/  FADD.FTZ R23, -R6.reuse, R23 ;  /* 0x0000001706177221 */ /* 0x040fe20000010100 */
[----:B----4-:R-:W-:-:S03]  /*6f50*/  FADD.FTZ R25, -R6, R25 ;  /* 0x0000001906197221 */ /* 0x010fc60000010100 */
        /* <DEDUP_REMOVED lines=27> */
.L_x_202:
[----:B------:R-:W-:Y:S05]  /*7110*/  BSYNC.RECONVERGENT B1 ;  /* 0x0000000000017941 */ /* 0x000fea0003800200 */
.L_x_201:
[----:B------:R-:W-:-:S13]  /*7120*/  ISETP.LT.OR P0, PT, R9, UR45, P0 ;  /* 0x0000002d09007c0c */ /* 0x000fda0008701670 */
[----:B------:R-:W-:Y:S05]  /*7130*/  @!P0 BRA `(.L_x_193) ;  /* 0x0000000400e48947 */ /* 0x000fea0003800000 */
[----:B------:R-:W0:Y:S04]  /*7140*/  LDS R9, [R8+-0x400] ;  /* 0xfffc000008097984 */ /* 0x000e280000000800 */
[----:B------:R-:W1:Y:S04]  /*7150*/  LDS R11, [R8+-0x200] ;  /* 0xfffe0000080b7984 */ /* 0x000e680000000800 */
[----:B------:R-:W2:Y:S04]  /*7160*/  LDS R13, [R8] ;  /* 0x00000000080d7984 */ /* 0x000ea80000000800 */
[----:B------:R-:W5:Y:S01]  /*7170*/  LDS R15, [R8+0x200] ;  /* 0x00020000080f7984 */ /* 0x000f620000000800 */
[C---:B0-----:R-:W-:Y:S01]  /*7180*/  FADD.FTZ R9, -R6.reuse, R9 ;  /* 0x0000000906097221 */ /* 0x041fe20000010100 */
[----:B-1----:R-:W-:-:S03]  /*7190*/  FADD.FTZ R11, -R6, R11 ;  /* 0x0000000b060b7221 */ /* 0x002fc60000010100 */
[----:B------:R-:W-:Y:S01]  /*71a0*/  FMUL.FTZ R9, R9, 1.4426950216293334961 ;  /* 0x3fb8aa3b09097820 */ /* 0x000fe20000410000 */
[----:B--2---:R-:W-:Y:S01]  /*71b0*/  FADD.FTZ R13, -R6, R13 ;  /* 0x0000000d060d7221 */ /* 0x004fe20000010100 */
[----:B------:R-:W-:-:S04]  /*71c0*/  FMUL.FTZ R11, R11, 1.4426950216293334961 ;  /* 0x3fb8aa3b0b0b7820 */ /* 0x000fc80000410000 */
[----:B------:R-:W0:Y:S01]  /*71d0*/  MUFU.EX2 R9, R9 ;  /* 0x0000000900097308 */ /* 0x000e220000000800 */
[----:B-----5:R-:W-:Y:S01]  /*71e0*/  FADD.FTZ R15, -R6, R15 ;  /* 0x0000000f060f7221 */ /* 0x020fe20000010100 */
[----:B------:R-:W-:-:S03]  /*71f0*/  FMUL.FTZ R13, R13, 1.4426950216293334961 ;  /* 0x3fb8aa3b0d0d7820 */ /* 0x000fc60000410000 */
[----:B------:R-:W-:-:S03]  /*7200*/  FMUL.FTZ R15, R15, 1.4426950216293334961 ;  /* 0x3fb8aa3b0f0f7820 */ /* 0x000fc60000410000 */
[----:B------:R-:W1:Y:S08]  /*7210*/  MUFU.EX2 R11, R11 ;  /* 0x0000000b000b7308 */ /* 0x000e700000000800 */
[----:B------:R-:W2:Y:S01]  /*7220*/  MUFU.EX2 R13, R13 ;  /* 0x0000000d000d7308 */ /* 0x000ea20000000800 */
[----:B0-----:R0:W-:Y:S01]  /*7230*/  STS [R8+-0x400], R9 ;  /* 0xfffc000908007388 */ /* 0x0011e20000000800 */
[----:B------:R-:W-:-:S06]  /*7240*/  FADD.FTZ R7, R7, R9 ;  /* 0x0000000907077221 */ /* 0x000fcc0000010000 */
[----:B------:R-:W5:Y:S01]  /*7250*/  MUFU.EX2 R15, R15 ;  /* 0x0000000f000f7308 */ /* 0x000f620000000800 */
[----:B-1----:R0:W-:Y:S01]  /*7260*/  STS [R8+-0x200], R11 ;  /* 0xfffe000b08007388 */ /* 0x0021e20000000800 */
[----:B------:R-:W-:-:S03]  /*7270*/  FADD.FTZ R7, R7, R11 ;  /* 0x0000000b07077221 */ /* 0x000fc60000010000 */
[----:B--2---:R0:W-:Y:S01]  /*7280*/  STS [R8], R13 ;  /* 0x0000000d08007388 */ /* 0x0041e20000000800 */
[----:B------:R-:W-:-:S03]  /*7290*/  FADD.FTZ R7, R7, R13 ;  /* 0x0000000d07077221 */ /* 0x000fc60000010000 */
[----:B-----5:R0:W-:Y:S01]  /*72a0*/  STS [R8+0x200], R15 ;  /* 0x0002000f08007388 */ /* 0x0201e20000000800 */
[----:B------:R-:W-:Y:S01]  /*72b0*/  FADD.FTZ R7, R7, R15 ;  /* 0x0000000f07077221 */ /* 0x000fe20000010000 */
[----:B------:R-:W-:Y:S06]  /*72c0*/  BRA `(.L_x_193) ;  /* 0x0000000400807947 */ /* 0x000fec0003800000 */
.L_x_194:
[----:B------:R-:W-:Y:S01]  /*72d0*/  IMAD.MOV.U32 R14, RZ, RZ, 0x80 ;  /* 0x00000080ff0e7424 */ /* 0x000fe200078e00ff */
[----:B------:R-:W-:Y:S01]  /*72e0*/  LOP3.LUT R10, RZ, R16, RZ, 0x33, !PT ;  /* 0x00000010ff0a7212 */ /* 0x000fe200078e33ff */
[----:B------:R-:W-:Y:S03]  /*72f0*/  BSSY.RECONVERGENT B1, `(.L_x_203) ;  /* 0x0000024000017945 */ /* 0x000fe60003800200 */
[----:B------:R-:W-:-:S04]  /*7300*/  VIADDMNMX R7, R3, R14, UR45, !PT ;  /* 0x0000002d03077e46 */ /* 0x000fc8000f80010e */
[----:B------:R-:W-:Y:S01]  /*7310*/  IADD3 R11, PT, PT, R7, -UR12, R10 ;  /* 0x8000000c070b7c10 */ /* 0x000fe2000fffe00a */
[----:B------:R-:W-:-:S03]  /*7320*/  IMAD.MOV.U32 R10, RZ, RZ, R3 ;  /* 0x000000ffff0a7224 */ /* 0x000fc600078e0003 */
[C---:B------:R-:W-:Y:S02]  /*7330*/  LOP3.LUT R7, R11.reuse, 0x180, RZ, 0xc0, !PT ;  /* 0x000001800b077812 */ /* 0x040fe400078ec0ff */
[----:B------:R-:W-:Y:S02]  /*7340*/  ISETP.GE.U32.AND P0, PT, R11, 0x180, PT ;  /* 0x000001800b00780c */ /* 0x000fe40003f06070 */
[----:B------:R-:W-:Y:S01]  /*7350*/  ISETP.NE.AND P1, PT, R7, 0x180, PT ;  /* 0x000001800700780c */ /* 0x000fe20003f25270 */
[----:B------:R-:W-:-:S12]  /*7360*/  HFMA2 R7, -RZ, RZ, 0, 0 ;  /* 0x00000000ff077431 */ /* 0x000fd800000001ff */
[----:B------:R-:W-:Y:S05]  /*7370*/  @!P1 BRA `(.L_x_204) ;  /* 0x00000000006c9947 */ /* 0x000fea0003800000 */
[----:B------:R-:W-:Y:S02]  /*7380*/  IADD3 R12, PT, PT, R12, 0x220, RZ ;  /* 0x000002200c0c7810 */ /* 0x000fe40007ffe0ff */
[----:B------:R-:W-:Y:S02]  /*7390*/  LEA.HI R7, R11, 0x1, RZ, 0x19 ;  /* 0x000000010b077811 */ /* 0x000fe400078fc8ff */
[----:B------:R-:W-:Y:S02]  /*73a0*/  IADD3 R15, P1, P2, R8, UR42, R3 ;  /* 0x0000002a080f7c10 */ /* 0x000fe4000fa3e003 */
[----:B------:R-:W-:Y:S02]  /*73b0*/  LEA R11, R13, R12, 0x18 ;  /* 0x0000000c0d0b7211 */ /* 0x000fe400078ec0ff */
[----:B------:R-:W-:Y:S01]  /*73c0*/  LOP3.LUT R8, R7, 0x3, RZ, 0xc0, !PT ;  /* 0x0000000307087812 */ /* 0x000fe200078ec0ff */
[----:B------:R-:W-:Y:S01]  /*73d0*/  IMAD.MOV.U32 R7, RZ, RZ, RZ ;  /* 0x000000ffff077224 */ /* 0x000fe200078e00ff */
[----:B------:R-:W-:Y:S01]  /*73e0*/  IADD3.X R9, PT, PT, R2, R9, RZ, P1, P2 ;  /* 0x0000000902097210 */ /* 0x000fe20000fe44ff */
[----:B------:R-:W-:Y:S01]  /*73f0*/  IMAD R11, R16, 0x4, R11 ;  /* 0x00000004100b7824 */ /* 0x000fe200078e020b */
[----:B------:R-:W-:-:S02]  /*7400*/  MOV R10, R3 ;  /* 0x00000003000a7202 */ /* 0x000fc40000000f00 */
[----:B------:R-:W-:-:S07]  /*7410*/  IADD3 R12, PT, PT, -R8, RZ, RZ ;  /* 0x000000ff080c7210 */ /* 0x000fce0007ffe1ff */
.L_x_205:
[----:B------:R-:W-:-:S06]  /*7420*/  IMAD.MOV.U32 R8, RZ, RZ, R15 ;  /* 0x000000ffff087224 */ /* 0x000fcc00078e000f */
[----:B------:R1:W2:Y:S01]  /*7430*/  LDG.E.U8 R8, desc[UR36][R8.64] ;  /* 0x0000002408087981 */ /* 0x0002a2000c1e1100 */
[----:B------:R-:W-:Y:S01]  /*7440*/  MOV R14, RZ ;  /* 0x000000ff000e7202 */ /* 0x000fe20000000f00 */
[----:B------:R-:W-:Y:S01]  /*7450*/  VIADD R12, R12, 0x1 ;  /* 0x000000010c0c7836 */ /* 0x000fe20000000000 */
[----:B------:R-:W-:Y:S02]  /*7460*/  IADD3 R15, P2, PT, R15, 0x80, RZ ;  /* 0x000000800f0f7810 */ /* 0x000fe40007f5e0ff */
[----:B------:R-:W-:-:S03]  /*7470*/  IADD3 R10, PT, PT, R10, 0x80, RZ ;  /* 0x000000800a0a7810 */ /* 0x000fc60007ffe0ff */
[----:B-1----:R-:W-:Y:S01]  /*7480*/  IMAD.X R9, RZ, RZ, R9, P2 ;  /* 0x000000ffff097224 */ /* 0x002fe200010e0609 */
[----:B--2---:R-:W-:-:S13]  /*7490*/  ISETP.NE.AND P1, PT, R8, RZ, PT ;  /* 0x000000ff0800720c */ /* 0x004fda0003f25270 */
[----:B------:R-:W0:Y:S02]  /*74a0*/  @!P1 LDS R13, [R11] ;  /* 0x000000000b0d9984 */ /* 0x000e240000000800 */
[----:B0-----:R-:W-:-:S04]  /*74b0*/  @!P1 FADD.FTZ R13, -R6, R13 ;  /* 0x0000000d060d9221 */ /* 0x001fc80000010100 */
[----:B------:R-:W-:-:S04]  /*74c0*/  @!P1 FMUL.FTZ R13, R13, 1.4426950216293334961 ;  /* 0x3fb8aa3b0d0d9820 */ /* 0x000fc80000410000 */
[----:B------:R-:W0:Y:S01]  /*74d0*/  @!P1 MUFU.EX2 R14, R13 ;  /* 0x0000000d000e9308 */ /* 0x000e220000000800 */
[----:B------:R-:W-:Y:S01]  /*74e0*/  ISETP.NE.AND P1, PT, R12, RZ, PT ;  /* 0x000000ff0c00720c */ /* 0x000fe20003f25270 */
[----:B0-----:R0:W-:Y:S01]  /*74f0*/  STS [R11], R14 ;  /* 0x0000000e0b007388 */ /* 0x0011e20000000800 */
[----:B------:R-:W-:Y:S01]  /*7500*/  FADD.FTZ R7, R14, R7 ;  /* 0x000000070e077221 */ /* 0x000fe20000010000 */
[----:B0-----:R-:W-:-:S10]  /*7510*/  IADD3 R11, PT, PT, R11, 0x200, RZ ;  /* 0x000002000b0b7810 */ /* 0x001fd40007ffe0ff */
[----:B------:R-:W-:Y:S05]  /*7520*/  @P1 BRA `(.L_x_205) ;  /* 0xfffffffc00bc1947 */ /* 0x000fea000383ffff */
.L_x_204:
[----:B------:R-:W-:Y:S05]  /*7530*/  BSYNC.RECONVERGENT B1 ;  /* 0x0000000000017941 */ /* 0x000fea0003800200 */
.L_x_203:
[----:B------:R-:W-:Y:S05]  /*7540*/  @!P0 BRA `(.L_x_193) ;  /* 0x0000000000e08947 */ /* 0x000fea0003800000 */
[----:B------:R-:W1:Y:S01]  /*7550*/  S2R R12, SR_CgaCtaId ;  /* 0x00000000000c7919 */ /* 0x000e620000008800 */
[----:B------:R-:W2:Y:S01]  /*7560*/  LDCU.64 UR8, c[0x0][0x420] ;  /* 0x00008400ff0877ac */ /* 0x000ea20008000a00 */
[----:B------:R-:W-:Y:S01]  /*7570*/  MOV R8, 0x400 ;  /* 0x0000040000087802 */ /* 0x000fe20000000f00 */
[----:B------:R-:W-:-:S03]  /*7580*/  USHF.L.U32 UR4, UR12, 0x2, URZ ;  /* 0x000000020c047899 */ /* 0x000fc600080006ff */
[----:B------:R-:W-:-:S03]  /*7590*/  IADD3 R9, PT, PT, R8, 0x220, RZ ;  /* 0x0000022008097810 */ /* 0x000fc60007ffe0ff */
[----:B------:R-:W-:Y:S01]  /*75a0*/  LEA R8, R10, -UR4, 0x2 ;  /* 0x800000040a087c11 */ /* 0x000fe2000f8e10ff */
[----:B--2---:R-:W-:-:S05]  /*75b0*/  IMAD.U32 R13, RZ, RZ, UR8 ;  /* 0x00000008ff0d7e24 */ /* 0x004fca000f8e00ff */
[----:B------:R-:W-:-:S04]  /*75c0*/  IADD3 R13, P0, P1, R13, UR42, R10 ;  /* 0x0000002a0d0d7c10 */ /* 0x000fc8000f91e00a */
[----:B------:R-:W-:Y:S02]  /*75d0*/  IADD3 R13, P2, PT, R13, 0x100, RZ ;  /* 0x000001000d0d7810 */ /* 0x000fe40007f5e0ff */
[----:B-1----:R-:W-:Y:S02]  /*75e0*/  LEA R11, R12, R9, 0x18 ;  /* 0x000000090c0b7211 */ /* 0x002fe400078ec0ff */
[----:B------:R-:W-:Y:S02]  /*75f0*/  IADD3.X R9, PT, PT, R2, UR9, RZ, P0, P1 ;  /* 0x0000000902097c10 */ /* 0x000fe400087e24ff */
[----:B------:R-:W-:-:S03]  /*7600*/  IADD3 R11, PT, PT, R8, 0x400, R11 ;  /* 0x00000400080b7810 */ /* 0x000fc60007ffe00b */
[----:B------:R-:W-:-:S07]  /*7610*/  IMAD.X R9, RZ, RZ, R9, P2 ;  /* 0x000000ffff097224 */ /* 0x000fce00010e0609 */
.L_x_206:
[----:B------:R-:W-:-:S05]  /*7620*/  MOV R8, R13 ;  /* 0x0000000d00087202 */ /* 0x000fca0000000f00 */
[----:B------:R-:W2:Y:S04]  /*7630*/  LDG.E.U8 R13, desc[UR36][R8.64+-0x100] ;  /* 0xffff0024080d7981 */ /* 0x000ea8000c1e1100 */
[----:B------:R-:W5:Y:S04]  /*7640*/  LDG.E.U8 R12, desc[UR36][R8.64+-0x80] ;  /* 0xffff8024080c7981 */ /* 0x000f68000c1e1100 */
[----:B------:R-:W3:Y:S04]  /*7650*/  LDG.E.U8 R14, desc[UR36][R8.64] ;  /* 0x00000024080e7981 */ /* 0x000ee8000c1e1100 */
[----:B------:R-:W4:Y:S01]  /*7660*/  LDG.E.U8 R18, desc[UR36][R8.64+0x80] ;  /* 0x0000802408127981 */ /* 0x000f22000c1e1100 */
[----:B------:R-:W-:Y:S01]  /*7670*/  MOV R20, RZ ;  /* 0x000000ff00147202 */ /* 0x000fe20000000f00 */
[----:B------:R-:W-:Y:S01]  /*7680*/  VIADD R10, R10, 0x200 ;  /* 0x000002000a0a7836 */ /* 0x000fe20000000000 */
[----:B--2---:R-:W-:-:S02]  /*7690*/  ISETP.NE.AND P0, PT, R13, RZ, PT ;  /* 0x000000ff0d00720c */ /* 0x004fc40003f05270 */
[----:B-----5:R-:W-:Y:S01]  /*76a0*/  ISETP.NE.AND P1, PT, R12, RZ, PT ;  /* 0x000000ff0c00720c */ /* 0x020fe20003f25270 */
[----:B------:R-:W-:Y:S01]  /*76b0*/  IMAD.MOV.U32 R12, RZ, RZ, RZ ;  /* 0x000000ffff0c7224 */ /* 0x000fe200078e00ff */
[----:B---3--:R-:W-:Y:S01]  /*76c0*/  ISETP.NE.AND P2, PT, R14, RZ, PT ;  /* 0x000000ff0e00720c */ /* 0x008fe20003f45270 */
[----:B------:R-:W-:Y:S01]  /*76d0*/  HFMA2 R14, -RZ, RZ, 0, 0 ;  /* 0x00000000ff0e7431 */ /* 0x000fe200000001ff */
[----:B----4-:R-:W-:-:S07]  /*76e0*/  ISETP.NE.AND P3, PT, R18, RZ, PT ;  /* 0x000000ff1200720c */ /* 0x010fce0003f65270 */
[----:B------:R-:W0:Y:S01]  /*76f0*/  @!P0 LDS R13, [R11+-0x400] ;  /* 0xfffc00000b0d8984 */ /* 0x000e220000000800 */
[----:B------:R-:W-:-:S03]  /*7700*/  IMAD.MOV.U32 R18, RZ, RZ, RZ ;  /* 0x000000ffff127224 */ /* 0x000fc600078e00ff */
[----:B------:R-:W1:Y:S04]  /*7710*/  @!P1 LDS R15, [R11+-0x200] ;  /* 0xfffe00000b0f9984 */ /* 0x000e680000000800 */
[----:B------:R-:W2:Y:S04]  /*7720*/  @!P2 LDS R19, [R11] ;  /* 0x000000000b13a984 */ /* 0x000ea80000000800 */
[----:B------:R-:W3:Y:S01]  /*7730*/  @!P3 LDS R21, [R11+0x200] ;  /* 0x000200000b15b984 */ /* 0x000ee20000000800 */
[----:B0-----:R-:W-:-:S04]  /*7740*/  @!P0 FADD.FTZ R13, -R6, R13 ;  /* 0x0000000d060d8221 */ /* 0x001fc80000010100 */
[----:B------:R-:W-:Y:S01]  /*7750*/  @!P0 FMUL.FTZ R13, R13, 1.4426950216293334961 ;  /* 0x3fb8aa3b0d0d8820 */ /* 0x000fe20000410000 */
[----:B-1----:R-:W-:-:S03]  /*7760*/  @!P1 FADD.FTZ R15, -R6, R15 ;  /* 0x0000000f060f9221 */ /* 0x002fc60000010100 */
[----:B------:R0:W1:Y:S01]  /*7770*/  @!P0 MUFU.EX2 R12, R13 ;  /* 0x0000000d000c8308 */ /* 0x0000620000000800 */
[----:B------:R-:W-:Y:S01]  /*7780*/  @!P1 FMUL.FTZ R15, R15, 1.4426950216293334961 ;  /* 0x3fb8aa3b0f0f9820 */ /* 0x000fe20000410000 */
[----:B--2---:R-:W-:Y:S01]  /*7790*/  @!P2 FADD.FTZ R19, -R6, R19 ;  /* 0x000000130613a221 */ /* 0x004fe20000010100 */
[----:B------:R-:W-:Y:S01]  /*77a0*/  ISETP.GE.AND P0, PT, R10, UR45, PT ;  /* 0x0000002d0a007c0c */ /* 0x000fe2000bf06270 */
[----:B---3--:R-:W-:Y:S02]  /*77b0*/  @!P3 FADD.FTZ R21, -R6, R21 ;  /* 0x000000150615b221 */ /* 0x008fe40000010100 */
[----:B------:R-:W-:Y:S02]  /*77c0*/  @!P2 FMUL.FTZ R19, R19, 1.4426950216293334961 ;  /* 0x3fb8aa3b1313a820 */ /* 0x000fe40000410000 */
[----:B------:R-:W2:Y:S01]  /*77d0*/  @!P1 MUFU.EX2 R14, R15 ;  /* 0x0000000f000e9308 */ /* 0x000ea20000000800 */
[----:B------:R-:W-:Y:S01]  /*77e0*/  @!P3 FMUL.FTZ R21, R21, 1.4426950216293334961 ;  /* 0x3fb8aa3b1515b820 */ /* 0x000fe20000410000 */
[----:B0-----:R-:W-:-:S04]  /*77f0*/  IADD3 R13, P1, PT, R8, 0x200, RZ ;  /* 0x00000200080d7810 */ /* 0x001fc80007f3e0ff */
[----:B------:R-:W-:Y:S02]  /*7800*/  IADD3.X R9, PT, PT, RZ, R9, RZ, P1, !PT ;  /* 0x00000009ff097210 */ /* 0x000fe40000ffe4ff */
        /* <DEDUP_REMOVED lines=12> */
.L_x_193:
[----:B------:R-:W-:Y:S05]  /*78d0*/  BSYNC.RECONVERGENT B0 ;  /* 0x0000000000007941 */ /* 0x000fea0003800200 */
.L_x_192:
[----:B0-----:R-:W0:Y:S01]  /*78e0*/  SHFL.BFLY PT, R6, R7, 0x10, 0x1f ;  /* 0x0e001f0007067f89 */ /* 0x001e2200000e0000 */
[C---:B------:R-:W-:Y:S01]  /*78f0*/  ISETP.NE.AND P0, PT, R0.reuse, RZ, PT ;  /* 0x000000ff0000720c */ /* 0x040fe20003f05270 */
[----:B------:R-:W1:Y:S01]  /*7900*/  LDCU UR4, c[0x0][0x3f4] ;  /* 0x00007e80ff0477ac */ /* 0x000e620008000800 */
[----:B------:R-:W-:Y:S01]  /*7910*/  ISETP.GT.U32.AND P1, PT, R0, 0x3, PT ;  /* 0x000000030000780c */ /* 0x000fe20003f24070 */
[----:B------:R-:W2:Y:S01]  /*7920*/  S2UR UR13, SR_CTAID.X ;  /* 0x00000000000d79c3 */ /* 0x000ea20000002500 */
[----:B------:R-:W5:Y:S01]  /*7930*/  LDCU.U8 UR11, c[0x0][0x48c] ;  /* 0x00009180ff0b77ac */ /* 0x000f620008000000 */
[----:B-1----:R-:W-:Y:S01]  /*7940*/  UIADD3 UR4, UPT, UPT, UR4, 0x4, URZ ;  /* 0x0000000404047890 */ /* 0x002fe2000fffe0ff */
        /* <DEDUP_REMOVED lines=17> */
[----:B-----5:R-:W-:-:S05]  /*7a60*/  ISETP.NE.AND P0, PT, RZ, UR11, PT ;  /* 0x0000000bff007c0c */ /* 0x020fca000bf05270 */
[----:B------:R-:W0:Y:S01]  /*7a70*/  @!P1 LDS R7, [R5+0x10] ;  /* 0x0000100005079984 */ /* 0x000e220000000800 */
[----:B------:R-:W-:-:S03]  /*7a80*/  ISETP.GE.AND P1, PT, R3, UR45, PT ;  /* 0x0000002d03007c0c */ /* 0x000fc6000bf26270 */
[----:B0-----:R-:W0:Y:S02]  /*7a90*/  SHFL.BFLY PT, R0, R7, 0x2, 0x1f ;  /* 0x0c401f0007007f89 */ /* 0x001e2400000e0000 */
[----:B0-----:R-:W-:-:S05]  /*7aa0*/  FADD.FTZ R0, R0, R7 ;  /* 0x0000000700007221 */ /* 0x001fca0000010000 */
[----:B------:R-:W0:Y:S02]  /*7ab0*/  SHFL.BFLY PT, R9, R0, 0x1, 0x1f ;  /* 0x0c201f0000097f89 */ /* 0x000e2400000e0000 */
[----:B0-----:R-:W-:-:S06]  /*7ac0*/  FADD.FTZ R9, R0, R9 ;  /* 0x0000000900097221 */ /* 0x001fcc0000010000 */
[----:B------:R-:W0:Y:S02]  /*7ad0*/  SHFL.IDX PT, R9, R9, RZ, 0x1f ;  /* 0x00001fff09097589 */ /* 0x000e2400000e0000 */
[----:B0-----:R-:W-:-:S04]  /*7ae0*/  FADD.FTZ R4, R9, 9.9999999747524270788e-07 ;  /* 0x358637bd09047421 */ /* 0x001fc80000010000 */
[----:B------:R0:W1:Y:S01]  /*7af0*/  MUFU.RCP R11, R4 ;  /* 0x00000004000b7308 */ /* 0x0000620000001000 */
[----:B--2---:R-:W-:Y:S05]  /*7b00*/  @!P0 BRA `(.L_x_207) ;  /* 0x0000000000248947 */ /* 0x004fea0003800000 */
[----:B------:R-:W2:Y:S01]  /*7b10*/  S2UR UR5, SR_CTAID.Y ;  /* 0x00000000000579c3 */ /* 0x000ea20000002600 */
[----:B------:R-:W2:Y:S01]  /*7b20*/  LDCU UR8, c[0x0][0x3f8] ;  /* 0x00007f00ff0877ac */ /* 0x000ea20008000800 */
[----:B------:R-:W5:Y:S01]  /*7b30*/  LDCU UR4, c[0x0][0x488] ;  /* 0x00009100ff0477ac */ /* 0x000f620008000800 */
[----:B------:R-:W5:Y:S01]  /*7b40*/  LDCU UR9, c[0x0][0x40c] ;  /* 0x00008180ff0977ac */ /* 0x000f620008000800 */
[----:B------:R-:W3:Y:S01]  /*7b50*/  LDCU UR10, c[0x0][0x3f4] ;  /* 0x00007e80ff0a77ac */ /* 0x000ee20008000800 */
[----:B--2---:R-:W-:-:S04]  /*7b60*/  UIMAD UR5, UR5, UR8, UR13 ;  /* 0x00000008050572a4 */ /* 0x004fc8000f8e020d */
[----:B-----5:R-:W-:-:S04]  /*7b70*/  UIMAD UR4, UR5, UR4, UR9 ;  /* 0x00000004050472a4 */ /* 0x020fc8000f8e0209 */
[----:B---3--:R-:W-:-:S04]  /*7b80*/  UIMAD UR4, UR4, UR10, URZ ;  /* 0x0000000a040472a4 */ /* 0x008fc8000f8e02ff */
[----:B------:R-:W-:-:S12]  /*7b90*/  USHF.R.S32.HI UR5, URZ, 0x1f, UR4 ;  /* 0x0000001fff057899 */ /* 0x000fd80008011404 */
.L_x_207:
[----:B------:R-:W-:Y:S04]  /*7ba0*/  BSSY.RECONVERGENT B0, `(.L_x_208) ;  /* 0x0000063000007945 */ /* 0x000fe80003800200 */
[----:B------:R-:W-:Y:S05]  /*7bb0*/  @P1 BRA `(.L_x_209) ;  /* 0x0000000400841947 */ /* 0x000fea0003800000 */
[----:B------:R-:W-:Y:S01]  /*7bc0*/  HFMA2 R0, -RZ, RZ, 0, 7.62939453125e-06 ;  /* 0x00000080ff007431 */ /* 0x000fe200000001ff */
[----:B------:R-:W-:Y:S01]  /*7bd0*/  LOP3.LUT R5, RZ, R16, RZ, 0x33, !PT ;  /* 0x00000010ff057212 */ /* 0x000fe200078e33ff */
[----:B------:R-:W-:Y:S03]  /*7be0*/  BSSY.RECONVERGENT B1, `(.L_x_210) ;  /* 0x0000028000017945 */ /* 0x000fe60003800200 */
[----:B------:R-:W-:-:S04]  /*7bf0*/  VIADDMNMX R0, R3, R0, UR45, !PT ;  /* 0x0000002d03007e46 */ /* 0x000fc8000f800100 */
[----:B------:R-:W-:-:S04]  /*7c00*/  IADD3 R0, PT, PT, R0, -UR12, R5 ;  /* 0x8000000c00007c10 */ /* 0x000fc8000fffe005 */
[C---:B0-----:R-:W-:Y:S02]  /*7c10*/  LOP3.LUT R4, R0.reuse, 0x180, RZ, 0xc0, !PT ;  /* 0x0000018000047812 */ /* 0x041fe400078ec0ff */
[----:B------:R-:W-:Y:S02]  /*7c20*/  ISETP.GE.U32.AND P1, PT, R0, 0x180, PT ;  /* 0x000001800000780c */ /* 0x000fe40003f26070 */
[----:B------:R-:W-:-:S13]  /*7c30*/  ISETP.NE.AND P2, PT, R4, 0x180, PT ;  /* 0x000001800400780c */ /* 0x000fda0003f45270 */
[----:B------:R-:W-:Y:S05]  /*7c40*/  @!P2 BRA `(.L_x_211) ;  /* 0x000000000084a947 */ /* 0x000fea0003800000 */
[----:B------:R-:W0:Y:S01]  /*7c50*/  S2UR UR9, SR_CgaCtaId ;  /* 0x00000000000979c3 */ /* 0x000e220000008800 */
[----:B------:R-:W2:Y:S01]  /*7c60*/  LDCU.64 UR14, c[0x0][0x480] ;  /* 0x00009000ff0e77ac */ /* 0x000ea20008000a00 */
[----:B------:R-:W-:Y:S02]  /*7c70*/  LEA.HI R0, R0, 0x1, RZ, 0x19 ;  /* 0x0000000100007811 */ /* 0x000fe400078fc8ff */
[----:B------:R-:W-:Y:S01]  /*7c80*/  IADD3 R9, P2, PT, R3, UR4, RZ ;  /* 0x0000000403097c10 */ /* 0x000fe2000ff5e0ff */
[----:B------:R-:W-:Y:S02]  /*7c90*/  UMOV UR8, 0x400 ;  /* 0x0000040000087882 */ /* 0x000fe40000000000 */
[C---:B------:R-:W-:Y:S01]  /*7ca0*/  IMAD.SHL.U32 R4, R0.reuse, 0x80, RZ ;  /* 0x0000008000047824 */ /* 0x040fe200078e00ff */
[----:B------:R-:W-:Y:S01]  /*7cb0*/  UIADD3 UR8, UPT, UPT, UR8, 0x220, URZ ;  /* 0x0000022008087890 */ /* 0x000fe2000fffe0ff */
[----:B------:R-:W-:Y:S02]  /*7cc0*/  IADD3.X R10, PT, PT, RZ, UR5, RZ, P2, !PT ;  /* 0x00000005ff0a7c10 */ /* 0x000fe400097fe4ff */
[----:B------:R-:W-:-:S02]  /*7cd0*/  LOP3.LUT R0, R0, 0x3, RZ, 0xc0, !PT ;  /* 0x0000000300007812 */ /* 0x000fc400078ec0ff */
[----:B------:R-:W-:Y:S02]  /*7ce0*/  LOP3.LUT R6, R4, 0x180, RZ, 0xc0, !PT ;  /* 0x0000018004067812 */ /* 0x000fe400078ec0ff */
[----:B------:R-:W-:Y:S02]  /*7cf0*/  LEA R4, R16, UR7, 0x1 ;  /* 0x0000000710047c11 */ /* 0x000fe4000f8e08ff */
[----:B------:R-:W-:Y:S01]  /*7d00*/  IADD3 R7, PT, PT, -R0, RZ, RZ ;  /* 0x000000ff00077210 */ /* 0x000fe20007ffe1ff */
[----:B------:R-:W-:Y:S01]  /*7d10*/  IMAD.IADD R3, R3, 0x1, R6 ;  /* 0x0000000103037824 */ /* 0x000fe200078e0206 */
[----:B--2---:R-:W-:-:S04]  /*7d20*/  LEA R8, P2, R9, UR14, 0x2 ;  /* 0x0000000e09087c11 */ /* 0x004fc8000f8410ff */
[----:B------:R-:W-:Y:S01]  /*7d30*/  LEA.HI.X R9, R9, UR15, R10, 0x2, P2 ;  /* 0x0000000f09097c11 */ /* 0x000fe200090f140a */
[----:B0-----:R-:W-:-:S06]  /*7d40*/  ULEA UR8, UR9, UR8, 0x18 ;  /* 0x0000000809087291 */ /* 0x001fcc000f8ec0ff */
[----:B------:R-:W-:Y:S01]  /*7d50*/  VIADD R0, R4, UR8 ;  /* 0x0000000804007c36 */ /* 0x000fe20008000000 */
[----:B------:R-:W-:-:S07]  /*7d60*/  LEA R6, R16, UR8, 0x2 ;  /* 0x0000000810067c11 */ /* 0x000fce000f8e10ff */
.L_x_212:
[----:B--2---:R0:W1:Y:S01]  /*7d70*/  LDS R4, [R6] ;  /* 0x0000000006047984 */ /* 0x0040620000000800 */
[----:B------:R-:W-:Y:S01]  /*7d80*/  @P0 IMAD.MOV.U32 R5, RZ, RZ, R9 ;  /* 0x000000ffff050224 */ /* 0x000fe200078e0009 */
[----:B------:R-:W-:-:S04]  /*7d90*/  IADD3 R7, PT, PT, R7, 0x1, RZ ;  /* 0x0000000107077810 */ /* 0x000fc80007ffe0ff */
[----:B------:R-:W-:Y:S01]  /*7da0*/  ISETP.NE.AND P3, PT, R7, RZ, PT ;  /* 0x000000ff0700720c */ /* 0x000fe20003f65270 */
[----:B0-----:R-:W-:Y:S02]  /*7db0*/  VIADD R6, R6, 0x200 ;  /* 0x0000020006067836 */ /* 0x001fe40000000000 */
[----:B-1----:R-:W-:-:S05]  /*7dc0*/  FMUL.FTZ R13, R4, R11 ;  /* 0x0000000b040d7220 */ /* 0x002fca0000410000 */
[----:B------:R-:W-:-:S04]  /*7dd0*/  F2FP.F16.F32.PACK_AB R4, RZ, R13 ;  /* 0x0000000dff04723e */ /* 0x000fc800000000ff */
[----:B------:R-:W-:Y:S02]  /*7de0*/  PRMT R10, R4, 0x7610, R10 ;  /* 0x00007610040a7816 */ /* 0x000fe4000000000a */
[----:B------:R-:W-:Y:S02]  /*7df0*/  @P0 MOV R4, R8 ;  /* 0x0000000800040202 */ /* 0x000fe40000000f00 */
[----:B------:R-:W-:Y:S01]  /*7e00*/  IADD3 R8, P2, PT, R8, 0x200, RZ ;  /* 0x0000020008087810 */ /* 0x000fe20007f5e0ff */
[----:B------:R0:W-:Y:S03]  /*7e10*/  STS.U16 [R0], R10 ;  /* 0x0000000a00007388 */ /* 0x0001e60000000400 */
[----:B------:R-:W-:Y:S01]  /*7e20*/  IADD3.X R9, PT, PT, RZ, R9, RZ, P2, !PT ;  /* 0x00000009ff097210 */ /* 0x000fe200017fe4ff */
[----:B------:R2:W-:Y:S01]  /*7e30*/  @P0 STG.E desc[UR36][R4.64], R13 ;  /* 0x0000000d04000986 */ /* 0x0005e2000c101924 */
[----:B0-----:R-:W-:Y:S01]  /*7e40*/  VIADD R0, R0, 0x100 ;  /* 0x0000010000007836 */ /* 0x001fe20000000000 */
[----:B------:R-:W-:Y:S06]  /*7e50*/  @P3 BRA `(.L_x_212) ;  /* 0xfffffffc00c43947 */ /* 0x000fec000383ffff */
.L_x_211:
[----:B------:R-:W-:Y:S05]  /*7e60*/  BSYNC.RECONVERGENT B1 ;  /* 0x0000000000017941 */ /* 0x000fea0003800200 */
.L_x_210:
[----:B------:R-:W-:Y:S05]  /*7e70*/  @!P1 BRA `(.L_x_209) ;  /* 0x0000000000d49947 */ /* 0x000fea0003800000 */
[----:B------:R-:W0:Y:S01]  /*7e80*/  S2R R6, SR_CgaCtaId ;  /* 0x0000000000067919 */ /* 0x000e220000008800 */
[----:B------:R-:W5:Y:S01]  /*7e90*/  LDCU.64 UR14, c[0x0][0x480] ;  /* 0x00009000ff0e77ac */ /* 0x000f620008000a00 */
[----:B--2---:R-:W-:Y:S02]  /*7ea0*/  MOV R5, 0x400 ;  /* 0x0000040000057802 */ /* 0x004fe40000000f00 */
[----:B------:R-:W-:Y:S01]  /*7eb0*/  LEA R0, R3, UR7, 0x1 ;  /* 0x0000000703007c11 */ /* 0x000fe2000f8e08ff */
[----:B------:R-:W-:Y:S02]  /*7ec0*/  USHF.L.U32 UR8, UR12, 0x2, URZ ;  /* 0x000000020c087899 */ /* 0x000fe400080006ff */
[----:B------:R-:W-:Y:S01]  /*7ed0*/  MOV R7, UR12 ;  /* 0x0000000c00077c02 */ /* 0x000fe20008000f00 */
[----:B------:R-:W-:Y:S01]  /*7ee0*/  VIADD R5, R5, 0x220 ;  /* 0x0000022005057836 */ /* 0x000fe20000000000 */
[----:B------:R-:W-:Y:S02]  /*7ef0*/  UISETP.NE.AND UP0, UPT, UR11, URZ, UPT ;  /* 0x000000ff0b00728c */ /* 0x000fe4000bf05270 */
[----:B------:R-:W-:Y:S01]  /*7f00*/  ISETP.NE.AND P1, PT, RZ, UR11, PT ;  /* 0x0000000bff007c0c */ /* 0x000fe2000bf25270 */
[----:B------:R-:W-:Y:S01]  /*7f10*/  IMAD R4, R7, -0x2, R0 ;  /* 0xfffffffe07047824 */ /* 0x000fe200078e0200 */
[----:B------:R-:W-:-:S02]  /*7f20*/  IADD3 R7, P2, PT, R3, UR4, RZ ;  /* 0x0000000403077c10 */ /* 0x000fc4000ff5e0ff */
[----:B------:R-:W-:Y:S02]  /*7f30*/  LEA R0, R3, -UR8, 0x2 ;  /* 0x8000000803007c11 */ /* 0x000fe4000f8e10ff */
[----:B------:R-:W-:Y:S02]  /*7f40*/  PLOP3.LUT P0, PT, PT, PT, UP0, 0x80, 0x8 ;  /* 0x000000000008781c */ /* 0x000fe40003f0f008 */
[----:B-----5:R-:W-:Y:S02]  /*7f50*/  LEA R8, P3, R7, UR14, 0x2 ;  /* 0x0000000e07087c11 */ /* 0x020fe4000f8610ff */
[----:B0-----:R-:W-:Y:S02]  /*7f60*/  LEA R5, R6, R5, 0x18 ;  /* 0x0000000506057211 */ /* 0x001fe400078ec0ff */
[----:B------:R-:W-:Y:S02]  /*7f70*/  IADD3.X R6, PT, PT, RZ, UR5, RZ, P2, !PT ;  /* 0x00000005ff067c10 */ /* 0x000fe400097fe4ff */
[----:B------:R-:W-:-:S02]  /*7f80*/  IADD3 R8, P2, PT, R8, 0x400, RZ ;  /* 0x0000040008087810 */ /* 0x000fc40007f5e0ff */
[----:B------:R-:W-:Y:S02]  /*7f90*/  LEA.HI.X R7, R7, UR15, R6, 0x2, P3 ;  /* 0x0000000f07077c11 */ /* 0x000fe400098f1406 */
[--C-:B------:R-:W-:Y:S02]  /*7fa0*/  IADD3 R0, PT, PT, R0, 0x400, R5.reuse ;  /* 0x0000040000007810 */ /* 0x100fe40007ffe005 */
[----:B------:R-:W-:Y:S01]  /*7fb0*/  IADD3 R6, PT, PT, R4, 0x200, R5 ;  /* 0x0000020004067810 */ /* 0x000fe20007ffe005 */
[----:B------:R-:W-:-:S07]  /*7fc0*/  IMAD.X R9, RZ, RZ, R7, P2 ;  /* 0x000000ffff097224 */ /* 0x000fce00010e0607 */
.L_x_213:
[----:B------:R-:W1:Y:S01]  /*7fd0*/  LDS R4, [R0+-0x400] ;  /* 0xfffc000000047984 */ /* 0x000e620000000800 */
[----:B------:R-:W-:-:S04]  /*7fe0*/  IADD3 R3, PT, PT, R3, 0x200, RZ ;  /* 0x0000020003037810 */ /* 0x000fc80007ffe0ff */
[----:B------:R-:W-:Y:S01]  /*7ff0*/  ISETP.GE.AND P2, PT, R3, UR45, PT ;  /* 0x0000002d03007c0c */ /* 0x000fe2000bf46270 */
[----:B-1----:R-:W-:-:S05]  /*8000*/  FMUL.FTZ R13, R4, R11 ;  /* 0x0000000b040d7220 */ /* 0x002fca0000410000 */
[----:B------:R-:W-:-:S04]  /*8010*/  F2FP.F16.F32.PACK_AB R4, RZ, R13 ;  /* 0x0000000dff04723e */ /* 0x000fc800000000ff */
[----:B------:R-:W-:-:S05]  /*8020*/  PRMT R5, R4, 0x7610, R5 ;  /* 0x0000761004057816 */ /* 0x000fca0000000005 */
[----:B------:R0:W-:Y:S04]  /*8030*/  STS.U16 [R6+-0x200], R5 ;  /* 0xfffe000506007388 */ /* 0x0001e80000000400 */
[----:B------:R-:W1:Y:S01]  /*8040*/  LDS R4, [R0+-0x200] ;  /* 0xfffe000000047984 */ /* 0x000e620000000800 */
[----:B0-----:R-:W-:Y:S02]  /*8050*/  IMAD.MOV.U32 R5, RZ, RZ, R9 ;  /* 0x000000ffff057224 */ /* 0x001fe400078e0009 */
[----:B-1----:R-:W-:-:S05]  /*8060*/  FMUL.FTZ R15, R4, R11 ;  /* 0x0000000b040f7220 */ /* 0x002fca0000410000 */
[----:B------:R-:W-:-:S04]  /*8070*/  F2FP.F16.F32.PACK_AB R4, RZ, R15 ;  /* 0x0000000fff04723e */ /* 0x000fc800000000ff */
[----:B------:R-:W-:-:S05]  /*8080*/  PRMT R10, R4, 0x7610, R10 ;  /* 0x00007610040a7816 */ /* 0x000fca000000000a */
[----:B------:R-:W-:Y:S04]  /*8090*/  STS.U16 [R6+-0x100], R10 ;  /* 0xffff000a06007388 */ /* 0x000fe80000000400 */
[----:B------:R-:W0:Y:S02]  /*80a0*/  LDS R4, [R0] ;  /* 0x0000000000047984 */ /* 0x000e240000000800 */
[----:B0-----:R-:W-:-:S05]  /*80b0*/  FMUL.FTZ R19, R4, R11 ;  /* 0x0000000b04137220 */ /* 0x001fca0000410000 */
[----:B------:R-:W-:-:S05]  /*80c0*/  F2FP.F16.F32.PACK_AB R4, RZ, R19 ;  /* 0x00000013ff04723e */ /* 0x000fca00000000ff */
[----:B------:R0:W-:Y:S04]  /*80d0*/  STS.U16 [R6], R4 ;  /* 0x0000000406007388 */ /* 0x0001e80000000400 */
[----:B------:R1:W2:Y:S01]  /*80e0*/  LDS R7, [R0+0x200] ;  /* 0x0002000000077984 */ /* 0x0002a20000000800 */
[----:B0-----:R-:W-:Y:S02]  /*80f0*/  MOV R4, R8 ;  /* 0x0000000800047202 */ /* 0x001fe40000000f00 */
[----:B-1----:R-:W-:Y:S02]  /*8100*/  IADD3 R0, PT, PT, R0, 0x800, RZ ;  /* 0x0000080000007810 */ /* 0x002fe40007ffe0ff */
[----:B------:R-:W-:Y:S01]  /*8110*/  IADD3 R8, P3, PT, R4, 0x800, RZ ;  /* 0x0000080004087810 */ /* 0x000fe20007f7e0ff */
[----:B------:R-:W-:Y:S01]  /*8120*/  @P0 STG.E desc[UR36][R4.64+-0x400], R13 ;  /* 0xfffc000d04000986 */ /* 0x000fe2000c101924 */
[----:B------:R-:W-:-:S03]  /*8130*/  PLOP3.LUT P0, PT, P1, PT, PT, 0x80, 0x8 ;  /* 0x000000000008781c */ /* 0x000fc60000f0f070 */
[----:B------:R-:W-:-:S10]  /*8140*/  IMAD.X R9, RZ, RZ, R5, P3 ;  /* 0x000000ffff097224 */ /* 0x000fd400018e0605 */
[----:B------:R-:W-:Y:S04]  /*8150*/  @P0 STG.E desc[UR36][R4.64+-0x200], R15 ;  /* 0xfffe000f04000986 */ /* 0x000fe8000c101924 */
[----:B------:R-:W-:Y:S01]  /*8160*/  @P0 STG.E desc[UR36][R4.64], R19 ;  /* 0x0000001304000986 */ /* 0x000fe2000c101924 */
[----:B--2---:R-:W-:-:S05]  /*8170*/  FMUL.FTZ R21, R7, R11 ;  /* 0x0000000b07157220 */ /* 0x004fca0000410000 */
[----:B------:R-:W-:Y:S01]  /*8180*/  @P0 STG.E desc[UR36][R4.64+0x200], R21 ;  /* 0x0002001504000986 */ /* 0x000fe2000c101924 */
[----:B------:R-:W-:-:S05]  /*8190*/  F2FP.F16.F32.PACK_AB R7, RZ, R21 ;  /* 0x00000015ff07723e */ /* 0x000fca00000000ff */
[----:B------:R0:W-:Y:S02]  /*81a0*/  STS.U16 [R6+0x100], R7 ;  /* 0x0001000706007388 */ /* 0x0001e40000000400 */
[----:B0-----:R-:W-:Y:S01]  /*81b0*/  VIADD R6, R6, 0x400 ;  /* 0x0000040006067836 */ /* 0x001fe20000000000 */
[----:B------:R-:W-:Y:S06]  /*81c0*/  @!P2 BRA `(.L_x_213) ;  /* 0xfffffffc0080a947 */ /* 0x000fec000383ffff */
.L_x_209:
[----:B------:R-:W-:Y:S05]  /*81d0*/  BSYNC.RECONVERGENT B0 ;  /* 0x0000000000007941 */ /* 0x000fea0003800200 */
.L_x_208:
[----:B------:R-:W-:Y:S01]  /*81e0*/  UIADD3 UR10, UPT, UPT, UR45, -0x1, URZ ;  /* 0xffffffff2d0a7890 */ /* 0x000fe2000fffe0ff */
[----:B------:R-:W5:Y:S01]  /*81f0*/  S2R R40, SR_CgaCtaId ;  /* 0x0000000000287919 */ /* 0x000f620000008800 */
[----:B------:R-:W1:Y:S01]  /*8200*/  LDCU UR5, c[0x0][0x40c] ;  /* 0x00008180ff0577ac */ /* 0x000e620008000800 */
[----:B------:R-:W-:Y:S01]  /*8210*/  SHF.R.U32.HI R27, RZ, 0x4, R16 ;  /* 0x00000004ff1b7819 */ /* 0x000fe20000011610 */
[----:B------:R-:W-:Y:S01]  /*8220*/  BSSY.RECONVERGENT B0, `(.L_x_214) ;  /* 0x000001f000007945 */ /* 0x000fe20003800200 */
[----:B------:R-:W-:Y:S01]  /*8230*/  SHF.L.U32 R12, R16, 0x3, RZ ;  /* 0x00000003100c7819 */ /* 0x000fe200000006ff */
[----:B------:R-:W-:Y:S01]  /*8240*/  USHF.R.S32.HI UR4, URZ, 0x1f, UR10 ;  /* 0x0000001fff047899 */ /* 0x000fe2000801140a */
[----:B0-2---:R-:W-:Y:S02]  /*8250*/  MOV R4, 0x400 ;  /* 0x0000040000047802 */ /* 0x005fe40000000f00 */
[----:B------:R-:W-:Y:S02]  /*8260*/  CS2R R22, SRZ ;  /* 0x0000000000167805 */ /* 0x000fe4000001ff00 */
[----:B------:R-:W-:Y:S01]  /*8270*/  LOP3.LUT R12, R12, 0x78, RZ, 0xc0, !PT ;  /* 0x000000780c0c7812 */ /* 0x000fe200078ec0ff */
[----:B------:R-:W-:Y:S01]  /*8280*/  ULEA.HI UR4, UR4, UR10, URZ, 0x3 ;  /* 0x0000000a04047291 */ /* 0x000fe2000f8f18ff */
[----:B------:R-:W-:Y:S01]  /*8290*/  SHF.L.U32 R0, R16, 0x4, RZ ;  /* 0x0000000410007819 */ /* 0x000fe200000006ff */
[----:B------:R-:W-:Y:S01]  /*82a0*/  VIADD R3, R4, 0x120 ;  /* 0x0000012004037836 */ /* 0x000fe20000000000 */
[----:B------:R-:W-:Y:S01]  /*82b0*/  CS2R R20, SRZ ;  /* 0x0000000000147805 */ /* 0x000fe2000001ff00 */
[----:B------:R-:W-:Y:S01]  /*82c0*/  ULOP3.LUT UR4, UR4, 0xfffffff8, URZ, 0xc0, !UPT ;  /* 0xfffffff804047892 */ /* 0x000fe2000f8ec0ff */
[----:B------:R-:W-:-:S03]  /*82d0*/  LOP3.LUT R0, R0, 0xf0, RZ, 0xc0, !PT ;  /* 0x000000f000007812 */ /* 0x000fc600078ec0ff */
[----:B------:R-:W-:Y:S01]  /*82e0*/  UIADD3 UR4, UPT, UPT, UR10, -UR4, URZ ;  /* 0x800000040a047290 */ /* 0x000fe2000fffe0ff */
[----:B-1----:R-:W-:-:S05]  /*82f0*/  IMAD.U32 R43, RZ, RZ, UR5 ;  /* 0x00000005ff2b7e24 */ /* 0x002fca000f8e00ff */
[----:B------:R-:W-:-:S04]  /*8300*/  ISETP.NE.AND P0, PT, R27, UR4, PT ;  /* 0x000000041b007c0c */ /* 0x000fc8000bf05270 */
[----:B------:R-:W-:-:S04]  /*8310*/  ISETP.NE.OR P0, PT, R43, RZ, P0 ;  /* 0x000000ff2b00720c */ /* 0x000fc80000705670 */
[----:B------:R-:W-:Y:S02]  /*8320*/  ISETP.GT.U32.OR P0, PT, R12, 0x6f, P0 ;  /* 0x0000006f0c00780c */ /* 0x000fe40000704470 */
[----:B-----5:R-:W-:-:S04]  /*8330*/  LEA R3, R40, R3, 0x18 ;  /* 0x0000000328037211 */ /* 0x020fc800078ec0ff */
[----:B------:R-:W-:-:S07]  /*8340*/  IADD3 R26, PT, PT, R3, R0, RZ ;  /* 0x00000000031a7210 */ /* 0x000fce0007ffe0ff */
[----:B------:R-:W-:Y:S05]  /*8350*/  @P0 BRA `(.L_x_215) ;  /* 0x00000000002c0947 */ /* 0x000fea0003800000 */
[----:B------:R-:W0:Y:S01]  /*8360*/  LDCU.64 UR8, c[0x0][0x3b0] ;  /* 0x00007600ff0877ac */ /* 0x000e220008000a00 */
[----:B------:R-:W-:Y:S01]  /*8370*/  IMAD.MOV.U32 R23, RZ, RZ, RZ ;  /* 0x000000ffff177224 */ /* 0x000fe200078e00ff */
[----:B0-----:R-:W-:-:S04]  /*8380*/  UISETP.NE.U32.AND UP0, UPT, UR8, URZ, UPT ;  /* 0x000000ff0800728c */ /* 0x001fc8000bf05070 */
[----:B------:R-:W-:-:S09]  /*8390*/  UISETP.NE.AND.EX UP0, UPT, UR9, URZ, UPT, UP0 ;  /* 0x000000ff0900728c */ /* 0x000fd2000bf05300 */
[----:B------:R-:W-:Y:S05]  /*83a0*/  BRA.U !UP0, `(.L_x_216) ;  /* 0x0000000108147547 */ /* 0x000fea000b800000 */
[----:B------:R-:W0:Y:S01]  /*83b0*/  S2R R3, SR_CTAID.X ;  /* 0x0000000000037919 */ /* 0x000e220000002500 */
[----:B------:R-:W1:Y:S01]  /*83c0*/  LDC.64 R20, c[0x0][0x3b0] ;  /* 0x0000ec00ff147b82 */ /* 0x000e620000000a00 */
[----:B0-----:R-:W-:-:S04]  /*83d0*/  IMAD R3, R3, 0x70, R12 ;  /* 0x0000007003037824 */ /* 0x001fc800078e020c */
[----:B-1----:R-:W-:-:S06]  /*83e0*/  IMAD.WIDE.U32 R20, R3, 0x2, R20 ;  /* 0x0000000203147825 */ /* 0x002fcc00078e0014 */
[----:B------:R-:W5:Y:S02]  /*83f0*/  LDG.E.128 R20, desc[UR36][R20.64] ;  /* 0x0000002414147981 */ /* 0x000f64000c1e1d00 */
.L_x_216:
[----:B-----5:R0:W-:Y:S02]  /*8400*/  STS.128 [R26], R20 ;  /* 0x000000141a007388 */ /* 0x0201e40000000c00 */
.L_x_215:
[----:B------:R-:W-:Y:S05]  /*8410*/  BSYNC.RECONVERGENT B0 ;  /* 0x0000000000007941 */ /* 0x000fea0003800200 */
.L_x_214:
[----:B------:R-:W1:Y:S01]  /*8420*/  S2UR UR5, SR_CTAID.Y ;  /* 0x00000000000579c3 */ /* 0x000e620000002600 */
[----:B------:R-:W1:Y:S01]  /*8430*/  LDCU UR8, c[0x0][0x3f8] ;  /* 0x00007f00ff0877ac */ /* 0x000e620008000800 */
[----:B------:R-:W-:Y:S01]  /*8440*/  ISETP.GT.U32.AND P0, PT, R12, 0x6f, PT ;  /* 0x0000006f0c00780c */ /* 0x000fe20003f04070 */
[----:B------:R-:W-:Y:S01]  /*8450*/  BSSY.RECONVERGENT B0, `(.L_x_217) ;  /* 0x0000215000007945 */ /* 0x000fe20003800200 */
[----:B------:R-:W-:Y:S01]  /*8460*/  HFMA2 R0, -RZ, RZ, 0, 0 ;  /* 0x00000000ff007431 */ /* 0x000fe200000001ff */
[----:B------:R-:W2:Y:S01]  /*8470*/  LDCU UR18, c[0x0][0x40c] ;  /* 0x00008180ff1277ac */ /* 0x000ea20008000800 */
[----:B------:R-:W-:Y:S01]  /*8480*/  IMAD.MOV.U32 R13, RZ, RZ, RZ ;  /* 0x000000ffff0d7224 */ /* 0x000fe200078e00ff */
[----:B------:R-:W-:Y:S02]  /*8490*/  CS2R R32, SRZ ;  /* 0x0000000000207805 */ /* 0x000fe4000001ff00 */
[----:B------:R-:W-:Y:S01]  /*84a0*/  CS2R R30, SRZ ;  /* 0x00000000001e7805 */ /* 0x000fe2000001ff00 */
[----:B------:R-:W0:Y:S01]  /*84b0*/  LDCU.64 UR16, c[0x0][0x3c8] ;  /* 0x00007900ff1077ac */ /* 0x000e220008000a00 */
[----:B------:R-:W-:Y:S01]  /*84c0*/  IMAD.MOV.U32 R3, RZ, RZ, RZ ;  /* 0x000000ffff037224 */ /* 0x000fe200078e00ff */
[----:B------:R-:W-:Y:S01]  /*84d0*/  MOV R28, RZ ;  /* 0x000000ff001c7202 */ /* 0x000fe20000000f00 */
[----:B-1----:R-:W-:-:S06]  /*84e0*/  UIMAD UR5, UR5, UR8, UR13 ;  /* 0x00000008050572a4 */ /* 0x002fcc000f8e020d */
[----:B------:R-:W-:-:S05]  /*84f0*/  MOV R29, UR5 ;  /* 0x00000005001d7c02 */ /* 0x000fca0008000f00 */
[----:B------:R-:W-:Y:S01]  /*8500*/  IMAD R29, R29, 0x70, RZ ;  /* 0x000000701d1d7824 */ /* 0x000fe200078e02ff */
[----:B------:R-:W-:Y:S06]  /*8510*/  BAR.SYNC.DEFER_BLOCKING 0x0 ;  /* 0x0000000000007b1d */ /* 0x000fec0000010000 */
[----:B0-2---:R-:W-:Y:S05]  /*8520*/  @P0 BRA `(.L_x_218) ;  /* 0x00000020001c0947 */ /* 0x005fea0003800000 */
[----:B------:R-:W0:Y:S01]  /*8530*/  LDC R7, c[0x0][0x3f4] ;  /* 0x0000fd00ff077b82 */ /* 0x000e220000000800 */
[----:B------:R-:W-:Y:S01]  /*8540*/  IADD3 R41, PT, PT, R27, UR12, RZ ;  /* 0x0000000c1b297c10 */ /* 0x000fe2000fffe0ff */
[----:B------:R-:W-:Y:S01]  /*8550*/  VIADD R5, R4, 0x220 ;  /* 0x0000022004057836 */ /* 0x000fe20000000000 */
[----:B------:R-:W-:Y:S01]  /*8560*/  BSSY.RECONVERGENT B1, `(.L_x_219) ;  /* 0x00000c0000017945 */ /* 0x000fe20003800200 */
[----:B------:R-:W-:-:S03]  /*8570*/  MOV R0, RZ ;  /* 0x000000ff00007202 */ /* 0x000fc60000000f00 */
[----:B------:R-:W-:Y:S01]  /*8580*/  LEA R40, R40, R5, 0x18 ;  /* 0x0000000528287211 */ /* 0x000fe200078ec0ff */
[----:B----4-:R-:W1:Y:S04]  /*8590*/  LDC.64 R24, c[0x0][0x3c0] ;  /* 0x0000f000ff187b82 */ /* 0x010e680000000a00 */
[----:B------:R-:W-:-:S04]  /*85a0*/  VIADD R14, R40, UR7 ;  /* 0x00000007280e7c36 */ /* 0x000fc80008000000 */
[----:B------:R-:W-:Y:S01]  /*85b0*/  IMAD R42, R27, 0x2, R14 ;  /* 0x000000021b2a7824 */ /* 0x000fe200078e020e */
[----:B0-----:R-:W-:Y:S01]  /*85c0*/  VIMNMX R44, PT, PT, R7, UR10, PT ;  /* 0x0000000a072c7c48 */ /* 0x001fe2000bfe0100 */
[--C-:B------:R-:W-:Y:S02]  /*85d0*/  IMAD R19, R29, R7, R12.reuse ;  /* 0x000000071d137224 */ /* 0x100fe400078e020c */
[----:B------:R-:W-:Y:S01]  /*85e0*/  IMAD R5, R7, UR6, R12 ;  /* 0x0000000607057c24 */ /* 0x000fe2000f8e020c */
[----:B------:R-:W-:Y:S01]  /*85f0*/  ISETP.GE.AND P0, PT, R41, R44, PT ;  /* 0x0000002c2900720c */ /* 0x000fe20003f06270 */
[----:B-1----:R-:W-:-:S04]  /*8600*/  IMAD.WIDE R18, R19, 0x2, R24 ;  /* 0x0000000213127825 */ /* 0x002fc800078e0218 */
[----:B------:R-:W-:-:S08]  /*8610*/  IMAD.WIDE R24, R5, 0x2, R24 ;  /* 0x0000000205187825 */ /* 0x000fd000078e0218 */
[----:B------:R-:W-:Y:S05]  /*8620*/  @P0 BRA `(.L_x_220) ;  /* 0x0000000800cc0947 */ /* 0x000fea0003800000 */
[----:B------:R-:W-:Y:S01]  /*8630*/  UIMAD UR5, UR38, UR8, UR13 ;  /* 0x00000008260572a4 */ /* 0x000fe2000f8e020d */
[----:B------:R-:W-:Y:S01]  /*8640*/  VIADD R47, R41, 0x8 ;  /* 0x00000008292f7836 */ /* 0x000fe20000000000 */
[----:B------:R-:W0:Y:S01]  /*8650*/  LDC.64 R34, c[0x0][0x458] ;  /* 0x00011600ff227b82 */ /* 0x000e220000000a00 */
[----:B------:R-:W-:Y:S01]  /*8660*/  IMAD R6, R7, UR8, RZ ;  /* 0x0000000807067c24 */ /* 0x000fe2000f8e02ff */
[----:B------:R-:W-:Y:S01]  /*8670*/  BSSY.RECONVERGENT B2, `(.L_x_221) ;  /* 0x0000044000027945 */ /* 0x000fe20003800200 */
[----:B------:R-:W-:Y:S01]  /*8680*/  HFMA2 R28, -RZ, RZ, 0, 0 ;  /* 0x00000000ff1c7431 */ /* 0x000fe200000001ff */
[----:B------:R-:W-:Y:S01]  /*8690*/  MOV R3, UR5 ;  /* 0x0000000500037c02 */ /* 0x000fe20008000f00 */
[----:B------:R-:W-:Y:S01]  /*86a0*/  ULOP3.LUT UR5, URZ, UR12, URZ, 0x33, !UPT ;  /* 0x0000000cff057292 */ /* 0x000fe2000f8e33ff */
[----:B------:R-:W-:Y:S01]  /*86b0*/  VIMNMX R0, PT, PT, R44, R47, !PT ;  /* 0x0000002f2c007248 */ /* 0x000fe20007fe0100 */
[----:B------:R-:W-:Y:S01]  /*86c0*/  IMAD.MOV.U32 R15, RZ, RZ, R41 ;  /* 0x000000ffff0f7224 */ /* 0x000fe200078e0029 */
[----:B------:R-:W-:Y:S01]  /*86d0*/  CS2R R30, SRZ ;  /* 0x00000000001e7805 */ /* 0x000fe2000001ff00 */
[----:B------:R-:W-:Y:S01]  /*86e0*/  IMAD R3, R3, 0x70, R12 ;  /* 0x0000007003037824 */ /* 0x000fe200078e020c */
[----:B------:R-:W-:-:S02]  /*86f0*/  CS2R R32, SRZ ;  /* 0x0000000000207805 */ /* 0x000fc4000001ff00 */
[----:B------:R-:W-:Y:S01]  /*8700*/  IADD3 R8, PT, PT, -R27, UR5, R0 ;  /* 0x000000051b087c10 */ /* 0x000fe2000fffe100 */
[----:B------:R-:W-:Y:S02]  /*8710*/  HFMA2 R0, -RZ, RZ, 0, 0 ;  /* 0x00000000ff007431 */ /* 0x000fe400000001ff */
[----:B------:R-:W-:Y:S01]  /*8720*/  IMAD.MOV.U32 R13, RZ, RZ, RZ ;  /* 0x000000ffff0d7224 */ /* 0x000fe200078e00ff */
[----:B------:R-:W-:Y:S01]  /*8730*/  LOP3.LUT P0, RZ, R8, 0x8, RZ, 0xc0, !PT ;  /* 0x0000000808ff7812 */ /* 0x000fe2000780c0ff */
[----:B------:R-:W-:Y:S02]  /*8740*/  IMAD R45, R6, 0x70, RZ ;  /* 0x00000070062d7824 */ /* 0x000fe400078e02ff */
[----:B0-----:R-:W-:Y:S01]  /*8750*/  IMAD.WIDE R34, R3, 0x2, R34 ;  /* 0x0000000203227825 */ /* 0x001fe200078e0222 */
[----:B------:R-:W-:-:S09]  /*8760*/  MOV R3, RZ ;  /* 0x000000ff00037202 */ /* 0x000fd20000000f00 */
[----:B------:R-:W-:Y:S05]  /*8770*/  @P0 BRA `(.L_x_222) ;  /* 0x0000000000cc0947 */ /* 0x000fea0003800000 */
[----:B------:R-:W0:Y:S01]  /*8780*/  LDCU.64 UR14, c[0x0][0x3c8] ;  /* 0x00007900ff0e77ac */ /* 0x000e220008000a00 */
[----:B------:R-:W-:-:S05]  /*8790*/  IADD3 R0, P0, PT, R41, UR42, RZ ;  /* 0x0000002a29007c10 */ /* 0x000fca000ff1e0ff */
[----:B------:R-:W-:Y:S01]  /*87a0*/  IMAD.X R3, RZ, RZ, R2, P0 ;  /* 0x000000ffff037224 */ /* 0x000fe200000e0602 */
[----:B0-----:R-:W-:-:S04]  /*87b0*/  LEA R4, P0, R0, UR14, 0x2 ;  /* 0x0000000e00047c11 */ /* 0x001fc8000f8010ff */
[----:B------:R-:W-:Y:S02]  /*87c0*/  LEA.HI.X R5, R0, UR15, R3, 0x2, P0 ;  /* 0x0000000f00057c11 */ /* 0x000fe400080f1403 */
[----:B------:R-:W0:Y:S04]  /*87d0*/  LDS.U16 R0, [R42] ;  /* 0x000000002a007984 */ /* 0x000e280000000400 */
[----:B------:R-:W2:Y:S01]  /*87e0*/  LDG.E R4, desc[UR36][R4.64] ;  /* 0x0000002404047981 */ /* 0x000ea2000c1e1900 */
[----:B------:R-:W-:Y:S01]  /*87f0*/  ISETP.NE.AND P0, PT, R43, RZ, PT ;  /* 0x000000ff2b00720c */ /* 0x000fe20003f05270 */
[----:B--2---:R-:W-:-:S04]  /*8800*/  IMAD R37, R6, R4, R41 ;  /* 0x0000000406257224 */ /* 0x004fc800078e0229 */
[----:B------:R-:W-:-:S04]  /*8810*/  IMAD R37, R37, 0x70, RZ ;  /* 0x0000007025257824 */ /* 0x000fc800078e02ff */
[----:B------:R-:W-:-:S06]  /*8820*/  IMAD.WIDE R36, R37, 0x2, R24 ;  /* 0x0000000225247825 */ /* 0x000fcc00078e0218 */
[----:B------:R-:W5:Y:S01]  /*8830*/  LDG.E.128 R36, desc[UR36][R36.64] ;  /* 0x0000002424247981 */ /* 0x000f62000c1e1d00 */
[----:B0-----:R-:W-:Y:S01]  /*8840*/  HADD2.F32 R0, -RZ, R0.H0_H0 ;  /* 0x20000000ff007230 */ /* 0x001fe20000004100 */
[----:B------:R-:W-:Y:S06]  /*8850*/  @P0 BRA `(.L_x_223) ;  /* 0x0000000000500947 */ /* 0x000fec0003800000 */
[----:B------:R-:W-:Y:S01]  /*8860*/  ISETP.NE.AND P1, PT, R17, RZ, PT ;  /* 0x000000ff1100720c */ /* 0x000fe20003f25270 */
[----:B------:R-:W0:-:S12]  /*8870*/  LDS.128 R4, [R26] ;  /* 0x000000001a047984 */ /* 0x000e180000000c00 */
[----:B------:R-:W-:Y:S01]  /*8880*/  VOTEU.ANY UP0, P1 ;  /* 0x0000000000ff7886 */ /* 0x000fe20000800100 */
[----:B------:R-:W-:-:S13]  /*8890*/  PLOP3.LUT P0, PT, PT, PT, UP0, 0x80, 0x8 ;  /* 0x000000000008781c */ /* 0x000fda0003f0f008 */
[----:B------:R-:W2:Y:S01]  /*88a0*/  @P0 LDG.E.128 R48, desc[UR36][R34.64] ;  /* 0x0000002422300981 */ /* 0x000ea2000c1e1d00 */
[----:B------:R-:W-:Y:S02]  /*88b0*/  PLOP3.LUT P1, PT, PT, PT, UP0, 0x80, 0x8 ;  /* 0x000000000008781c */ /* 0x000fe40003f2f008 */
[----:B------:R-:W-:Y:S02]  /*88c0*/  PLOP3.LUT P3, PT, PT, PT, UP0, 0x80, 0x8 ;  /* 0x000000000008781c */ /* 0x000fe40003f6f008 */
[----:B------:R-:W-:Y:S02]  /*88d0*/  PLOP3.LUT P0, PT, PT, PT, UP0, 0x80, 0x8 ;  /* 0x000000000008781c */ /* 0x000fe40003f0f008 */
[----:B------:R-:W-:Y:S01]  /*88e0*/  PLOP3.LUT P2, PT, PT, PT, UP0, 0x80, 0x8 ;  /* 0x000000000008781c */ /* 0x000fe20003f4f008 */
[----:B0----5:R-:W-:Y:S02]  /*88f0*/  HFMA2 R36, R36, 1, 1, R4 ;  /* 0x3c003c0024247831 */ /* 0x021fe40000000004 */
[----:B------:R-:W-:-:S02]  /*8900*/  HADD2 R37, R37, R5 ;  /* 0x0000000525257230 */ /* 0x000fc40000000000 */
[----:B------:R-:W-:Y:S02]  /*8910*/  HFMA2 R38, R38, 1, 1, R6 ;  /* 0x3c003c0026267831 */ /* 0x000fe40000000006 */
[----:B------:R-:W-:Y:S02]  /*8920*/  HADD2 R39, R39, R7 ;  /* 0x0000000727277230 */ /* 0x000fe40000000000 */
[----:B------:R-:W-:-:S04]  /*8930*/  IMAD R5, R41, 0x70, RZ ;  /* 0x0000007029057824 */ /* 0x000fc800078e02ff */
[----:B------:R-:W-:-:S04]  /*8940*/  IMAD.WIDE.U32 R4, R5, 0x2, R18 ;  /* 0x0000000205047825 */ /* 0x000fc800078e0012 */
[----:B--2---:R-:W-:Y:S02]  /*8950*/  @P1 HFMA2 R37, R37, R49, -RZ ;  /* 0x0000003125251231 */ /* 0x004fe400001000ff */
[----:B------:R-:W-:Y:S02]  /*8960*/  @P0 HMUL2 R36, R36, R48 ;  /* 0x0000003024240232 */ /* 0x000fe40000000000 */
[----:B------:R-:W-:Y:S02]  /*8970*/  @P3 HFMA2 R39, R39, R51, -RZ ;  /* 0x0000003327273231 */ /* 0x000fe400001000ff */
[----:B------:R-:W-:-:S05]  /*8980*/  @P2 HMUL2 R38, R38, R50 ;  /* 0x0000003226262232 */ /* 0x000fca0000000000 */
[----:B------:R0:W-:Y:S02]  /*8990*/  STG.E.128 desc[UR36][R4.64], R36 ;  /* 0x0000002404007986 */ /* 0x0001e4000c101d24 */
.L_x_223:
[--C-:B-----5:R-:W-:Y:S02]  /*89a0*/  HADD2.F32 R31, -RZ, R36.reuse.H0_H0 ;  /* 0x20000024ff1f7230 */ /* 0x120fe40000004100 */
[----:B------:R-:W-:Y:S02]  /*89b0*/  HADD2.F32 R3, -RZ, R36.H1_H1 ;  /* 0x30000024ff037230 */ /* 0x000fe40000004100 */
[--C-:B0-----:R-:W-:Y:S02]  /*89c0*/  HADD2.F32 R5, -RZ, R37.reuse.H0_H0 ;  /* 0x20000025ff057230 */ /* 0x101fe40000004100 */
[C---:B------:R-:W-:Y:S01]  /*89d0*/  FFMA.FTZ R28, R0.reuse, R31, RZ ;  /* 0x0000001f001c7223 */ /* 0x040fe200000100ff */
        /* <DEDUP_REMOVED lines=10> */
[----:B------:R-:W-:-:S02]  /*8a80*/  FFMA.FTZ R13, R0, R13, RZ ;  /* 0x0000000d000d7223 */ /* 0x000fc400000100ff */
[----:B------:R-:W-:Y:S01]  /*8a90*/  FFMA.FTZ R0, R0, R15, RZ ;  /* 0x0000000f00007223 */ /* 0x000fe200000100ff */
[----:B------:R-:W-:-:S07]  /*8aa0*/  MOV R15, R47 ;  /* 0x0000002f000f7202 */ /* 0x000fce0000000f00 */
.L_x_222:
[----:B------:R-:W-:Y:S05]  /*8ab0*/  BSYNC.RECONVERGENT B2 ;  /* 0x0000000000027941 */ /* 0x000fea0003800200 */
.L_x_221:
        /* <DEDUP_REMOVED lines=8> */
.L_x_227:
[----:B------:R-:W-:Y:S02]  /*8b40*/  IADD3 R4, P1, PT, R15, UR42, RZ ;  /* 0x0000002a0f047c10 */ /* 0x000fe4000ff3e0ff */
[----:B------:R-:W-:Y:S02]  /*8b50*/  ISETP.NE.AND P4, PT, R17, RZ, PT ;  /* 0x000000ff1100720c */ /* 0x000fe40003f85270 */
[----:B------:R-:W-:Y:S02]  /*8b60*/  IADD3.X R5, PT, PT, RZ, R2, RZ, P1, !PT ;  /* 0x00000002ff057210 */ /* 0x000fe40000ffe4ff */
[----:B------:R-:W-:-:S04]  /*8b70*/  LEA R46, P1, R4, UR16, 0x2 ;  /* 0x00000010042e7c11 */ /* 0x000fc8000f8210ff */
[----:B------:R-:W-:-:S05]  /*8b80*/  LEA.HI.X R47, R4, UR17, R5, 0x2, P1 ;  /* 0x00000011042f7c11 */ /* 0x000fca00088f1405 */
[----:B------:R-:W2:Y:S02]  /*8b90*/  LDG.E R4, desc[UR36][R46.64] ;  /* 0x000000242e047981 */ /* 0x000ea4000c1e1900 */
[----:B--2---:R-:W-:-:S04]  /*8ba0*/  IMAD R5, R45, R4, R50 ;  /* 0x000000042d057224 */ /* 0x004fc800078e0232 */
[----:B------:R-:W-:-:S06]  /*8bb0*/  IMAD.WIDE R4, R5, 0x2, R24 ;  /* 0x0000000205047825 */ /* 0x000fcc00078e0218 */
[----:B------:R-:W5:Y:S01]  /*8bc0*/  LDG.E.128 R4, desc[UR36][R4.64] ;  /* 0x0000002404047981 */ /* 0x000f62000c1e1d00 */
[----:B------:R-:W-:Y:S04]  /*8bd0*/  BSSY.RECONVERGENT B2, `(.L_x_224) ;  /* 0x0000014000027945 */ /* 0x000fe80003800200 */
[----:B------:R-:W-:Y:S05]  /*8be0*/  @P0 BRA `(.L_x_225) ;  /* 0x0000000000480947 */ /* 0x000fea0003800000 */
[----:B------:R-:W-:Y:S01]  /*8bf0*/  VOTEU.ANY UP0, P4 ;  /* 0x0000000000ff7886 */ /* 0x000fe20002000100 */
[----:B------:R-:W-:Y:S01]  /*8c00*/  PLOP3.LUT P0, PT, PT, PT, UP0, 0x80, 0x8 ;  /* 0x000000000008781c */ /* 0x000fe20003f0f008 */
[----:B------:R-:W0:-:S12]  /*8c10*/  LDS.128 R36, [R26] ;  /* 0x000000001a247984 */ /* 0x000e180000000c00 */
        /* <DEDUP_REMOVED lines=9> */
[----:B--2---:R-:W-:Y:S02]  /*8cb0*/  @P1 HFMA2 R5, R5, R9, -RZ ;  /* 0x0000000905051231 */ /* 0x004fe400001000ff */
[----:B------:R-:W-:Y:S02]  /*8cc0*/  @P0 HMUL2 R4, R4, R8 ;  /* 0x0000000804040232 */ /* 0x000fe40000000000 */
[----:B------:R-:W-:Y:S02]  /*8cd0*/  @P3 HFMA2 R7, R7, R11, -RZ ;  /* 0x0000000b07073231 */ /* 0x000fe400001000ff */
[----:B------:R-:W-:-:S02]  /*8ce0*/  @P2 HMUL2 R6, R6, R10 ;  /* 0x0000000a06062232 */ /* 0x000fc40000000000 */
[----:B------:R-:W-:-:S05]  /*8cf0*/  IMAD.WIDE.U32 R8, R50, 0x2, R18 ;  /* 0x0000000232087825 */ /* 0x000fca00078e0012 */
[----:B------:R0:W-:Y:S02]  /*8d00*/  STG.E.128 desc[UR36][R8.64], R4 ;  /* 0x0000000408007986 */ /* 0x0001e4000c101d24 */
.L_x_225:
[----:B------:R-:W-:Y:S05]  /*8d10*/  BSYNC.RECONVERGENT B2 ;  /* 0x0000000000027941 */ /* 0x000fea0003800200 */
.L_x_224:
[----:B------:R-:W0:Y:S04]  /*8d20*/  LDG.E R46, desc[UR36][R46.64+0x20] ;  /* 0x000020242e2e7981 */ /* 0x000e28000c1e1900 */
[----:B------:R-:W1:Y:S01]  /*8d30*/  LDS.U16 R36, [R48+-0x10] ;  /* 0xfffff00030247984 */ /* 0x000e620000000400 */
[----:B------:R-:W-:Y:S01]  /*8d40*/  MOV R43, UR18 ;  /* 0x00000012002b7c02 */ /* 0x000fe20008000f00 */
[----:B0-----:R-:W-:-:S04]  /*8d50*/  IMAD R8, R45, R46, R50 ;  /* 0x0000002e2d087224 */ /* 0x001fc800078e0232 */
[----:B------:R-:W-:-:S04]  /*8d60*/  VIADD R9, R8, 0x380 ;  /* 0x0000038008097836 */ /* 0x000fc80000000000 */
[----:B------:R-:W-:-:S06]  /*8d70*/  IMAD.WIDE R8, R9, 0x2, R24 ;  /* 0x0000000209087825 */ /* 0x000fcc00078e0218 */
[----:B------:R-:W5:Y:S01]  /*8d80*/  LDG.E.128 R8, desc[UR36][R8.64] ;  /* 0x0000002408087981 */ /* 0x000f62000c1e1d00 */
[----:B------:R-:W-:Y:S01]  /*8d90*/  ISETP.NE.AND P0, PT, R43, RZ, PT ;  /* 0x000000ff2b00720c */ /* 0x000fe20003f05270 */
[----:B-1----:R-:W-:Y:S02]  /*8da0*/  HADD2.F32 R37, -RZ, R36.H0_H0 ;  /* 0x20000024ff257230 */ /* 0x002fe40000004100 */
[----:B-----5:R-:W-:Y:S02]  /*8db0*/  HADD2.F32 R36, -RZ, R4.H0_H0 ;  /* 0x20000004ff247230 */ /* 0x020fe40000004100 */
[----:B------:R-:W-:Y:S02]  /*8dc0*/  HADD2.F32 R38, -RZ, R5.H0_H0 ;  /* 0x20000005ff267230 */ /* 0x000fe40000004100 */
        /* <DEDUP_REMOVED lines=9> */
[----:B------:R-:W-:Y:S01]  /*8e60*/  FFMA.FTZ R52, R37, R4, R31 ;  /* 0x0000000425347223 */ /* 0x000fe2000001001f */
[----:B------:R-:W-:-:S02]  /*8e70*/  HADD2.F32 R7, -RZ, R7.H1_H1 ;  /* 0x30000007ff077230 */ /* 0x000fc40000004100 */
[C---:B------:R-:W-:Y:S01]  /*8e80*/  FFMA.FTZ R30, R37.reuse, R5, R30 ;  /* 0x00000005251e7223 */ /* 0x040fe2000001001e */
[C---:B------:R-:W-:Y:S02]  /*8e90*/  FFMA.FTZ R56, R37.reuse, R6, R33 ;  /* 0x0000000625387223 */ /* 0x040fe40000010021 */
[----:B------:R-:W-:Y:S01]  /*8ea0*/  FFMA.FTZ R58, R37, R7, R0 ;  /* 0x00000007253a7223 */ /* 0x000fe20000010000 */
[----:B------:R-:W-:Y:S06]  /*8eb0*/  @P0 BRA `(.L_x_226) ;  /* 0x00000000004c0947 */ /* 0x000fec0003800000 */
[----:B------:R-:W-:Y:S01]  /*8ec0*/  VOTEU.ANY UP0, P4 ;  /* 0x0000000000ff7886 */ /* 0x000fe20002000100 */
[----:B------:R-:W-:Y:S01]  /*8ed0*/  PLOP3.LUT P1, PT, PT, PT, UP0, 0x80, 0x8 ;  /* 0x000000000008781c */ /* 0x000fe20003f2f008 */
[----:B------:R-:W0:-:S12]  /*8ee0*/  LDS.128 R36, [R26] ;  /* 0x000000001a247984 */ /* 0x000e180000000c00 */
[----:B------:R-:W2:Y:S01]  /*8ef0*/  @P1 LDG.E.128 R4, desc[UR36][R34.64] ;  /* 0x0000002422041981 */ /* 0x000ea2000c1e1d00 */
[----:B------:R-:W-:Y:S01]  /*8f00*/  PLOP3.LUT P2, PT, PT, PT, UP0, 0x80, 0x8 ;  /* 0x000000000008781c */ /* 0x000fe20003f4f008 */
[----:B------:R-:W-:Y:S01]  /*8f10*/  VIADD R3, R50, 0x380 ;  /* 0x0000038032037836 */ /* 0x000fe20000000000 */
[----:B------:R-:W-:Y:S02]  /*8f20*/  PLOP3.LUT P4, PT, PT, PT, UP0, 0x80, 0x8 ;  /* 0x000000000008781c */ /* 0x000fe40003f8f008 */
[----:B------:R-:W-:Y:S02]  /*8f30*/  PLOP3.LUT P1, PT, PT, PT, UP0, 0x80, 0x8 ;  /* 0x000000000008781c */ /* 0x000fe40003f2f008 */
[----:B------:R-:W-:Y:S01]  /*8f40*/  PLOP3.LUT P3, PT, PT, PT, UP0, 0x80, 0x8 ;  /* 0x000000000008781c */ /* 0x000fe20003f6f008 */
[----:B0-----:R-:W-:Y:S02]  /*8f50*/  HFMA2 R8, R8, 1, 1, R36 ;  /* 0x3c003c0008087831 */ /* 0x001fe40000000024 */
        /* <DEDUP_REMOVED lines=9> */
.L_x_226:
[----:B------:R1:W2:Y:S01]  /*8ff0*/  LDS.U16 R0, [R48] ;  /* 0x0000000030007984 */ /* 0x0002a20000000400 */
[----:B------:R-:W-:Y:S01]  /*9000*/  IADD3 R15, PT, PT, R15, 0x10, RZ ;  /* 0x000000100f0f7810 */ /* 0x000fe20007ffe0ff */
[--C-:B------:R-:W-:Y:S02]  /*9010*/  HADD2.F32 R3, -RZ, R8.reuse.H0_H0 ;  /* 0x20000008ff037230 */ /* 0x100fe40000004100 */
[--C-:B0-----:R-:W-:Y:S01]  /*9020*/  HADD2.F32 R5, -RZ, R9.reuse.H0_H0 ;  /* 0x20000009ff057230 */ /* 0x101fe20000004100 */
[----:B------:R-:W-:Y:S01]  /*9030*/  ISETP.GE.AND P1, PT, R15, R44, PT ;  /* 0x0000002c0f00720c */ /* 0x000fe20003f26270 */
[----:B------:R-:W-:Y:S02]  /*9040*/  HADD2.F32 R31, -RZ, R8.H1_H1 ;  /* 0x30000008ff1f7230 */ /* 0x000fe40000004100 */
[----:B------:R-:W-:Y:S01]  /*9050*/  HADD2.F32 R9, -RZ, R9.H1_H1 ;  /* 0x30000009ff097230 */ /* 0x000fe20000004100 */
[----:B-1----:R-:W-:Y:S01]  /*9060*/  IADD3 R48, PT, PT, R48, 0x20, RZ ;  /* 0x0000002030307810 */ /* 0x002fe20007ffe0ff */
[----:B------:R-:W-:-:S02]  /*9070*/  HADD2.F32 R7, -RZ, R10.H0_H0 ;  /* 0x2000000aff077230 */ /* 0x000fc40000004100 */
[----:B------:R-:W-:Y:S02]  /*9080*/  HADD2.F32 R33, -RZ, R10.H1_H1 ;  /* 0x3000000aff217230 */ /* 0x000fe40000004100 */
[--C-:B------:R-:W-:Y:S02]  /*9090*/  HADD2.F32 R13, -RZ, R11.reuse.H0_H0 ;  /* 0x2000000bff0d7230 */ /* 0x100fe40000004100 */
[----:B------:R-:W-:Y:S02]  /*90a0*/  HADD2.F32 R11, -RZ, R11.H1_H1 ;  /* 0x3000000bff0b7230 */ /* 0x000fe40000004100 */
[----:B------:R-:W-:Y:S02]  /*90b0*/  VIADD R50, R50, 0x700 ;  /* 0x0000070032327836 */ /* 0x000fe40000000000 */
[----:B--2---:R-:W-:-:S05]  /*90c0*/  HADD2.F32 R0, -RZ, R0.H0_H0 ;  /* 0x20000000ff007230 */ /* 0x004fca0000004100 */
        /* <DEDUP_REMOVED lines=9> */
.L_x_220:
[----:B------:R-:W-:Y:S05]  /*9160*/  BSYNC.RECONVERGENT B1 ;  /* 0x0000000000017941 */ /* 0x000fea0003800200 */
.L_x_219:
[----:B------:R-:W-:Y:S01]  /*9170*/  ISETP.GE.AND P0, PT, R41, UR10, PT ;  /* 0x0000000a29007c0c */ /* 0x000fe2000bf06270 */
[----:B------:R-:W-:-:S12]  /*9180*/  BSSY.RECONVERGENT B1, `(.L_x_228) ;  /* 0x000010a000017945 */ /* 0x000fd80003800200 */
[----:B------:R-:W-:Y:S05]  /*9190*/  @P0 BRA `(.L_x_229) ;  /* 0x0000001000200947 */ /* 0x000fea0003800000 */
[----:B------:R-:W0:Y:S01]  /*91a0*/  LDCU UR5, c[0x0][0x3f8] ;  /* 0x00007f00ff0577ac */ /* 0x000e220008000800 */
[----:B------:R-:W-:Y:S01]  /*91b0*/  VIADD R44, R41, 0x8 ;  /* 0x00000008292c7836 */ /* 0x000fe20000000000 */
[----:B------:R-:W1:Y:S01]  /*91c0*/  LDC R6, c[0x0][0x3f4] ;  /* 0x0000fd00ff067b82 */ /* 0x000e620000000800 */
[----:B------:R-:W-:Y:S01]  /*91d0*/  BSSY.RECONVERGENT B2, `(.L_x_230) ;  /* 0x000005b000027945 */ /* 0x000fe20003800200 */
[----:B------:R-:W-:Y:S01]  /*91e0*/  ULOP3.LUT UR11, URZ, UR12, URZ, 0x33, !UPT ;  /* 0x0000000cff0b7292 */ /* 0x000fe2000f8e33ff */
[----:B------:R-:W-:Y:S01]  /*91f0*/  IMAD.MOV.U32 R15, RZ, RZ, R41 ;  /* 0x000000ffff0f7224 */ /* 0x000fe200078e0029 */
[----:B------:R-:W-:-:S04]  /*9200*/  VIMNMX R4, PT, PT, R44, UR10, !PT ;  /* 0x0000000a2c047c48 */ /* 0x000fc8000ffe0100 */
[----:B------:R-:W2:Y:S01]  /*9210*/  LDC.64 R8, c[0x0][0x458] ;  /* 0x00011600ff087b82 */ /* 0x000ea20000000a00 */
[----:B------:R-:W-:-:S04]  /*9220*/  IADD3 R11, PT, PT, -R27, UR11, R4 ;  /* 0x0000000b1b0b7c10 */ /* 0x000fc8000fffe104 */
[----:B------:R-:W-:Y:S01]  /*9230*/  LOP3.LUT P0, RZ, R11, 0x8, RZ, 0xc0, !PT ;  /* 0x000000080bff7812 */ /* 0x000fe2000780c0ff */
[----:B0-----:R-:W-:-:S06]  /*9240*/  UIMAD UR9, UR38, UR5, UR13 ;  /* 0x00000005260972a4 */ /* 0x001fcc000f8e020d */
[----:B------:R-:W-:Y:S01]  /*9250*/  MOV R5, UR9 ;  /* 0x0000000900057c02 */ /* 0x000fe20008000f00 */
[----:B-1----:R-:W-:-:S04]  /*9260*/  IMAD R10, R6, UR5, RZ ;  /* 0x00000005060a7c24 */ /* 0x002fc8000f8e02ff */
[----:B------:R-:W-:-:S04]  /*9270*/  IMAD R5, R5, 0x70, R12 ;  /* 0x0000007005057824 */ /* 0x000fc800078e020c */
[----:B--2---:R-:W-:Y:S01]  /*9280*/  IMAD.WIDE R8, R5, 0x2, R8 ;  /* 0x0000000205087825 */ /* 0x004fe200078e0208 */
[----:B------:R-:W-:Y:S06]  /*9290*/  @P0 BRA `(.L_x_231) ;  /* 0x0000000400380947 */ /* 0x000fec0003800000 */
[----:B------:R-:W-:Y:S02]  /*92a0*/  ISETP.GE.AND P0, PT, R41, R6, PT ;  /* 0x000000062900720c */ /* 0x000fe40003f06270 */
[----:B------:R-:W-:-:S11]  /*92b0*/  MOV R15, R44 ;  /* 0x0000002c000f7202 */ /* 0x000fd60000000f00 */
[----:B------:R-:W-:Y:S05]  /*92c0*/  @!P0 BRA `(.L_x_231) ;  /* 0x00000004002c8947 */ /* 0x000fea0003800000 */
[----:B------:R-:W-:Y:S01]  /*92d0*/  IABS R7, R6 ;  /* 0x0000000600077213 */ /* 0x000fe20000000000 */
[----:B------:R-:W0:Y:S01]  /*92e0*/  LDCU.64 UR14, c[0x0][0x3c8] ;  /* 0x00007900ff0e77ac */ /* 0x000e220008000a00 */
[----:B------:R-:W-:Y:S01]  /*92f0*/  IABS R36, R41 ;  /* 0x0000002900247213 */ /* 0x000fe20000000000 */
[----:B------:R-:W1:Y:S01]  /*9300*/  LDS.U16 R42, [R42] ;  /* 0x000000002a2a7984 */ /* 0x000e620000000400 */
        /* <DEDUP_REMOVED lines=8> */
[----:B------:R-:W-:-:S04]  /*9390*/  IMAD.MOV.U32 R4, RZ, RZ, RZ ;  /* 0x000000ffff047224 */ /* 0x000fc800078e00ff */
[----:B------:R-:W-:Y:S01]  /*93a0*/  IMAD.HI.U32 R4, R5, R35, R4 ;  /* 0x0000002305047227 */ /* 0x000fe200078e0004 */
[----:B------:R-:W-:-:S05]  /*93b0*/  MOV R5, R36 ;  /* 0x0000002400057202 */ /* 0x000fca0000000f00 */
[----:B------:R-:W-:-:S04]  /*93c0*/  IMAD.HI.U32 R4, R4, R5, RZ ;  /* 0x0000000504047227 */ /* 0x000fc800078e00ff */
[----:B------:R-:W-:-:S04]  /*93d0*/  IMAD.MOV R4, RZ, RZ, -R4 ;  /* 0x000000ffff047224 */ /* 0x000fc800078e0a04 */
[----:B------:R-:W-:-:S05]  /*93e0*/  IMAD R4, R7, R4, R5 ;  /* 0x0000000407047224 */ /* 0x000fca00078e0205 */
[----:B------:R-:W-:-:S13]  /*93f0*/  ISETP.GT.U32.AND P0, PT, R7, R4, PT ;  /* 0x000000040700720c */ /* 0x000fda0003f04070 */
[----:B------:R-:W-:-:S04]  /*9400*/  @!P0 IADD3 R4, PT, PT, R4, -R7, RZ ;  /* 0x8000000704048210 */ /* 0x000fc80007ffe0ff */
[----:B------:R-:W-:-:S13]  /*9410*/  ISETP.GT.U32.AND P0, PT, R7, R4, PT ;  /* 0x000000040700720c */ /* 0x000fda0003f04070 */
[----:B------:R-:W-:-:S05]  /*9420*/  @!P0 IMAD.IADD R4, R4, 0x1, -R7 ;  /* 0x0000000104048824 */ /* 0x000fca00078e0a07 */
[----:B------:R-:W-:Y:S02]  /*9430*/  @!P1 IADD3 R4, PT, PT, -R4, RZ, RZ ;  /* 0x000000ff04049210 */ /* 0x000fe40007ffe1ff */
[----:B------:R-:W-:-:S04]  /*9440*/  @!P2 LOP3.LUT R4, RZ, R6, RZ, 0x33, !PT ;  /* 0x00000006ff04a212 */ /* 0x000fc800078e33ff */
[----:B------:R-:W-:-:S05]  /*9450*/  IADD3 R5, P0, PT, R4, UR42, RZ ;  /* 0x0000002a04057c10 */ /* 0x000fca000ff1e0ff */
[----:B------:R-:W-:Y:S01]  /*9460*/  IMAD.X R6, RZ, RZ, R2, P0 ;  /* 0x000000ffff067224 */ /* 0x000fe200000e0602 */
[----:B0-----:R-:W-:-:S04]  /*9470*/  LEA R34, P0, R5, UR14, 0x2 ;  /* 0x0000000e05227c11 */ /* 0x001fc8000f8010ff */
[----:B------:R-:W-:-:S06]  /*9480*/  LEA.HI.X R35, R5, UR15, R6, 0x2, P0 ;  /* 0x0000000f05237c11 */ /* 0x000fcc00080f1406 */
[----:B------:R-:W2:Y:S01]  /*9490*/  LDG.E R35, desc[UR36][R34.64] ;  /* 0x0000002422237981 */ /* 0x000ea2000c1e1900 */
[----:B------:R-:W-:Y:S01]  /*94a0*/  ISETP.NE.AND P0, PT, R43, RZ, PT ;  /* 0x000000ff2b00720c */ /* 0x000fe20003f05270 */
[----:B--2---:R-:W-:-:S04]  /*94b0*/  IMAD R4, R10, R35, R4 ;  /* 0x000000230a047224 */ /* 0x004fc800078e0204 */
[----:B------:R-:W-:-:S04]  /*94c0*/  IMAD R5, R4, 0x70, RZ ;  /* 0x0000007004057824 */ /* 0x000fc800078e02ff */
[----:B------:R-:W-:-:S06]  /*94d0*/  IMAD.WIDE R4, R5, 0x2, R24 ;  /* 0x0000000205047825 */ /* 0x000fcc00078e0218 */
[----:B------:R-:W5:Y:S01]  /*94e0*/  LDG.E.128 R4, desc[UR36][R4.64] ;  /* 0x0000002404047981 */ /* 0x000f62000c1e1d00 */
[----:B------:R-:W-:Y:S01]  /*94f0*/  BSSY.RECONVERGENT B3, `(.L_x_232) ;  /* 0x0000017000037945 */ /* 0x000fe20003800200 */
[----:B-1----:R-:W-:-:S03]  /*9500*/  HADD2.F32 R15, -RZ, R42.H0_H0 ;  /* 0x2000002aff0f7230 */ /* 0x002fc60000004100 */
[----:B------:R-:W-:Y:S05]  /*9510*/  @P0 BRA `(.L_x_233) ;  /* 0x0000000000500947 */ /* 0x000fea0003800000 */
[----:B------:R-:W-:Y:S01]  /*9520*/  ISETP.NE.AND P3, PT, R17, RZ, PT ;  /* 0x000000ff1100720c */ /* 0x000fe20003f65270 */
[----:B------:R-:W0:-:S12]  /*9530*/  LDS.128 R48, [R26] ;  /* 0x000000001a307984 */ /* 0x000e180000000c00 */
[----:B------:R-:W-:Y:S01]  /*9540*/  VOTEU.ANY UP0, P3 ;  /* 0x0000000000ff7886 */ /* 0x000fe20001800100 */
[----:B------:R-:W-:-:S13]  /*9550*/  PLOP3.LUT P0, PT, PT, PT, UP0, 0x80, 0x8 ;  /* 0x000000000008781c */ /* 0x000fda0003f0f008 */
[----:B------:R-:W2:Y:S01]  /*9560*/  @P0 LDG.E.128 R36, desc[UR36][R8.64] ;  /* 0x0000002408240981 */ /* 0x000ea2000c1e1d00 */
[----:B------:R-:W-:Y:S01]  /*9570*/  PLOP3.LUT P1, PT, PT, PT, UP0, 0x80, 0x8 ;  /* 0x000000000008781c */ /* 0x000fe20003f2f008 */
[----:B------:R-:W-:Y:S01]  /*9580*/  IMAD R35, R41, 0x70, RZ ;  /* 0x0000007029237824 */ /* 0x000fe200078e02ff */
[----:B------:R-:W-:Y:S02]  /*9590*/  PLOP3.LUT P3, PT, PT, PT, UP0, 0x80, 0x8 ;  /* 0x000000000008781c */ /* 0x000fe40003f6f008 */
[----:B------:R-:W-:Y:S01]  /*95a0*/  PLOP3.LUT P0, PT, PT, PT, UP0, 0x80, 0x8 ;  /* 0x000000000008781c */ /* 0x000fe20003f0f008 */
[----:B------:R-:W-:Y:S01]  /*95b0*/  IMAD.WIDE.U32 R34, R35, 0x2, R18 ;  /* 0x0000000223227825 */ /* 0x000fe200078e0012 */
[----:B------:R-:W-:-:S03]  /*95c0*/  PLOP3.LUT P2, PT, PT, PT, UP0, 0x80, 0x8 ;  /* 0x000000000008781c */ /* 0x000fc60003f4f008 */
[----:B0----5:R-:W-:Y:S02]  /*95d0*/  HFMA2 R4, R4, 1, 1, R48 ;  /* 0x3c003c0004047831 */ /* 0x021fe40000000030 */
        /* <DEDUP_REMOVED lines=8> */
.L_x_233:
[----:B------:R-:W-:Y:S05]  /*9660*/  BSYNC.RECONVERGENT B3 ;  /* 0x0000000000037941 */ /* 0x000fea0003800200 */
.L_x_232:
[----:B0----5:R-:W-:Y:S02]  /*9670*/  HADD2.F32 R34, -RZ, R4.H0_H0 ;  /* 0x20000004ff227230 */ /* 0x021fe40000004100 */
[----:B------:R-:W-:Y:S02]  /*9680*/  HADD2.F32 R36, -RZ, R5.H0_H0 ;  /* 0x20000005ff247230 */ /* 0x000fe40000004100 */
[----:B------:R-:W-:Y:S02]  /*9690*/  HADD2.F32 R35, -RZ, R6.H0_H0 ;  /* 0x20000006ff237230 */ /* 0x000fe40000004100 */
[C---:B------:R-:W-:Y:S01]  /*96a0*/  FFMA.FTZ R28, R15.reuse, R34, R28 ;  /* 0x000000220f1c7223 */ /* 0x040fe2000001001c */
[----:B------:R-:W-:Y:S02]  /*96b0*/  HADD2.F32 R38, -RZ, R7.H0_H0 ;  /* 0x20000007ff267230 */ /* 0x000fe40000004100 */
[----:B------:R-:W-:Y:S01]  /*96c0*/  FFMA.FTZ R3, R15, R36, R3 ;  /* 0x000000240f037223 */ /* 0x000fe20000010003 */
[----:B------:R-:W-:-:S02]  /*96d0*/  HADD2.F32 R4, -RZ, R4.H1_H1 ;  /* 0x30000004ff047230 */ /* 0x000fc40000004100 */
        /* <DEDUP_REMOVED lines=10> */
.L_x_231:
[----:B------:R-:W-:Y:S05]  /*9780*/  BSYNC.RECONVERGENT B2 ;  /* 0x0000000000027941 */ /* 0x000fea0003800200 */
.L_x_230:
        /* <DEDUP_REMOVED lines=8> */
.L_x_240:
[----:B------:R-:W0:Y:S01]  /*9810*/  LDC R42, c[0x0][0x3f4] ;  /* 0x0000fd00ff2a7b82 */ /* 0x000e220000000800 */
[----:B------:R-:W-:Y:S01]  /*9820*/  VIADD R6, R11, 0xfffffff8 ;  /* 0xfffffff80b067836 */ /* 0x000fe20000000000 */
[----:B------:R-:W-:Y:S04]  /*9830*/  BSSY.RECONVERGENT B2, `(.L_x_234) ;  /* 0x000004b000027945 */ /* 0x000fe80003800200 */
[----:B0-----:R-:W-:-:S13]  /*9840*/  ISETP.GE.AND P0, PT, R6, R42, PT ;  /* 0x0000002a0600720c */ /* 0x001fda0003f06270 */
[----:B------:R-:W-:Y:S05]  /*9850*/  @!P0 BRA `(.L_x_235) ;  /* 0x0000000400208947 */ /* 0x000fea0003800000 */
[----:B------:R-:W-:Y:S01]  /*9860*/  IABS R7, R42 ;  /* 0x0000002a00077213 */ /* 0x000fe20000000000 */
[----:B------:R-:W0:Y:S01]  /*9870*/  LDCU.64 UR14, c[0x0][0x3c8] ;  /* 0x00007900ff0e77ac */ /* 0x000e220008000a00 */
[----:B------:R-:W-:Y:S02]  /*9880*/  IABS R36, R6 ;  /* 0x0000000600247213 */ /* 0x000fe40000000000 */
[----:B------:R-:W1:Y:S01]  /*9890*/  I2F.RP R34, R7 ;  /* 0x0000000700227306 */ /* 0x000e620000209400 */
[----:B------:R-:W-:Y:S01]  /*98a0*/  ISETP.GE.AND P1, PT, R6, RZ, PT ;  /* 0x000000ff0600720c */ /* 0x000fe20003f26270 */
[----:B------:R-:W2:Y:S01]  /*98b0*/  LDCU UR5, c[0x0][0x40c] ;  /* 0x00008180ff0577ac */ /* 0x000ea20008000800 */
[----:B------:R-:W-:-:S05]  /*98c0*/  ISETP.NE.AND P2, PT, R42, RZ, PT ;  /* 0x000000ff2a00720c */ /* 0x000fca0003f45270 */
[----:B-1----:R-:W1:Y:S02]  /*98d0*/  MUFU.RCP R34, R34 ;  /* 0x0000002200227308 */ /* 0x002e640000001000 */
[----:B-1----:R-:W-:-:S06]  /*98e0*/  IADD3 R35, PT, PT, R34, 0xffffffe, RZ ;  /* 0x0ffffffe22237810 */ /* 0x002fcc0007ffe0ff */
[----:B------:R-:W1:Y:S02]  /*98f0*/  F2I.FTZ.U32.TRUNC.NTZ R5, R35 ;  /* 0x0000002300057305 */ /* 0x000e64000021f000 */
[----:B-1----:R-:W-:-:S04]  /*9900*/  IMAD.MOV R4, RZ, RZ, -R5 ;  /* 0x000000ffff047224 */ /* 0x002fc800078e0a05 */
[----:B------:R-:W-:Y:S02]  /*9910*/  IMAD R37, R4, R7, RZ ;  /* 0x0000000704257224 */ /* 0x000fe400078e02ff */
[----:B------:R-:W-:-:S05]  /*9920*/  HFMA2 R4, -RZ, RZ, 0, 0 ;  /* 0x00000000ff047431 */ /* 0x000fca00000001ff */
[----:B------:R-:W-:-:S04]  /*9930*/  IMAD.HI.U32 R4, R5, R37, R4 ;  /* 0x0000002505047227 */ /* 0x000fc800078e0004 */
[----:B------:R-:W-:Y:S02]  /*9940*/  IMAD.MOV.U32 R5, RZ, RZ, R36 ;  /* 0x000000ffff057224 */ /* 0x000fe400078e0024 */
[----:B------:R-:W1:Y:S02]  /*9950*/  LDS.U16 R36, [R40+-0x10] ;  /* 0xfffff00028247984 */ /* 0x000e640000000400 */
[----:B------:R-:W-:-:S05]  /*9960*/  IMAD.HI.U32 R4, R4, R5, RZ ;  /* 0x0000000504047227 */ /* 0x000fca00078e00ff */
[----:B------:R-:W-:-:S05]  /*9970*/  IADD3 R4, PT, PT, -R4, RZ, RZ ;  /* 0x000000ff04047210 */ /* 0x000fca0007ffe1ff */
[----:B------:R-:W-:-:S05]  /*9980*/  IMAD R4, R7, R4, R5 ;  /* 0x0000000407047224 */ /* 0x000fca00078e0205 */
[----:B------:R-:W-:-:S13]  /*9990*/  ISETP.GT.U32.AND P0, PT, R7, R4, PT ;  /* 0x000000040700720c */ /* 0x000fda0003f04070 */
[----:B------:R-:W-:-:S05]  /*99a0*/  @!P0 IMAD.IADD R4, R4, 0x1, -R7 ;  /* 0x0000000104048824 */ /* 0x000fca00078e0a07 */
[----:B------:R-:W-:-:S13]  /*99b0*/  ISETP.GT.U32.AND P0, PT, R7, R4, PT ;  /* 0x000000040700720c */ /* 0x000fda0003f04070 */
[----:B------:R-:W-:-:S05]  /*99c0*/  @!P0 IADD3 R4, PT, PT, R4, -R7, RZ ;  /* 0x8000000704048210 */ /* 0x000fca0007ffe0ff */
[----:B------:R-:W-:Y:S01]  /*99d0*/  @!P1 IMAD.MOV R4, RZ, RZ, -R4 ;  /* 0x000000ffff049224 */ /* 0x000fe200078e0a04 */
[----:B------:R-:W-:-:S04]  /*99e0*/  @!P2 LOP3.LUT R4, RZ, R42, RZ, 0x33, !PT ;  /* 0x0000002aff04a212 */ /* 0x000fc800078e33ff */
[----:B------:R-:W-:-:S04]  /*99f0*/  IADD3 R5, P0, PT, R4, UR42, RZ ;  /* 0x0000002a04057c10 */ /* 0x000fc8000ff1e0ff */
[----:B------:R-:W-:Y:S02]  /*9a00*/  IADD3.X R6, PT, PT, RZ, R2, RZ, P0, !PT ;  /* 0x00000002ff067210 */ /* 0x000fe400007fe4ff */
[----:B0-----:R-:W-:-:S04]  /*9a10*/  LEA R34, P0, R5, UR14, 0x2 ;  /* 0x0000000e05227c11 */ /* 0x001fc8000f8010ff */
[----:B------:R-:W-:-:S06]  /*9a20*/  LEA.HI.X R35, R5, UR15, R6, 0x2, P0 ;  /* 0x0000000f05237c11 */ /* 0x000fcc00080f1406 */
[----:B------:R-:W4:Y:S01]  /*9a30*/  LDG.E R35, desc[UR36][R34.64] ;  /* 0x0000002422237981 */ /* 0x000f22000c1e1900 */
[----:B--2---:R-:W-:Y:S01]  /*9a40*/  UISETP.NE.AND UP0, UPT, UR5, URZ, UPT ;  /* 0x000000ff0500728c */ /* 0x004fe2000bf05270 */
[----:B----4-:R-:W-:-:S04]  /*9a50*/  IMAD R4, R10, R35, R4 ;  /* 0x000000230a047224 */ /* 0x010fc800078e0204 */
[----:B------:R-:W-:-:S04]  /*9a60*/  IMAD R5, R4, 0x70, RZ ;  /* 0x0000007004057824 */ /* 0x000fc800078e02ff */
[----:B------:R-:W-:-:S06]  /*9a70*/  IMAD.WIDE R4, R5, 0x2, R24 ;  /* 0x0000000205047825 */ /* 0x000fcc00078e0218 */
[----:B------:R-:W5:Y:S01]  /*9a80*/  LDG.E.128 R4, desc[UR36][R4.64] ;  /* 0x0000002404047981 */ /* 0x000f62000c1e1d00 */
[----:B-1----:R-:W-:Y:S01]  /*9a90*/  HADD2.F32 R41, -RZ, R36.H0_H0 ;  /* 0x20000024ff297230 */ /* 0x002fe20000004100 */
[----:B------:R-:W-:Y:S06]  /*9aa0*/  BRA.U UP0, `(.L_x_236) ;  /* 0x00000001004c7547 */ /* 0x000fec000b800000 */
[----:B------:R-:W-:Y:S01]  /*9ab0*/  ISETP.NE.AND P3, PT, R17, RZ, PT ;  /* 0x000000ff1100720c */ /* 0x000fe20003f65270 */
[----:B------:R-:W0:-:S12]  /*9ac0*/  LDS.128 R36, [R26] ;  /* 0x000000001a247984 */ /* 0x000e180000000c00 */
        /* <DEDUP_REMOVED lines=17> */
.L_x_236:
        /* <DEDUP_REMOVED lines=16> */
.L_x_235:
[----:B------:R-:W-:Y:S05]  /*9ce0*/  BSYNC.RECONVERGENT B2 ;  /* 0x0000000000027941 */ /* 0x000fea0003800200 */
.L_x_234:
[----:B------:R-:W-:Y:S01]  /*9cf0*/  ISETP.GE.AND P0, PT, R11, R42, PT ;  /* 0x0000002a0b00720c */ /* 0x000fe20003f06270 */
[----:B------:R-:W-:-:S12]  /*9d00*/  BSSY.RECONVERGENT B2, `(.L_x_237) ;  /* 0x000004b000027945 */ /* 0x000fd80003800200 */
        /* <DEDUP_REMOVED lines=9> */
[----:B-1----:R-:W-:-:S06]  /*9da0*/  VIADD R34, R6, 0xffffffe ;  /* 0x0ffffffe06227836 */ /* 0x002fcc0000000000 */
[----:B------:R-:W1:Y:S02]  /*9db0*/  F2I.FTZ.U32.TRUNC.NTZ R5, R34 ;  /* 0x0000002200057305 */ /* 0x000e64000021f000 */
[----:B-1----:R-:W-:-:S05]  /*9dc0*/  IADD3 R4, PT, PT, RZ, -R5, RZ ;  /* 0x80000005ff047210 */ /* 0x002fca0007ffe0ff */
[----:B------:R-:W-:Y:S02]  /*9dd0*/  IMAD R35, R4, R7, RZ ;  /* 0x0000000704237224 */ /* 0x000fe400078e02ff */
[----:B------:R-:W-:-:S04]  /*9de0*/  IMAD.MOV.U32 R4, RZ, RZ, RZ ;  /* 0x000000ffff047224 */ /* 0x000fc800078e00ff */
[----:B------:R-:W-:Y:S01]  /*9df0*/  IMAD.HI.U32 R4, R5, R35, R4 ;  /* 0x0000002305047227 */ /* 0x000fe200078e0004 */
[----:B------:R-:W-:Y:S02]  /*9e00*/  MOV R5, R36 ;  /* 0x0000002400057202 */ /* 0x000fe40000000f00 */
[----:B------:R-:W1:Y:S03]  /*9e10*/  LDS.U16 R36, [R40] ;  /* 0x0000000028247984 */ /* 0x000e660000000400 */
        /* <DEDUP_REMOVED lines=29> */
[----:B------:R-:W-:Y:S02]  /*9ff0*/  PLOP3.LUT P2, PT, PT, PT, UP0, 0x80, 0x8 ;  /* 0x000000000008781c */ /* 0x000fe40003f4f008 */
[----:B------:R-:W-:Y:S01]  /*a000*/  IADD3 R35, PT, PT, R15, 0x380, RZ ;  /* 0x000003800f237810 */ /* 0x000fe20007ffe0ff */
[----:B0----5:R-:W-:-:S02]  /*a010*/  HFMA2 R4, R4, 1, 1, R44 ;  /* 0x3c003c0004047831 */ /* 0x021fc4000000002c */
[----:B------:R-:W-:Y:S02]  /*a020*/  HADD2 R5, R5, R45 ;  /* 0x0000002d05057230 */ /* 0x000fe40000000000 */
[----:B------:R-:W-:Y:S02]  /*a030*/  HFMA2 R6, R6, 1, 1, R46 ;  /* 0x3c003c0006067831 */ /* 0x000fe4000000002e */
[----:B------:R-:W-:Y:S02]  /*a040*/  HADD2 R7, R7, R47 ;  /* 0x0000002f07077230 */ /* 0x000fe40000000000 */
[----:B------:R-:W-:-:S04]  /*a050*/  IMAD.WIDE.U32 R34, R35, 0x2, R18 ;  /* 0x0000000223227825 */ /* 0x000fc800078e0012 */
[----:B--2---:R-:W-:Y:S02]  /*a060*/  @P1 HFMA2 R5, R5, R37, -RZ ;  /* 0x0000002505051231 */ /* 0x004fe400001000ff */
[----:B------:R-:W-:Y:S02]  /*a070*/  @P0 HMUL2 R4, R4, R36 ;  /* 0x0000002404040232 */ /* 0x000fe40000000000 */
[----:B------:R-:W-:Y:S02]  /*a080*/  @P3 HFMA2 R7, R7, R39, -RZ ;  /* 0x0000002707073231 */ /* 0x000fe400001000ff */
[----:B------:R-:W-:-:S05]  /*a090*/  @P2 HMUL2 R6, R6, R38 ;  /* 0x0000002606062232 */ /* 0x000fca0000000000 */
[----:B------:R0:W-:Y:S02]  /*a0a0*/  STG.E.128 desc[UR36][R34.64], R4 ;  /* 0x0000000422007986 */ /* 0x0001e4000c101d24 */
.L_x_239:
        /* <DEDUP_REMOVED lines=16> */
.L_x_238:
[----:B------:R-:W-:Y:S05]  /*a1b0*/  BSYNC.RECONVERGENT B2 ;  /* 0x0000000000027941 */ /* 0x000fea0003800200 */
.L_x_237:
[C---:B------:R-:W-:Y:S01]  /*a1c0*/  VIADD R4, R11.reuse, 0x8 ;  /* 0x000000080b047836 */ /* 0x040fe20000000000 */
[----:B------:R-:W-:Y:S01]  /*a1d0*/  IADD3 R11, PT, PT, R11, 0x10, RZ ;  /* 0x000000100b0b7810 */ /* 0x000fe20007ffe0ff */
[----:B------:R-:W-:Y:S01]  /*a1e0*/  VIADD R15, R15, 0x700 ;  /* 0x000007000f0f7836 */ /* 0x000fe20000000000 */
[----:B------:R-:W-:Y:S02]  /*a1f0*/  IADD3 R40, PT, PT, R40, 0x20, RZ ;  /* 0x0000002028287810 */ /* 0x000fe40007ffe0ff */
[----:B------:R-:W-:-:S13]  /*a200*/  ISETP.GE.AND P0, PT, R4, UR10, PT ;  /* 0x0000000a04007c0c */ /* 0x000fda000bf06270 */
[----:B------:R-:W-:Y:S05]  /*a210*/  @!P0 BRA `(.L_x_240) ;  /* 0xfffffff4007c8947 */ /* 0x000fea000383ffff */
.L_x_229:
[----:B------:R-:W-:Y:S05]  /*a220*/  BSYNC.RECONVERGENT B1 ;  /* 0x0000000000017941 */ /* 0x000fea0003800200 */
.L_x_228:
[----:B------:R-:W-:-:S13]  /*a230*/  ISETP.NE.AND P0, PT, R27, UR4, PT ;  /* 0x000000041b007c0c */ /* 0x000fda000bf05270 */
[----:B------:R-:W-:Y:S05]  /*a240*/  @P0 BRA `(.L_x_218) ;  /* 0x0000000000d40947 */ /* 0x000fea0003800000 */
[----:B------:R-:W-:Y:S02]  /*a250*/  UMOV UR5, 0x70 ;  /* 0x0000007000057882 */ /* 0x000fe40000000000 */
[----:B------:R-:W-:-:S06]  /*a260*/  UIMAD UR5, UR45, UR5, -0x70 ;  /* 0xffffff902d0574a4 */ /* 0x000fcc000f8e0205 */
[----:B------:R-:W-:-:S04]  /*a270*/  IMAD.U32 R5, RZ, RZ, UR5 ;  /* 0x00000005ff057e24 */ /* 0x000fc8000f8e00ff */
[----:B------:R-:W-:-:S06]  /*a280*/  IMAD.WIDE R4, R5, 0x2, R18 ;  /* 0x0000000205047825 */ /* 0x000fcc00078e0212 */
[----:B------:R-:W5:Y:S01]  /*a290*/  LDG.E.128 R4, desc[UR36][R4.64] ;  /* 0x0000002404047981 */ /* 0x000f62000c1e1d00 */
[----:B------:R-:W-:-:S06]  /*a2a0*/  UIADD3 UR5, UPT, UPT, UR45, -UR12, URZ ;  /* 0x8000000c2d057290 */ /* 0x000fcc000fffe0ff */
[----:B------:R-:W-:-:S05]  /*a2b0*/  MOV R9, UR5 ;  /* 0x0000000500097c02 */ /* 0x000fca0008000f00 */
[----:B------:R-:W-:Y:S01]  /*a2c0*/  IMAD R14, R9, 0x2, R14 ;  /* 0x00000002090e7824 */ /* 0x000fe200078e020e */
[----:B------:R-:W0:Y:S05]  /*a2d0*/  LDCU UR5, c[0x0][0x40c] ;  /* 0x00008180ff0577ac */ /* 0x000e2a0008000800 */
[----:B------:R-:W1:Y:S01]  /*a2e0*/  LDS.U16 R14, [R14+-0x2] ;  /* 0xfffffe000e0e7984 */ /* 0x000e620000000400 */
[----:B0-----:R-:W-:Y:S01]  /*a2f0*/  UISETP.NE.AND UP0, UPT, UR5, URZ, UPT ;  /* 0x000000ff0500728c */ /* 0x001fe2000bf05270 */
[----:B-1----:R-:W-:-:S08]  /*a300*/  HADD2.F32 R15, -RZ, R14.H0_H0 ;  /* 0x2000000eff0f7230 */ /* 0x002fd00000004100 */
[----:B------:R-:W-:Y:S05]  /*a310*/  BRA.U UP0, `(.L_x_241) ;  /* 0x0000000100607547 */ /* 0x000fea000b800000 */
[----:B------:R-:W0:Y:S02]  /*a320*/  LDCU.64 UR14, c[0x0][0x460] ;  /* 0x00008c00ff0e77ac */ /* 0x000e240008000a00 */
[----:B0-----:R-:W-:-:S04]  /*a330*/  ISETP.NE.U32.AND P0, PT, RZ, UR14, PT ;  /* 0x0000000eff007c0c */ /* 0x001fc8000bf05070 */
[----:B------:R-:W-:-:S13]  /*a340*/  ISETP.NE.AND.EX P0, PT, RZ, UR15, PT, P0 ;  /* 0x0000000fff007c0c */ /* 0x000fda000bf05300 */
[----:B------:R-:W-:Y:S01]  /*a350*/  VOTEU.ANY UP0, P0 ;  /* 0x0000000000ff7886 */ /* 0x000fe20000000100 */
[----:B------:R-:W-:-:S04]  /*a360*/  PLOP3.LUT P0, PT, PT, PT, UP0, 0x80, 0x8 ;  /* 0x000000000008781c */ /* 0x000fc80003f0f008 */
[----:B------:R-:W0:Y:S09]  /*a370*/  @UP0 LDCU UR5, c[0x0][0x3f8] ;  /* 0x00007f00ff0507ac */ /* 0x000e320008000800 */
[----:B------:R-:W1:Y:S01]  /*a380*/  @P0 LDC.64 R8, c[0x0][0x458] ;  /* 0x00011600ff080b82 */ /* 0x000e620000000a00 */
[----:B0-----:R-:W-:-:S06]  /*a390*/  @UP0 UIMAD UR5, UR38, UR5, UR13 ;  /* 0x00000005260502a4 */ /* 0x001fcc000f8e020d */
[----:B------:R-:W-:-:S05]  /*a3a0*/  MOV R11, UR5 ;  /* 0x00000005000b7c02 */ /* 0x000fca0008000f00 */
[----:B------:R-:W-:-:S04]  /*a3b0*/  @P0 IMAD R11, R11, 0x70, R12 ;  /* 0x000000700b0b0824 */ /* 0x000fc800078e020c */
[----:B-1----:R-:W-:-:S06]  /*a3c0*/  @P0 IMAD.WIDE R8, R11, 0x2, R8 ;  /* 0x000000020b080825 */ /* 0x002fcc00078e0208 */
[----:B------:R-:W2:Y:S01]  /*a3d0*/  @P0 LDG.E.128 R8, desc[UR36][R8.64] ;  /* 0x0000002408080981 */ /* 0x000ea2000c1e1d00 */
[----:B------:R-:W-:Y:S01]  /*a3e0*/  UIMAD UR5, UR40, 0x70, URZ ;  /* 0x00000070280578a4 */ /* 0x000fe2000f8e02ff */
[----:B-----5:R-:W-:Y:S02]  /*a3f0*/  HFMA2 R4, R4, 1, 1, R20 ;  /* 0x3c003c0004047831 */ /* 0x020fe40000000014 */
[----:B------:R-:W-:Y:S02]  /*a400*/  HADD2 R5, R5, R21 ;  /* 0x0000001505057230 */ /* 0x000fe40000000000 */
[----:B------:R-:W-:Y:S02]  /*a410*/  HFMA2 R6, R6, 1, 1, R22 ;  /* 0x3c003c0006067831 */ /* 0x000fe40000000016 */
[----:B------:R-:W-:Y:S02]  /*a420*/  HADD2 R7, R7, R23 ;  /* 0x0000001707077230 */ /* 0x000fe40000000000 */
[----:B------:R-:W-:-:S04]  /*a430*/  IMAD.U32 R17, RZ, RZ, UR5 ;  /* 0x00000005ff117e24 */ /* 0x000fc8000f8e00ff */
[----:B------:R-:W-:-:S04]  /*a440*/  IMAD.WIDE R18, R17, 0x2, R18 ;  /* 0x0000000211127825 */ /* 0x000fc800078e0212 */
[----:B--2---:R-:W-:Y:S02]  /*a450*/  @P0 HFMA2 R5, R5, R9, -RZ ;  /* 0x0000000905050231 */ /* 0x004fe400001000ff */
[----:B------:R-:W-:Y:S02]  /*a460*/  @P0 HMUL2 R4, R4, R8 ;  /* 0x0000000804040232 */ /* 0x000fe40000000000 */
[----:B------:R-:W-:Y:S02]  /*a470*/  @P0 HFMA2 R7, R7, R11, -RZ ;  /* 0x0000000b07070231 */ /* 0x000fe400001000ff */
[----:B------:R-:W-:-:S05]  /*a480*/  @P0 HMUL2 R6, R6, R10 ;  /* 0x0000000a06060232 */ /* 0x000fca0000000000 */
[----:B------:R0:W-:Y:S02]  /*a490*/  STG.E.128 desc[UR36][R18.64], R4 ;  /* 0x0000000412007986 */ /* 0x0001e4000c101d24 */
.L_x_241:
[----:B-----5:R-:W-:Y:S02]  /*a4a0*/  HADD2.F32 R2, -RZ, R4.H0_H0 ;  /* 0x20000004ff027230 */ /* 0x020fe40000004100 */
[----:B------:R-:W-:Y:S02]  /*a4b0*/  HADD2.F32 R8, -RZ, R5.H0_H0 ;  /* 0x20000005ff087230 */ /* 0x000fe40000004100 */
[----:B------:R-:W-:Y:S02]  /*a4c0*/  HADD2.F32 R9, -RZ, R6.H0_H0 ;  /* 0x20000006ff097230 */ /* 0x000fe40000004100 */
[C---:B------:R-:W-:Y:S01]  /*a4d0*/  FFMA.FTZ R28, R15.reuse, R2, R28 ;  /* 0x000000020f1c7223 */ /* 0x040fe2000001001c */
[----:B------:R-:W-:Y:S02]  /*a4e0*/  HADD2.F32 R10, -RZ, R7.H0_H0 ;  /* 0x20000007ff0a7230 */ /* 0x000fe40000004100 */
[----:B------:R-:W-:Y:S01]  /*a4f0*/  FFMA.FTZ R3, R15, R8, R3 ;  /* 0x000000080f037223 */ /* 0x000fe20000010003 */
[----:B0-----:R-:W-:-:S02]  /*a500*/  HADD2.F32 R4, -RZ, R4.H1_H1 ;  /* 0x30000004ff047230 */ /* 0x001fc40000004100 */
        /* <DEDUP_REMOVED lines=9> */
.L_x_218:
[----:B------:R-:W-:Y:S05]  /*a5a0*/  BSYNC.RECONVERGENT B0 ;  /* 0x0000000000007941 */ /* 0x000fea0003800200 */
.L_x_217:
[----:B------:R-:W-:Y:S01]  /*a5b0*/  BAR.SYNC.DEFER_BLOCKING 0x0 ;  /* 0x0000000000007b1d */ /* 0x000fe20000010000 */
[----:B------:R-:W-:-:S13]  /*a5c0*/  ISETP.GT.U32.AND P0, PT, R12, 0x6f, PT ;  /* 0x0000006f0c00780c */ /* 0x000fda0003f04070 */
[----:B------:R-:W-:Y:S05]  /*a5d0*/  @P0 BRA `(.L_x_242) ;  /* 0x0000000400a00947 */ /* 0x000fea0003800000 */
[----:B------:R-:W0:Y:S01]  /*a5e0*/  S2UR UR5, SR_CgaCtaId ;  /* 0x00000000000579c3 */ /* 0x000e220000008800 */
[----:B------:R-:W-:Y:S01]  /*a5f0*/  LOP3.LUT R2, R16, 0x3c0, RZ, 0xc0, !PT ;  /* 0x000003c010027812 */ /* 0x000fe200078ec0ff */
[----:B------:R-:W-:Y:S01]  /*a600*/  UMOV UR4, 0x400 ;  /* 0x0000040000047882 */ /* 0x000fe20000000000 */
[----:B------:R-:W-:Y:S01]  /*a610*/  IMAD R27, R27, 0x70, R12 ;  /* 0x000000701b1b7824 */ /* 0x000fe200078e020c */
[----:B------:R-:W-:Y:S01]  /*a620*/  UIADD3 UR4, UPT, UPT, UR4, 0x220, URZ ;  /* 0x0000022004047890 */ /* 0x000fe2000fffe0ff */
[----:B------:R-:W-:Y:S02]  /*a630*/  ISETP.NE.AND P1, PT, R2, 0x40, PT ;  /* 0x000000400200780c */ /* 0x000fe40003f25270 */
[C---:B------:R-:W-:Y:S02]  /*a640*/  LOP3.LUT R4, R16.reuse, 0x3e0, RZ, 0xc0, !PT ;  /* 0x000003e010047812 */ /* 0x040fe400078ec0ff */
[----:B------:R-:W-:Y:S02]  /*a650*/  LOP3.LUT R5, R16, 0x3f0, RZ, 0xc0, !PT ;  /* 0x000003f010057812 */ /* 0x000fe400078ec0ff */
[----:B------:R-:W-:-:S02]  /*a660*/  ISETP.NE.AND P3, PT, R4, 0x20, PT ;  /* 0x000000200400780c */ /* 0x000fc40003f65270 */
[----:B------:R-:W-:Y:S02]  /*a670*/  ISETP.NE.AND P4, PT, R5, 0x10, PT ;  /* 0x000000100500780c */ /* 0x000fe40003f85270 */
[C---:B------:R-:W-:Y:S02]  /*a680*/  ISETP.GT.U32.AND P2, PT, R16.reuse, 0x3f, PT ;  /* 0x0000003f1000780c */ /* 0x040fe40003f44070 */
[C---:B------:R-:W-:Y:S02]  /*a690*/  ISETP.GT.U32.AND P6, PT, R16.reuse, 0x1f, PT ;  /* 0x0000001f1000780c */ /* 0x040fe40003fc4070 */
[----:B------:R-:W-:Y:S01]  /*a6a0*/  ISETP.GT.U32.AND P5, PT, R16, 0xf, PT ;  /* 0x0000000f1000780c */ /* 0x000fe20003fa4070 */
[----:B0-----:R-:W-:-:S06]  /*a6b0*/  ULEA UR4, UR5, UR4, 0x18 ;  /* 0x0000000405047291 */ /* 0x001fcc000f8ec0ff */
[----:B------:R-:W-:Y:S01]  /*a6c0*/  LEA R27, R27, UR4, 0x1 ;  /* 0x000000041b1b7c11 */ /* 0x000fe2000f8e08ff */
[----:B------:R-:W-:Y:S06]  /*a6d0*/  @P1 BRA `(.L_x_243) ;  /* 0x0000000000141947 */ /* 0x000fec0003800000 */
[----:B------:R-:W-:Y:S02]  /*a6e0*/  F2FP.F16.F32.PACK_AB R4, R31, R28 ;  /* 0x0000001c1f04723e */ /* 0x000fe400000000ff */
[----:B------:R-:W-:Y:S02]  /*a6f0*/  F2FP.F16.F32.PACK_AB R5, R30, R3 ;  /* 0x000000031e05723e */ /* 0x000fe400000000ff */
[----:B------:R-:W-:Y:S02]  /*a700*/  F2FP.F16.F32.PACK_AB R6, R33, R32 ;  /* 0x000000202106723e */ /* 0x000fe400000000ff */
[----:B------:R-:W-:-:S05]  /*a710*/  F2FP.F16.F32.PACK_AB R7, R0, R13 ;  /* 0x0000000d0007723e */ /* 0x000fca00000000ff */
[----:B------:R0:W-:Y:S02]  /*a720*/  STS.128 [R27+-0x380], R4 ;  /* 0xfffc80041b007388 */ /* 0x0001e40000000c00 */
.L_x_243:
[----:B------:R-:W-:Y:S05]  /*a730*/  WARPSYNC.ALL ;  /* 0x0000000000007948 */ /* 0x000fea0003800000 */
[----:B------:R-:W-:Y:S06]  /*a740*/  BAR.SYNC.DEFER_BLOCKING 0x0 ;  /* 0x0000000000007b1d */ /* 0x000fec0000010000 */
[----:B------:R-:W-:Y:S04]  /*a750*/  BSSY.RECONVERGENT B0, `(.L_x_244) ;  /* 0x0000013000007945 */ /* 0x000fe80003800200 */
[----:B------:R-:W-:Y:S05]  /*a760*/  @P2 BRA `(.L_x_245) ;  /* 0x0000000000442947 */ /* 0x000fea0003800000 */
[----:B0-----:R-:W0:Y:S02]  /*a770*/  LDS.128 R4, [R27] ;  /* 0x000000001b047984 */ /* 0x001e240000000c00 */
[----:B0-----:R-:W-:Y:S02]  /*a780*/  HADD2.F32 R9, -RZ, R4.H0_H0 ;  /* 0x20000004ff097230 */ /* 0x001fe40000004100 */
[----:B------:R-:W-:Y:S02]  /*a790*/  HADD2.F32 R2, -RZ, R5.H0_H0 ;  /* 0x20000005ff027230 */ /* 0x000fe40000004100 */
[----:B------:R-:W-:Y:S02]  /*a7a0*/  HADD2.F32 R11, -RZ, R6.H0_H0 ;  /* 0x20000006ff0b7230 */ /* 0x000fe40000004100 */
[----:B------:R-:W-:Y:S01]  /*a7b0*/  FADD.FTZ R28, R28, R9 ;  /* 0x000000091c1c7221 */ /* 0x000fe20000010000 */
[----:B------:R-:W-:Y:S02]  /*a7c0*/  HADD2.F32 R8, -RZ, R7.H0_H0 ;  /* 0x20000007ff087230 */ /* 0x000fe40000004100 */
[----:B------:R-:W-:Y:S01]  /*a7d0*/  FADD.FTZ R3, R3, R2 ;  /* 0x0000000203037221 */ /* 0x000fe20000010000 */
[----:B------:R-:W-:-:S02]  /*a7e0*/  HADD2.F32 R4, -RZ, R4.H1_H1 ;  /* 0x30000004ff047230 */ /* 0x000fc40000004100 */
[----:B------:R-:W-:Y:S01]  /*a7f0*/  FADD.FTZ R32, R32, R11 ;  /* 0x0000000b20207221 */ /* 0x000fe20000010000 */
[----:B------:R-:W-:Y:S02]  /*a800*/  HADD2.F32 R5, -RZ, R5.H1_H1 ;  /* 0x30000005ff057230 */ /* 0x000fe40000004100 */
[----:B------:R-:W-:Y:S01]  /*a810*/  FADD.FTZ R13, R13, R8 ;  /* 0x000000080d0d7221 */ /* 0x000fe20000010000 */
[----:B------:R-:W-:Y:S02]  /*a820*/  HADD2.F32 R6, -RZ, R6.H1_H1 ;  /* 0x30000006ff067230 */ /* 0x000fe40000004100 */
[----:B------:R-:W-:Y:S01]  /*a830*/  FADD.FTZ R31, R31, R4 ;  /* 0x000000041f1f7221 */ /* 0x000fe20000010000 */
[----:B------:R-:W-:Y:S02]  /*a840*/  HADD2.F32 R7, -RZ, R7.H1_H1 ;  /* 0x30000007ff077230 */ /* 0x000fe40000004100 */
[----:B------:R-:W-:Y:S01]  /*a850*/  FADD.FTZ R30, R30, R5 ;  /* 0x000000051e1e7221 */ /* 0x000fe20000010000 */
[----:B------:R-:W-:-:S02]  /*a860*/  FADD.FTZ R33, R33, R6 ;  /* 0x0000000621217221 */ /* 0x000fc40000010000 */
[----:B------:R-:W-:-:S07]  /*a870*/  FADD.FTZ R0, R0, R7 ;  /* 0x0000000700007221 */ /* 0x000fce0000010000 */
.L_x_245:
[----:B------:R-:W-:Y:S05]  /*a880*/  BSYNC.RECONVERGENT B0 ;  /* 0x0000000000007941 */ /* 0x000fea0003800200 */
.L_x_244:
[----:B------:R-:W-:Y:S06]  /*a890*/  BAR.SYNC.DEFER_BLOCKING 0x0 ;  /* 0x0000000000007b1d */ /* 0x000fec0000010000 */
[----:B------:R-:W-:Y:S04]  /*a8a0*/  BSSY.RECONVERGENT B0, `(.L_x_246) ;  /* 0x0000007000007945 */ /* 0x000fe80003800200 */
[----:B------:R-:W-:Y:S05]  /*a8b0*/  @P3 BRA `(.L_x_247) ;  /* 0x0000000000143947 */ /* 0x000fea0003800000 */
[----:B0-----:R-:W-:Y:S02]  /*a8c0*/  F2FP.F16.F32.PACK_AB R4, R31, R28 ;  /* 0x0000001c1f04723e */ /* 0x001fe400000000ff */
[----:B------:R-:W-:Y:S02]  /*a8d0*/  F2FP.F16.F32.PACK_AB R5, R30, R3 ;  /* 0x000000031e05723e */ /* 0x000fe400000000ff */
[----:B------:R-:W-:Y:S02]  /*a8e0*/  F2FP.F16.F32.PACK_AB R6, R33, R32 ;  /* 0x000000202106723e */ /* 0x000fe400000000ff */
[----:B------:R-:W-:-:S05]  /*a8f0*/  F2FP.F16.F32.PACK_AB R7, R0, R13 ;  /* 0x0000000d0007723e */ /* 0x000fca00000000ff */
[----:B------:R1:W-:Y:S02]  /*a900*/  STS.128 [R27+-0x1c0], R4 ;  /* 0xfffe40041b007388 */ /* 0x0003e40000000c00 */
.L_x_247:
[----:B------:R-:W-:Y:S05]  /*a910*/  BSYNC.RECONVERGENT B0 ;  /* 0x0000000000007941 */ /* 0x000fea0003800200 */
.L_x_246:
[----:B------:R-:W-:Y:S06]  /*a920*/  BAR.SYNC.DEFER_BLOCKING 0x0 ;  /* 0x0000000000007b1d */ /* 0x000fec0000010000 */
[----:B------:R-:W-:Y:S04]  /*a930*/  BSSY.RECONVERGENT B0, `(.L_x_248) ;  /* 0x0000013000007945 */ /* 0x000fe80003800200 */
[----:B------:R-:W-:Y:S05]  /*a940*/  @P6 BRA `(.L_x_249) ;  /* 0x0000000000446947 */ /* 0x000fea0003800000 */
[----:B01----:R-:W0:Y:S02]  /*a950*/  LDS.128 R4, [R27] ;  /* 0x000000001b047984 */ /* 0x003e240000000c00 */
        /* <DEDUP_REMOVED lines=16> */
.L_x_249:
[----:B------:R-:W-:Y:S05]  /*aa60*/  BSYNC.RECONVERGENT B0 ;  /* 0x0000000000007941 */ /* 0x000fea0003800200 */
.L_x_248:
        /* <DEDUP_REMOVED lines=8> */
.L_x_251:
[----:B------:R-:W-:Y:S05]  /*aaf0*/  BSYNC.RECONVERGENT B0 ;  /* 0x0000000000007941 */ /* 0x000fea0003800200 */
.L_x_250:
[----:B------:R-:W-:Y:S06]  /*ab00*/  BAR.SYNC.DEFER_BLOCKING 0x0 ;  /* 0x0000000000007b1d */ /* 0x000fec0000010000 */
[----:B------:R-:W-:Y:S04]  /*ab10*/  BSSY.RECONVERGENT B0, `(.L_x_252) ;  /* 0x0000013000007945 */ /* 0x000fe80003800200 */
[----:B------:R-:W-:Y:S05]  /*ab20*/  @P5 BRA `(.L_x_253) ;  /* 0x0000000000445947 */ /* 0x000fea0003800000 */
[----:B012-4-:R-:W0:Y:S02]  /*ab30*/  LDS.128 R24, [R27] ;  /* 0x000000001b187984 */ /* 0x017e240000000c00 */
[----:B0-----:R-:W-:Y:S02]  /*ab40*/  HADD2.F32 R5, -RZ, R24.H0_H0 ;  /* 0x20000018ff057230 */ /* 0x001fe40000004100 */
[--C-:B------:R-:W-:Y:S02]  /*ab50*/  HADD2.F32 R2, -RZ, R25.reuse.H0_H0 ;  /* 0x20000019ff027230 */ /* 0x100fe40000004100 */
[----:B------:R-:W-:Y:S02]  /*ab60*/  HADD2.F32 R7, -RZ, R26.H0_H0 ;  /* 0x2000001aff077230 */ /* 0x000fe40000004100 */
        /* <DEDUP_REMOVED lines=13> */
.L_x_253:
[----:B------:R-:W-:Y:S05]  /*ac40*/  BSYNC.RECONVERGENT B0 ;  /* 0x0000000000007941 */ /* 0x000fea0003800200 */
.L_x_252:
[----:B------:R-:W-:Y:S06]  /*ac50*/  BAR.SYNC.DEFER_BLOCKING 0x0 ;  /* 0x0000000000007b1d */ /* 0x000fec0000010000 */
.L_x_242:
[----:B------:R-:W-:-:S13]  /*ac60*/  ISETP.GT.U32.OR P0, PT, R16, 0xf, P0 ;  /* 0x0000000f1000780c */ /* 0x000fda0000704470 */
[----:B------:R-:W-:Y:S05]  /*ac70*/  @P0 EXIT ;  /* 0x000000000000094d */ /* 0x000fea0003800000 */
[----:B------:R-:W5:Y:S02]  /*ac80*/  LDCU UR4, c[0x0][0x478] ;  /* 0x00008f00ff0477ac */ /* 0x000f640008000800 */
[----:B-----5:R-:W-:-:S09]  /*ac90*/  UISETP.NE.AND UP0, UPT, UR4, 0x2, UPT ;  /* 0x000000020400788c */ /* 0x020fd2000bf05270 */
[----:B------:R-:W-:Y:S05]  /*aca0*/  BRA.U UP0, `(.L_x_254) ;  /* 0x0000000100e07547 */ /* 0x000fea000b800000 */
[----:B012---:R-:W0:Y:S01]  /*acb0*/  LDC.64 R4, c[0x0][0x470] ;  /* 0x00011c00ff047b82 */ /* 0x007e220000000a00 */
[----:B------:R-:W1:Y:S01]  /*acc0*/  LDCU.64 UR4, c[0x0][0x380] ;  /* 0x00007000ff0477ac */ /* 0x000e620008000a00 */
[----:B0-----:R-:W2:Y:S01]  /*acd0*/  LDG.E R4, desc[UR36][R4.64] ;  /* 0x0000002404047981 */ /* 0x001ea2000c1e1900 */
[----:B------:R-:W-:-:S05]  /*ace0*/  IMAD.IADD R12, R29, 0x1, R12 ;  /* 0x000000011d0c7824 */ /* 0x000fca00078e020c */
[----:B-1----:R-:W-:Y:S01]  /*acf0*/  IADD3 R8, P0, PT, R12, UR4, RZ ;  /* 0x000000040c087c10 */ /* 0x002fe2000ff1e0ff */
[C---:B--2---:R-:W-:Y:S01]  /*ad00*/  FMUL.FTZ R13, R4.reuse, R13 ;  /* 0x0000000d040d7220 */ /* 0x044fe20000410000 */
[C---:B------:R-:W-:Y:S01]  /*ad10*/  FMUL.FTZ R33, R4.reuse, R33 ;  /* 0x0000002104217220 */ /* 0x040fe20000410000 */
[C---:B------:R-:W-:Y:S01]  /*ad20*/  FMUL.FTZ R0, R4.reuse, R0 ;  /* 0x0000000004007220 */ /* 0x040fe20000410000 */
[C---:B------:R-:W-:Y:S01]  /*ad30*/  FMUL.FTZ R31, R4.reuse, R31 ;  /* 0x0000001f041f7220 */ /* 0x040fe20000410000 */
[C---:B------:R-:W-:Y:S01]  /*ad40*/  FMUL.FTZ R3, R4.reuse, R3 ;  /* 0x0000000304037220 */ /* 0x040fe20000410000 */
[C---:B------:R-:W-:Y:S01]  /*ad50*/  FMUL.FTZ R30, R4.reuse, R30 ;  /* 0x0000001e041e7220 */ /* 0x040fe20000410000 */
[----:B------:R-:W0:Y:S01]  /*ad60*/  F2I.S8.NTZ R13, R13 ;  /* 0x0000000d000d7305 */ /* 0x000e220000202100 */
[C---:B------:R-:W-:Y:S01]  /*ad70*/  FMUL.FTZ R32, R4.reuse, R32 ;  /* 0x0000002004207220 */ /* 0x040fe20000410000 */
[----:B------:R-:W-:-:S06]  /*ad80*/  FMUL.FTZ R4, R4, R28 ;  /* 0x0000001c04047220 */ /* 0x000fcc0000410000 */
[----:B------:R-:W1:Y:S01]  /*ad90*/  F2I.S8.NTZ R33, R33 ;  /* 0x0000002100217305 */ /* 0x000e620000202100 */
[----:B0-----:R-:W-:-:S07]  /*ada0*/  PRMT R2, R13, 0x8880, RZ ;  /* 0x000088800d027816 */ /* 0x001fce00000000ff */
[----:B------:R-:W0:Y:S01]  /*adb0*/  F2I.S8.NTZ R0, R0 ;  /* 0x0000000000007305 */ /* 0x000e220000202100 */
[----:B------:R-:W-:-:S04]  /*adc0*/  PRMT R2, R2, 0x7710, RZ ;  /* 0x0000771002027816 */ /* 0x000fc800000000ff */
[----:B------:R-:W-:-:S03]  /*add0*/  SHF.L.U32 R5, R2, 0x10, RZ ;  /* 0x0000001002057819 */ /* 0x000fc600000006ff */
[----:B------:R-:W2:Y:S01]  /*ade0*/  F2I.S8.NTZ R31, R31 ;  /* 0x0000001f001f7305 */ /* 0x000ea20000202100 */
[----:B-1----:R-:W-:Y:S02]  /*adf0*/  PRMT R33, R33, 0x8880, RZ ;  /* 0x0000888021217816 */ /* 0x002fe400000000ff */
[----:B------:R-:W-:Y:S02]  /*ae00*/  LOP3.LUT R5, R5, 0xff0000, RZ, 0xc0, !PT ;  /* 0x00ff000005057812 */ /* 0x000fe400078ec0ff */
[----:B0-----:R-:W-:-:S03]  /*ae10*/  PRMT R6, R0, 0x8880, RZ ;  /* 0x0000888000067816 */ /* 0x001fc600000000ff */
[----:B------:R-:W0:Y:S01]  /*ae20*/  F2I.S8.NTZ R3, R3 ;  /* 0x0000000300037305 */ /* 0x000e220000202100 */
[----:B------:R-:W-:Y:S02]  /*ae30*/  PRMT R0, R33, 0x7710, RZ ;  /* 0x0000771021007816 */ /* 0x000fe400000000ff */
[----:B------:R-:W-:Y:S02]  /*ae40*/  PRMT R2, R6, 0x7710, RZ ;  /* 0x0000771006027816 */ /* 0x000fe400000000ff */
[----:B------:R-:W-:Y:S02]  /*ae50*/  SHF.L.U32 R0, R0, 0x8, RZ ;  /* 0x0000000800007819 */ /* 0x000fe400000006ff */
[----:B------:R-:W-:Y:S01]  /*ae60*/  PRMT R9, R5, 0x4210, R2 ;  /* 0x0000421005097816 */ /* 0x000fe20000000002 */
[----:B------:R-:W1:Y:S01]  /*ae70*/  F2I.S8.NTZ R30, R30 ;  /* 0x0000001e001e7305 */ /* 0x000e620000202100 */
[----:B--2---:R-:W-:Y:S02]  /*ae80*/  PRMT R31, R31, 0x8880, RZ ;  /* 0x000088801f1f7816 */ /* 0x004fe400000000ff */
[----:B------:R-:W-:-:S02]  /*ae90*/  LOP3.LUT R9, R9, 0xff00, R0, 0xf8, !PT ;  /* 0x0000ff0009097812 */ /* 0x000fc400078ef800 */
[----:B------:R-:W-:Y:S02]  /*aea0*/  PRMT R0, R31, 0x7710, RZ ;  /* 0x000077101f007816 */ /* 0x000fe400000000ff */
[----:B0-----:R-:W-:Y:S01]  /*aeb0*/  PRMT R2, R3, 0x8880, RZ ;  /* 0x0000888003027816 */ /* 0x001fe200000000ff */
[----:B------:R-:W0:Y:S01]  /*aec0*/  F2I.S8.NTZ R32, R32 ;  /* 0x0000002000207305 */ /* 0x000e220000202100 */
[----:B------:R-:W-:Y:S02]  /*aed0*/  LOP3.LUT R6, R0, 0xff, RZ, 0xc0, !PT ;  /* 0x000000ff00067812 */ /* 0x000fe400078ec0ff */
[----:B------:R-:W-:-:S03]  /*aee0*/  PRMT R2, R2, 0x7710, RZ ;  /* 0x0000771002027816 */ /* 0x000fc600000000ff */
[----:B------:R-:W-:Y:S01]  /*aef0*/  IMAD.WIDE.U32 R6, R6, 0x100, RZ ;  /* 0x0000010006067825 */ /* 0x000fe200078e00ff */
[----:B-1----:R-:W-:Y:S01]  /*af00*/  PRMT R30, R30, 0x8880, RZ ;  /* 0x000088801e1e7816 */ /* 0x002fe200000000ff */
[----:B------:R-:W1:Y:S01]  /*af10*/  F2I.S8.NTZ R4, R4 ;  /* 0x0000000400047305 */ /* 0x000e620000202100 */
[----:B------:R-:W-:Y:S02]  /*af20*/  LOP3.LUT R5, R2, 0xff, RZ, 0xc0, !PT ;  /* 0x000000ff02057812 */ /* 0x000fe400078ec0ff */
[----:B------:R-:W-:Y:S02]  /*af30*/  PRMT R3, R30, 0x7710, RZ ;  /* 0x000077101e037816 */ /* 0x000fe400000000ff */
[----:B0-----:R-:W-:Y:S02]  /*af40*/  PRMT R32, R32, 0x8880, RZ ;  /* 0x0000888020207816 */ /* 0x001fe400000000ff */
[----:B------:R-:W-:Y:S02]  /*af50*/  LOP3.LUT R3, R3, 0xff, RZ, 0xc0, !PT ;  /* 0x000000ff03037812 */ /* 0x000fe400078ec0ff */
        /* <DEDUP_REMOVED lines=13> */
.L_x_254:
[----:B012---:R-:W0:Y:S01]  /*b030*/  LDC.64 R4, c[0x0][0x380] ;  /* 0x0000e000ff047b82 */ /* 0x007e220000000a00 */
[----:B------:R-:W-:Y:S01]  /*b040*/  IMAD.IADD R29, R29, 0x1, R12 ;  /* 0x000000011d1d7824 */ /* 0x000fe200078e020c */
[----:B------:R-:W-:Y:S02]  /*b050*/  F2FP.F16.F32.PACK_AB R31, R31, R28 ;  /* 0x0000001c1f1f723e */ /* 0x000fe400000000ff */
[----:B------:R-:W-:Y:S02]  /*b060*/  F2FP.F16.F32.PACK_AB R3, R30, R3 ;  /* 0x000000031e03723e */ /* 0x000fe400000000ff */
[----:B------:R-:W-:Y:S02]  /*b070*/  F2FP.F16.F32.PACK_AB R33, R33, R32 ;  /* 0x000000202121723e */ /* 0x000fe400000000ff */
[----:B------:R-:W-:Y:S01]  /*b080*/  F2FP.F16.F32.PACK_AB R13, R0, R13 ;  /* 0x0000000d000d723e */ /* 0x000fe200000000ff */
[----:B0-----:R-:W-:-:S05]  /*b090*/  IMAD.WIDE R4, R29, 0x2, R4 ;  /* 0x000000021d047825 */ /* 0x001fca00078e0204 */
[----:B------:R-:W-:Y:S04]  /*b0a0*/  STG.E desc[UR36][R4.64], R31 ;  /* 0x0000001f04007986 */ /* 0x000fe8000c101924 */
[----:B------:R-:W-:Y:S04]  /*b0b0*/  STG.E desc[UR36][R4.64+0x4], R3 ;  /* 0x0000040304007986 */ /* 0x000fe8000c101924 */
[----:B------:R-:W-:Y:S04]  /*b0c0*/  STG.E desc[UR36][R4.64+0x8], R33 ;  /* 0x0000082104007986 */ /* 0x000fe8000c101924 */
[----:B------:R-:W-:Y:S01]  /*b0d0*/  STG.E desc[UR36][R4.64+0xc], R13 ;  /* 0x00000c0d04007986 */ /* 0x000fe2000c101924 */
[----:B------:R-:W-:Y:S05]  /*b0e0*/  EXIT ;  /* 0x000000000000794d */ /* 0x000fea0003800000 */
.L_x_151:
[----:B------:R-:W-:Y:S01]  /*b0f0*/  MOV R12, 0x10 ;  /* 0x00000010000c7802 */ /* 0x000fe20000000f00 */
[----:B------:R-:W-:Y:S01]  /*b100*/  IMAD.MOV.U32 R11, RZ, RZ, 0x1f ;  /* 0x0000001fff0b7424 */ /* 0x000fe200078e00ff */
[----:B------:R-:W-:-:S07]  /*b110*/  MOV R15, 0xffffffff ;  /* 0xffffffff000f7802 */ /* 0x000fce0000000f00 */
[----:B-1----:R-:W-:Y:S05]  /*b120*/  WARPSYNC.COLLECTIVE R15, `(.L_x_255) ;  /* 0x000000000f087348 */ /* 0x002fea0003c00000 */
[----:B------:R0:W2:Y:S02]  /*b130*/  SHFL.BFLY P6, R14, R13, R12, R11 ;  /* 0x0c00000c0d0e7389 */ /* 0x0000a400000c000b */
[----:B012---:R-:W-:Y:S05]  /*b140*/  ENDCOLLECTIVE ;  /* 0x000000000000791b */ /* 0x007fea0003800000 */
.L_x_255:
[----:B------:R-:W-:Y:S01]  /*b150*/  MOV R12, 0x8 ;  /* 0x00000008000c7802 */ /* 0x000fe20000000f00 */
[----:B------:R-:W-:-:S04]  /*b160*/  FADD.FTZ R0, R13, R14 ;  /* 0x0000000e0d007221 */ /* 0x000fc80000010000 */
[----:B------:R-:W-:-:S07]  /*b170*/  IMAD.MOV.U32 R13, RZ, RZ, R0 ;  /* 0x000000ffff0d7224 */ /* 0x000fce00078e0000 */
[----:B------:R-:W-:Y:S05]  /*b180*/  WARPSYNC.COLLECTIVE R15, `(.L_x_256) ;  /* 0x000000000f087348 */ /* 0x000fea0003c00000 */
[----:B------:R0:W1:Y:S02]  /*b190*/  SHFL.BFLY P6, R14, R13, R12, R11 ;  /* 0x0c00000c0d0e7389 */ /* 0x00006400000c000b */
[----:B01----:R-:W-:Y:S05]  /*b1a0*/  ENDCOLLECTIVE ;  /* 0x000000000000791b */ /* 0x003fea0003800000 */
.L_x_256:
[----:B------:R-:W-:Y:S01]  /*b1b0*/  MOV R12, 0x4 ;  /* 0x00000004000c7802 */ /* 0x000fe20000000f00 */
[----:B------:R-:W-:-:S04]  /*b1c0*/  FADD.FTZ R3, R0, R14 ;  /* 0x0000000e00037221 */ /* 0x000fc80000010000 */
[----:B------:R-:W-:-:S07]  /*b1d0*/  IMAD.MOV.U32 R13, RZ, RZ, R3 ;  /* 0x000000ffff0d7224 */ /* 0x000fce00078e0003 */
[----:B------:R-:W-:Y:S05]  /*b1e0*/  WARPSYNC.COLLECTIVE R15, `(.L_x_257) ;  /* 0x000000000f087348 */ /* 0x000fea0003c00000 */
[----:B------:R0:W1:Y:S02]  /*b1f0*/  SHFL.BFLY P6, R14, R13, R12, R11 ;  /* 0x0c00000c0d0e7389 */ /* 0x00006400000c000b */
[----:B01----:R-:W-:Y:S05]  /*b200*/  ENDCOLLECTIVE ;  /* 0x000000000000791b */ /* 0x003fea0003800000 */
.L_x_257:
[----:B------:R-:W-:Y:S01]  /*b210*/  MOV R12, 0x2 ;  /* 0x00000002000c7802 */ /* 0x000fe20000000f00 */
[----:B------:R-:W-:-:S04]  /*b220*/  FADD.FTZ R4, R3, R14 ;  /* 0x0000000e03047221 */ /* 0x000fc80000010000 */
[----:B------:R-:W-:-:S07]  /*b230*/  IMAD.MOV.U32 R13, RZ, RZ, R4 ;  /* 0x000000ffff0d7224 */ /* 0x000fce00078e0004 */
[----:B------:R-:W-:Y:S05]  /*b240*/  WARPSYNC.COLLECTIVE R15, `(.L_x_258) ;  /* 0x000000000f087348 */ /* 0x000fea0003c00000 */
[----:B------:R0:W1:Y:S02]  /*b250*/  SHFL.BFLY P6, R14, R13, R12, R11 ;  /* 0x0c00000c0d0e7389 */ /* 0x00006400000c000b */
[----:B01----:R-:W-:Y:S05]  /*b260*/  ENDCOLLECTIVE ;  /* 0x000000000000791b */ /* 0x003fea0003800000 */
.L_x_258:
[----:B------:R-:W-:Y:S01]  /*b270*/  MOV R12, 0x1 ;  /* 0x00000001000c7802 */ /* 0x000fe20000000f00 */
[----:B------:R-:W-:-:S04]  /*b280*/  FADD.FTZ R5, R4, R14 ;  /* 0x0000000e04057221 */ /* 0x000fc80000010000 */
[----:B------:R-:W-:-:S07]  /*b290*/  IMAD.MOV.U32 R13, RZ, RZ, R5 ;  /* 0x000000ffff0d7224 */ /* 0x000fce00078e0005 */
[----:B------:R-:W-:Y:S05]  /*b2a0*/  WARPSYNC.COLLECTIVE R15, `(.L_x_259) ;  /* 0x000000000f087348 */ /* 0x000fea0003c00000 */
[----:B------:R0:W1:Y:S02]  /*b2b0*/  SHFL.BFLY P6, R14, R13, R12, R11 ;  /* 0x0c00000c0d0e7389 */ /* 0x00006400000c000b */
[----:B01----:R-:W-:Y:S05]  /*b2c0*/  ENDCOLLECTIVE ;  /* 0x000000000000791b */ /* 0x003fea0003800000 */
.L_x_259:
[----:B------:R-:W-:Y:S05]  /*b2d0*/  BRA `(.L_x_260) ;  /* 0xffffff6c00dc7947 */ /* 0x000fea000383ffff */
.L_x_187:
[----:B------:R-:W-:Y:S01]  /*b2e0*/  BSSY B1, `(.L_x_261) ;  /* 0x0000007000017945 */ /* 0x000fe20003800000 */
[----:B------:R-:W-:Y:S01]  /*b2f0*/  IMAD.MOV.U32 R12, RZ, RZ, 0x1 ;  /* 0x00000001ff0c7424 */ /* 0x000fe200078e00ff */
[----:B------:R-:W-:Y:S01]  /*b300*/  MOV R11, 0x1f ;  /* 0x0000001f000b7802 */ /* 0x000fe20000000f00 */
[----:B-1234-:R-:W-:-:S07]  /*b310*/  IMAD.MOV.U32 R15, RZ, RZ, -0x1 ;  /* 0xffffffffff0f7424 */ /* 0x01efce00078e00ff */
[----:B------:R-:W-:Y:S05]  /*b320*/  WARPSYNC.COLLECTIVE R15, `(.L_x_262) ;  /* 0x000000000f087348 */ /* 0x000fea0003c00000 */
[----:B------:R0:W1:Y:S02]  /*b330*/  SHFL.BFLY P6, R14, R13, R12, R11 ;  /* 0x0c00000c0d0e7389 */ /* 0x00006400000c000b */
[----:B01----:R-:W-:Y:S05]  /*b340*/  ENDCOLLECTIVE ;  /* 0x000000000000791b */ /* 0x003fea0003800000 */
.L_x_262:
[----:B------:R-:W-:Y:S05]  /*b350*/  BSYNC B1 ;  /* 0x0000000000017941 */ /* 0x000fea0003800000 */
.L_x_261:
[----:B------:R-:W-:Y:S05]  /*b360*/  BRA `(.L_x_263) ;  /* 0xffffffac00147947 */ /* 0x000fea000383ffff */
.L_x_191:
[----:B------:R-:W-:Y:S01]  /*b370*/  HFMA2 R11, -RZ, RZ, 0, 1.847743988037109375e-06 ;  /* 0x0000001fff0b7431 */ /* 0x000fe200000001ff */
[----:B------:R-:W-:Y:S01]  /*b380*/  BSSY B0, `(.L_x_264) ;  /* 0x0000007000007945 */ /* 0x000fe20003800000 */
[----:B------:R-:W-:Y:S01]  /*b390*/  MOV R13, R118 ;  /* 0x00000076000d7202 */ /* 0x000fe20000000f00 */
[----:B------:R-:W-:Y:S02]  /*b3a0*/  IMAD.MOV.U32 R12, RZ, RZ, 0x10 ;  /* 0x00000010ff0c7424 */ /* 0x000fe400078e00ff */
[----:B------:R-:W-:-:S07]  /*b3b0*/  IMAD.MOV.U32 R15, RZ, RZ, -0x1 ;  /* 0xffffffffff0f7424 */ /* 0x000fce00078e00ff */
[----:B-1-34-:R-:W-:Y:S05]  /*b3c0*/  WARPSYNC.COLLECTIVE R15, `(.L_x_265) ;  /* 0x000000000f087348 */ /* 0x01afea0003c00000 */
[----:B------:R0:W2:Y:S02]  /*b3d0*/  SHFL.BFLY P6, R14, R13, R12, R11 ;  /* 0x0c00000c0d0e7389 */ /* 0x0000a400000c000b */
[----:B01234-:R-:W-:Y:S05]  /*b3e0*/  ENDCOLLECTIVE ;  /* 0x000000000000791b */ /* 0x01ffea0003800000 */
.L_x_265:
[----:B------:R-:W-:Y:S05]  /*b3f0*/  BSYNC B0 ;  /* 0x0000000000007941 */ /* 0x000fea0003800000 */
.L_x_264:
[----:B------:R-:W-:Y:S01]  /*b400*/  FMNMX.FTZ R13, R14, R118, !PT ;  /* 0x000000760e0d7209 */ /* 0x000fe20007810000 */
[----:B------:R-:W-:Y:S01]  /*b410*/  IMAD.MOV.U32 R11, RZ, RZ, 0x1f ;  /* 0x0000001fff0b7424 */ /* 0x000fe200078e00ff */
[----:B------:R-:W-:Y:S02]  /*b420*/  MOV R12, 0x8 ;  /* 0x00000008000c7802 */ /* 0x000fe40000000f00 */
[----:B------:R-:W-:-:S07]  /*b430*/  MOV R15, 0xffffffff ;  /* 0xffffffff000f7802 */ /* 0x000fce0000000f00 */
[----:B------:R-:W-:Y:S05]  /*b440*/  WARPSYNC.COLLECTIVE R15, `(.L_x_266) ;  /* 0x000000000f087348 */ /* 0x000fea0003c00000 */
[----:B------:R0:W1:Y:S02]  /*b450*/  SHFL.BFLY P6, R14, R13, R12, R11 ;  /* 0x0c00000c0d0e7389 */ /* 0x00006400000c000b */
[----:B01----:R-:W-:Y:S05]  /*b460*/  ENDCOLLECTIVE ;  /* 0x000000000000791b */ /* 0x003fea0003800000 */
.L_x_266:
[----:B------:R-:W-:Y:S01]  /*b470*/  HFMA2 R12, -RZ, RZ, 0, 2.384185791015625e-07 ;  /* 0x00000004ff0c7431 */ /* 0x000fe200000001ff */
[----:B------:R-:W-:-:S05]  /*b480*/  FMNMX.FTZ R0, R13, R14, !PT ;  /* 0x0000000e0d007209 */ /* 0x000fca0007810000 */
[----:B------:R-:W-:-:S07]  /*b490*/  IMAD.MOV.U32 R13, RZ, RZ, R0 ;  /* 0x000000ffff0d7224 */ /* 0x000fce00078e0000 */
[----:B------:R-:W-:Y:S05]  /*b4a0*/  WARPSYNC.COLLECTIVE R15, `(.L_x_267) ;  /* 0x000000000f087348 */ /* 0x000fea0003c00000 */
[----:B------:R0:W1:Y:S02]  /*b4b0*/  SHFL.BFLY P6, R14, R13, R12, R11 ;  /* 0x0c00000c0d0e7389 */ /* 0x00006400000c000b */
[----:B01----:R-:W-:Y:S05]  /*b4c0*/  ENDCOLLECTIVE ;  /* 0x000000000000791b */ /* 0x003fea0003800000 */
.L_x_267:
[----:B------:R-:W-:Y:S02]  /*b4d0*/  MOV R12, 0x2 ;  /* 0x00000002000c7802 */ /* 0x000fe40000000f00 */
[----:B------:R-:W-:-:S05]  /*b4e0*/  FMNMX.FTZ R3, R0, R14, !PT ;  /* 0x0000000e00037209 */ /* 0x000fca0007810000 */
[----:B------:R-:W-:-:S07]  /*b4f0*/  IMAD.MOV.U32 R13, RZ, RZ, R3 ;  /* 0x000000ffff0d7224 */ /* 0x000fce00078e0003 */
[----:B------:R-:W-:Y:S05]  /*b500*/  WARPSYNC.COLLECTIVE R15, `(.L_x_268) ;  /* 0x000000000f087348 */ /* 0x000fea0003c00000 */
[----:B------:R0:W1:Y:S02]  /*b510*/  SHFL.BFLY P6, R14, R13, R12, R11 ;  /* 0x0c00000c0d0e7389 */ /* 0x00006400000c000b */
[----:B01----:R-:W-:Y:S05]  /*b520*/  ENDCOLLECTIVE ;  /* 0x000000000000791b */ /* 0x003fea0003800000 */
.L_x_268:
[----:B------:R-:W-:Y:S05]  /*b530*/  BRA `(.L_x_269) ;  /* 0xffffffac00647947 */ /* 0x000fea000383ffff */
.L_x_270:
        /* <DEDUP_REMOVED lines=12> */
.L_x_4054:


//--------------------- .text._ZN4mmha33masked_multihead_attention_kernelItLi112ELi128ELi4ELi16ELi64ELb1ELb1EEEv26Multihead_attention_paramsIT_XT5_EE --------------------------
	.section	.text._ZN4mmha33masked_multihead_attention_kernelItLi112ELi128ELi4ELi16ELi64ELb1ELb1EEEv26Multihead_attention_paramsIT_XT5_EE,"ax",@progbits
	.align	128
        .global         _ZN4mmha33masked_multihead_attention_kernelItLi112ELi128ELi4ELi16ELi64ELb1ELb1EEEv26Multihead_attention_paramsIT_XT5_EE
        .type           _ZN4mmha33masked_multihead_attention_kernelItLi112ELi128ELi4ELi16ELi64ELb1ELb1EEEv26Multihead_attention_paramsIT_XT5_EE,@function
        .size           _ZN4mmha33masked_multihead_attention_kernelItLi112ELi128ELi4ELi16ELi64ELb1ELb1EEEv26Multihead_attention_paramsIT_XT5_EE,(.L_x_4055 - _ZN4mmha33masked_multihead_attention_kernelItLi112ELi128ELi4ELi16ELi64ELb1ELb1EEEv26Multihead_attention_paramsIT_XT5_EE)
        .other          _ZN4mmha33masked_multihead_attention_kernelItLi112ELi128ELi4ELi16ELi64ELb1ELb1EEEv26Multihead_attention_paramsIT_XT5_EE,@"STO_CUDA_ENTRY STV_DEFAULT"
_ZN4mmha33masked_multihead_attention_kernelItLi112ELi128ELi4ELi16ELi64ELb1ELb1EEEv26Multihead_attention_paramsIT_XT5_EE:
.text._ZN4mmha33masked_multihead_attention_kernelItLi112ELi128ELi4ELi16ELi64ELb1ELb1EEEv26Multihead_attention_paramsIT_XT5_EE:
[----:B------:R-:W0:Y:S01]  /*0000*/  LDC R1, c[0x0][0x37c] ;  /* 0x0000df00ff017b82 */ /* 0x000e220000000800 */
[----:B------:R-:W1:Y:S01]  /*0010*/  LDCU.64 UR4, c[0x0][0x490] ;  /* 0x00009200ff0477ac */ /* 0x000e620008000a00 */
[----:B------:R-:W2:Y:S01]  /*0020*/  S2R R17, SR_CTAID.Y ;  /* 0x0000000000117919 */ /* 0x000ea20000002600 */
[----:B------:R-:W3:Y:S01]  /*0030*/  LDCU.64 UR36, c[0x0][0x358] ;  /* 0x00006b00ff2477ac */ /* 0x000ee20008000a00 */
[----:B-1----:R-:W-:-:S04]  /*0040*/  UISETP.NE.U32.AND UP0, UPT, UR4, URZ, UPT ;  /* 0x000000ff0400728c */ /* 0x002fc8000bf05070 */
[----:B------:R-:W-:-:S09]  /*0050*/  UISETP.NE.AND.EX UP0, UPT, UR5, URZ, UPT, UP0 ;  /* 0x000000ff0500728c */ /* 0x000fd2000bf05300 */
[----:B---3--:R-:W-:Y:S05]  /*0060*/  BRA.U !UP0, `(.L_x_271) ;  /* 0x0000000108147547 */ /* 0x008fea000b800000 */
[----:B--2---:R-:W-:-:S04]  /*0070*/  IADD3 R2, P0, PT, R17, UR4, RZ ;  /* 0x0000000411027c10 */ /* 0x004fc8000ff1e0ff */
[----:B------:R-:W-:-:S05]  /*0080*/  IADD3.X R3, PT, PT, RZ, UR5, RZ, P0, !PT ;  /* 0x00000005ff037c10 */ /* 0x000fca00087fe4ff */
[----:B------:R-:W2:Y:S02]  /*0090*/  LDG.E.U8 R2, desc[UR36][R2.64] ;  /* 0x0000002402027981 */ /* 0x000ea4000c1e1100 */
[----:B--2---:R-:W-:-:S13]  /*00a0*/  ISETP.NE.AND P0, PT, R2, 0x1, PT ;  /* 0x000000010200780c */ /* 0x004fda0003f05270 */
[----:B------:R-:W-:Y:S05]  /*00b0*/  @!P0 EXIT ;  /* 0x000000000000894d */ /* 0x000fea0003800000 */
.L_x_271:
[----:B------:R-:W2:Y:S01]  /*00c0*/  LDC.64 R2, c[0x0][0x498] ;  /* 0x00012600ff027b82 */ /* 0x000ea20000000a00 */
[----:B------:R-:W1:Y:S07]  /*00d0*/  LDCU UR4, c[0x0][0x3f4] ;  /* 0x00007e80ff0477ac */ /* 0x000e6e0008000800 */
[----:B------:R-:W3:Y:S08]  /*00e0*/  LDC R6, c[0x0][0x3f0] ;  /* 0x0000fc00ff067b82 */ /* 0x000ef00000000800 */
[----:B------:R-:W4:Y:S01]  /*00f0*/  LDC.64 R10, c[0x0][0x460] ;  /* 0x00011800ff0a7b82 */ /* 0x000f220000000a00 */
[----:B--2---:R-:W-:-:S04]  /*0100*/  IMAD.WIDE.U32 R2, R17, 0x4, R2 ;  /* 0x0000000411027825 */ /* 0x004fc800078e0002 */
[----:B------:R-:W-:Y:S01]  /*0110*/  IMAD.MOV.U32 R22, RZ, RZ, RZ ;  /* 0x000000ffff167224 */ /* 0x000fe200078e00ff */
[----:B------:R2:W4:Y:S01]  /*0120*/  LDG.E R23, desc[UR36][R2.64] ;  /* 0x0000002402177981 */ /* 0x000522000c1e1900 */
[----:B------:R-:W0:Y:S01]  /*0130*/  S2R R19, SR_TID.X ;  /* 0x0000000000137919 */ /* 0x000e220000002100 */
[----:B---3--:R-:W-:Y:S01]  /*0140*/  IABS R7, R6 ;  /* 0x0000000600077213 */ /* 0x008fe20000000000 */
[----:B------:R-:W3:Y:S03]  /*0150*/  S2UR UR39, SR_CTAID.X ;  /* 0x00000000002779c3 */ /* 0x000ee60000002500 */
[----:B------:R-:W1:Y:S05]  /*0160*/  I2F.RP R0, R7 ;  /* 0x0000000700007306 */ /* 0x000e6a0000209400 */
[----:B--2---:R-:W2:Y:S08]  /*0170*/  LDC R3, c[0x0][0x40c] ;  /* 0x00010300ff037b82 */ /* 0x004eb00000000800 */
[----:B------:R-:W3:Y:S01]  /*0180*/  LDC R33, c[0x0][0x3f8] ;  /* 0x0000fe00ff217b82 */ /* 0x000ee20000000800 */
[----:B-1----:R-:W1:Y:S02]  /*0190*/  MUFU.RCP R0, R0 ;  /* 0x0000000000007308 */ /* 0x002e640000001000 */
[----:B-1----:R-:W-:-:S06]  /*01a0*/  VIADD R4, R0, 0xffffffe ;  /* 0x0ffffffe00047836 */ /* 0x002fcc0000000000 */
[----:B------:R1:W0:Y:S02]  /*01b0*/  F2I.FTZ.U32.TRUNC.NTZ R5, R4 ;  /* 0x0000000400057305 */ /* 0x000224000021f000 */
[----:B-1----:R-:W-:Y:S01]  /*01c0*/  IMAD.MOV.U32 R4, RZ, RZ, RZ ;  /* 0x000000ffff047224 */ /* 0x002fe200078e00ff */
[----:B0-----:R-:W-:-:S05]  /*01d0*/  IADD3 R8, PT, PT, RZ, -R5, RZ ;  /* 0x80000005ff087210 */ /* 0x001fca0007ffe0ff */
[----:B------:R-:W-:Y:S01]  /*01e0*/  IMAD R9, R8, R7, RZ ;  /* 0x0000000708097224 */ /* 0x000fe200078e02ff */
[----:B------:R-:W-:-:S03]  /*01f0*/  IABS R8, R17 ;  /* 0x0000001100087213 */ /* 0x000fc60000000000 */
[----:B------:R-:W-:-:S06]  /*0200*/  IMAD.HI.U32 R5, R5, R9, R4 ;  /* 0x0000000905057227 */ /* 0x000fcc00078e0004 */
[----:B------:R-:W-:-:S05]  /*0210*/  IMAD.HI.U32 R0, R5, R8, RZ ;  /* 0x0000000805007227 */ /* 0x000fca00078e00ff */
[----:B------:R-:W-:-:S05]  /*0220*/  IADD3 R2, PT, PT, -R0, RZ, RZ ;  /* 0x000000ff00027210 */ /* 0x000fca0007ffe1ff */
[----:B------:R-:W-:-:S05]  /*0230*/  IMAD R2, R7, R2, R8 ;  /* 0x0000000207027224 */ /* 0x000fca00078e0208 */
[----:B------:R-:W-:Y:S02]  /*0240*/  ISETP.GT.U32.AND P1, PT, R7, R2, PT ;  /* 0x000000020700720c */ /* 0x000fe40003f24070 */
[----:B----4-:R-:W-:-:S04]  /*0250*/  ISETP.NE.U32.AND P0, PT, R10, RZ, PT ;  /* 0x000000ff0a00720c */ /* 0x010fc80003f05070 */
[----:B------:R-:W-:-:S07]  /*0260*/  ISETP.NE.AND.EX P0, PT, R11, RZ, PT, P0 ;  /* 0x000000ff0b00720c */ /* 0x000fce0003f05300 */
[----:B------:R-:W-:Y:S01]  /*0270*/  @!P1 IMAD.IADD R2, R2, 0x1, -R7 ;  /* 0x0000000102029824 */ /* 0x000fe200078e0a07 */
[----:B--2---:R-:W-:-:S04]  /*0280*/  ISETP.EQ.AND P3, PT, R3, RZ, P0 ;  /* 0x000000ff0300720c */ /* 0x004fc80000762270 */
[----:B------:R-:W-:Y:S02]  /*0290*/  ISETP.GE.U32.AND P0, PT, R2, R7, PT ;  /* 0x000000070200720c */ /* 0x000fe40003f06070 */
[----:B------:R-:W-:Y:S02]  /*02a0*/  LOP3.LUT R7, R17, R6, RZ, 0x3c, !PT ;  /* 0x0000000611077212 */ /* 0x000fe400078e3cff */
[----:B------:R-:W-:Y:S02]  /*02b0*/  @!P1 IADD3 R0, PT, PT, R0, 0x1, RZ ;  /* 0x0000000100009810 */ /* 0x000fe40007ffe0ff */
[----:B------:R-:W-:Y:S02]  /*02c0*/  ISETP.GE.AND P2, PT, R7, RZ, PT ;  /* 0x000000ff0700720c */ /* 0x000fe40003f46270 */
[----:B------:R-:W-:Y:S01]  /*02d0*/  ISETP.NE.AND P1, PT, R6, RZ, PT ;  /* 0x000000ff0600720c */ /* 0x000fe20003f25270 */
[----:B------:R-:W0:Y:S04]  /*02e0*/  @P3 LDC.64 R4, c[0x0][0x460] ;  /* 0x00011800ff043b82 */ /* 0x000e280000000a00 */
[----:B------:R-:W-:-:S06]  /*02f0*/  @P0 VIADD R0, R0, 0x1 ;  /* 0x0000000100000836 */ /* 0x000fcc0000000000 */
[----:B------:R-:W-:Y:S02]  /*0300*/  @!P2 IADD3 R0, PT, PT, -R0, RZ, RZ ;  /* 0x000000ff0000a210 */ /* 0x000fe40007ffe1ff */
[----:B------:R-:W-:Y:S02]  /*0310*/  @!P1 LOP3.LUT R0, RZ, R6, RZ, 0x33, !PT ;  /* 0x00000006ff009212 */ /* 0x000fe400078e33ff */
[----:B------:R-:W-:-:S04]  /*0320*/  MOV R6, UR4 ;  /* 0x0000000400067c02 */ /* 0x000fc80008000f00 */
[----:B------:R-:W-:-:S04]  /*0330*/  IABS R9, R6 ;  /* 0x0000000600097213 */ /* 0x000fc80000000000 */
[----:B------:R-:W1:Y:S08]  /*0340*/  I2F.RP R8, R9 ;  /* 0x0000000900087306 */ /* 0x000e700000209400 */
[----:B-1----:R-:W1:Y:S02]  /*0350*/  MUFU.RCP R8, R8 ;  /* 0x0000000800087308 */ /* 0x002e640000001000 */
[----:B-1----:R-:W-:-:S06]  /*0360*/  VIADD R6, R8, 0xffffffe ;  /* 0x0ffffffe08067836 */ /* 0x002fcc0000000000 */
[----:B------:R1:W2:Y:S01]  /*0370*/  F2I.FTZ.U32.TRUNC.NTZ R7, R6 ;  /* 0x0000000600077305 */ /* 0x0002a2000021f000 */
[----:B0-----:R-:W-:-:S05]  /*0380*/  @P3 IMAD.WIDE R4, R0, 0x4, R4 ;  /* 0x0000000400043825 */ /* 0x001fca00078e0204 */
[----:B------:R0:W5:Y:S01]  /*0390*/  @P3 LDG.E R22, desc[UR36][R4.64] ;  /* 0x0000002404163981 */ /* 0x000162000c1e1900 */
[----:B-1----:R-:W-:Y:S01]  /*03a0*/  HFMA2 R6, -RZ, RZ, 0, 0 ;  /* 0x00000000ff067431 */ /* 0x002fe200000001ff */
[----:B--2---:R-:W-:-:S05]  /*03b0*/  IADD3 R10, PT, PT, RZ, -R7, RZ ;  /* 0x80000007ff0a7210 */ /* 0x004fca0007ffe0ff */
[----:B0-----:R-:W-:-:S04]  /*03c0*/  IMAD R5, R10, R9, RZ ;  /* 0x000000090a057224 */ /* 0x001fc800078e02ff */
[----:B------:R-:W-:Y:S01]  /*03d0*/  IMAD.HI.U32 R7, R7, R5, R6 ;  /* 0x0000000507077227 */ /* 0x000fe200078e0006 */
[----:B------:R-:W0:Y:S01]  /*03e0*/  S2R R29, SR_CTAID.X ;  /* 0x00000000001d7919 */ /* 0x000e220000002500 */
[----:B------:R-:W-:Y:S02]  /*03f0*/  UISETP.NE.AND UP0, UPT, UR4, URZ, UPT ;  /* 0x000000ff0400728c */ /* 0x000fe4000bf05270 */
[----:B---3--:R-:W-:Y:S02]  /*0400*/  IMAD R32, R17, R33, UR39 ;  /* 0x0000002711207e24 */ /* 0x008fe4000f8e0221 */
[----:B------:R-:W-:-:S05]  /*0410*/  VIADD R25, R23, 0xffffffff ;  /* 0xffffffff17197836 */ /* 0x000fca0000000000 */
[----:B------:R-:W-:-:S05]  /*0420*/  IABS R4, R25 ;  /* 0x0000001900047213 */ /* 0x000fca0000000000 */
[----:B------:R-:W-:-:S04]  /*0430*/  IMAD.HI.U32 R7, R7, R4, RZ ;  /* 0x0000000407077227 */ /* 0x000fc800078e00ff */
[----:B------:R-:W-:-:S04]  /*0440*/  IMAD.MOV R7, RZ, RZ, -R7 ;  /* 0x000000ffff077224 */ /* 0x000fc800078e0a07 */
[----:B------:R-:W-:-:S05]  /*0450*/  IMAD R7, R9, R7, R4 ;  /* 0x0000000709077224 */ /* 0x000fca00078e0204 */
[----:B------:R-:W-:-:S13]  /*0460*/  R2UR UR38, R7 ;  /* 0x00000000072672ca */ /* 0x000fda00000e0000 */
[----:B------:R-:W-:-:S13]  /*0470*/  ISETP.GT.U32.AND P0, PT, R9, UR38, PT ;  /* 0x0000002609007c0c */ /* 0x000fda000bf04070 */
[----:B------:R-:W-:-:S04]  /*0480*/  @!P0 IADD3 R4, PT, PT, -R9, UR38, RZ ;  /* 0x0000002609048c10 */ /* 0x000fc8000fffe1ff */
[----:B------:R-:W-:Y:S02]  /*0490*/  @!P0 R2UR UR38, R4 ;  /* 0x00000000042682ca */ /* 0x000fe400000e0000 */
[----:B------:R-:W1:Y:S01]  /*04a0*/  LDC R4, c[0x0][0x3e8] ;  /* 0x0000fa00ff047b82 */ /* 0x000e620000000800 */
[----:B------:R-:W-:-:S10]  /*04b0*/  ISETP.GE.AND P2, PT, R25, RZ, PT ;  /* 0x000000ff1900720c */ /* 0x000fd40003f46270 */
[----:B------:R-:W-:-:S03]  /*04c0*/  ISETP.GT.U32.AND P1, PT, R9, UR38, PT ;  /* 0x0000002609007c0c */ /* 0x000fc6000bf24070 */
[----:B------:R-:W-:Y:S01]  /*04d0*/  VOTEU.ANY UP1, P2 ;  /* 0x0000000000ff7886 */ /* 0x000fe20001020100 */
[----:B------:R-:W-:-:S09]  /*04e0*/  ISETP.GT.U32.AND P2, PT, R19, 0x1b, PT ;  /* 0x0000001b1300780c */ /* 0x000fd20003f44070 */
[----:B------:R-:W-:Y:S02]  /*04f0*/  @!P1 IADD3 R9, PT, PT, -R9, UR38, RZ ;  /* 0x0000002609099c10 */ /* 0x000fe4000fffe1ff */
[----:B-1----:R-:W-:Y:S02]  /*0500*/  ISETP.NE.AND P0, PT, R4, RZ, PT ;  /* 0x000000ff0400720c */ /* 0x002fe40003f05270 */
[----:B------:R-:W-:Y:S01]  /*0510*/  @!P1 R2UR UR38, R9 ;  /* 0x00000000092692ca */ /* 0x000fe200000e0000 */
[----:B------:R-:W-:Y:S01]  /*0520*/  BSSY.RECONVERGENT B0, `(.L_x_272) ;  /* 0x0000020000007945 */ /* 0x000fe20003800200 */
[----:B------:R-:W-:Y:S02]  /*0530*/  P2R R2, PR, RZ, 0x8 ;  /* 0x00000008ff027803 */ /* 0x000fe40000000000 */
[----:B------:R-:W-:Y:S02]  /*0540*/  CS2R R34, SRZ ;  /* 0x0000000000227805 */ /* 0x000fe4000001ff00 */
[----:B------:R-:W-:-:S05]  /*0550*/  SHF.L.U32 R24, R19, 0x2, RZ ;  /* 0x0000000213187819 */ /* 0x000fca00000006ff */
[----:B------:R-:W-:Y:S02]  /*0560*/  @P0 IMAD R4, R17, R4, RZ ;  /* 0x0000000411040224 */ /* 0x000fe400078e02ff */
[----:B------:R-:W-:Y:S02]  /*0570*/  @!UP1 UIADD3 UR38, UPT, UPT, -UR38, URZ, URZ ;  /* 0x000000ff26269290 */ /* 0x000fe4000fffe1ff */
[----:B------:R-:W-:Y:S01]  /*0580*/  @!UP0 ULOP3.LUT UR38, URZ, UR4, URZ, 0x33, !UPT ;  /* 0x00000004ff268292 */ /* 0x000fe2000f8e33ff */
[----:B------:R-:W-:Y:S02]  /*0590*/  @!P0 IMAD R5, R32, 0x70, RZ ;  /* 0x0000007020058824 */ /* 0x000fe400078e02ff */
[----:B0-----:R-:W-:Y:S01]  /*05a0*/  @P0 IMAD R5, R29, 0x70, R4 ;  /* 0x000000701d050824 */ /* 0x001fe200078e0204 */
[----:B------:R-:W-:Y:S08]  /*05b0*/  @P2 BRA `(.L_x_273) ;  /* 0x0000000000582947 */ /* 0x000ff00003800000 */
[----:B------:R-:W0:Y:S01]  /*05c0*/  LDC R4, c[0x0][0x478] ;  /* 0x00011e00ff047b82 */ /* 0x000e220000000800 */
[----:B------:R-:W-:Y:S01]  /*05d0*/  IMAD.IADD R27, R24, 0x1, R5 ;  /* 0x00000001181b7824 */ /* 0x000fe200078e0205 */
        /* <DEDUP_REMOVED lines=20> */
.L_x_273:
[----:B------:R-:W-:Y:S05]  /*0720*/  BSYNC.RECONVERGENT B0 ;  /* 0x0000000000007941 */ /* 0x000fea0003800200 */
.L_x_272:
[----:B------:R-:W1:Y:S01]  /*0730*/  LDCU.64 UR8, c[0x0][0x3a0] ;  /* 0x00007400ff0877ac */ /* 0x000e620008000a00 */
[----:B------:R-:W2:Y:S01]  /*0740*/  LDC.64 R10, c[0x0][0x418] ;  /* 0x00010600ff0a7b82 */ /* 0x000ea20000000a00 */
[----:B------:R-:W-:Y:S01]  /*0750*/  ISETP.GT.U32.OR P3, PT, R19, 0x1f, !P3 ;  /* 0x0000001f1300780c */ /* 0x000fe20005f64470 */
[----:B------:R-:W-:Y:S01]  /*0760*/  IMAD R32, R32, 0x70, RZ ;  /* 0x0000007020207824 */ /* 0x000fe200078e02ff */
[----:B------:R-:W3:Y:S01]  /*0770*/  LDCU.64 UR6, c[0x0][0x390] ;  /* 0x00007200ff0677ac */ /* 0x000ee20008000a00 */
[----:B------:R-:W-:Y:S01]  /*0780*/  SHF.R.U32.HI R30, RZ, 0x1, R19 ;  /* 0x00000001ff1e7819 */ /* 0x000fe20000011613 */
[----:B------:R-:W-:Y:S01]  /*0790*/  IMAD R15, R29, 0x70, R24 ;  /* 0x000000701d0f7824 */ /* 0x000fe200078e0218 */
[----:B------:R-:W-:Y:S02]  /*07a0*/  LOP3.LUT R31, R24, 0x4, RZ, 0xc0, !PT ;  /* 0x00000004181f7812 */ /* 0x000fe400078ec0ff */
[----:B------:R-:W-:Y:S01]  /*07b0*/  CS2R R28, SRZ ;  /* 0x00000000001c7805 */ /* 0x000fe2000001ff00 */
[----:B------:R-:W4:Y:S01]  /*07c0*/  @!P2 LDC.64 R4, c[0x0][0x3b8] ;  /* 0x0000ee00ff04ab82 */ /* 0x000f220000000a00 */
[----:B------:R-:W-:Y:S01]  /*07d0*/  @!P2 IMAD R13, R30, UR4, R25 ;  /* 0x000000041e0dac24 */ /* 0x000fe2000f8e0219 */
[----:B------:R-:W-:Y:S01]  /*07e0*/  CS2R R26, SRZ ;  /* 0x00000000001a7805 */ /* 0x000fe2000001ff00 */
[----:B------:R-:W-:Y:S01]  /*07f0*/  @!P2 IMAD R12, R32, UR4, R31 ;  /* 0x00000004200cac24 */ /* 0x000fe2000f8e021f */
[----:B------:R-:W0:Y:S01]  /*0800*/  LDCU.U8 UR5, c[0x0][0x404] ;  /* 0x00008080ff0577ac */ /* 0x000e220008000000 */
[----:B-----5:R-:W-:-:S03]  /*0810*/  @!P3 IMAD R14, R22, R33, RZ ;  /* 0x00000021160eb224 */ /* 0x020fc600078e02ff */
[----:B------:R-:W-:Y:S02]  /*0820*/  @!P2 LEA R21, R13, R12, 0x3 ;  /* 0x0000000c0d15a211 */ /* 0x000fe400078e18ff */
[----:B-1----:R-:W-:Y:S02]  /*0830*/  ISETP.NE.U32.AND P1, PT, RZ, UR8, PT ;  /* 0x00000008ff007c0c */ /* 0x002fe4000bf25070 */
[----:B---3--:R-:W-:Y:S02]  /*0840*/  ISETP.NE.U32.AND P0, PT, RZ, UR6, PT ;  /* 0x00000006ff007c0c */ /* 0x008fe4000bf05070 */
[----:B------:R-:W-:Y:S02]  /*0850*/  ISETP.NE.AND.EX P1, PT, RZ, UR9, PT, P1 ;  /* 0x00000009ff007c0c */ /* 0x000fe4000bf25310 */
[----:B------:R-:W-:Y:S02]  /*0860*/  ISETP.NE.AND.EX P0, PT, RZ, UR7, PT, P0 ;  /* 0x00000007ff007c0c */ /* 0x000fe4000bf05300 */
[----:B------:R-:W-:-:S02]  /*0870*/  ISETP.GT.U32.OR P1, PT, R19, 0x1b, !P1 ;  /* 0x0000001b1300780c */ /* 0x000fc40004f24470 */
[----:B------:R-:W-:Y:S02]  /*0880*/  ISETP.GT.U32.OR P0, PT, R19, 0x1b, !P0 ;  /* 0x0000001b1300780c */ /* 0x000fe40004704470 */
[----:B------:R-:W-:Y:S01]  /*0890*/  ISETP.NE.OR P4, PT, R3, RZ, P1 ;  /* 0x000000ff0300720c */ /* 0x000fe20000f85670 */
[----:B----4-:R-:W-:Y:S01]  /*08a0*/  @!P2 IMAD.WIDE R4, R21, 0x2, R4 ;  /* 0x000000021504a825 */ /* 0x010fe200078e0204 */
[----:B--2---:R-:W-:-:S03]  /*08b0*/  ISETP.NE.U32.AND P1, PT, R10, RZ, PT ;  /* 0x000000ff0a00720c */ /* 0x004fc60003f25070 */
[----:B------:R-:W-:Y:S01]  /*08c0*/  @!P3 IMAD R21, R14, 0x70, R15 ;  /* 0x000000700e15b824 */ /* 0x000fe200078e020f */
[----:B------:R-:W-:Y:S01]  /*08d0*/  ISETP.NE.AND.EX P1, PT, R11, RZ, PT, P1 ;  /* 0x000000ff0b00720c */ /* 0x000fe20003f25310 */
[----:B------:R-:W2:Y:S01]  /*08e0*/  @!P2 LDG.E.64 R28, desc[UR36][R4.64] ;  /* 0x00000024041ca981 */ /* 0x000ea2000c1e1b00 */
[----:B------:R-:W1:Y:S08]  /*08f0*/  @!P3 LDC.64 R10, c[0x0][0x450] ;  /* 0x00011400ff0abb82 */ /* 0x000e700000000a00 */
[----:B------:R-:W3:Y:S08]  /*0900*/  @!P4 LDC.64 R8, c[0x0][0x3a0] ;  /* 0x0000e800ff08cb82 */ /* 0x000ef00000000a00 */
[----:B0-----:R-:W0:Y:S01]  /*0910*/  @!P0 LDC.64 R6, c[0x0][0x390] ;  /* 0x0000e400ff068b82 */ /* 0x001e220000000a00 */
[----:B-1----:R-:W-:-:S07]  /*0920*/  @!P3 IMAD.WIDE R10, R21, 0x2, R10 ;  /* 0x00000002150ab825 */ /* 0x002fce00078e020a */
[----:B------:R-:W1:Y:S01]  /*0930*/  @P1 LDC.64 R12, c[0x0][0x418] ;  /* 0x00010600ff0c1b82 */ /* 0x000e620000000a00 */
[----:B------:R-:W4:Y:S01]  /*0940*/  @!P3 LDG.E.64 R10, desc[UR36][R10.64] ;  /* 0x000000240a0ab981 */ /* 0x000f22000c1e1b00 */
[----:B---3--:R-:W-:-:S06]  /*0950*/  @!P4 IMAD.WIDE.U32 R8, R15, 0x2, R8 ;  /* 0x000000020f08c825 */ /* 0x008fcc00078e0008 */
[----:B------:R-:W3:Y:S01]  /*0960*/  LDC R21, c[0x0][0x400] ;  /* 0x00010000ff157b82 */ /* 0x000ee20000000800 */
[----:B------:R-:W2:Y:S01]  /*0970*/  @!P4 LDG.E.64 R26, desc[UR36][R8.64] ;  /* 0x00000024081ac981 */ /* 0x000ea2000c1e1b00 */
[----:B0-----:R-:W-:Y:S01]  /*0980*/  @!P0 IMAD.WIDE.U32 R6, R15, 0x2, R6 ;  /* 0x000000020f068825 */ /* 0x001fe200078e0006 */
[----:B------:R-:W-:-:S06]  /*0990*/  CS2R R14, SRZ ;  /* 0x00000000000e7805 */ /* 0x000fcc000001ff00 */
[----:B------:R-:W4:Y:S01]  /*09a0*/  @!P0 LDG.E.64 R14, desc[UR36][R6.64] ;  /* 0x00000024060e8981 */ /* 0x000f22000c1e1b00 */
[----:B------:R-:W-:Y:S02]  /*09b0*/  IMAD.MOV.U32 R18, RZ, RZ, RZ ;  /* 0x000000ffff127224 */ /* 0x000fe400078e00ff */
[----:B-1----:R-:W-:-:S05]  /*09c0*/  @P1 IMAD.WIDE.U32 R12, R17, 0x4, R12 ;  /* 0x00000004110c1825 */ /* 0x002fca00078e000c */
[----:B------:R0:W5:Y:S01]  /*09d0*/  @P1 LDG.E R18, desc[UR36][R12.64] ;  /* 0x000000240c121981 */ /* 0x000162000c1e1900 */
[----:B------:R-:W-:Y:S02]  /*09e0*/  ISETP.NE.AND P1, PT, R3, RZ, PT ;  /* 0x000000ff0300720c */ /* 0x000fe40003f25270 */
[----:B------:R-:W-:-:S04]  /*09f0*/  ISETP.NE.AND P0, PT, RZ, UR5, PT ;  /* 0x00000005ff007c0c */ /* 0x000fc8000bf05270 */
[----:B---3--:R-:W-:Y:S01]  /*0a00*/  ISETP.LT.OR P0, PT, R21, 0x1, P0 ;  /* 0x000000011500780c */ /* 0x008fe20000701670 */
[----:B------:R-:W-:Y:S02]  /*0a10*/  IMAD R0, R0, R33, RZ ;  /* 0x0000002100007224 */ /* 0x000fe400078e02ff */
[----:B------:R-:W-:Y:S01]  /*0a20*/  IMAD R17, R17, UR4, RZ ;  /* 0x0000000411117c24 */ /* 0x000fe2000f8e02ff */
[----:B------:R-:W-:Y:S02]  /*0a30*/  BSSY.RECONVERGENT B6, `(.L_x_274) ;  /* 0x0000139000067945 */ /* 0x000fe40003800200 */
[----:B------:R-:W-:Y:S02]  /*0a40*/  R2UR UR40, R0 ;  /* 0x00000000002872ca */ /* 0x000fe400000e0000 */
[----:B------:R-:W-:Y:S01]  /*0a50*/  SHF.R.S32.HI R16, RZ, 0x1f, R17 ;  /* 0x0000001fff107819 */ /* 0x000fe20000011411 */
[----:B--2---:R-:W-:Y:S02]  /*0a60*/  @!P1 HFMA2 R29, R29, 1, 1, R27 ;  /* 0x3c003c001d1d9831 */ /* 0x004fe4000000001b */
[----:B------:R-:W-:-:S04]  /*0a70*/  @!P1 HADD2 R28, R28, R26 ;  /* 0x0000001a1c1c9230 */ /* 0x000fc80000000000 */
[----:B----4-:R-:W-:Y:S02]  /*0a80*/  @!P3 HMUL2 R28, R28, R10 ;  /* 0x0000000a1c1cb232 */ /* 0x010fe40000000000 */
[----:B------:R-:W-:Y:S02]  /*0a90*/  @!P3 HFMA2 R29, R29, R11, -RZ ;  /* 0x0000000b1d1db231 */ /* 0x000fe400001000ff */
[----:B------:R-:W-:Y:S02]  /*0aa0*/  HFMA2 R35, R35, 1, 1, R15 ;  /* 0x3c003c0023237831 */ /* 0x000fe4000000000f */
[----:B------:R-:W-:Y:S01]  /*0ab0*/  HADD2 R34, R34, R14 ;  /* 0x0000000e22227230 */ /* 0x000fe20000000000 */
[----:B0-----:R-:W-:Y:S06]  /*0ac0*/  @P0 BRA `(.L_x_275) ;  /* 0x00000004006c0947 */ /* 0x001fec0003800000 */
[----:B------:R-:W-:Y:S05]  /*0ad0*/  @P1 BRA `(.L_x_276) ;  /* 0x0000000000d01947 */ /* 0x000fea0003800000 */
[----:B------:R-:W-:-:S13]  /*0ae0*/  ISETP.GE.AND P0, PT, R24, R21, PT ;  /* 0x000000151800720c */ /* 0x000fda0003f06270 */
[----:B------:R-:W-:Y:S05]  /*0af0*/  @P0 BRA `(.L_x_277) ;  /* 0x0000001000b00947 */ /* 0x000fea0003800000 */
[----:B------:R-:W-:Y:S01]  /*0b00*/  I2FP.F32.U32 R4, R21 ;  /* 0x0000001500047245 */ /* 0x000fe20000201000 */
[----:B-----5:R-:W-:Y:S01]  /*0b10*/  IMAD.IADD R3, R3, 0x1, -R18 ;  /* 0x0000000103037824 */ /* 0x020fe200078e0a12 */
[----:B------:R-:W-:Y:S01]  /*0b20*/  IADD3 R0, PT, PT, R24, 0x2, RZ ;  /* 0x0000000218007810 */ /* 0x000fe20007ffe0ff */
[--C-:B------:R-:W-:Y:S01]  /*0b30*/  HADD2.F32 R8, -RZ, R29.reuse.H1_H1 ;  /* 0x3000001dff087230 */ /* 0x100fe20000004100 */
[----:B------:R-:W0:Y:S01]  /*0b40*/  MUFU.RCP R7, R4 ;  /* 0x0000000400077308 */ /* 0x000e220000001000 */
[----:B------:R-:W-:Y:S01]  /*0b50*/  HADD2.F32 R29, -RZ, R29.H0_H0 ;  /* 0x2000001dff1d7230 */ /* 0x000fe20000004100 */
[----:B------:R-:W-:Y:S02]  /*0b60*/  I2FP.F32.U32 R0, R0 ;  /* 0x0000000000007245 */ /* 0x000fe40000201000 */
[----:B------:R-:W-:-:S03]  /*0b70*/  I2FP.F32.S32 R3, R3 ;  /* 0x0000000300037245 */ /* 0x000fc60000201400 */
[----:B0-----:R-:W-:-:S04]  /*0b80*/  FMUL.FTZ R0, R0, R7 ;  /* 0x0000000700007220 */ /* 0x001fc80000410000 */
[----:B------:R-:W-:Y:S01]  /*0b90*/  FMUL.FTZ R5, R0, 13.28771209716796875 ;  /* 0x41549a7800057820 */ /* 0x000fe20000410000 */
[----:B------:R-:W-:-:S03]  /*0ba0*/  I2FP.F32.U32 R0, R24 ;  /* 0x0000001800007245 */ /* 0x000fc60000201000 */
[----:B------:R0:W1:Y:S02]  /*0bb0*/  MUFU.EX2 R6, -R5 ;  /* 0x8000000500067308 */ /* 0x0000640000000800 */
[----:B------:R-:W-:-:S04]  /*0bc0*/  FMUL.FTZ R0, R0, R7 ;  /* 0x0000000700007220 */ /* 0x000fc80000410000 */
[----:B------:R-:W-:Y:S01]  /*0bd0*/  FMUL.FTZ R0, R0, 13.28771209716796875 ;  /* 0x41549a7800007820 */ /* 0x000fe20000410000 */
[--C-:B0-----:R-:W-:Y:S02]  /*0be0*/  HADD2.F32 R5, -RZ, R35.reuse.H1_H1 ;  /* 0x30000023ff057230 */ /* 0x101fe40000004100 */
[----:B------:R-:W-:-:S03]  /*0bf0*/  HADD2.F32 R35, -RZ, R35.H0_H0 ;  /* 0x20000023ff237230 */ /* 0x000fc60000004100 */
[----:B------:R-:W0:Y:S01]  /*0c00*/  MUFU.EX2 R0, -R0 ;  /* 0x8000000000007308 */ /* 0x000e220000000800 */
[----:B-1----:R-:W-:-:S04]  /*0c10*/  FMUL.FTZ R4, R3, R6 ;  /* 0x0000000603047220 */ /* 0x002fc80000410000 */
[----:B------:R-:W-:-:S04]  /*0c20*/  FMUL.RZ R10, R4, 0.15915493667125701904 ;  /* 0x3e22f983040a7820 */ /* 0x000fc8000040c000 */
[----:B------:R-:W1:Y:S01]  /*0c30*/  MUFU.SIN R7, R10 ;  /* 0x0000000a00077308 */ /* 0x000e620000000400 */
[----:B0-----:R-:W-:-:S07]  /*0c40*/  FMUL.FTZ R3, R3, R0 ;  /* 0x0000000003037220 */ /* 0x001fce0000410000 */
[----:B------:R0:W2:Y:S01]  /*0c50*/  MUFU.COS R6, R10 ;  /* 0x0000000a00067308 */ /* 0x0000a20000000000 */
[----:B------:R-:W-:-:S07]  /*0c60*/  FMUL.RZ R11, R3, 0.15915493667125701904 ;  /* 0x3e22f983030b7820 */ /* 0x000fce000040c000 */
[----:B------:R-:W3:Y:S01]  /*0c70*/  MUFU.SIN R4, R11 ;  /* 0x0000000b00047308 */ /* 0x000ee20000000400 */
[C---:B-1----:R-:W-:Y:S01]  /*0c80*/  FMUL.FTZ R9, R7.reuse, R5 ;  /* 0x0000000507097220 */ /* 0x042fe20000410000 */
[----:B0-----:R-:W-:-:S06]  /*0c90*/  FMUL.FTZ R10, R7, R8 ;  /* 0x00000008070a7220 */ /* 0x001fcc0000410000 */
[----:B------:R-:W0:Y:S01]  /*0ca0*/  MUFU.COS R3, R11 ;  /* 0x0000000b00037308 */ /* 0x000e220000000000 */
[C---:B--2---:R-:W-:Y:S01]  /*0cb0*/  FMUL.FTZ R0, R6.reuse, R5 ;  /* 0x0000000506007220 */ /* 0x044fe20000410000 */
[C---:B------:R-:W-:Y:S01]  /*0cc0*/  FMUL.FTZ R12, R6.reuse, R8 ;  /* 0x00000008060c7220 */ /* 0x040fe20000410000 */
[C---:B------:R-:W-:Y:S01]  /*0cd0*/  FFMA.FTZ R8, R6.reuse, R35, -R9 ;  /* 0x0000002306087223 */ /* 0x040fe20000010809 */
[----:B------:R-:W-:Y:S01]  /*0ce0*/  FFMA.FTZ R10, R6, R29, -R10 ;  /* 0x0000001d060a7223 */ /* 0x000fe2000001080a */
[C---:B------:R-:W-:Y:S01]  /*0cf0*/  FFMA.FTZ R35, R7.reuse, R35, R0 ;  /* 0x0000002307237223 */ /* 0x040fe20000010000 */
[----:B------:R-:W-:Y:S01]  /*0d00*/  FFMA.FTZ R29, R7, R29, R12 ;  /* 0x0000001d071d7223 */ /* 0x000fe2000001000c */
[----:B------:R-:W-:Y:S02]  /*0d10*/  HADD2.F32 R7, -RZ, R28.H1_H1 ;  /* 0x3000001cff077230 */ /* 0x000fe40000004100 */
[----:B------:R-:W-:Y:S01]  /*0d20*/  HADD2.F32 R0, -RZ, R34.H1_H1 ;  /* 0x30000022ff007230 */ /* 0x000fe20000004100 */
[----:B------:R-:W-:Y:S01]  /*0d30*/  F2FP.F16.F32.PACK_AB R35, R35, R8 ;  /* 0x000000082323723e */ /* 0x000fe200000000ff */
[----:B------:R-:W-:-:S02]  /*0d40*/  HADD2.F32 R28, -RZ, R28.H0_H0 ;  /* 0x2000001cff1c7230 */ /* 0x000fc40000004100 */
[CC--:B---3--:R-:W-:Y:S01]  /*0d50*/  FMUL.FTZ R9, R4.reuse, R7.reuse ;  /* 0x0000000704097220 */ /* 0x0c8fe20000410000 */
[----:B------:R-:W-:Y:S02]  /*0d60*/  HADD2.F32 R34, -RZ, R34.H0_H0 ;  /* 0x20000022ff227230 */ /* 0x000fe40000004100 */
[C---:B------:R-:W-:Y:S01]  /*0d70*/  FMUL.FTZ R6, R4.reuse, R0 ;  /* 0x0000000004067220 */ /* 0x040fe20000410000 */
[----:B------:R-:W-:Y:S01]  /*0d80*/  F2FP.F16.F32.PACK_AB R29, R29, R10 ;  /* 0x0000000a1d1d723e */ /* 0x000fe200000000ff */
[C---:B0-----:R-:W-:Y:S01]  /*0d90*/  FMUL.FTZ R5, R3.reuse, R0 ;  /* 0x0000000003057220 */ /* 0x041fe20000410000 */
[C---:B------:R-:W-:Y:S01]  /*0da0*/  FMUL.FTZ R7, R3.reuse, R7 ;  /* 0x0000000703077220 */ /* 0x040fe20000410000 */
[C---:B------:R-:W-:Y:S01]  /*0db0*/  FFMA.FTZ R9, R3.reuse, R28, -R9 ;  /* 0x0000001c03097223 */ /* 0x040fe20000010809 */
[-C--:B------:R-:W-:Y:S01]  /*0dc0*/  FFMA.FTZ R6, R3, R34.reuse, -R6 ;  /* 0x0000002203067223 */ /* 0x080fe20000010806 */
[C---:B------:R-:W-:Y:S01]  /*0dd0*/  FFMA.FTZ R5, R4.reuse, R34, R5 ;  /* 0x0000002204057223 */ /* 0x040fe20000010005 */
[----:B------:R-:W-:-:S04]  /*0de0*/  FFMA.FTZ R28, R4, R28, R7 ;  /* 0x0000001c041c7223 */ /* 0x000fc80000010007 */
[----:B------:R-:W-:Y:S02]  /*0df0*/  F2FP.F16.F32.PACK_AB R34, R5, R6 ;  /* 0x000000060522723e */ /* 0x000fe400000000ff */
[----:B------:R-:W-:Y:S01]  /*0e00*/  F2FP.F16.F32.PACK_AB R28, R28, R9 ;  /* 0x000000091c1c723e */ /* 0x000fe200000000ff */
[----:B------:R-:W-:Y:S06]  /*0e10*/  BRA `(.L_x_277) ;  /* 0x0000000c00e87947 */ /* 0x000fec0003800000 */
.L_x_276:
[----:B------:R-:W-:-:S13]  /*0e20*/  ISETP.GE.AND P0, PT, R24, R21, PT ;  /* 0x000000151800720c */ /* 0x000fda0003f06270 */
[----:B------:R-:W-:Y:S05]  /*0e30*/  @P0 BRA `(.L_x_277) ;  /* 0x0000000c00e00947 */ /* 0x000fea0003800000 */
[----:B------:R-:W-:Y:S01]  /*0e40*/  I2FP.F32.U32 R21, R21 ;  /* 0x0000001500157245 */ /* 0x000fe20000201000 */
[----:B-----5:R-:W-:Y:S01]  /*0e50*/  IMAD.IADD R3, R3, 0x1, -R18 ;  /* 0x0000000103037824 */ /* 0x020fe200078e0a12 */
[----:B------:R-:W-:Y:S01]  /*0e60*/  IADD3 R0, PT, PT, R24, 0x2, RZ ;  /* 0x0000000218007810 */ /* 0x000fe20007ffe0ff */
[--C-:B------:R-:W-:Y:S02]  /*0e70*/  HADD2.F32 R7, -RZ, R35.reuse.H1_H1 ;  /* 0x30000023ff077230 */ /* 0x100fe40000004100 */
[----:B------:R-:W-:Y:S01]  /*0e80*/  HADD2.F32 R35, -RZ, R35.H0_H0 ;  /* 0x20000023ff237230 */ /* 0x000fe20000004100 */
[----:B------:R-:W0:Y:S01]  /*0e90*/  MUFU.RCP R21, R21 ;  /* 0x0000001500157308 */ /* 0x000e220000001000 */
[----:B------:R-:W-:Y:S02]  /*0ea0*/  I2FP.F32.U32 R0, R0 ;  /* 0x0000000000007245 */ /* 0x000fe40000201000 */
[----:B------:R-:W-:-:S03]  /*0eb0*/  I2FP.F32.S32 R3, R3 ;  /* 0x0000000300037245 */ /* 0x000fc60000201400 */
[----:B0-----:R-:W-:Y:S01]  /*0ec0*/  FMUL.FTZ R4, R0, R21 ;  /* 0x0000001500047220 */ /* 0x001fe20000410000 */
[----:B------:R-:W-:-:S03]  /*0ed0*/  I2FP.F32.U32 R0, R24 ;  /* 0x0000001800007245 */ /* 0x000fc60000201000 */
[----:B------:R-:W-:Y:S02]  /*0ee0*/  FMUL.FTZ R4, R4, 13.28771209716796875 ;  /* 0x41549a7804047820 */ /* 0x000fe40000410000 */
[----:B------:R-:W-:-:S04]  /*0ef0*/  FMUL.FTZ R0, R0, R21 ;  /* 0x0000001500007220 */ /* 0x000fc80000410000 */
[----:B------:R-:W-:Y:S01]  /*0f00*/  FMUL.FTZ R0, R0, 13.28771209716796875 ;  /* 0x41549a7800007820 */ /* 0x000fe20000410000 */
[----:B------:R-:W0:Y:S08]  /*0f10*/  MUFU.EX2 R4, -R4 ;  /* 0x8000000400047308 */ /* 0x000e300000000800 */
[----:B------:R-:W1:Y:S01]  /*0f20*/  MUFU.EX2 R0, -R0 ;  /* 0x8000000000007308 */ /* 0x000e620000000800 */
[----:B0-----:R-:W-:-:S04]  /*0f30*/  FMUL.FTZ R5, R3, R4 ;  /* 0x0000000403057220 */ /* 0x001fc80000410000 */
[----:B------:R-:W-:Y:S01]  /*0f40*/  FMUL.RZ R6, R5, 0.15915493667125701904 ;  /* 0x3e22f98305067820 */ /* 0x000fe2000040c000 */
[----:B-1----:R-:W-:-:S03]  /*0f50*/  FMUL.FTZ R3, R3, R0 ;  /* 0x0000000003037220 */ /* 0x002fc60000410000 */
[----:B------:R-:W0:Y:S01]  /*0f60*/  MUFU.COS R8, R6 ;  /* 0x0000000600087308 */ /* 0x000e220000000000 */
[--C-:B------:R-:W-:Y:S02]  /*0f70*/  HADD2.F32 R0, -RZ, R34.reuse.H1_H1 ;  /* 0x30000022ff007230 */ /* 0x100fe40000004100 */
[----:B------:R-:W-:Y:S01]  /*0f80*/  FMUL.RZ R3, R3, 0.15915493667125701904 ;  /* 0x3e22f98303037820 */ /* 0x000fe2000040c000 */
[----:B------:R-:W-:-:S04]  /*0f90*/  HADD2.F32 R34, -RZ, R34.H0_H0 ;  /* 0x20000022ff227230 */ /* 0x000fc80000004100 */
        /* <DEDUP_REMOVED lines=14> */
.L_x_275:
        /* <DEDUP_REMOVED lines=10> */
[----:B0-----:R-:W-:-:S06]  /*1120*/  IADD3 R4, PT, PT, R0, 0xffffffe, RZ ;  /* 0x0ffffffe00047810 */ /* 0x001fcc0007ffe0ff */
[----:B------:R0:W1:Y:S02]  /*1130*/  F2I.FTZ.U32.TRUNC.NTZ R5, R4 ;  /* 0x0000000400057305 */ /* 0x000064000021f000 */
[----:B0-----:R-:W-:Y:S02]  /*1140*/  IMAD.MOV.U32 R4, RZ, RZ, RZ ;  /* 0x000000ffff047224 */ /* 0x001fe400078e00ff */
[----:B-1----:R-:W-:-:S04]  /*1150*/  IMAD.MOV R6, RZ, RZ, -R5 ;  /* 0x000000ffff067224 */ /* 0x002fc800078e0a05 */
[----:B------:R-:W-:Y:S01]  /*1160*/  IMAD R7, R6, R3, RZ ;  /* 0x0000000306077224 */ /* 0x000fe200078e02ff */
[----:B------:R-:W-:-:S03]  /*1170*/  MOV R6, R8 ;  /* 0x0000000800067202 */ /* 0x000fc60000000f00 */
[----:B------:R-:W-:Y:S01]  /*1180*/  IMAD.HI.U32 R5, R5, R7, R4 ;  /* 0x0000000705057227 */ /* 0x000fe200078e0004 */
[----:B------:R-:W-:-:S05]  /*1190*/  IADD3 R7, PT, PT, RZ, -R9, RZ ;  /* 0x80000009ff077210 */ /* 0x000fca0007ffe0ff */
[----:B------:R-:W-:-:S04]  /*11a0*/  IMAD.HI.U32 R36, R5, R6, RZ ;  /* 0x0000000605247227 */ /* 0x000fc800078e00ff */
[----:B------:R-:W-:-:S05]  /*11b0*/  IMAD R0, R36, R7, R6 ;  /* 0x0000000724007224 */ /* 0x000fca00078e0206 */
[----:B------:R-:W-:-:S13]  /*11c0*/  ISETP.GT.U32.AND P1, PT, R3, R0, PT ;  /* 0x000000000300720c */ /* 0x000fda0003f24070 */
[----:B------:R-:W-:Y:S01]  /*11d0*/  @!P1 IMAD.IADD R0, R0, 0x1, -R3 ;  /* 0x0000000100009824 */ /* 0x000fe200078e0a03 */
[----:B------:R-:W-:Y:S02]  /*11e0*/  @!P1 IADD3 R36, PT, PT, R36, 0x1, RZ ;  /* 0x0000000124249810 */ /* 0x000fe40007ffe0ff */
[----:B------:R-:W-:Y:S02]  /*11f0*/  ISETP.NE.AND P1, PT, R33, RZ, PT ;  /* 0x000000ff2100720c */ /* 0x000fe40003f25270 */
[----:B------:R-:W-:Y:S02]  /*1200*/  ISETP.GE.U32.AND P0, PT, R0, R3, PT ;  /* 0x000000030000720c */ /* 0x000fe40003f06070 */
[----:B------:R-:W-:-:S04]  /*1210*/  LOP3.LUT R0, R24, R33, RZ, 0x3c, !PT ;  /* 0x0000002118007212 */ /* 0x000fc800078e3cff */
[----:B------:R-:W-:-:S07]  /*1220*/  ISETP.GE.AND P2, PT, R0, RZ, PT ;  /* 0x000000ff0000720c */ /* 0x000fce0003f46270 */
[----:B------:R-:W-:Y:S01]  /*1230*/  @P0 VIADD R36, R36, 0x1 ;  /* 0x0000000124240836 */ /* 0x000fe20000000000 */
[----:B------:R-:W-:-:S05]  /*1240*/  ISETP.GE.AND P0, PT, R24, R21, PT ;  /* 0x000000151800720c */ /* 0x000fca0003f06270 */
[----:B------:R-:W-:Y:S02]  /*1250*/  @!P2 IADD3 R36, PT, PT, -R36, RZ, RZ ;  /* 0x000000ff2424a210 */ /* 0x000fe40007ffe1ff */
        /* <DEDUP_REMOVED lines=17> */
[----:B---3--:R-:W-:Y:S01]  /*1370*/  MOV R6, UR6 ;  /* 0x0000000600067c02 */ /* 0x008fe20008000f00 */
[----:B------:R-:W-:Y:S01]  /*1380*/  IMAD.U32 R7, RZ, RZ, UR7 ;  /* 0x00000007ff077e24 */ /* 0x000fe2000f8e00ff */
[----:B----4-:R-:W-:Y:S01]  /*1390*/  MOV R10, UR8 ;  /* 0x00000008000a7c02 */ /* 0x010fe20008000f00 */
[----:B-1----:R-:W-:-:S07]  /*13a0*/  IMAD.U32 R11, RZ, RZ, UR9 ;  /* 0x00000009ff0b7e24 */ /* 0x002fce000f8e00ff */
[----:B------:R-:W-:-:S07]  /*13b0*/  LEPC R20, `(.L_x_278) ;  /* 0x000000001014794e */ /* 0x000fce0000000000 */
[----:B--2--5:R-:W-:Y:S05]  /*13c0*/  CALL.ABS.NOINC R14 ;  /* 0x000000000e007343 */ /* 0x024fea0003c00000 */
.L_x_278:
[----:B------:R-:W0:Y:S01]  /*13d0*/  S2R R3, SR_CgaCtaId ;  /* 0x0000000000037919 */ /* 0x000e220000008800 */
[----:B------:R-:W1:Y:S01]  /*13e0*/  LDC R8, c[0x0][0x400] ;  /* 0x00010000ff087b82 */ /* 0x000e620000000800 */
[----:B------:R-:W-:Y:S02]  /*13f0*/  ISETP.NE.AND P6, PT, R38, RZ, PT ;  /* 0x000000ff2600720c */ /* 0x000fe40003fc5270 */
[----:B------:R-:W-:-:S05]  /*1400*/  MOV R0, 0x400 ;  /* 0x0000040000007802 */ /* 0x000fca0000000f00 */
[----:B------:R-:W-:-:S05]  /*1410*/  VIADD R0, R0, 0x210 ;  /* 0x0000021000007836 */ /* 0x000fca0000000000 */
[----:B0-----:R-:W-:-:S04]  /*1420*/  LEA R3, R3, R0, 0x18 ;  /* 0x0000000003037211 */ /* 0x001fc800078ec0ff */
[----:B-1----:R-:W-:Y:S01]  /*1430*/  LEA R0, R8, R3, 0x1 ;  /* 0x0000000308007211 */ /* 0x002fe200078e08ff */
        /* <DEDUP_REMOVED lines=8> */
.L_x_279:
        /* <DEDUP_REMOVED lines=20> */
[C---:B------:R-:W-:Y:S01]  /*1600*/  IMAD R20, R7.reuse, 0x2, R0 ;  /* 0x0000000207147824 */ /* 0x040fe200078e0200 */
[----:B------:R-:W-:Y:S01]  /*1610*/  LEA.HI R7, R7, R7, RZ, 0x1 ;  /* 0x0000000707077211 */ /* 0x000fe200078f08ff */
[----:B------:R-:W-:Y:S03]  /*1620*/  BSSY.RECONVERGENT B2, `(.L_x_284) ;  /* 0x000003b000027945 */ /* 0x000fe60003800200 */
[----:B------:R-:W-:Y:S01]  /*1630*/  LEA R38, R33, R20, 0x1 ;  /* 0x0000001421267211 */ /* 0x000fe200078e08ff */
        /* <DEDUP_REMOVED lines=9> */
[----:B-----5:R-:W-:Y:S01]  /*16d0*/  IMAD.IADD R11, R11, 0x1, -R18 ;  /* 0x000000010b0b7824 */ /* 0x020fe200078e0a12 */
        /* <DEDUP_REMOVED lines=47> */
.L_x_285:
[----:B------:R-:W-:Y:S05]  /*19d0*/  BSYNC.RECONVERGENT B2 ;  /* 0x0000000000027941 */ /* 0x000fea0003800200 */
.L_x_284:
[C-C-:B------:R-:W-:Y:S02]  /*19e0*/  PRMT R6, R28.reuse, 0x5410, R29.reuse ;  /* 0x000054101c067816 */ /* 0x140fe4000000001d */
[----:B------:R-:W-:-:S03]  /*19f0*/  PRMT R7, R28, 0x7632, R29 ;  /* 0x000076321c077816 */ /* 0x000fc6000000001d */
[----:B------:R0:W-:Y:S04]  /*1a00*/  STS [R20], R6 ;  /* 0x0000000614007388 */ /* 0x0001e80000000800 */
[----:B------:R0:W-:Y:S01]  /*1a10*/  STS [R38], R7 ;  /* 0x0000000726007388 */ /* 0x0001e20000000800 */
[----:B------:R-:W-:Y:S05]  /*1a20*/  BRA `(.L_x_286) ;  /* 0x00000000009c7947 */ /* 0x000fea0003800000 */
.L_x_283:
[----:B------:R-:W-:-:S04]  /*1a30*/  LEA.HI R7, R7, R7, RZ, 0x1 ;  /* 0x0000000707077211 */ /* 0x000fc800078f08ff */
[----:B------:R-:W-:-:S04]  /*1a40*/  SHF.L.U32 R7, R7, 0x1, RZ ;  /* 0x0000000107077819 */ /* 0x000fc800000006ff */
[----:B------:R-:W-:-:S04]  /*1a50*/  LOP3.LUT R9, R7, 0xfffffffc, RZ, 0xc0, !PT ;  /* 0xfffffffc07097812 */ /* 0x000fc800078ec0ff */
[----:B------:R-:W-:-:S13]  /*1a60*/  ISETP.GE.AND P0, PT, R9, R8, PT ;  /* 0x000000080900720c */ /* 0x000fda0003f06270 */
[----:B------:R-:W-:Y:S05]  /*1a70*/  @P0 BRA `(.L_x_286) ;  /* 0x0000000000880947 */ /* 0x000fea0003800000 */
[----:B------:R-:W-:Y:S01]  /*1a80*/  I2FP.F32.S32 R10, R8 ;  /* 0x00000008000a7245 */ /* 0x000fe20000201400 */
[----:B------:R-:W-:Y:S02]  /*1a90*/  VIADD R6, R9, 0x2 ;  /* 0x0000000209067836 */ /* 0x000fe40000000000 */
[--C-:B------:R-:W-:Y:S01]  /*1aa0*/  HADD2.F32 R12, -RZ, R35.reuse.H1_H1 ;  /* 0x30000023ff0c7230 */ /* 0x100fe20000004100 */
[----:B------:R-:W0:Y:S01]  /*1ab0*/  MUFU.RCP R13, R10 ;  /* 0x0000000a000d7308 */ /* 0x000e220000001000 */
[--C-:B------:R-:W-:Y:S01]  /*1ac0*/  HADD2.F32 R15, -RZ, R34.reuse.H1_H1 ;  /* 0x30000022ff0f7230 */ /* 0x100fe20000004100 */
[----:B------:R-:W-:Y:S01]  /*1ad0*/  I2FP.F32.S32 R6, R6 ;  /* 0x0000000600067245 */ /* 0x000fe20000201400 */
[----:B------:R-:W-:Y:S02]  /*1ae0*/  HADD2.F32 R34, -RZ, R34.H0_H0 ;  /* 0x20000022ff227230 */ /* 0x000fe40000004100 */
[----:B------:R-:W-:Y:S02]  /*1af0*/  HADD2.F32 R20, -RZ, R35.H0_H0 ;  /* 0x20000023ff147230 */ /* 0x000fe40000004100 */
        /* <DEDUP_REMOVED lines=26> */
.L_x_286:
[----:B------:R-:W-:Y:S05]  /*1ca0*/  BSYNC.RECONVERGENT B1 ;  /* 0x0000000000017941 */ /* 0x000fea0003800200 */
.L_x_282:
[C-C-:B0-----:R-:W-:Y:S02]  /*1cb0*/  PRMT R7, R34.reuse, 0x5410, R35.reuse ;  /* 0x0000541022077816 */ /* 0x141fe40000000023 */
[----:B------:R-:W-:-:S03]  /*1cc0*/  PRMT R6, R34, 0x7632, R35 ;  /* 0x0000763222067816 */ /* 0x000fc60000000023 */
[----:B------:R0:W-:Y:S04]  /*1cd0*/  STS [R4], R7 ;  /* 0x0000000704007388 */ /* 0x0001e80000000800 */
[----:B------:R0:W-:Y:S02]  /*1ce0*/  STS [R5], R6 ;  /* 0x0000000605007388 */ /* 0x0001e40000000800 */
.L_x_281:
[----:B------:R-:W-:Y:S05]  /*1cf0*/  BSYNC.RECONVERGENT B0 ;  /* 0x0000000000007941 */ /* 0x000fea0003800200 */
.L_x_280:
[----:B------:R-:W-:Y:S06]  /*1d00*/  BAR.SYNC.DEFER_BLOCKING 0x0 ;  /* 0x0000000000007b1d */ /* 0x000fec0000010000 */
[----:B------:R-:W-:Y:S04]  /*1d10*/  BSSY.RECONVERGENT B0, `(.L_x_287) ;  /* 0x0000009000007945 */ /* 0x000fe80003800200 */
[----:B------:R-:W-:Y:S05]  /*1d20*/  @!P6 BRA `(.L_x_288) ;  /* 0x00000000001ce947 */ /* 0x000fea0003800000 */
[----:B------:R-:W2:Y:S01]  /*1d30*/  LDCU UR4, c[0x0][0x40c] ;  /* 0x00008180ff0477ac */ /* 0x000ea20008000800 */
[----:B------:R-:W-:-:S05]  /*1d40*/  IMAD R33, R33, R36, R37 ;  /* 0x0000002421217224 */ /* 0x000fca00078e0225 */
[----:B------:R-:W-:-:S05]  /*1d50*/  LEA R3, R33, R3, 0x1 ;  /* 0x0000000321037211 */ /* 0x000fca00078e08ff */
[----:B-1----:R3:W4:Y:S01]  /*1d60*/  LDS.64 R34, [R3] ;  /* 0x0000000003227984 */ /* 0x0027220000000a00 */
[----:B--2---:R-:W-:-:S13]  /*1d70*/  ISETP.NE.AND P0, PT, RZ, UR4, PT ;  /* 0x00000004ff007c0c */ /* 0x004fda000bf05270 */
[----:B------:R-:W-:-:S05]  /*1d80*/  @!P0 IMAD R0, R33, 0x2, R0 ;  /* 0x0000000221008824 */ /* 0x000fca00078e0200 */
[----:B------:R3:W2:Y:S02]  /*1d90*/  @!P0 LDS.64 R28, [R0] ;  /* 0x00000000001c8984 */ /* 0x0006a40000000a00 */
.L_x_288:
[----:B------:R-:W-:Y:S05]  /*1da0*/  BSYNC.RECONVERGENT B0 ;  /* 0x0000000000007941 */ /* 0x000fea0003800200 */
.L_x_287:
[----:B------:R-:W-:Y:S06]  /*1db0*/  BAR.SYNC.DEFER_BLOCKING 0x0 ;  /* 0x0000000000007b1d */ /* 0x000fec0000010000 */
.L_x_277:
[----:B------:R-:W-:Y:S05]  /*1dc0*/  BSYNC.RECONVERGENT B6 ;  /* 0x0000000000067941 */ /* 0x000fea0003800200 */
.L_x_274:
[----:B------:R-:W3:Y:S01]  /*1dd0*/  LDC R45, c[0x0][0x3f4] ;  /* 0x0000fd00ff2d7b82 */ /* 0x000ee20000000800 */
[----:B------:R-:W-:Y:S02]  /*1de0*/  ISETP.GT.U32.AND P0, PT, R19, 0x1f, PT ;  /* 0x0000001f1300780c */ /* 0x000fe40003f04070 */
[----:B------:R-:W-:Y:S02]  /*1df0*/  MOV R74, 0xff7fffff ;  /* 0xff7fffff004a7802 */ /* 0x000fe40000000f00 */
[----:B---3--:R-:W-:-:S09]  /*1e00*/  VIADDMNMX R0, R23, -R45, RZ, !PT ;  /* 0x8000002d17007246 */ /* 0x008fd200078001ff */
[----:B------:R-:W-:Y:S05]  /*1e10*/  @P0 BRA `(.L_x_289) ;  /* 0x0000000000e40947 */ /* 0x000fea0003800000 */
[----:B------:R-:W3:Y:S01]  /*1e20*/  LDCU UR4, c[0x0][0x40c] ;  /* 0x00008180ff0477ac */ /* 0x000ee20008000800 */
[----:B------:R-:W1:Y:S01]  /*1e30*/  S2R R20, SR_CgaCtaId ;  /* 0x0000000000147919 */ /* 0x000e620000008800 */
[----:B------:R-:W-:Y:S01]  /*1e40*/  MOV R10, 0x400 ;  /* 0x00000400000a7802 */ /* 0x000fe20000000f00 */
[-C--:B------:R-:W-:Y:S02]  /*1e50*/  IMAD R9, R32, R45.reuse, R31 ;  /* 0x0000002d20097224 */ /* 0x080fe400078e021f */
[----:B--2-4-:R-:W-:Y:S02]  /*1e60*/  HMUL2 R14, R35, R29 ;  /* 0x0000001d230e7232 */ /* 0x014fe40000000000 */
[----:B------:R-:W-:Y:S02]  /*1e70*/  IMAD R30, R30, R45, UR38 ;  /* 0x000000261e1e7e24 */ /* 0x000fe4000f8e022d */
[----:B------:R-:W-:Y:S02]  /*1e80*/  VIADD R3, R10, 0x10 ;  /* 0x000000100a037836 */ /* 0x000fe40000000000 */
[----:B------:R-:W-:-:S02]  /*1e90*/  IMAD R9, R30, 0x8, R9 ;  /* 0x000000081e097824 */ /* 0x000fc400078e0209 */
[----:B------:R-:W-:Y:S01]  /*1ea0*/  HFMA2 R14, R34, R28, R14 ;  /* 0x0000001c220e7231 */ /* 0x000fe2000000000e */
[----:B---3--:R-:W-:Y:S01]  /*1eb0*/  ISETP.NE.AND P1, PT, RZ, UR4, PT ;  /* 0x00000004ff007c0c */ /* 0x008fe2000bf25270 */
[----:B------:R-:W-:-:S03]  /*1ec0*/  UMOV UR4, 0xffffffff ;  /* 0xffffffff00047882 */ /* 0x000fc60000000000 */
[--C-:B------:R-:W-:Y:S01]  /*1ed0*/  HADD2.F32 R13, -RZ, R14.reuse.H0_H0 ;  /* 0x2000000eff0d7230 */ /* 0x100fe20000004100 */
[----:B------:R-:W-:Y:S01]  /*1ee0*/  ISETP.GT.U32.OR P0, PT, R19, 0x1b, P1 ;  /* 0x0000001b1300780c */ /* 0x000fe20000f04470 */
[----:B------:R-:W-:-:S05]  /*1ef0*/  HADD2.F32 R14, -RZ, R14.H1_H1 ;  /* 0x3000000eff0e7230 */ /* 0x000fca0000004100 */
[----:B------:R-:W-:Y:S02]  /*1f00*/  FADD.FTZ R13, R13, R14 ;  /* 0x0000000e0d0d7221 */ /* 0x000fe40000010000 */
[----:B0-----:R-:W-:Y:S02]  /*1f10*/  @!P1 IADD3 R7, PT, PT, R10, 0x110, RZ ;  /* 0x000001100a079810 */ /* 0x001fe40007ffe0ff */
[----:B-1----:R-:W-:-:S03]  /*1f20*/  LEA R6, R20, R3, 0x18 ;  /* 0x0000000314067211 */ /* 0x002fc600078ec0ff */
[----:B------:R-:W0:Y:S01]  /*1f30*/  @!P0 LDC.64 R4, c[0x0][0x3b8] ;  /* 0x0000ee00ff048b82 */ /* 0x000e220000000a00 */
[----:B------:R-:W-:Y:S02]  /*1f40*/  @!P1 LEA R8, R20, R7, 0x18 ;  /* 0x0000000714089211 */ /* 0x000fe400078ec0ff */
[----:B------:R-:W-:-:S03]  /*1f50*/  LEA R6, R19, R6, 0x3 ;  /* 0x0000000613067211 */ /* 0x000fc600078e18ff */
[----:B------:R-:W-:Y:S02]  /*1f60*/  @!P1 IMAD R8, R19, 0x8, R8 ;  /* 0x0000000813089824 */ /* 0x000fe400078e0208 */
        /* <DEDUP_REMOVED lines=14> */
.L_x_426:
[----:B------:R-:W-:Y:S01]  /*2050*/  ISETP.NE.AND P0, PT, R19, RZ, PT ;  /* 0x000000ff1300720c */ /* 0x000fe20003f05270 */
[----:B-1----:R-:W-:-:S12]  /*2060*/  FADD.FTZ R14, R6, R14 ;  /* 0x0000000e060e7221 */ /* 0x002fd80000010000 */
[----:B------:R-:W-:Y:S05]  /*2070*/  @P0 BRA `(.L_x_289) ;  /* 0x00000000004c0947 */ /* 0x000fea0003800000 */
[----:B------:R-:W1:Y:S02]  /*2080*/  LDCU.64 UR4, c[0x0][0x438] ;  /* 0x00008700ff0477ac */ /* 0x000e640008000a00 */
[----:B-1----:R-:W-:Y:S01]  /*2090*/  ISETP.NE.U32.AND P0, PT, RZ, UR4, PT ;  /* 0x00000004ff007c0c */ /* 0x002fe2000bf05070 */
[----:B------:R-:W1:Y:S03]  /*20a0*/  LDCU UR4, c[0x0][0x410] ;  /* 0x00008200ff0477ac */ /* 0x000e660008000800 */
[----:B------:R-:W-:-:S13]  /*20b0*/  ISETP.NE.AND.EX P0, PT, RZ, UR5, PT, P0 ;  /* 0x00000005ff007c0c */ /* 0x000fda000bf05300 */
[----:B------:R-:W0:Y:S01]  /*20c0*/  @P0 LDC R8, c[0x0][0x440] ;  /* 0x00011000ff080b82 */ /* 0x000e220000000800 */
[----:B-----5:R-:W-:-:S07]  /*20d0*/  @P0 IADD3 R3, PT, PT, R25, -R18, RZ ;  /* 0x8000001219030210 */ /* 0x020fce0007ffe0ff */
[----:B------:R-:W2:Y:S01]  /*20e0*/  @P0 LDC.64 R4, c[0x0][0x438] ;  /* 0x00010e00ff040b82 */ /* 0x000ea20000000a00 */
[----:B0-----:R-:W-:-:S04]  /*20f0*/  @P0 IMAD R6, R8, UR39, R3 ;  /* 0x0000002708060c24 */ /* 0x001fc8000f8e0203 */
[----:B------:R-:W-:-:S04]  /*2100*/  @P0 IMAD R3, R6, R8, R3 ;  /* 0x0000000806030224 */ /* 0x000fc800078e0203 */
[----:B--2---:R-:W-:-:S06]  /*2110*/  @P0 IMAD.WIDE R4, R3, 0x2, R4 ;  /* 0x0000000203040825 */ /* 0x004fcc00078e0204 */
[----:B------:R-:W2:Y:S01]  /*2120*/  @P0 LDG.E.U16 R4, desc[UR36][R4.64] ;  /* 0x0000002404040981 */ /* 0x000ea2000c1e1500 */
[----:B------:R-:W-:Y:S01]  /*2130*/  VIADD R3, R10, 0x210 ;  /* 0x000002100a037836 */ /* 0x000fe20000000000 */
[----:B------:R-:W-:Y:S01]  /*2140*/  IADD3 R6, PT, PT, R23, -R0, RZ ;  /* 0x8000000017067210 */ /* 0x000fe20007ffe0ff */
[----:B-1----:R-:W-:-:S03]  /*2150*/  FMUL.FTZ R74, R14, UR4 ;  /* 0x000000040e4a7c20 */ /* 0x002fc60008410000 */
[----:B------:R-:W-:-:S05]  /*2160*/  LEA R7, R20, R3, 0x18 ;  /* 0x0000000314077211 */ /* 0x000fca00078ec0ff */
[----:B------:R-:W-:Y:S02]  /*2170*/  IMAD R7, R6, 0x4, R7 ;  /* 0x0000000406077824 */ /* 0x000fe400078e0207 */
[----:B--2---:R-:W-:-:S05]  /*2180*/  @P0 HADD2.F32 R3, -RZ, R4.H0_H0 ;  /* 0x20000004ff030230 */ /* 0x004fca0000004100 */
[----:B------:R-:W-:-:S05]  /*2190*/  @P0 FADD.FTZ R74, R74, R3 ;  /* 0x000000034a4a0221 */ /* 0x000fca0000010000 */
[----:B------:R3:W-:Y:S02]  /*21a0*/  STS [R7+-0x4], R74 ;  /* 0xfffffc4a07007388 */ /* 0x0007e40000000800 */
.L_x_289:
[----:B------:R-:W-:Y:S05]  /*21b0*/  WARPSYNC.ALL ;  /* 0x0000000000007948 */ /* 0x000fea0003800000 */
[----:B------:R-:W0:Y:S08]  /*21c0*/  S2UR UR15, SR_CgaCtaId ;  /* 0x00000000000f79c3 */ /* 0x000e300000008800 */
[----:B------:R-:W-:Y:S01]  /*21d0*/  BAR.SYNC.DEFER_BLOCKING 0x0 ;  /* 0x0000000000007b1d */ /* 0x000fe20000010000 */
[----:B------:R-:W-:-:S02]  /*21e0*/  LOP3.LUT R24, R24, 0xc, RZ, 0xc0, !PT ;  /* 0x0000000c18187812 */ /* 0x000fc400078ec0ff */
[----:B------:R-:W-:Y:S02]  /*21f0*/  IADD3 R25, PT, PT, R25, 0x7, -R0 ;  /* 0x0000000719197810 */ /* 0x000fe40007ffe800 */
[----:B------:R-:W-:Y:S01]  /*2200*/  SHF.R.U32.HI R11, RZ, 0x2, R19 ;  /* 0x00000002ff0b7819 */ /* 0x000fe20000011613 */
[----:B------:R-:W-:Y:S01]  /*2210*/  UMOV UR14, 0x400 ;  /* 0x00000400000e7882 */ /* 0x000fe20000000000 */
[----:B------:R-:W1:Y:S01]  /*2220*/  LDCU UR5, c[0x0][0x40c] ;  /* 0x00008180ff0577ac */ /* 0x000e620008000800 */
[----:B------:R-:W-:Y:S01]  /*2230*/  SHF.R.S32.HI R12, RZ, 0x1f, R25 ;  /* 0x0000001fff0c7819 */ /* 0x000fe20000011419 */
[----:B------:R-:W-:-:S03]  /*2240*/  UIADD3 UR4, UPT, UPT, UR14, 0x10, URZ ;  /* 0x000000100e047890 */ /* 0x000fc6000fffe0ff */
[----:B------:R-:W-:Y:S01]  /*2250*/  LEA.HI R12, R12, R25, RZ, 0x3 ;  /* 0x000000190c0c7211 */ /* 0x000fe200078f18ff */
[----:B------:R-:W2:Y:S03]  /*2260*/  LDCU UR19, c[0x0][0x40c] ;  /* 0x00008180ff1377ac */ /* 0x000ea60008000800 */
[----:B------:R-:W-:Y:S01]  /*2270*/  LOP3.LUT R44, R12, 0xfffffff8, RZ, 0xc0, !PT ;  /* 0xfffffff80c2c7812 */ /* 0x000fe200078ec0ff */
[----:B------:R-:W2:Y:S01]  /*2280*/  LDCU UR18, c[0x0][0x3f8] ;  /* 0x00007f00ff1277ac */ /* 0x000ea20008000800 */
[----:B------:R-:W-:Y:S02]  /*2290*/  SHF.L.U32 R12, R19, 0x1, RZ ;  /* 0x00000001130c7819 */ /* 0x000fe400000006ff */
[----:B------:R-:W-:Y:S01]  /*22a0*/  ISETP.GE.AND P0, PT, R11, R44, PT ;  /* 0x0000002c0b00720c */ /* 0x000fe20003f06270 */
[----:B------:R-:W2:Y:S01]  /*22b0*/  LDCU UR20, c[0x0][0x410] ;  /* 0x00008200ff1477ac */ /* 0x000ea20008000800 */
[----:B------:R-:W-:Y:S01]  /*22c0*/  LOP3.LUT R12, R12, 0x6, RZ, 0xc0, !PT ;  /* 0x000000060c0c7812 */ /* 0x000fe200078ec0ff */
[----:B0-----:R-:W-:-:S02]  /*22d0*/  ULEA UR4, UR15, UR4, 0x18 ;  /* 0x000000040f047291 */ /* 0x001fc4000f8ec0ff */
[----:B-1----:R-:W-:Y:S01]  /*22e0*/  UISETP.NE.AND UP0, UPT, UR5, URZ, UPT ;  /* 0x000000ff0500728c */ /* 0x002fe2000bf05270 */
[----:B------:R-:W0:Y:S01]  /*22f0*/  LDCU.64 UR8, c[0x0][0x3c8] ;  /* 0x00007900ff0877ac */ /* 0x000e220008000a00 */
[----:B------:R-:W1:Y:S05]  /*2300*/  LDCU.64 UR10, c[0x0][0x3b8] ;  /* 0x00007700ff0a77ac */ /* 0x000e6a0008000a00 */
[----:B------:R0:W0:Y:S01]  /*2310*/  LDS R72, [R24+UR4] ;  /* 0x0000000418487984 */ /* 0x0000220008000800 */
[----:B------:R-:W0:Y:S03]  /*2320*/  LDCU.64 UR22, c[0x0][0x438] ;  /* 0x00008700ff1677ac */ /* 0x000e260008000a00 */
[----:B------:R0:W0:Y:S01]  /*2330*/  LDS R73, [R24+UR4+0x10] ;  /* 0x0000100418497984 */ /* 0x0000220008000800 */
[----:B------:R-:W0:Y:S03]  /*2340*/  LDCU.64 UR12, c[0x0][0x448] ;  /* 0x00008900ff0c77ac */ /* 0x000e260008000a00 */
[----:B------:R0:W0:Y:S04]  /*2350*/  LDS R70, [R24+UR4+0x20] ;  /* 0x0000200418467984 */ /* 0x0000280008000800 */
[----:B------:R0:W0:Y:S04]  /*2360*/  LDS R71, [R24+UR4+0x30] ;  /* 0x0000300418477984 */ /* 0x0000280008000800 */
[----:B------:R0:W0:Y:S04]  /*2370*/  LDS R68, [R24+UR4+0x40] ;  /* 0x0000400418447984 */ /* 0x0000280008000800 */
[----:B------:R0:W0:Y:S04]  /*2380*/  LDS R69, [R24+UR4+0x50] ;  /* 0x0000500418457984 */ /* 0x0000280008000800 */
[----:B------:R0:W0:Y:S04]  /*2390*/  LDS R3, [R24+UR4+0x60] ;  /* 0x0000600418037984 */ /* 0x0000280008000800 */
[----:B------:R0:W0:Y:S04]  /*23a0*/  LDS R4, [R24+UR4+0x70] ;  /* 0x0000700418047984 */ /* 0x0000280008000800 */
[----:B------:R0:W0:Y:S04]  /*23b0*/  LDS R5, [R24+UR4+0x80] ;  /* 0x0000800418057984 */ /* 0x0000280008000800 */
[----:B------:R0:W0:Y:S04]  /*23c0*/  LDS R6, [R24+UR4+0x90] ;  /* 0x0000900418067984 */ /* 0x0000280008000800 */
[----:B---3--:R3:W0:Y:S04]  /*23d0*/  LDS R7, [R24+UR4+0xa0] ;  /* 0x0000a00418077984 */ /* 0x0086280008000800 */
[----:B------:R3:W0:Y:S04]  /*23e0*/  LDS R8, [R24+UR4+0xb0] ;  /* 0x0000b00418087984 */ /* 0x0006280008000800 */
[----:B------:R3:W0:Y:S04]  /*23f0*/  LDS R9, [R24+UR4+0xc0] ;  /* 0x0000c00418097984 */ /* 0x0006280008000800 */
[----:B------:R3:W0:Y:S04]  /*2400*/  LDS R10, [R24+UR4+0xd0] ;  /* 0x0000d004180a7984 */ /* 0x0006280008000800 */
[----:B------:R3:W0:Y:S04]  /*2410*/  LDS R20, [R24+UR4+0xe0] ;  /* 0x0000e00418147984 */ /* 0x0006280008000800 */
[----:B------:R3:W0:Y:S01]  /*2420*/  LDS R21, [R24+UR4+0xf0] ;  /* 0x0000f00418157984 */ /* 0x0006220008000800 */
[----:B------:R-:W4:Y:S02]  /*2430*/  LDCU UR4, c[0x0][0x3f0] ;  /* 0x00007e00ff0477ac */ /* 0x000f240008000800 */
[----:B----4-:R-:W-:-:S04]  /*2440*/  UIMAD UR4, UR40, UR4, UR39 ;  /* 0x00000004280472a4 */ /* 0x010fc8000f8e0227 */
[----:B------:R-:W-:Y:S01]  /*2450*/  UIMAD UR4, UR4, 0x70, URZ ;  /* 0x00000070040478a4 */ /* 0x000fe2000f8e02ff */
[----:B-123--:R-:W-:Y:S11]  /*2460*/  BRA.U UP0, `(.L_x_291) ;  /* 0x00000001004c7547 */ /* 0x00eff6000b800000 */
[----:B------:R-:W-:-:S04]  /*2470*/  UIADD3 UR5, UPT, UPT, UR14, 0x110, URZ ;  /* 0x000001100e057890 */ /* 0x000fc8000fffe0ff */
[----:B------:R-:W-:-:S06]  /*2480*/  ULEA UR5, UR15, UR5, 0x18 ;  /* 0x000000050f057291 */ /* 0x000fcc000f8ec0ff */
[----:B------:R-:W-:-:S05]  /*2490*/  LEA R13, R12, UR5, 0x1 ;  /* 0x000000050c0d7c11 */ /* 0x000fca000f8e08ff */
[----:B0-----:R1:W2:Y:S04]  /*24a0*/  LDS R24, [R13] ;  /* 0x000000000d187984 */ /* 0x0012a80000000800 */
[----:B------:R1:W3:Y:S04]  /*24b0*/  LDS R25, [R13+0x10] ;  /* 0x000010000d197984 */ /* 0x0002e80000000800 */
[----:B------:R1:W4:Y:S04]  /*24c0*/  LDS R26, [R13+0x20] ;  /* 0x000020000d1a7984 */ /* 0x0003280000000800 */
[----:B------:R1:W0:Y:S04]  /*24d0*/  LDS R27, [R13+0x30] ;  /* 0x000030000d1b7984 */ /* 0x0002280000000800 */
        /* <DEDUP_REMOVED lines=11> */
[----:B--234-:R1:W0:Y:S02]  /*2590*/  LDS R39, [R13+0xf0] ;  /* 0x0000f0000d277984 */ /* 0x01c2240000000800 */
.L_x_291:
[----:B------:R-:W-:Y:S04]  /*25a0*/  BSSY B0, `(.L_x_292) ;  /* 0x000034e000007945 */ /* 0x000fe80003800000 */
[----:B------:R-:W-:Y:S05]  /*25b0*/  @P0 BRA `(.L_x_293) ;  /* 0x0000003400300947 */ /* 0x000fea0003800000 */
[----:B------:R-:W-:Y:S01]  /*25c0*/  IABS R40, R45 ;  /* 0x0000002d00287213 */ /* 0x000fe20000000000 */
[----:B------:R-:W2:Y:S01]  /*25d0*/  S2R R14, SR_CTAID.X ;  /* 0x00000000000e7919 */ /* 0x000ea20000002500 */
[----:B------:R-:W3:Y:S01]  /*25e0*/  LDCU UR16, c[0x0][0x3f8] ;  /* 0x00007f00ff1077ac */ /* 0x000ee20008000800 */
[----:B------:R-:W4:Y:S01]  /*25f0*/  LDC.64 R76, c[0x0][0x450] ;  /* 0x00011400ff4c7b82 */ /* 0x000f220000000a00 */
[----:B------:R-:W1:Y:S01]  /*2600*/  I2F.RP R41, R40 ;  /* 0x0000002800297306 */ /* 0x000e620000209400 */
[----:B------:R-:W-:Y:S01]  /*2610*/  IMAD.IADD R48, R11, 0x1, R0 ;  /* 0x000000010b307824 */ /* 0x000fe200078e0200 */
[----:B------:R-:W2:Y:S01]  /*2620*/  LDCU UR17, c[0x0][0x440] ;  /* 0x00008800ff1177ac */ /* 0x000ea20008000800 */
[----:B------:R-:W-:Y:S01]  /*2630*/  IMAD R45, R45, 0x70, RZ ;  /* 0x000000702d2d7824 */ /* 0x000fe200078e02ff */
[----:B------:R-:W-:Y:S01]  /*2640*/  LOP3.LUT R49, R19, 0x3fc, RZ, 0xc0, !PT ;  /* 0x000003fc13317812 */ /* 0x000fe200078ec0ff */
[----:B------:R-:W0:Y:S01]  /*2650*/  LDCU.64 UR6, c[0x0][0x420] ;  /* 0x00008400ff0677ac */ /* 0x000e220008000a00 */
[----:B------:R-:W-:Y:S01]  /*2660*/  IADD3 R44, PT, PT, R44, R0, RZ ;  /* 0x000000002c2c7210 */ /* 0x000fe20007ffe0ff */
[----:B------:R-:W-:-:S04]  /*2670*/  UIADD3 UR5, UPT, UPT, UR14, 0x210, URZ ;  /* 0x000002100e057890 */ /* 0x000fc8000fffe0ff */
[----:B------:R-:W-:Y:S01]  /*2680*/  ULEA UR5, UR15, UR5, 0x18 ;  /* 0x000000050f057291 */ /* 0x000fe2000f8ec0ff */
[----:B-1----:R-:W1:Y:S01]  /*2690*/  MUFU.RCP R41, R41 ;  /* 0x0000002900297308 */ /* 0x002e620000001000 */
[----:B---3--:R-:W-:-:S04]  /*26a0*/  IMAD R47, R45, UR16, RZ ;  /* 0x000000102d2f7c24 */ /* 0x008fc8000f8e02ff */
[----:B------:R-:W-:Y:S02]  /*26b0*/  IADD3 R49, PT, PT, R49, UR5, RZ ;  /* 0x0000000531317c10 */ /* 0x000fe4000fffe0ff */
[----:B0-----:R-:W-:Y:S02]  /*26c0*/  ISETP.NE.U32.AND P0, PT, RZ, UR6, PT ;  /* 0x00000006ff007c0c */ /* 0x001fe4000bf05070 */
[----:B------:R-:W-:Y:S02]  /*26d0*/  IADD3 R42, P1, P2, R17, UR6, R48 ;  /* 0x00000006112a7c10 */ /* 0x000fe4000fa3e030 */
[----:B------:R-:W-:Y:S01]  /*26e0*/  ISETP.NE.AND.EX P0, PT, RZ, UR7, PT, P0 ;  /* 0x00000007ff007c0c */ /* 0x000fe2000bf05300 */
[----:B--2---:R-:W-:Y:S02]  /*26f0*/  IMAD R15, R22, UR16, R14 ;  /* 0x00000010160f7c24 */ /* 0x004fe4000f8e020e */
[----:B------:R-:W-:Y:S02]  /*2700*/  IMAD R11, R14, UR17, R23 ;  /* 0x000000110e0b7c24 */ /* 0x000fe4000f8e0217 */
[----:B-1----:R-:W-:-:S02]  /*2710*/  VIADD R13, R41, 0xffffffe ;  /* 0x0ffffffe290d7836 */ /* 0x002fc40000000000 */
[----:B------:R-:W-:Y:S02]  /*2720*/  IMAD R15, R15, 0x70, R12 ;  /* 0x000000700f0f7824 */ /* 0x000fe400078e020c */
[----:B------:R-:W-:Y:S02]  /*2730*/  HFMA2 R12, -RZ, RZ, 0, 0 ;  /* 0x00000000ff0c7431 */ /* 0x000fe400000001ff */
[----:B------:R-:W-:Y:S01]  /*2740*/  VIADD R11, R11, 0xffffffff ;  /* 0xffffffff0b0b7836 */ /* 0x000fe20000000000 */
[----:B------:R-:W0:Y:S01]  /*2750*/  F2I.FTZ.U32.TRUNC.NTZ R13, R13 ;  /* 0x0000000d000d7305 */ /* 0x000e22000021f000 */
[----:B----4-:R-:W-:-:S04]  /*2760*/  IMAD.WIDE R76, R15, 0x2, R76 ;  /* 0x000000020f4c7825 */ /* 0x010fc800078e024c */
[----:B------:R-:W-:Y:S02]  /*2770*/  IMAD R46, R11, UR17, R48 ;  /* 0x000000110b2e7c24 */ /* 0x000fe4000f8e0230 */
[----:B------:R-:W-:Y:S01]  /*2780*/  VIADD R48, R48, 0x1 ;  /* 0x0000000130307836 */ /* 0x000fe20000000000 */
[----:B0-----:R-:W-:-:S05]  /*2790*/  IADD3 R43, PT, PT, RZ, -R13, RZ ;  /* 0x8000000dff2b7210 */ /* 0x001fca0007ffe0ff */
[----:B------:R-:W-:Y:S01]  /*27a0*/  IMAD R41, R43, R40, RZ ;  /* 0x000000282b297224 */ /* 0x000fe200078e02ff */
[----:B------:R-:W-:-:S03]  /*27b0*/  IADD3.X R43, PT, PT, R16, UR7, RZ, P1, P2 ;  /* 0x00000007102b7c10 */ /* 0x000fc60008fe44ff */
[----:B------:R-:W-:-:S07]  /*27c0*/  IMAD.HI.U32 R41, R13, R41, R12 ;  /* 0x000000290d297227 */ /* 0x000fce00078e000c */
.L_x_360:
[----:B------:R-:W2:Y:S01]  /*27d0*/  @P0 LDG.E.U8 R75, desc[UR36][R42.64] ;  /* 0x000000242a4b0981 */ /* 0x000ea2000c1e1100 */
[----:B0-----:R-:W0:Y:S01]  /*27e0*/  LDC R11, c[0x0][0x3f4] ;  /* 0x0000fd00ff0b7b82 */ /* 0x001e220000000800 */
[----:B------:R-:W-:Y:S01]  /*27f0*/  VIADD R50, R48, 0xffffffff ;  /* 0xffffffff30327836 */ /* 0x000fe20000000000 */
[----:B------:R-:W-:Y:S01]  /*2800*/  BSSY.RECONVERGENT B1, `(.L_x_294) ;  /* 0x000003b000017945 */ /* 0x000fe20003800200 */
[----:B------:R-:W-:-:S03]  /*2810*/  VIADD R51, R23, 0xffffffff ;  /* 0xffffffff17337836 */ /* 0x000fc60000000000 */
[----:B------:R-:W-:Y:S02]  /*2820*/  IABS R14, R50 ;  /* 0x00000032000e7213 */ /* 0x000fe40000000000 */
        /* <DEDUP_REMOVED lines=9> */
[----:B------:R-:W-:Y:S02]  /*28c0*/  @!P1 IADD3 R12, PT, PT, R12, -R15, RZ ;  /* 0x8000000f0c0c9210 */ /* 0x000fe40007ffe0ff */
[----:B------:R-:W-:Y:S02]  /*28d0*/  ISETP.GE.AND P1, PT, R50, R51, PT ;  /* 0x000000333200720c */ /* 0x000fe40003f26270 */
[----:B------:R-:W-:Y:S02]  /*28e0*/  @!P2 IADD3 R12, PT, PT, -R12, RZ, RZ ;  /* 0x000000ff0c0ca210 */ /* 0x000fe40007ffe1ff */
[----:B------:R-:W-:-:S05]  /*28f0*/  @!P3 LOP3.LUT R12, RZ, R11, RZ, 0x33, !PT ;  /* 0x0000000bff0cb212 */ /* 0x000fca00078e33ff */
[----:B----4-:R-:W-:Y:S01]  /*2900*/  IMAD.SHL.U32 R78, R12, 0x8, RZ ;  /* 0x000000080c4e7824 */ /* 0x010fe200078e00ff */
[----:B--2---:R-:W-:-:S03]  /*2910*/  ISETP.NE.AND P2, PT, R75, RZ, P0 ;  /* 0x000000ff4b00720c */ /* 0x004fc60000745270 */
[----:B------:R-:W-:Y:S10]  /*2920*/  @P1 BRA `(.L_x_295) ;  /* 0x0000000000a01947 */ /* 0x000ff40003800000 */
[----:B------:R-:W-:Y:S01]  /*2930*/  ISETP.GE.AND P1, PT, R78, R45, PT ;  /* 0x0000002d4e00720c */ /* 0x000fe20003f26270 */
[----:B------:R-:W-:Y:S01]  /*2940*/  BSSY.RECONVERGENT B2, `(.L_x_296) ;  /* 0x0000012000027945 */ /* 0x000fe20003800200 */
[----:B------:R-:W-:-:S11]  /*2950*/  MOV R53, RZ ;  /* 0x000000ff00357202 */ /* 0x000fd60000000f00 */
[----:B------:R-:W-:Y:S05]  /*2960*/  @P1 BRA `(.L_x_297) ;  /* 0x00000000003c1947 */ /* 0x000fea0003800000 */
[----:B------:R-:W-:-:S05]  /*2970*/  IADD3 R13, P3, PT, R17, R12, RZ ;  /* 0x0000000c110d7210 */ /* 0x000fca0007f7e0ff */
[----:B------:R-:W-:Y:S01]  /*2980*/  IMAD.X R14, RZ, RZ, R16, P3 ;  /* 0x000000ffff0e7224 */ /* 0x000fe200018e0610 */
[----:B------:R-:W-:-:S04]  /*2990*/  LEA R80, P3, R13, UR8, 0x2 ;  /* 0x000000080d507c11 */ /* 0x000fc8000f8610ff */
[----:B------:R-:W-:-:S05]  /*29a0*/  LEA.HI.X R81, R13, UR9, R14, 0x2, P3 ;  /* 0x000000090d517c11 */ /* 0x000fca00098f140e */
[----:B------:R-:W2:Y:S01]  /*29b0*/  LDG.E R80, desc[UR36][R80.64] ;  /* 0x0000002450507981 */ /* 0x000ea2000c1e1900 */
[----:B------:R-:W-:-:S04]  /*29c0*/  SHF.L.U32 R13, R19, 0x1, RZ ;  /* 0x00000001130d7819 */ /* 0x000fc800000006ff */
[----:B------:R-:W-:-:S05]  /*29d0*/  LOP3.LUT R14, R13, 0x6, RZ, 0xc0, !PT ;  /* 0x000000060d0e7812 */ /* 0x000fca00078ec0ff */
[----:B------:R-:W-:-:S05]  /*29e0*/  IMAD R14, R11, UR4, R14 ;  /* 0x000000040b0e7c24 */ /* 0x000fca000f8e020e */
[----:B------:R-:W-:Y:S01]  /*29f0*/  SHF.R.S32.HI R82, RZ, 0x1f, R14 ;  /* 0x0000001fff527819 */ /* 0x000fe2000001140e */
[----:B--2---:R-:W-:-:S05]  /*2a00*/  IMAD R13, R47, R80, R78 ;  /* 0x000000502f0d7224 */ /* 0x004fca00078e024e */
[----:B------:R-:W-:-:S04]  /*2a10*/  IADD3 R15, P3, PT, R13, R14, RZ ;  /* 0x0000000e0d0f7210 */ /* 0x000fc80007f7e0ff */
[----:B------:R-:W-:Y:S02]  /*2a20*/  LEA.HI.X.SX32 R82, R13, R82, 0x1, P3 ;  /* 0x000000520d527211 */ /* 0x000fe400018f0eff */
[----:B------:R-:W-:-:S04]  /*2a30*/  LEA R14, P3, R15, UR10, 0x1 ;  /* 0x0000000a0f0e7c11 */ /* 0x000fc8000f8608ff */
[----:B------:R-:W-:-:S05]  /*2a40*/  LEA.HI.X R15, R15, UR11, R82, 0x1, P3 ;  /* 0x0000000b0f0f7c11 */ /* 0x000fca00098f0c52 */
[----:B------:R0:W5:Y:S04]  /*2a50*/  LDG.E R53, desc[UR36][R14.64] ;  /* 0x000000240e357981 */ /* 0x000168000c1e1900 */
.L_x_297:
[----:B------:R-:W-:Y:S05]  /*2a60*/  BSYNC.RECONVERGENT B2 ;  /* 0x0000000000027941 */ /* 0x000fea0003800200 */
.L_x_296:
[----:B------:R-:W-:-:S09]  /*2a70*/  UISETP.NE.AND UP0, UPT, UR19, URZ, UPT ;  /* 0x000000ff1300728c */ /* 0x000fd2000bf05270 */
[----:B------:R-:W-:Y:S05]  /*2a80*/  BRA.U UP0, `(.L_x_295) ;  /* 0x0000000100487547 */ /* 0x000fea000b800000 */
[----:B------:R-:W-:Y:S01]  /*2a90*/  ISETP.NE.AND P4, PT, R2, RZ, PT ;  /* 0x000000ff0200720c */ /* 0x000fe20003f85270 */
[----:B------:R-:W1:Y:S01]  /*2aa0*/  @!P1 S2R R13, SR_CTAID.Y ;  /* 0x00000000000d9919 */ /* 0x000e620000002600 */
[----:B------:R-:W1:Y:S01]  /*2ab0*/  @!P1 LDC R75, c[0x0][0x3f8] ;  /* 0x0000fe00ff4b9b82 */ /* 0x000e620000000800 */
[----:B------:R-:W1:Y:S07]  /*2ac0*/  @!P1 S2R R82, SR_CTAID.X ;  /* 0x0000000000529919 */ /* 0x000e6e0000002500 */
[----:B0-----:R-:W0:Y:S03]  /*2ad0*/  @!P1 LDC.64 R14, c[0x0][0x3b8] ;  /* 0x0000ee00ff0e9b82 */ /* 0x001e260000000a00 */
[----:B------:R-:W2:Y:S01]  /*2ae0*/  @P4 LDG.E R80, desc[UR36][R76.64] ;  /* 0x000000244c504981 */ /* 0x000ea2000c1e1900 */
[----:B------:R-:W-:-:S02]  /*2af0*/  @!P1 IMAD.SHL.U32 R79, R19, 0x2, RZ ;  /* 0x00000002134f9824 */ /* 0x000fc400078e00ff */
[----:B-----5:R-:W-:-:S03]  /*2b00*/  HFMA2 R53, R53, 1, 1, R24 ;  /* 0x3c003c0035357831 */ /* 0x020fc60000000018 */
[----:B------:R-:W-:Y:S01]  /*2b10*/  @!P1 LOP3.LUT R84, R79, 0x6, RZ, 0xc0, !PT ;  /* 0x000000064f549812 */ /* 0x000fe200078ec0ff */
[----:B-1----:R-:W-:-:S04]  /*2b20*/  @!P1 IMAD R82, R13, R75, R82 ;  /* 0x0000004b0d529224 */ /* 0x002fc800078e0252 */
[----:B------:R-:W-:-:S04]  /*2b30*/  @!P1 IMAD R13, R82, R11, RZ ;  /* 0x0000000b520d9224 */ /* 0x000fc800078e02ff */
[----:B------:R-:W-:-:S05]  /*2b40*/  @!P1 IMAD R13, R13, 0x70, R84 ;  /* 0x000000700d0d9824 */ /* 0x000fca00078e0254 */
[----:B------:R-:W-:-:S04]  /*2b50*/  @!P1 IADD3 R75, P3, PT, R78, R13, RZ ;  /* 0x0000000d4e4b9210 */ /* 0x000fc80007f7e0ff */
[----:B------:R-:W-:Y:S02]  /*2b60*/  @!P1 LEA.HI.X.SX32 R82, R13, RZ, 0x1, P3 ;  /* 0x000000ff0d529211 */ /* 0x000fe400018f0eff */
[----:B0-----:R-:W-:-:S04]  /*2b70*/  @!P1 LEA R14, P3, R75, R14, 0x1 ;  /* 0x0000000e4b0e9211 */ /* 0x001fc800078608ff */
[----:B------:R-:W-:Y:S01]  /*2b80*/  @!P1 LEA.HI.X R15, R75, R15, R82, 0x1, P3 ;  /* 0x0000000f4b0f9211 */ /* 0x000fe200018f0c52 */
[----:B--2---:R-:W-:-:S05]  /*2b90*/  @P4 HMUL2 R53, R53, R80 ;  /* 0x0000005035354232 */ /* 0x004fca0000000000 */
[----:B------:R1:W-:Y:S03]  /*2ba0*/  @!P1 STG.E desc[UR36][R14.64], R53 ;  /* 0x000000350e009986 */ /* 0x0003e6000c101924 */
.L_x_295:
[----:B------:R-:W-:Y:S05]  /*2bb0*/  BSYNC.RECONVERGENT B1 ;  /* 0x0000000000017941 */ /* 0x000fea0003800200 */
.L_x_294:
[----:B------:R-:W-:Y:S01]  /*2bc0*/  ISETP.GE.AND P1, PT, R50, R51, PT ;  /* 0x000000333200720c */ /* 0x000fe20003f26270 */
[----:B------:R-:W-:Y:S01]  /*2bd0*/  BSSY.RECONVERGENT B1, `(.L_x_298) ;  /* 0x0000057000017945 */ /* 0x000fe20003800200 */
[----:B------:R-:W-:-:S11]  /*2be0*/  IADD3 R82, PT, PT, R12, R11, RZ ;  /* 0x0000000b0c527210 */ /* 0x000fd60007ffe0ff */
[----:B------:R-:W-:Y:S05]  /*2bf0*/  @P1 BRA `(.L_x_299) ;  /* 0x0000000400501947 */ /* 0x000fea0003800000 */
[----:B------:R-:W-:Y:S01]  /*2c00*/  IMAD.SHL.U32 R86, R82, 0x8, RZ ;  /* 0x0000000852567824 */ /* 0x000fe200078e00ff */
[----:B------:R-:W-:Y:S01]  /*2c10*/  LEA R84, R11, R78, 0x4 ;  /* 0x0000004e0b547211 */ /* 0x000fe200078e20ff */
[----:B------:R-:W-:Y:S01]  /*2c20*/  BSSY.RECONVERGENT B2, `(.L_x_300) ;  /* 0x0000014000027945 */ /* 0x000fe20003800200 */
[----:B------:R-:W-:Y:S02]  /*2c30*/  IMAD.MOV.U32 R52, RZ, RZ, RZ ;  /* 0x000000ffff347224 */ /* 0x000fe400078e00ff */
[-C--:B------:R-:W-:Y:S02]  /*2c40*/  ISETP.GE.AND P3, PT, R86, R45.reuse, PT ;  /* 0x0000002d5600720c */ /* 0x080fe40003f66270 */
[----:B------:R-:W-:-:S11]  /*2c50*/  ISETP.GE.AND P4, PT, R84, R45, PT ;  /* 0x0000002d5400720c */ /* 0x000fd60003f86270 */
[----:B------:R-:W-:Y:S05]  /*2c60*/  @P3 BRA `(.L_x_301) ;  /* 0x00000000003c3947 */ /* 0x000fea0003800000 */
[----:B------:R-:W-:-:S04]  /*2c70*/  IADD3 R13, P5, PT, R17, R12, RZ ;  /* 0x0000000c110d7210 */ /* 0x000fc80007fbe0ff */
[----:B------:R-:W-:Y:S02]  /*2c80*/  IADD3.X R52, PT, PT, RZ, R16, RZ, P5, !PT ;  /* 0x00000010ff347210 */ /* 0x000fe40002ffe4ff */
[----:B01----:R-:W-:-:S04]  /*2c90*/  LEA R14, P5, R13, UR8, 0x2 ;  /* 0x000000080d0e7c11 */ /* 0x003fc8000f8a10ff */
[----:B------:R-:W-:-:S05]  /*2ca0*/  LEA.HI.X R15, R13, UR9, R52, 0x2, P5 ;  /* 0x000000090d0f7c11 */ /* 0x000fca000a8f1434 */
[----:B------:R-:W2:Y:S01]  /*2cb0*/  LDG.E R14, desc[UR36][R14.64] ;  /* 0x000000240e0e7981 */ /* 0x000ea2000c1e1900 */
[----:B------:R-:W-:-:S05]  /*2cc0*/  IMAD.SHL.U32 R13, R19, 0x2, RZ ;  /* 0x00000002130d7824 */ /* 0x000fca00078e00ff */
[----:B------:R-:W-:-:S05]  /*2cd0*/  LOP3.LUT R52, R13, 0x6, RZ, 0xc0, !PT ;  /* 0x000000060d347812 */ /* 0x000fca00078ec0ff */
[----:B------:R-:W-:Y:S02]  /*2ce0*/  IMAD R55, R11, UR4, R52 ;  /* 0x000000040b377c24 */ /* 0x000fe4000f8e0234 */
[----:B--2---:R-:W-:-:S05]  /*2cf0*/  IMAD R13, R47, R14, R86 ;  /* 0x0000000e2f0d7224 */ /* 0x004fca00078e0256 */
[----:B------:R-:W-:Y:S02]  /*2d00*/  SHF.R.S32.HI R52, RZ, 0x1f, R13 ;  /* 0x0000001fff347819 */ /* 0x000fe4000001140d */
[----:B------:R-:W-:-:S04]  /*2d10*/  IADD3 R13, P5, PT, R55, R13, RZ ;  /* 0x0000000d370d7210 */ /* 0x000fc80007fbe0ff */
[----:B------:R-:W-:Y:S02]  /*2d20*/  LEA.HI.X.SX32 R52, R55, R52, 0x1, P5 ;  /* 0x0000003437347211 */ /* 0x000fe400028f0eff */
[----:B------:R-:W-:-:S04]  /*2d30*/  LEA R80, P5, R13, UR10, 0x1 ;  /* 0x0000000a0d507c11 */ /* 0x000fc8000f8a08ff */
[----:B------:R-:W-:-:S05]  /*2d40*/  LEA.HI.X R81, R13, UR11, R52, 0x1, P5 ;  /* 0x0000000b0d517c11 */ /* 0x000fca000a8f0c34 */
[----:B------:R2:W5:Y:S04]  /*2d50*/  LDG.E R52, desc[UR36][R80.64] ;  /* 0x0000002450347981 */ /* 0x000568000c1e1900 */
.L_x_301:
[----:B------:R-:W-:Y:S05]  /*2d60*/  BSYNC.RECONVERGENT B2 ;  /* 0x0000000000027941 */ /* 0x000fea0003800200 */
.L_x_300:
[----:B------:R-:W-:Y:S01]  /*2d70*/  UISETP.NE.AND UP0, UPT, UR19, URZ, UPT ;  /* 0x000000ff1300728c */ /* 0x000fe2000bf05270 */
[----:B------:R-:W-:-:S08]  /*2d80*/  MOV R55, RZ ;  /* 0x000000ff00377202 */ /* 0x000fd00000000f00 */
[----:B------:R-:W-:Y:S05]  /*2d90*/  BRA.U UP0, `(.L_x_302) ;  /* 0x00000001004c7547 */ /* 0x000fea000b800000 */
[----:B------:R-:W-:Y:S01]  /*2da0*/  ISETP.NE.AND P6, PT, R2, RZ, PT ;  /* 0x000000ff0200720c */ /* 0x000fe20003fc5270 */
[----:B------:R-:W3:Y:S01]  /*2db0*/  @!P3 S2R R75, SR_CTAID.Y ;  /* 0x00000000004bb919 */ /* 0x000ee20000002600 */
[----:B------:R-:W3:Y:S01]  /*2dc0*/  @!P3 LDC R79, c[0x0][0x3f8] ;  /* 0x0000fe00ff4fbb82 */ /* 0x000ee20000000800 */
[----:B--2---:R-:W3:Y:S07]  /*2dd0*/  @!P3 S2R R80, SR_CTAID.X ;  /* 0x000000000050b919 */ /* 0x004eee0000002500 */
[----:B01----:R-:W0:Y:S03]  /*2de0*/  @!P3 LDC.64 R14, c[0x0][0x3b8] ;  /* 0x0000ee00ff0ebb82 */ /* 0x003e260000000a00 */
[----:B------:R-:W2:Y:S01]  /*2df0*/  @P6 LDG.E R13, desc[UR36][R76.64+0x10] ;  /* 0x000010244c0d6981 */ /* 0x000ea2000c1e1900 */
[----:B------:R-:W-:-:S02]  /*2e00*/  @!P3 IMAD.SHL.U32 R81, R19, 0x2, RZ ;  /* 0x000000021351b824 */ /* 0x000fc400078e00ff */
[----:B-----5:R-:W-:-:S03]  /*2e10*/  HADD2 R52, R52, R25 ;  /* 0x0000001934347230 */ /* 0x020fc60000000000 */
[----:B------:R-:W-:Y:S01]  /*2e20*/  @!P3 LOP3.LUT R81, R81, 0x6, RZ, 0xc0, !PT ;  /* 0x000000065151b812 */ /* 0x000fe200078ec0ff */
[----:B---3--:R-:W-:Y:S01]  /*2e30*/  @!P3 IMAD R80, R75, R79, R80 ;  /* 0x0000004f4b50b224 */ /* 0x008fe200078e0250 */
[----:B------:R-:W-:-:S03]  /*2e40*/  @!P3 SHF.R.S32.HI R75, RZ, 0x1f, R86 ;  /* 0x0000001fff4bb819 */ /* 0x000fc60000011456 */
[----:B------:R-:W-:-:S04]  /*2e50*/  @!P3 IMAD R80, R80, R11, RZ ;  /* 0x0000000b5050b224 */ /* 0x000fc800078e02ff */
[----:B------:R-:W-:-:S05]  /*2e60*/  @!P3 IMAD R80, R80, 0x70, R81 ;  /* 0x000000705050b824 */ /* 0x000fca00078e0251 */
[----:B------:R-:W-:-:S04]  /*2e70*/  @!P3 IADD3 R86, P5, PT, R80, R86, RZ ;  /* 0x000000565056b210 */ /* 0x000fc80007fbe0ff */
[----:B------:R-:W-:Y:S02]  /*2e80*/  @!P3 LEA.HI.X.SX32 R75, R80, R75, 0x1, P5 ;  /* 0x0000004b504bb211 */ /* 0x000fe400028f0eff */
[----:B0-----:R-:W-:-:S04]  /*2e90*/  @!P3 LEA R14, P5, R86, R14, 0x1 ;  /* 0x0000000e560eb211 */ /* 0x001fc800078a08ff */
[----:B------:R-:W-:Y:S01]  /*2ea0*/  @!P3 LEA.HI.X R15, R86, R15, R75, 0x1, P5 ;  /* 0x0000000f560fb211 */ /* 0x000fe200028f0c4b */
[----:B--2---:R-:W-:-:S05]  /*2eb0*/  @P6 HFMA2 R52, R52, R13, -RZ ;  /* 0x0000000d34346231 */ /* 0x004fca00001000ff */
[----:B------:R3:W-:Y:S03]  /*2ec0*/  @!P3 STG.E desc[UR36][R14.64], R52 ;  /* 0x000000340e00b986 */ /* 0x0007e6000c101924 */
.L_x_302:
[----:B------:R-:W-:Y:S04]  /*2ed0*/  BSSY.RECONVERGENT B2, `(.L_x_303) ;  /* 0x0000011000027945 */ /* 0x000fe80003800200 */
[----:B------:R-:W-:Y:S05]  /*2ee0*/  @P4 BRA `(.L_x_304) ;  /* 0x00000000003c4947 */ /* 0x000fea0003800000 */
[----:B------:R-:W-:-:S04]  /*2ef0*/  IADD3 R13, P3, PT, R17, R12, RZ ;  /* 0x0000000c110d7210 */ /* 0x000fc80007f7e0ff */
[----:B--2---:R-:W-:Y:S02]  /*2f00*/  IADD3.X R80, PT, PT, RZ, R16, RZ, P3, !PT ;  /* 0x00000010ff507210 */ /* 0x004fe40001ffe4ff */
[----:B01-3--:R-:W-:-:S04]  /*2f10*/  LEA R14, P3, R13, UR8, 0x2 ;  /* 0x000000080d0e7c11 */ /* 0x00bfc8000f8610ff */
        /* <DEDUP_REMOVED lines=12> */
.L_x_304:
[----:B------:R-:W-:Y:S05]  /*2fe0*/  BSYNC.RECONVERGENT B2 ;  /* 0x0000000000027941 */ /* 0x000fea0003800200 */
.L_x_303:
[----:B------:R-:W-:-:S09]  /*2ff0*/  UISETP.NE.AND UP0, UPT, UR19, URZ, UPT ;  /* 0x000000ff1300728c */ /* 0x000fd2000bf05270 */
[----:B------:R-:W-:Y:S05]  /*3000*/  BRA.U UP0, `(.L_x_299) ;  /* 0x00000001004c7547 */ /* 0x000fea000b800000 */
[----:B------:R-:W-:-:S13]  /*3010*/  ISETP.NE.AND P4, PT, R2, RZ, PT ;  /* 0x000000ff0200720c */ /* 0x000fda0003f85270 */
[----:B01-3--:R-:W3:Y:S01]  /*3020*/  @P4 LDG.E R14, desc[UR36][R76.64+0x20] ;  /* 0x000020244c0e4981 */ /* 0x00bee2000c1e1900 */
[----:B------:R-:W-:Y:S01]  /*3030*/  ISETP.GE.AND P3, PT, R84, R45, PT ;  /* 0x0000002d5400720c */ /* 0x000fe20003f66270 */
[----:B-----5:R-:W-:-:S04]  /*3040*/  HADD2 R55, R55, R26 ;  /* 0x0000001a37377230 */ /* 0x020fc80000000000 */
[----:B---3--:R-:W-:-:S08]  /*3050*/  @P4 HMUL2 R55, R55, R14 ;  /* 0x0000000e37374232 */ /* 0x008fd00000000000 */
[----:B------:R-:W-:Y:S05]  /*3060*/  @P3 BRA `(.L_x_299) ;  /* 0x0000000000343947 */ /* 0x000fea0003800000 */
        /* <DEDUP_REMOVED lines=12> */
[----:B------:R0:W-:Y:S04]  /*3130*/  STG.E desc[UR36][R14.64], R55 ;  /* 0x000000370e007986 */ /* 0x0001e8000c101924 */
.L_x_299:
[----:B------:R-:W-:Y:S05]  /*3140*/  BSYNC.RECONVERGENT B1 ;  /* 0x0000000000017941 */ /* 0x000fea0003800200 */
.L_x_298:
[----:B------:R-:W-:Y:S04]  /*3150*/  BSSY.RECONVERGENT B1, `(.L_x_305) ;  /* 0x000005a000017945 */ /* 0x000fe80003800200 */
[----:B------:R-:W-:Y:S05]  /*3160*/  @P1 BRA `(.L_x_306) ;  /* 0x0000000400601947 */ /* 0x000fea0003800000 */
[----:B------:R-:W-:Y:S01]  /*3170*/  IMAD R84, R11, 0x2, R82 ;  /* 0x000000020b547824 */ /* 0x000fe200078e0252 */
[----:B------:R-:W-:Y:S01]  /*3180*/  BSSY.RECONVERGENT B2, `(.L_x_307) ;  /* 0x0000014000027945 */ /* 0x000fe20003800200 */
[----:B------:R-:W-:-:S03]  /*3190*/  IMAD.MOV.U32 R54, RZ, RZ, RZ ;  /* 0x000000ffff367224 */ /* 0x000fc600078e00ff */
[----:B------:R-:W-:-:S04]  /*31a0*/  SHF.L.U32 R84, R84, 0x3, RZ ;  /* 0x0000000354547819 */ /* 0x000fc800000006ff */
[----:B------:R-:W-:-:S13]  /*31b0*/  ISETP.GE.AND P3, PT, R84, R45, PT ;  /* 0x0000002d5400720c */ /* 0x000fda0003f66270 */
[----:B------:R-:W-:Y:S05]  /*31c0*/  @P3 BRA `(.L_x_308) ;  /* 0x00000000003c3947 */ /* 0x000fea0003800000 */
[----:B------:R-:W-:-:S04]  /*31d0*/  IADD3 R13, P3, PT, R17, R12, RZ ;  /* 0x0000000c110d7210 */ /* 0x000fc80007f7e0ff */
[----:B------:R-:W-:Y:S02]  /*31e0*/  IADD3.X R54, PT, PT, RZ, R16, RZ, P3, !PT ;  /* 0x00000010ff367210 */ /* 0x000fe40001ffe4ff */
[----:B01-3--:R-:W-:-:S04]  /*31f0*/  LEA R14, P3, R13, UR8, 0x2 ;  /* 0x000000080d0e7c11 */ /* 0x00bfc8000f8610ff */
[----:B------:R-:W-:-:S05]  /*3200*/  LEA.HI.X R15, R13, UR9, R54, 0x2, P3 ;  /* 0x000000090d0f7c11 */ /* 0x000fca00098f1436 */
[----:B------:R-:W3:Y:S01]  /*3210*/  LDG.E R14, desc[UR36][R14.64] ;  /* 0x000000240e0e7981 */ /* 0x000ee2000c1e1900 */
[----:B------:R-:W-:-:S05]  /*3220*/  IMAD.SHL.U32 R13, R19, 0x2, RZ ;  /* 0x00000002130d7824 */ /* 0x000fca00078e00ff */
[----:B------:R-:W-:-:S05]  /*3230*/  LOP3.LUT R54, R13, 0x6, RZ, 0xc0, !PT ;  /* 0x000000060d367812 */ /* 0x000fca00078ec0ff */
[----:B------:R-:W-:Y:S02]  /*3240*/  IMAD R75, R11, UR4, R54 ;  /* 0x000000040b4b7c24 */ /* 0x000fe4000f8e0236 */
[----:B---3--:R-:W-:-:S05]  /*3250*/  IMAD R13, R47, R14, R84 ;  /* 0x0000000e2f0d7224 */ /* 0x008fca00078e0254 */
[----:B------:R-:W-:Y:S02]  /*3260*/  SHF.R.S32.HI R54, RZ, 0x1f, R13 ;  /* 0x0000001fff367819 */ /* 0x000fe4000001140d */
[----:B------:R-:W-:-:S04]  /*3270*/  IADD3 R13, P3, PT, R75, R13, RZ ;  /* 0x0000000d4b0d7210 */ /* 0x000fc80007f7e0ff */
[----:B------:R-:W-:Y:S02]  /*3280*/  LEA.HI.X.SX32 R54, R75, R54, 0x1, P3 ;  /* 0x000000364b367211 */ /* 0x000fe400018f0eff */
[----:B--2-4-:R-:W-:-:S04]  /*3290*/  LEA R80, P3, R13, UR10, 0x1 ;  /* 0x0000000a0d507c11 */ /* 0x014fc8000f8608ff */
[----:B------:R-:W-:-:S05]  /*32a0*/  LEA.HI.X R81, R13, UR11, R54, 0x1, P3 ;  /* 0x0000000b0d517c11 */ /* 0x000fca00098f0c36 */
[----:B------:R0:W5:Y:S04]  /*32b0*/  LDG.E R54, desc[UR36][R80.64] ;  /* 0x0000002450367981 */ /* 0x000168000c1e1900 */
.L_x_308:
[----:B------:R-:W-:Y:S05]  /*32c0*/  BSYNC.RECONVERGENT B2 ;  /* 0x0000000000027941 */ /* 0x000fea0003800200 */
.L_x_307:
[----:B------:R-:W-:-:S09]  /*32d0*/  UISETP.NE.AND UP0, UPT, UR19, URZ, UPT ;  /* 0x000000ff1300728c */ /* 0x000fd2000bf05270 */
[----:B------:R-:W-:Y:S05]  /*32e0*/  BRA.U UP0, `(.L_x_309) ;  /* 0x0000000100547547 */ /* 0x000fea000b800000 */
[----:B------:R-:W-:-:S13]  /*32f0*/  ISETP.NE.AND P4, PT, R2, RZ, PT ;  /* 0x000000ff0200720c */ /* 0x000fda0003f85270 */
[----:B------:R-:W2:Y:S01]  /*3300*/  @P4 LDG.E R13, desc[UR36][R76.64+0x30] ;  /* 0x000030244c0d4981 */ /* 0x000ea2000c1e1900 */
[----:B------:R-:W-:Y:S01]  /*3310*/  ISETP.GE.AND P3, PT, R84, R45, PT ;  /* 0x0000002d5400720c */ /* 0x000fe20003f66270 */
[----:B-----5:R-:W-:Y:S01]  /*3320*/  HFMA2 R54, R54, 1, 1, R27 ;  /* 0x3c003c0036367831 */ /* 0x020fe2000000001b */
[----:B------:R-:W-:Y:S03]  /*3330*/  BSSY.RECONVERGENT B2, `(.L_x_309) ;  /* 0x0000010000027945 */ /* 0x000fe60003800200 */
[----:B--2---:R-:W-:-:S08]  /*3340*/  @P4 HMUL2 R54, R54, R13 ;  /* 0x0000000d36364232 */ /* 0x004fd00000000000 */
[----:B------:R-:W-:Y:S05]  /*3350*/  @P3 BRA `(.L_x_310) ;  /* 0x0000000000343947 */ /* 0x000fea0003800000 */
[----:B------:R-:W-:Y:S01]  /*3360*/  S2UR UR5, SR_CTAID.Y ;  /* 0x00000000000579c3 */ /* 0x000fe20000002600 */
[----:B------:R-:W-:-:S04]  /*3370*/  SHF.L.U32 R13, R19, 0x1, RZ ;  /* 0x00000001130d7819 */ /* 0x000fc800000006ff */
[----:B01-3--:R-:W-:-:S03]  /*3380*/  LOP3.LUT R14, R13, 0x6, RZ, 0xc0, !PT ;  /* 0x000000060d0e7812 */ /* 0x00bfc600078ec0ff */
        /* <DEDUP_REMOVED lines=10> */
.L_x_310:
[----:B------:R-:W-:Y:S05]  /*3430*/  BSYNC.RECONVERGENT B2 ;  /* 0x0000000000027941 */ /* 0x000fea0003800200 */
.L_x_309:
[----:B------:R-:W-:Y:S05]  /*3440*/  @P1 BRA `(.L_x_306) ;  /* 0x0000000000a81947 */ /* 0x000fea0003800000 */
[----:B------:R-:W-:Y:S01]  /*3450*/  IMAD R84, R11, 0x20, R78 ;  /* 0x000000200b547824 */ /* 0x000fe200078e024e */
[----:B------:R-:W-:Y:S01]  /*3460*/  BSSY.RECONVERGENT B2, `(.L_x_311) ;  /* 0x0000013000027945 */ /* 0x000fe20003800200 */
[----:B------:R-:W-:-:S03]  /*3470*/  MOV R57, RZ ;  /* 0x000000ff00397202 */ /* 0x000fc60000000f00 */
[----:B------:R-:W-:-:S13]  /*3480*/  ISETP.GE.AND P3, PT, R84, R45, PT ;  /* 0x0000002d5400720c */ /* 0x000fda0003f66270 */
[----:B------:R-:W-:Y:S05]  /*3490*/  @P3 BRA `(.L_x_312) ;  /* 0x00000000003c3947 */ /* 0x000fea0003800000 */
[----:B------:R-:W-:-:S05]  /*34a0*/  IADD3 R13, P3, PT, R17, R12, RZ ;  /* 0x0000000c110d7210 */ /* 0x000fca0007f7e0ff */
[----:B0-2-4-:R-:W-:Y:S01]  /*34b0*/  IMAD.X R80, RZ, RZ, R16, P3 ;  /* 0x000000ffff507224 */ /* 0x015fe200018e0610 */
[----:B-1-3--:R-:W-:-:S04]  /*34c0*/  LEA R14, P3, R13, UR8, 0x2 ;  /* 0x000000080d0e7c11 */ /* 0x00afc8000f8610ff */
[----:B------:R-:W-:-:S05]  /*34d0*/  LEA.HI.X R15, R13, UR9, R80, 0x2, P3 ;  /* 0x000000090d0f7c11 */ /* 0x000fca00098f1450 */
[----:B------:R-:W2:Y:S01]  /*34e0*/  LDG.E R14, desc[UR36][R14.64] ;  /* 0x000000240e0e7981 */ /* 0x000ea2000c1e1900 */
[----:B------:R-:W-:-:S04]  /*34f0*/  SHF.L.U32 R13, R19, 0x1, RZ ;  /* 0x00000001130d7819 */ /* 0x000fc800000006ff */
        /* <DEDUP_REMOVED lines=9> */
.L_x_312:
[----:B------:R-:W-:Y:S05]  /*3590*/  BSYNC.RECONVERGENT B2 ;  /* 0x0000000000027941 */ /* 0x000fea0003800200 */
.L_x_311:
[----:B------:R-:W-:-:S09]  /*35a0*/  UISETP.NE.AND UP0, UPT, UR19, URZ, UPT ;  /* 0x000000ff1300728c */ /* 0x000fd2000bf05270 */
[----:B------:R-:W-:Y:S05]  /*35b0*/  BRA.U UP0, `(.L_x_306) ;  /* 0x00000001004c7547 */ /* 0x000fea000b800000 */
[----:B------:R-:W-:-:S13]  /*35c0*/  ISETP.NE.AND P4, PT, R2, RZ, PT ;  /* 0x000000ff0200720c */ /* 0x000fda0003f85270 */
[----:B0123--:R-:W2:Y:S01]  /*35d0*/  @P4 LDG.E R14, desc[UR36][R76.64+0x40] ;  /* 0x000040244c0e4981 */ /* 0x00fea2000c1e1900 */
[----:B------:R-:W-:Y:S01]  /*35e0*/  ISETP.GE.AND P3, PT, R84, R45, PT ;  /* 0x0000002d5400720c */ /* 0x000fe20003f66270 */
[----:B-----5:R-:W-:-:S04]  /*35f0*/  HADD2 R57, R57, R28 ;  /* 0x0000001c39397230 */ /* 0x020fc80000000000 */
[----:B--2---:R-:W-:-:S08]  /*3600*/  @P4 HFMA2 R57, R57, R14, -RZ ;  /* 0x0000000e39394231 */ /* 0x004fd000001000ff */
[----:B------:R-:W-:Y:S05]  /*3610*/  @P3 BRA `(.L_x_306) ;  /* 0x0000000000343947 */ /* 0x000fea0003800000 */
        /* <DEDUP_REMOVED lines=13> */
.L_x_306:
[----:B------:R-:W-:Y:S05]  /*36f0*/  BSYNC.RECONVERGENT B1 ;  /* 0x0000000000017941 */ /* 0x000fea0003800200 */
.L_x_305:
[----:B------:R-:W-:Y:S01]  /*3700*/  BSSY.RECONVERGENT B1, `(.L_x_313) ;  /* 0x000002d000017945 */ /* 0x000fe20003800200 */
[----:B------:R-:W-:-:S03]  /*3710*/  LEA R82, R11, R82, 0x2 ;  /* 0x000000520b527211 */ /* 0x000fc600078e10ff */
[----:B------:R-:W-:Y:S05]  /*3720*/  @P1 BRA `(.L_x_314) ;  /* 0x0000000000a81947 */ /* 0x000fea0003800000 */
[----:B------:R-:W-:Y:S01]  /*3730*/  IMAD.SHL.U32 R84, R82, 0x8, RZ ;  /* 0x0000000852547824 */ /* 0x000fe200078e00ff */
[----:B------:R-:W-:Y:S01]  /*3740*/  BSSY.RECONVERGENT B2, `(.L_x_315) ;  /* 0x0000013000027945 */ /* 0x000fe20003800200 */
[----:B------:R-:W-:-:S03]  /*3750*/  MOV R56, RZ ;  /* 0x000000ff00387202 */ /* 0x000fc60000000f00 */
[----:B------:R-:W-:-:S13]  /*3760*/  ISETP.GE.AND P3, PT, R84, R45, PT ;  /* 0x0000002d5400720c */ /* 0x000fda0003f66270 */
[----:B------:R-:W-:Y:S05]  /*3770*/  @P3 BRA `(.L_x_316) ;  /* 0x00000000003c3947 */ /* 0x000fea0003800000 */
[----:B------:R-:W-:-:S05]  /*3780*/  IADD3 R13, P4, PT, R17, R12, RZ ;  /* 0x0000000c110d7210 */ /* 0x000fca0007f9e0ff */
[----:B------:R-:W-:Y:S01]  /*3790*/  IMAD.X R56, RZ, RZ, R16, P4 ;  /* 0x000000ffff387224 */ /* 0x000fe200020e0610 */
[----:B0123--:R-:W-:-:S04]  /*37a0*/  LEA R14, P4, R13, UR8, 0x2 ;  /* 0x000000080d0e7c11 */ /* 0x00ffc8000f8810ff */
        /* <DEDUP_REMOVED lines=9> */
[----:B----4-:R-:W-:-:S04]  /*3840*/  LEA R80, P4, R13, UR10, 0x1 ;  /* 0x0000000a0d507c11 */ /* 0x010fc8000f8808ff */
[----:B------:R-:W-:-:S05]  /*3850*/  LEA.HI.X R81, R13, UR11, R56, 0x1, P4 ;  /* 0x0000000b0d517c11 */ /* 0x000fca000a0f0c38 */
[----:B------:R0:W5:Y:S04]  /*3860*/  LDG.E R56, desc[UR36][R80.64] ;  /* 0x0000002450387981 */ /* 0x000168000c1e1900 */
.L_x_316:
[----:B------:R-:W-:Y:S05]  /*3870*/  BSYNC.RECONVERGENT B2 ;  /* 0x0000000000027941 */ /* 0x000fea0003800200 */
.L_x_315:
[----:B------:R-:W-:-:S09]  /*3880*/  UISETP.NE.AND UP0, UPT, UR19, URZ, UPT ;  /* 0x000000ff1300728c */ /* 0x000fd2000bf05270 */
[----:B------:R-:W-:Y:S05]  /*3890*/  BRA.U UP0, `(.L_x_314) ;  /* 0x00000001004c7547 */ /* 0x000fea000b800000 */
[----:B------:R-:W-:Y:S01]  /*38a0*/  ISETP.NE.AND P5, PT, R2, RZ, PT ;  /* 0x000000ff0200720c */ /* 0x000fe20003fa5270 */
[----:B------:R-:W1:Y:S01]  /*38b0*/  @!P3 S2R R75, SR_CTAID.Y ;  /* 0x00000000004bb919 */ /* 0x000e620000002600 */
[----:B------:R-:W1:Y:S01]  /*38c0*/  @!P3 LDC R79, c[0x0][0x3f8] ;  /* 0x0000fe00ff4fbb82 */ /* 0x000e620000000800 */
[----:B0-2-4-:R-:W0:Y:S07]  /*38d0*/  @!P3 S2R R80, SR_CTAID.X ;  /* 0x000000000050b919 */ /* 0x015e2e0000002500 */
[----:B-1-3--:R-:W1:Y:S03]  /*38e0*/  @!P3 LDC.64 R14, c[0x0][0x3b8] ;  /* 0x0000ee00ff0ebb82 */ /* 0x00ae660000000a00 */
[----:B------:R-:W2:Y:S01]  /*38f0*/  @P5 LDG.E R13, desc[UR36][R76.64+0x50] ;  /* 0x000050244c0d5981 */ /* 0x000ea2000c1e1900 */
[----:B------:R-:W-:-:S02]  /*3900*/  @!P3 IMAD.SHL.U32 R81, R19, 0x2, RZ ;  /* 0x000000021351b824 */ /* 0x000fc400078e00ff */
[----:B-----5:R-:W-:-:S03]  /*3910*/  HADD2 R56, R56, R29 ;  /* 0x0000001d38387230 */ /* 0x020fc60000000000 */
[----:B------:R-:W-:Y:S01]  /*3920*/  @!P3 LOP3.LUT R81, R81, 0x6, RZ, 0xc0, !PT ;  /* 0x000000065151b812 */ /* 0x000fe200078ec0ff */
[----:B0-----:R-:W-:Y:S01]  /*3930*/  @!P3 IMAD R80, R75, R79, R80 ;  /* 0x0000004f4b50b224 */ /* 0x001fe200078e0250 */
[----:B------:R-:W-:-:S03]  /*3940*/  @!P3 SHF.R.S32.HI R75, RZ, 0x1f, R84 ;  /* 0x0000001fff4bb819 */ /* 0x000fc60000011454 */
[----:B------:R-:W-:-:S04]  /*3950*/  @!P3 IMAD R80, R80, R11, RZ ;  /* 0x0000000b5050b224 */ /* 0x000fc800078e02ff */
[----:B------:R-:W-:-:S05]  /*3960*/  @!P3 IMAD R80, R80, 0x70, R81 ;  /* 0x000000705050b824 */ /* 0x000fca00078e0251 */
[----:B------:R-:W-:-:S04]  /*3970*/  @!P3 IADD3 R84, P4, PT, R80, R84, RZ ;  /* 0x000000545054b210 */ /* 0x000fc80007f9e0ff */
[----:B------:R-:W-:Y:S02]  /*3980*/  @!P3 LEA.HI.X.SX32 R75, R80, R75, 0x1, P4 ;  /* 0x0000004b504bb211 */ /* 0x000fe400020f0eff */
[----:B-1----:R-:W-:-:S04]  /*3990*/  @!P3 LEA R14, P4, R84, R14, 0x1 ;  /* 0x0000000e540eb211 */ /* 0x002fc800078808ff */
[----:B------:R-:W-:Y:S01]  /*39a0*/  @!P3 LEA.HI.X R15, R84, R15, R75, 0x1, P4 ;  /* 0x0000000f540fb211 */ /* 0x000fe200020f0c4b */
[----:B--2---:R-:W-:-:S05]  /*39b0*/  @P5 HMUL2 R56, R56, R13 ;  /* 0x0000000d38385232 */ /* 0x004fca0000000000 */
[----:B------:R0:W-:Y:S03]  /*39c0*/  @!P3 STG.E desc[UR36][R14.64], R56 ;  /* 0x000000380e00b986 */ /* 0x0001e6000c101924 */
.L_x_314:
[----:B------:R-:W-:Y:S05]  /*39d0*/  BSYNC.RECONVERGENT B1 ;  /* 0x0000000000017941 */ /* 0x000fea0003800200 */
.L_x_313:
[----:B------:R-:W-:Y:S01]  /*39e0*/  BSSY.RECONVERGENT B1, `(.L_x_317) ;  /* 0x000002d000017945 */ /* 0x000fe20003800200 */
[----:B------:R-:W-:-:S03]  /*39f0*/  IADD3 R82, PT, PT, R82, R11, RZ ;  /* 0x0000000b52527210 */ /* 0x000fc60007ffe0ff */
[----:B------:R-:W-:Y:S05]  /*3a00*/  @P1 BRA `(.L_x_318) ;  /* 0x0000000000a81947 */ /* 0x000fea0003800000 */
[----:B------:R-:W-:Y:S01]  /*3a10*/  IMAD.SHL.U32 R84, R82, 0x8, RZ ;  /* 0x0000000852547824 */ /* 0x000fe200078e00ff */
[----:B------:R-:W-:Y:S01]  /*3a20*/  BSSY.RECONVERGENT B2, `(.L_x_319) ;  /* 0x0000013000027945 */ /* 0x000fe20003800200 */
[----:B------:R-:W-:-:S03]  /*3a30*/  HFMA2 R58, -RZ, RZ, 0, 0 ;  /* 0x00000000ff3a7431 */ /* 0x000fc600000001ff */
        /* <DEDUP_REMOVED lines=17> */
.L_x_320:
[----:B------:R-:W-:Y:S05]  /*3b50*/  BSYNC.RECONVERGENT B2 ;  /* 0x0000000000027941 */ /* 0x000fea0003800200 */
.L_x_319:
        /* <DEDUP_REMOVED lines=21> */
.L_x_318:
[----:B------:R-:W-:Y:S05]  /*3cb0*/  BSYNC.RECONVERGENT B1 ;  /* 0x0000000000017941 */ /* 0x000fea0003800200 */
.L_x_317:
[----:B------:R-:W-:Y:S01]  /*3cc0*/  BSSY.RECONVERGENT B1, `(.L_x_321) ;  /* 0x000002d000017945 */ /* 0x000fe20003800200 */
[----:B------:R-:W-:-:S03]  /*3cd0*/  IADD3 R82, PT, PT, R82, R11, RZ ;  /* 0x0000000b52527210 */ /* 0x000fc60007ffe0ff */
[----:B------:R-:W-:Y:S05]  /*3ce0*/  @P1 BRA `(.L_x_322) ;  /* 0x0000000000a81947 */ /* 0x000fea0003800000 */
[----:B------:R-:W-:Y:S01]  /*3cf0*/  IMAD.SHL.U32 R84, R82, 0x8, RZ ;  /* 0x0000000852547824 */ /* 0x000fe200078e00ff */
        /* <DEDUP_REMOVED lines=19> */
.L_x_324:
[----:B------:R-:W-:Y:S05]  /*3e30*/  BSYNC.RECONVERGENT B2 ;  /* 0x0000000000027941 */ /* 0x000fea0003800200 */
.L_x_323:
[----:B------:R-:W-:-:S09]  /*3e40*/  UISETP.NE.AND UP0, UPT, UR19, URZ, UPT ;  /* 0x000000ff1300728c */ /* 0x000fd2000bf05270 */
[----:B------:R-:W-:Y:S05]  /*3e50*/  BRA.U UP0, `(.L_x_322) ;  /* 0x00000001004c7547 */ /* 0x000fea000b800000 */
[----:B------:R-:W-:Y:S01]  /*3e60*/  ISETP.NE.AND P5, PT, R2, RZ, PT ;  /* 0x000000ff0200720c */ /* 0x000fe20003fa5270 */
[----:B------:R-:W4:Y:S01]  /*3e70*/  @!P3 S2R R13, SR_CTAID.Y ;  /* 0x00000000000db919 */ /* 0x000f220000002600 */
[----:B------:R-:W4:Y:S01]  /*3e80*/  @!P3 LDC R75, c[0x0][0x3f8] ;  /* 0x0000fe00ff4bbb82 */ /* 0x000f220000000800 */
[----:B------:R-:W4:Y:S07]  /*3e90*/  @!P3 S2R R86, SR_CTAID.X ;  /* 0x000000000056b919 */ /* 0x000f2e0000002500 */
[----:B0123--:R-:W0:Y:S03]  /*3ea0*/  @!P3 LDC.64 R14, c[0x0][0x3b8] ;  /* 0x0000ee00ff0ebb82 */ /* 0x00fe260000000a00 */
[----:B----4-:R-:W2:Y:S01]  /*3eb0*/  @P5 LDG.E R80, desc[UR36][R76.64+0x70] ;  /* 0x000070244c505981 */ /* 0x010ea2000c1e1900 */
[----:B------:R-:W-:-:S02]  /*3ec0*/  @!P3 IMAD.SHL.U32 R79, R19, 0x2, RZ ;  /* 0x00000002134fb824 */ /* 0x000fc400078e00ff */
[----:B-----5:R-:W-:-:S03]  /*3ed0*/  HFMA2 R59, R59, 1, 1, R31 ;  /* 0x3c003c003b3b7831 */ /* 0x020fc6000000001f */
[----:B------:R-:W-:Y:S01]  /*3ee0*/  @!P3 LOP3.LUT R79, R79, 0x6, RZ, 0xc0, !PT ;  /* 0x000000064f4fb812 */ /* 0x000fe200078ec0ff */
[----:B------:R-:W-:Y:S01]  /*3ef0*/  @!P3 IMAD R86, R13, R75, R86 ;  /* 0x0000004b0d56b224 */ /* 0x000fe200078e0256 */
[----:B------:R-:W-:-:S03]  /*3f00*/  @!P3 SHF.R.S32.HI R13, RZ, 0x1f, R84 ;  /* 0x0000001fff0db819 */ /* 0x000fc60000011454 */
[----:B------:R-:W-:-:S04]  /*3f10*/  @!P3 IMAD R86, R86, R11, RZ ;  /* 0x0000000b5656b224 */ /* 0x000fc800078e02ff */
[----:B------:R-:W-:-:S05]  /*3f20*/  @!P3 IMAD R79, R86, 0x70, R79 ;  /* 0x00000070564fb824 */ /* 0x000fca00078e024f */
[----:B------:R-:W-:-:S04]  /*3f30*/  @!P3 IADD3 R84, P4, PT, R79, R84, RZ ;  /* 0x000000544f54b210 */ /* 0x000fc80007f9e0ff */
[----:B------:R-:W-:Y:S02]  /*3f40*/  @!P3 LEA.HI.X.SX32 R13, R79, R13, 0x1, P4 ;  /* 0x0000000d4f0db211 */ /* 0x000fe400020f0eff */
[----:B0-----:R-:W-:-:S04]  /*3f50*/  @!P3 LEA R14, P4, R84, R14, 0x1 ;  /* 0x0000000e540eb211 */ /* 0x001fc800078808ff */
[----:B------:R-:W-:Y:S01]  /*3f60*/  @!P3 LEA.HI.X R15, R84, R15, R13, 0x1, P4 ;  /* 0x0000000f540fb211 */ /* 0x000fe200020f0c0d */
[----:B--2---:R-:W-:-:S05]  /*3f70*/  @P5 HMUL2 R59, R59, R80 ;  /* 0x000000503b3b5232 */ /* 0x004fca0000000000 */
[----:B------:R0:W-:Y:S03]  /*3f80*/  @!P3 STG.E desc[UR36][R14.64], R59 ;  /* 0x0000003b0e00b986 */ /* 0x0001e6000c101924 */
.L_x_322:
[----:B------:R-:W-:Y:S05]  /*3f90*/  BSYNC.RECONVERGENT B1 ;  /* 0x0000000000017941 */ /* 0x000fea0003800200 */
.L_x_321:
[----:B------:R-:W-:Y:S01]  /*3fa0*/  BSSY.RECONVERGENT B1, `(.L_x_325) ;  /* 0x000002c000017945 */ /* 0x000fe20003800200 */
[----:B0-2-4-:R-:W-:-:S03]  /*3fb0*/  LEA R80, R11, R78, 0x6 ;  /* 0x0000004e0b507211 */ /* 0x015fc600078e30ff */
[----:B------:R-:W-:Y:S05]  /*3fc0*/  @P1 BRA `(.L_x_326) ;  /* 0x0000000000a41947 */ /* 0x000fea0003800000 */
[----:B------:R-:W-:Y:S01]  /*3fd0*/  ISETP.GE.AND P3, PT, R80, R45, PT ;  /* 0x0000002d5000720c */ /* 0x000fe20003f66270 */
[----:B------:R-:W-:Y:S01]  /*3fe0*/  BSSY.RECONVERGENT B2, `(.L_x_327) ;  /* 0x0000012000027945 */ /* 0x000fe20003800200 */
[----:B------:R-:W-:-:S11]  /*3ff0*/  IMAD.MOV.U32 R60, RZ, RZ, RZ ;  /* 0x000000ffff3c7224 */ /* 0x000fd600078e00ff */
[----:B------:R-:W-:Y:S05]  /*4000*/  @P3 BRA `(.L_x_328) ;  /* 0x00000000003c3947 */ /* 0x000fea0003800000 */
[----:B------:R-:W-:-:S04]  /*4010*/  IADD3 R13, P4, PT, R17, R12, RZ ;  /* 0x0000000c110d7210 */ /* 0x000fc80007f9e0ff */
[----:B------:R-:W-:Y:S02]  /*4020*/  IADD3.X R60, PT, PT, RZ, R16, RZ, P4, !PT ;  /* 0x00000010ff3c7210 */ /* 0x000fe400027fe4ff */
[----:B-1-3--:R-:W-:-:S04]  /*4030*/  LEA R14, P4, R13, UR8, 0x2 ;  /* 0x000000080d0e7c11 */ /* 0x00afc8000f8810ff */
        /* <DEDUP_REMOVED lines=12> */
.L_x_328:
[----:B------:R-:W-:Y:S05]  /*4100*/  BSYNC.RECONVERGENT B2 ;  /* 0x0000000000027941 */ /* 0x000fea0003800200 */
.L_x_327:
[----:B------:R-:W-:-:S09]  /*4110*/  UISETP.NE.AND UP0, UPT, UR19, URZ, UPT ;  /* 0x000000ff1300728c */ /* 0x000fd2000bf05270 */
[----:B------:R-:W-:Y:S05]  /*4120*/  BRA.U UP0, `(.L_x_326) ;  /* 0x00000001004c7547 */ /* 0x000fea000b800000 */
[----:B------:R-:W-:Y:S01]  /*4130*/  ISETP.NE.AND P5, PT, R2, RZ, PT ;  /* 0x000000ff0200720c */ /* 0x000fe20003fa5270 */
[----:B------:R-:W2:Y:S01]  /*4140*/  @!P3 S2R R75, SR_CTAID.Y ;  /* 0x00000000004bb919 */ /* 0x000ea20000002600 */
[----:B0-----:R-:W2:Y:S01]  /*4150*/  @!P3 LDC R79, c[0x0][0x3f8] ;  /* 0x0000fe00ff4fbb82 */ /* 0x001ea20000000800 */
[----:B------:R-:W2:Y:S07]  /*4160*/  @!P3 S2R R78, SR_CTAID.X ;  /* 0x00000000004eb919 */ /* 0x000eae0000002500 */
[----:B-1-3--:R-:W0:Y:S03]  /*4170*/  @!P3 LDC.64 R14, c[0x0][0x3b8] ;  /* 0x0000ee00ff0ebb82 */ /* 0x00ae260000000a00 */
[----:B------:R-:W3:Y:S01]  /*4180*/  @P5 LDG.E R13, desc[UR36][R76.64+0x80] ;  /* 0x000080244c0d5981 */ /* 0x000ee2000c1e1900 */
[----:B------:R-:W-:Y:S01]  /*4190*/  @!P3 SHF.L.U32 R81, R19, 0x1, RZ ;  /* 0x000000011351b819 */ /* 0x000fe200000006ff */
[----:B-----5:R-:W-:-:S03]  /*41a0*/  HADD2 R60, R60, R32 ;  /* 0x000000203c3c7230 */ /* 0x020fc60000000000 */
[----:B------:R-:W-:Y:S01]  /*41b0*/  @!P3 LOP3.LUT R81, R81, 0x6, RZ, 0xc0, !PT ;  /* 0x000000065151b812 */ /* 0x000fe200078ec0ff */
[----:B--2---:R-:W-:Y:S01]  /*41c0*/  @!P3 IMAD R78, R75, R79, R78 ;  /* 0x0000004f4b4eb224 */ /* 0x004fe200078e024e */
[----:B------:R-:W-:-:S03]  /*41d0*/  @!P3 SHF.R.S32.HI R75, RZ, 0x1f, R80 ;  /* 0x0000001fff4bb819 */ /* 0x000fc60000011450 */
[----:B------:R-:W-:-:S04]  /*41e0*/  @!P3 IMAD R78, R78, R11, RZ ;  /* 0x0000000b4e4eb224 */ /* 0x000fc800078e02ff */
[----:B------:R-:W-:-:S05]  /*41f0*/  @!P3 IMAD R78, R78, 0x70, R81 ;  /* 0x000000704e4eb824 */ /* 0x000fca00078e0251 */
[----:B------:R-:W-:-:S04]  /*4200*/  @!P3 IADD3 R80, P4, PT, R78, R80, RZ ;  /* 0x000000504e50b210 */ /* 0x000fc80007f9e0ff */
[----:B------:R-:W-:Y:S02]  /*4210*/  @!P3 LEA.HI.X.SX32 R75, R78, R75, 0x1, P4 ;  /* 0x0000004b4e4bb211 */ /* 0x000fe400020f0eff */
[----:B0-----:R-:W-:-:S04]  /*4220*/  @!P3 LEA R14, P4, R80, R14, 0x1 ;  /* 0x0000000e500eb211 */ /* 0x001fc800078808ff */
[----:B------:R-:W-:Y:S01]  /*4230*/  @!P3 LEA.HI.X R15, R80, R15, R75, 0x1, P4 ;  /* 0x0000000f500fb211 */ /* 0x000fe200020f0c4b */
[----:B---3--:R-:W-:-:S05]  /*4240*/  @P5 HFMA2 R60, R60, R13, -RZ ;  /* 0x0000000d3c3c5231 */ /* 0x008fca00001000ff */
[----:B------:R2:W-:Y:S03]  /*4250*/  @!P3 STG.E desc[UR36][R14.64], R60 ;  /* 0x0000003c0e00b986 */ /* 0x0005e6000c101924 */
.L_x_326:
[----:B------:R-:W-:Y:S05]  /*4260*/  BSYNC.RECONVERGENT B1 ;  /* 0x0000000000017941 */ /* 0x000fea0003800200 */
.L_x_325:
[----:B------:R-:W-:Y:S01]  /*4270*/  BSSY.RECONVERGENT B1, `(.L_x_329) ;  /* 0x000002d000017945 */ /* 0x000fe20003800200 */
[----:B------:R-:W-:-:S03]  /*4280*/  IMAD R82, R11, 0x2, R82 ;  /* 0x000000020b527824 */ /* 0x000fc600078e0252 */
[----:B------:R-:W-:Y:S05]  /*4290*/  @P1 BRA `(.L_x_330) ;  /* 0x0000000000a81947 */ /* 0x000fea0003800000 */
[----:B------:R-:W-:Y:S01]  /*42a0*/  SHF.L.U32 R80, R82, 0x3, RZ ;  /* 0x0000000352507819 */ /* 0x000fe200000006ff */
[----:B------:R-:W-:Y:S01]  /*42b0*/  BSSY.RECONVERGENT B2, `(.L_x_331) ;  /* 0x0000013000027945 */ /* 0x000fe20003800200 */
[----:B------:R-:W-:Y:S02]  /*42c0*/  IMAD.MOV.U32 R61, RZ, RZ, RZ ;  /* 0x000000ffff3d7224 */ /* 0x000fe400078e00ff */
[----:B------:R-:W-:-:S13]  /*42d0*/  ISETP.GE.AND P3, PT, R80, R45, PT ;  /* 0x0000002d5000720c */ /* 0x000fda0003f66270 */
[----:B------:R-:W-:Y:S05]  /*42e0*/  @P3 BRA `(.L_x_332) ;  /* 0x00000000003c3947 */ /* 0x000fea0003800000 */
[----:B------:R-:W-:-:S04]  /*42f0*/  IADD3 R13, P4, PT, R17, R12, RZ ;  /* 0x0000000c110d7210 */ /* 0x000fc80007f9e0ff */
[----:B0-----:R-:W-:Y:S02]  /*4300*/  IADD3.X R78, PT, PT, RZ, R16, RZ, P4, !PT ;  /* 0x00000010ff4e7210 */ /* 0x001fe400027fe4ff */
[----:B-123--:R-:W-:-:S04]  /*4310*/  LEA R14, P4, R13, UR8, 0x2 ;  /* 0x000000080d0e7c11 */ /* 0x00efc8000f8810ff */
        /* <DEDUP_REMOVED lines=12> */
.L_x_332:
[----:B------:R-:W-:Y:S05]  /*43e0*/  BSYNC.RECONVERGENT B2 ;  /* 0x0000000000027941 */ /* 0x000fea0003800200 */
.L_x_331:
[----:B------:R-:W-:-:S09]  /*43f0*/  UISETP.NE.AND UP0, UPT, UR19, URZ, UPT ;  /* 0x000000ff1300728c */ /* 0x000fd2000bf05270 */
[----:B------:R-:W-:Y:S05]  /*4400*/  BRA.U UP0, `(.L_x_330) ;  /* 0x00000001004c7547 */ /* 0x000fea000b800000 */
[----:B------:R-:W-:Y:S01]  /*4410*/  ISETP.NE.AND P5, PT, R2, RZ, PT ;  /* 0x000000ff0200720c */ /* 0x000fe20003fa5270 */
[----:B------:R-:W0:Y:S01]  /*4420*/  @!P3 S2R R13, SR_CTAID.Y ;  /* 0x00000000000db919 */ /* 0x000e220000002600 */
[----:B------:R-:W0:Y:S01]  /*4430*/  @!P3 LDC R75, c[0x0][0x3f8] ;  /* 0x0000fe00ff4bbb82 */ /* 0x000e220000000800 */
[----:B------:R-:W0:Y:S07]  /*4440*/  @!P3 S2R R84, SR_CTAID.X ;  /* 0x000000000054b919 */ /* 0x000e2e0000002500 */
[----:B-123--:R-:W1:Y:S03]  /*4450*/  @!P3 LDC.64 R14, c[0x0][0x3b8] ;  /* 0x0000ee00ff0ebb82 */ /* 0x00ee660000000a00 */
[----:B0---4-:R-:W2:Y:S01]  /*4460*/  @P5 LDG.E R78, desc[UR36][R76.64+0x90] ;  /* 0x000090244c4e5981 */ /* 0x011ea2000c1e1900 */
[----:B------:R-:W-:Y:S01]  /*4470*/  @!P3 SHF.L.U32 R79, R19, 0x1, RZ ;  /* 0x00000001134fb819 */ /* 0x000fe200000006ff */
[----:B-----5:R-:W-:-:S03]  /*4480*/  HADD2 R61, R61, R33 ;  /* 0x000000213d3d7230 */ /* 0x020fc60000000000 */
[----:B------:R-:W-:Y:S01]  /*4490*/  @!P3 LOP3.LUT R79, R79, 0x6, RZ, 0xc0, !PT ;  /* 0x000000064f4fb812 */ /* 0x000fe200078ec0ff */
[----:B------:R-:W-:Y:S01]  /*44a0*/  @!P3 IMAD R84, R13, R75, R84 ;  /* 0x0000004b0d54b224 */ /* 0x000fe200078e0254 */
        /* <DEDUP_REMOVED lines=9> */
.L_x_330:
[----:B------:R-:W-:Y:S05]  /*4540*/  BSYNC.RECONVERGENT B1 ;  /* 0x0000000000017941 */ /* 0x000fea0003800200 */
.L_x_329:
[----:B------:R-:W-:Y:S01]  /*4550*/  BSSY.RECONVERGENT B1, `(.L_x_333) ;  /* 0x000002d000017945 */ /* 0x000fe20003800200 */
[----:B------:R-:W-:-:S03]  /*4560*/  IMAD.IADD R82, R82, 0x1, R11 ;  /* 0x0000000152527824 */ /* 0x000fc600078e020b */
[----:B------:R-:W-:Y:S05]  /*4570*/  @P1 BRA `(.L_x_334) ;  /* 0x0000000000a81947 */ /* 0x000fea0003800000 */
[----:B------:R-:W-:Y:S01]  /*4580*/  SHF.L.U32 R80, R82, 0x3, RZ ;  /* 0x0000000352507819 */ /* 0x000fe200000006ff */
[----:B------:R-:W-:Y:S01]  /*4590*/  BSSY.RECONVERGENT B2, `(.L_x_335) ;  /* 0x0000013000027945 */ /* 0x000fe20003800200 */
[----:B------:R-:W-:Y:S02]  /*45a0*/  IMAD.MOV.U32 R62, RZ, RZ, RZ ;  /* 0x000000ffff3e7224 */ /* 0x000fe400078e00ff */
[----:B------:R-:W-:-:S13]  /*45b0*/  ISETP.GE.AND P3, PT, R80, R45, PT ;  /* 0x0000002d5000720c */ /* 0x000fda0003f66270 */
[----:B------:R-:W-:Y:S05]  /*45c0*/  @P3 BRA `(.L_x_336) ;  /* 0x00000000003c3947 */ /* 0x000fea0003800000 */
[----:B------:R-:W-:-:S04]  /*45d0*/  IADD3 R13, P4, PT, R17, R12, RZ ;  /* 0x0000000c110d7210 */ /* 0x000fc80007f9e0ff */
[----:B------:R-:W-:Y:S02]  /*45e0*/  IADD3.X R62, PT, PT, RZ, R16, RZ, P4, !PT ;  /* 0x00000010ff3e7210 */ /* 0x000fe400027fe4ff */
[----:B0123--:R-:W-:-:S04]  /*45f0*/  LEA R14, P4, R13, UR8, 0x2 ;  /* 0x000000080d0e7c11 */ /* 0x00ffc8000f8810ff */
        /* <DEDUP_REMOVED lines=12> */
.L_x_336:
[----:B------:R-:W-:Y:S05]  /*46c0*/  BSYNC.RECONVERGENT B2 ;  /* 0x0000000000027941 */ /* 0x000fea0003800200 */
.L_x_335:
[----:B------:R-:W-:-:S09]  /*46d0*/  UISETP.NE.AND UP0, UPT, UR19, URZ, UPT ;  /* 0x000000ff1300728c */ /* 0x000fd2000bf05270 */
[----:B------:R-:W-:Y:S05]  /*46e0*/  BRA.U UP0, `(.L_x_334) ;  /* 0x00000001004c7547 */ /* 0x000fea000b800000 */
[----:B------:R-:W-:Y:S01]  /*46f0*/  ISETP.NE.AND P5, PT, R2, RZ, PT ;  /* 0x000000ff0200720c */ /* 0x000fe20003fa5270 */
[----:B------:R-:W1:Y:S01]  /*4700*/  @!P3 S2R R75, SR_CTAID.Y ;  /* 0x00000000004bb919 */ /* 0x000e620000002600 */
[----:B0---4-:R-:W0:Y:S01]  /*4710*/  @!P3 LDC R79, c[0x0][0x3f8] ;  /* 0x0000fe00ff4fbb82 */ /* 0x011e220000000800 */
[----:B------:R-:W0:Y:S07]  /*4720*/  @!P3 S2R R78, SR_CTAID.X ;  /* 0x00000000004eb919 */ /* 0x000e2e0000002500 */
[----:B-123--:R-:W1:Y:S03]  /*4730*/  @!P3 LDC.64 R14, c[0x0][0x3b8] ;  /* 0x0000ee00ff0ebb82 */ /* 0x00ee660000000a00 */
[----:B------:R-:W2:Y:S01]  /*4740*/  @P5 LDG.E R13, desc[UR36][R76.64+0xa0] ;  /* 0x0000a0244c0d5981 */ /* 0x000ea2000c1e1900 */
[----:B------:R-:W-:Y:S01]  /*4750*/  @!P3 SHF.L.U32 R81, R19, 0x1, RZ ;  /* 0x000000011351b819 */ /* 0x000fe200000006ff */
[----:B-----5:R-:W-:-:S03]  /*4760*/  HFMA2 R62, R62, 1, 1, R34 ;  /* 0x3c003c003e3e7831 */ /* 0x020fc60000000022 */
        /* <DEDUP_REMOVED lines=11> */
.L_x_334:
[----:B------:R-:W-:Y:S05]  /*4820*/  BSYNC.RECONVERGENT B1 ;  /* 0x0000000000017941 */ /* 0x000fea0003800200 */
.L_x_333:
        /* <DEDUP_REMOVED lines=9> */
[----:B0---4-:R-:W-:Y:S02]  /*48c0*/  IADD3.X R78, PT, PT, RZ, R16, RZ, P4, !PT ;  /* 0x00000010ff4e7210 */ /* 0x011fe400027fe4ff */
        /* <DEDUP_REMOVED lines=13> */
.L_x_340:
[----:B------:R-:W-:Y:S05]  /*49a0*/  BSYNC.RECONVERGENT B2 ;  /* 0x0000000000027941 */ /* 0x000fea0003800200 */
.L_x_339:
        /* <DEDUP_REMOVED lines=21> */
.L_x_338:
[----:B------:R-:W-:Y:S05]  /*4b00*/  BSYNC.RECONVERGENT B1 ;  /* 0x0000000000017941 */ /* 0x000fea0003800200 */
.L_x_337:
        /* <DEDUP_REMOVED lines=23> */
.L_x_344:
[----:B------:R-:W-:Y:S05]  /*4c80*/  BSYNC.RECONVERGENT B2 ;  /* 0x0000000000027941 */ /* 0x000fea0003800200 */
.L_x_343:
        /* <DEDUP_REMOVED lines=21> */
.L_x_342:
[----:B------:R-:W-:Y:S05]  /*4de0*/  BSYNC.RECONVERGENT B1 ;  /* 0x0000000000017941 */ /* 0x000fea0003800200 */
.L_x_341:
        /* <DEDUP_REMOVED lines=23> */
.L_x_348:
[----:B------:R-:W-:Y:S05]  /*4f60*/  BSYNC.RECONVERGENT B2 ;  /* 0x0000000000027941 */ /* 0x000fea0003800200 */
.L_x_347:
        /* <DEDUP_REMOVED lines=21> */
.L_x_346:
[----:B------:R-:W-:Y:S05]  /*50c0*/  BSYNC.RECONVERGENT B1 ;  /* 0x0000000000017941 */ /* 0x000fea0003800200 */
.L_x_345:
        /* <DEDUP_REMOVED lines=23> */
.L_x_352:
[----:B------:R-:W-:Y:S05]  /*5240*/  BSYNC.RECONVERGENT B2 ;  /* 0x0000000000027941 */ /* 0x000fea0003800200 */
.L_x_351:
        /* <DEDUP_REMOVED lines=21> */
.L_x_350:
[----:B------:R-:W-:Y:S05]  /*53a0*/  BSYNC.RECONVERGENT B1 ;  /* 0x0000000000017941 */ /* 0x000fea0003800200 */
.L_x_349:
[----:B------:R-:W-:Y:S04]  /*53b0*/  BSSY.RECONVERGENT B1, `(.L_x_353) ;  /* 0x000002d000017945 */ /* 0x000fe80003800200 */
[----:B------:R-:W-:Y:S05]  /*53c0*/  @P1 BRA `(.L_x_354) ;  /* 0x0000000000ac1947 */ /* 0x000fea0003800000 */
[----:B0---4-:R-:W-:Y:S01]  /*53d0*/  IMAD.IADD R78, R82, 0x1, R11 ;  /* 0x00000001524e7824 */ /* 0x011fe200078e020b */
[----:B------:R-:W-:Y:S01]  /*53e0*/  BSSY.RECONVERGENT B2, `(.L_x_355) ;  /* 0x0000014000027945 */ /* 0x000fe20003800200 */
[----:B------:R-:W-:-:S03]  /*53f0*/  IMAD.MOV.U32 R66, RZ, RZ, RZ ;  /* 0x000000ffff427224 */ /* 0x000fc600078e00ff */
[----:B------:R-:W-:-:S04]  /*5400*/  SHF.L.U32 R78, R78, 0x3, RZ ;  /* 0x000000034e4e7819 */ /* 0x000fc800000006ff */
[----:B------:R-:W-:-:S13]  /*5410*/  ISETP.GE.AND P1, PT, R78, R45, PT ;  /* 0x0000002d4e00720c */ /* 0x000fda0003f26270 */
[----:B------:R-:W-:Y:S05]  /*5420*/  @P1 BRA `(.L_x_356) ;  /* 0x00000000003c1947 */ /* 0x000fea0003800000 */
[----:B------:R-:W-:-:S04]  /*5430*/  IADD3 R13, P3, PT, R17, R12, RZ ;  /* 0x0000000c110d7210 */ /* 0x000fc80007f7e0ff */
[----:B-123--:R-:W-:Y:S02]  /*5440*/  IADD3.X R14, PT, PT, RZ, R16, RZ, P3, !PT ;  /* 0x00000010ff0e7210 */ /* 0x00efe40001ffe4ff */
[----:B------:R-:W-:-:S04]  /*5450*/  LEA R12, P3, R13, UR8, 0x2 ;  /* 0x000000080d0c7c11 */ /* 0x000fc8000f8610ff */
        /* <DEDUP_REMOVED lines=12> */
.L_x_356:
[----:B------:R-:W-:Y:S05]  /*5520*/  BSYNC.RECONVERGENT B2 ;  /* 0x0000000000027941 */ /* 0x000fea0003800200 */
.L_x_355:
[----:B------:R-:W-:-:S09]  /*5530*/  UISETP.NE.AND UP0, UPT, UR19, URZ, UPT ;  /* 0x000000ff1300728c */ /* 0x000fd2000bf05270 */
[----:B------:R-:W-:Y:S05]  /*5540*/  BRA.U UP0, `(.L_x_354) ;  /* 0x00000001004c7547 */ /* 0x000fea000b800000 */
[----:B------:R-:W-:Y:S01]  /*5550*/  ISETP.NE.AND P4, PT, R2, RZ, PT ;  /* 0x000000ff0200720c */ /* 0x000fe20003f85270 */
[----:B------:R-:W4:Y:S01]  /*5560*/  @!P1 S2R R12, SR_CTAID.Y ;  /* 0x00000000000c9919 */ /* 0x000f220000002600 */
[----:B------:R-:W4:Y:S01]  /*5570*/  @!P1 LDC R79, c[0x0][0x3f8] ;  /* 0x0000fe00ff4f9b82 */ /* 0x000f220000000800 */
[----:B------:R-:W4:Y:S07]  /*5580*/  @!P1 S2R R75, SR_CTAID.X ;  /* 0x00000000004b9919 */ /* 0x000f2e0000002500 */
[----:B0123--:R-:W0:Y:S03]  /*5590*/  @!P1 LDC.64 R14, c[0x0][0x3b8] ;  /* 0x0000ee00ff0e9b82 */ /* 0x00fe260000000a00 */
[----:B------:R-:W2:Y:S01]  /*55a0*/  @P4 LDG.E R13, desc[UR36][R76.64+0xf0] ;  /* 0x0000f0244c0d4981 */ /* 0x000ea2000c1e1900 */
[----:B------:R-:W-:Y:S01]  /*55b0*/  @!P1 SHF.L.U32 R80, R19, 0x1, RZ ;  /* 0x0000000113509819 */ /* 0x000fe200000006ff */
[----:B-----5:R-:W-:-:S02]  /*55c0*/  HADD2 R66, R66, R39 ;  /* 0x0000002742427230 */ /* 0x020fc40000000000 */
[----:B----4-:R-:W-:Y:S01]  /*55d0*/  @!P1 IMAD R12, R12, R79, R75 ;  /* 0x0000004f0c0c9224 */ /* 0x010fe200078e024b */
[----:B------:R-:W-:-:S03]  /*55e0*/  @!P1 LOP3.LUT R75, R80, 0x6, RZ, 0xc0, !PT ;  /* 0x00000006504b9812 */ /* 0x000fc600078ec0ff */
[----:B------:R-:W-:Y:S01]  /*55f0*/  @!P1 IMAD R12, R12, R11, RZ ;  /* 0x0000000b0c0c9224 */ /* 0x000fe200078e02ff */
[----:B------:R-:W-:-:S03]  /*5600*/  @!P1 SHF.R.S32.HI R11, RZ, 0x1f, R78 ;  /* 0x0000001fff0b9819 */ /* 0x000fc6000001144e */
[----:B------:R-:W-:-:S05]  /*5610*/  @!P1 IMAD R12, R12, 0x70, R75 ;  /* 0x000000700c0c9824 */ /* 0x000fca00078e024b */
[----:B------:R-:W-:-:S04]  /*5620*/  @!P1 IADD3 R78, P3, PT, R12, R78, RZ ;  /* 0x0000004e0c4e9210 */ /* 0x000fc80007f7e0ff */
[----:B------:R-:W-:Y:S02]  /*5630*/  @!P1 LEA.HI.X.SX32 R11, R12, R11, 0x1, P3 ;  /* 0x0000000b0c0b9211 */ /* 0x000fe400018f0eff */
[----:B0-----:R-:W-:-:S04]  /*5640*/  @!P1 LEA R14, P3, R78, R14, 0x1 ;  /* 0x0000000e4e0e9211 */ /* 0x001fc800078608ff */
[----:B------:R-:W-:Y:S01]  /*5650*/  @!P1 LEA.HI.X R15, R78, R15, R11, 0x1, P3 ;  /* 0x0000000f4e0f9211 */ /* 0x000fe200018f0c0b */
[----:B--2---:R-:W-:-:S05]  /*5660*/  @P4 HMUL2 R66, R66, R13 ;  /* 0x0000000d42424232 */ /* 0x004fca0000000000 */
[----:B------:R0:W-:Y:S03]  /*5670*/  @!P1 STG.E desc[UR36][R14.64], R66 ;  /* 0x000000420e009986 */ /* 0x0001e6000c101924 */
.L_x_354:
[----:B------:R-:W-:Y:S05]  /*5680*/  BSYNC.RECONVERGENT B1 ;  /* 0x0000000000017941 */ /* 0x000fea0003800200 */
.L_x_353:
[----:B-----5:R-:W-:Y:S01]  /*5690*/  HFMA2 R11, R72, R53, -RZ ;  /* 0x00000035480b7231 */ /* 0x020fe200001000ff */
[----:B------:R-:W-:Y:S01]  /*56a0*/  UMOV UR5, 0xffffffff ;  /* 0xffffffff00057882 */ /* 0x000fe20000000000 */
[----:B------:R-:W-:Y:S02]  /*56b0*/  LOP3.LUT P1, RZ, R19, 0x3, RZ, 0xc0, !PT ;  /* 0x0000000313ff7812 */ /* 0x000fe4000782c0ff */
[----:B------:R-:W-:-:S04]  /*56c0*/  HFMA2 R11, R73, R52, R11 ;  /* 0x00000034490b7231 */ /* 0x000fc8000000000b */
        /* <DEDUP_REMOVED lines=13> */
[----:B------:R-:W-:-:S05]  /*57a0*/  HFMA2 R11, R21, R66, R11 ;  /* 0x00000042150b7231 */ /* 0x000fca000000000b */
[--C-:B------:R-:W-:Y:S02]  /*57b0*/  HADD2.F32 R13, -RZ, R11.reuse.H0_H0 ;  /* 0x2000000bff0d7230 */ /* 0x100fe40000004100 */
[----:B------:R-:W-:-:S05]  /*57c0*/  HADD2.F32 R12, -RZ, R11.H1_H1 ;  /* 0x3000000bff0c7230 */ /* 0x000fca0000004100 */
[----:B------:R-:W-:Y:S01]  /*57d0*/  FADD.FTZ R13, R13, R12 ;  /* 0x0000000c0d0d7221 */ /* 0x000fe20000010000 */
[----:B------:R-:W-:Y:S06]  /*57e0*/  BRA.DIV UR5, `(.L_x_357) ;  /* 0x0000004e054c7947 */ /* 0x000fec000b800000 */
[----:B0123--:R-:W0:Y:S02]  /*57f0*/  SHFL.BFLY PT, R14, R13, 0x2, 0x1f ;  /* 0x0c401f000d0e7f89 */ /* 0x00fe2400000e0000 */
[----:B0-----:R-:W-:-:S05]  /*5800*/  FADD.FTZ R13, R13, R14 ;  /* 0x0000000e0d0d7221 */ /* 0x001fca0000010000 */
[----:B------:R0:W1:Y:S02]  /*5810*/  SHFL.BFLY PT, R14, R13, 0x1, 0x1f ;  /* 0x0c201f000d0e7f89 */ /* 0x00006400000e0000 */
.L_x_430:
[----:B------:R-:W-:Y:S01]  /*5820*/  ISETP.GE.OR P1, PT, R50, R51, P1 ;  /* 0x000000333200720c */ /* 0x000fe20000f26670 */
[----:B-1----:R-:W-:Y:S01]  /*5830*/  FADD.FTZ R14, R13, R14 ;  /* 0x0000000e0d0e7221 */ /* 0x002fe20000010000 */
[----:B------:R-:W-:Y:S03]  /*5840*/  BSSY.RECONVERGENT B1, `(.L_x_358) ;  /* 0x000001b000017945 */ /* 0x000fe60003800200 */
[----:B------:R-:W-:-:S08]  /*5850*/  FMUL.FTZ R11, R14, UR20 ;  /* 0x000000140e0b7c20 */ /* 0x000fd00008410000 */
[----:B------:R-:W-:Y:S05]  /*5860*/  @P1 BRA `(.L_x_359) ;  /* 0x0000000000601947 */ /* 0x000fea0003800000 */
[----:B------:R-:W-:Y:S02]  /*5870*/  ISETP.NE.U32.AND P1, PT, RZ, UR12, PT ;  /* 0x0000000cff007c0c */ /* 0x000fe4000bf25070 */
[----:B------:R-:W-:Y:S02]  /*5880*/  ISETP.NE.U32.AND P3, PT, RZ, UR22, PT ;  /* 0x00000016ff007c0c */ /* 0x000fe4000bf65070 */
[----:B------:R-:W-:Y:S02]  /*5890*/  ISETP.NE.AND.EX P1, PT, RZ, UR13, PT, P1 ;  /* 0x0000000dff007c0c */ /* 0x000fe4000bf25310 */
[----:B------:R-:W-:-:S11]  /*58a0*/  ISETP.NE.AND.EX P3, PT, RZ, UR23, PT, P3 ;  /* 0x00000017ff007c0c */ /* 0x000fd6000bf65330 */
[----:B------:R-:W1:Y:S01]  /*58b0*/  @P1 S2R R51, SR_CTAID.X ;  /* 0x0000000000331919 */ /* 0x000e620000002500 */
[----:B------:R-:W1:Y:S08]  /*58c0*/  @P1 LDC.64 R14, c[0x0][0x448] ;  /* 0x00011200ff0e1b82 */ /* 0x000e700000000a00 */
[----:B0-----:R-:W0:Y:S08]  /*58d0*/  @P3 LDC.64 R12, c[0x0][0x438] ;  /* 0x00010e00ff0c3b82 */ /* 0x001e300000000a00 */
[----:B----4-:R-:W2:Y:S01]  /*58e0*/  @P1 LDC R78, c[0x0][0x430] ;  /* 0x00010c00ff4e1b82 */ /* 0x010ea20000000800 */
[----:B-1----:R-:W-:-:S07]  /*58f0*/  @P1 IMAD.WIDE.U32 R14, R51, 0x2, R14 ;  /* 0x00000002330e1825 */ /* 0x002fce00078e000e */
[----:B------:R-:W2:Y:S01]  /*5900*/  @P1 LDC R51, c[0x0][0x408] ;  /* 0x00010200ff331b82 */ /* 0x000ea20000000800 */
[----:B0-----:R-:W-:Y:S01]  /*5910*/  @P3 IMAD.WIDE R12, R46, 0x2, R12 ;  /* 0x000000022e0c3825 */ /* 0x001fe200078e020c */
[----:B------:R-:W3:Y:S05]  /*5920*/  @P1 LDG.E.U16 R14, desc[UR36][R14.64] ;  /* 0x000000240e0e1981 */ /* 0x000eea000c1e1500 */
[----:B------:R-:W4:Y:S01]  /*5930*/  @P3 LDG.E.U16 R12, desc[UR36][R12.64] ;  /* 0x000000240c0c3981 */ /* 0x000f22000c1e1500 */
[----:B--2---:R-:W-:-:S05]  /*5940*/  @P1 IMAD.IADD R51, R51, 0x1, R78 ;  /* 0x0000000133331824 */ /* 0x004fca00078e024e */
[----:B------:R-:W-:-:S04]  /*5950*/  @P1 ISETP.GE.AND P4, PT, R50, R51, PT ;  /* 0x000000333200120c */ /* 0x000fc80003f86270 */
[----:B------:R-:W-:-:S04]  /*5960*/  @P1 SEL R51, R18, RZ, !P4 ;  /* 0x000000ff12331207 */ /* 0x000fc80006000000 */
[----:B------:R-:W-:Y:S01]  /*5970*/  @P1 IADD3 R51, PT, PT, R48, R51, -R23 ;  /* 0x0000003330331210 */ /* 0x000fe20007ffe817 */
[----:B---3--:R-:W-:Y:S02]  /*5980*/  @P1 HADD2.F32 R75, -RZ, R14.H0_H0 ;  /* 0x2000000eff4b1230 */ /* 0x008fe40000004100 */
[----:B----4-:R-:W-:Y:S01]  /*5990*/  @P3 HADD2.F32 R50, -RZ, R12.H0_H0 ;  /* 0x2000000cff323230 */ /* 0x010fe20000004100 */
[----:B------:R-:W-:-:S04]  /*59a0*/  @P1 I2FP.F32.S32 R12, R51 ;  /* 0x00000033000c1245 */ /* 0x000fc80000201400 */
[----:B------:R-:W-:-:S04]  /*59b0*/  @P3 FADD.FTZ R11, R11, R50 ;  /* 0x000000320b0b3221 */ /* 0x000fc80000010000 */
[----:B------:R-:W-:-:S05]  /*59c0*/  @P1 FFMA.FTZ R11, R12, R75, R11 ;  /* 0x0000004b0c0b1223 */ /* 0x000fca000001000b */
[----:B------:R1:W-:Y:S01]  /*59d0*/  STS [R49], R11 ;  /* 0x0000000b31007388 */ /* 0x0003e20000000800 */
[----:B------:R-:W-:-:S07]  /*59e0*/  @!P2 FMNMX.FTZ R74, R74, R11, !PT ;  /* 0x0000000b4a4aa209 */ /* 0x000fce0007810000 */
.L_x_359:
[----:B------:R-:W-:Y:S05]  /*59f0*/  BSYNC.RECONVERGENT B1 ;  /* 0x0000000000017941 */ /* 0x000fea0003800200 */
.L_x_358:
        /* <DEDUP_REMOVED lines=8> */
.L_x_293:
[----:B0-----:R-:W-:Y:S05]  /*5a80*/  BSYNC B0 ;  /* 0x0000000000007941 */ /* 0x001fea0003800000 */
.L_x_292:
[----:B------:R-:W-:-:S03]  /*5a90*/  UMOV UR5, 0xffffffff ;  /* 0xffffffff00057882 */ /* 0x000fc60000000000 */
[----:B------:R-:W-:Y:S05]  /*5aa0*/  BRA.DIV UR5, `(.L_x_361) ;  /* 0x0000004a05dc7947 */ /* 0x000fea000b800000 */
[----:B------:R-:W1:Y:S02]  /*5ab0*/  SHFL.BFLY PT, R14, R74, 0x10, 0x1f ;  /* 0x0e001f004a0e7f89 */ /* 0x000e6400000e0000 */
[----:B-1----:R-:W-:-:S05]  /*5ac0*/  FMNMX.FTZ R13, R14, R74, !PT ;  /* 0x0000004a0e0d7209 */ /* 0x002fca0007810000 */
[----:B------:R-:W0:Y:S02]  /*5ad0*/  SHFL.BFLY PT, R14, R13, 0x8, 0x1f ;  /* 0x0d001f000d0e7f89 */ /* 0x000e2400000e0000 */
[----:B0-----:R-:W-:-:S05]  /*5ae0*/  FMNMX.FTZ R3, R13, R14, !PT ;  /* 0x0000000e0d037209 */ /* 0x001fca0007810000 */
[----:B------:R0:W1:Y:S02]  /*5af0*/  SHFL.BFLY PT, R14, R3, 0x4, 0x1f ;  /* 0x0c801f00030e7f89 */ /* 0x00006400000e0000 */
.L_x_435:
[----:B-----5:R-:W2:Y:S01]  /*5b00*/  S2R R18, SR_CgaCtaId ;  /* 0x0000000000127919 */ /* 0x020ea20000008800 */
[----:B------:R-:W-:Y:S01]  /*5b10*/  LOP3.LUT P0, R5, R19, 0x1f, RZ, 0xc0, !PT ;  /* 0x0000001f13057812 */ /* 0x000fe2000780c0ff */
[----:B------:R-:W-:Y:S05]  /*5b20*/  WARPSYNC.ALL ;  /* 0x0000000000007948 */ /* 0x000fea0003800000 */
[----:B------:R-:W-:Y:S02]  /*5b30*/  MOV R13, 0x400 ;  /* 0x00000400000d7802 */ /* 0x000fe40000000f00 */
[----:B-1----:R-:W-:Y:S02]  /*5b40*/  FMNMX.FTZ R14, R3, R14, !PT ;  /* 0x0000000e030e7209 */ /* 0x002fe40007810000 */
[----:B--2---:R-:W-:-:S04]  /*5b50*/  LEA R6, R18, R13, 0x18 ;  /* 0x0000000d12067211 */ /* 0x004fc800078ec0ff */
[----:B0-----:R-:W-:-:S05]  /*5b60*/  LEA.HI R3, R19, R6, RZ, 0x1d ;  /* 0x0000000613037211 */ /* 0x001fca00078fe8ff */
        /* <DEDUP_REMOVED lines=10> */
[----:B------:R-:W-:-:S05]  /*5c10*/  IMAD.IADD R4, R19, 0x1, R0 ;  /* 0x0000000113047824 */ /* 0x000fca00078e0200 */
[----:B------:R-:W-:Y:S01]  /*5c20*/  ISETP.GE.AND P0, PT, R4, R23, PT ;  /* 0x000000170400720c */ /* 0x000fe20003f06270 */
[----:B------:R-:W0:-:S12]  /*5c30*/  SHFL.IDX PT, R7, R7, RZ, 0x1f ;  /* 0x00001fff07077589 */ /* 0x000e1800000e0000 */
[----:B------:R-:W-:Y:S05]  /*5c40*/  @P0 BRA `(.L_x_363) ;  /* 0x00000014000c0947 */ /* 0x000fea0003800000 */
[----:B------:R-:W1:Y:S02]  /*5c50*/  LDC.64 R10, c[0x0][0x420] ;  /* 0x00010800ff0a7b82 */ /* 0x000e640000000a00 */
[----:B-1----:R-:W-:-:S04]  /*5c60*/  ISETP.NE.U32.AND P0, PT, R10, RZ, PT ;  /* 0x000000ff0a00720c */ /* 0x002fc80003f05070 */
[----:B------:R-:W-:-:S13]  /*5c70*/  ISETP.NE.AND.EX P0, PT, R11, RZ, PT, P0 ;  /* 0x000000ff0b00720c */ /* 0x000fda0003f05300 */
[----:B------:R-:W-:Y:S05]  /*5c80*/  @P0 BRA `(.L_x_364) ;  /* 0x0000000c008c0947 */ /* 0x000fea0003800000 */
[----:B------:R-:W-:Y:S01]  /*5c90*/  VIADDMNMX R9, R4, 0x40, R23, !PT ;  /* 0x0000004004097846 */ /* 0x000fe20007800117 */
[----:B------:R-:W-:Y:S01]  /*5ca0*/  BSSY.RECONVERGENT B1, `(.L_x_365) ;  /* 0x000001c000017945 */ /* 0x000fe20003800200 */
[----:B------:R-:W-:Y:S02]  /*5cb0*/  LOP3.LUT R8, RZ, R19, RZ, 0x33, !PT ;  /* 0x00000013ff087212 */ /* 0x000fe400078e33ff */
[----:B------:R-:W-:Y:S02]  /*5cc0*/  MOV R10, R4 ;  /* 0x00000004000a7202 */ /* 0x000fe40000000f00 */
[----:B------:R-:W-:-:S04]  /*5cd0*/  IADD3 R9, PT, PT, -R0, R9, R8 ;  /* 0x0000000900097210 */ /* 0x000fc80007ffe108 */
[C---:B------:R-:W-:Y:S02]  /*5ce0*/  LOP3.LUT R8, R9.reuse, 0xc0, RZ, 0xc0, !PT ;  /* 0x000000c009087812 */ /* 0x040fe400078ec0ff */
[----:B------:R-:W-:Y:S02]  /*5cf0*/  ISETP.GE.U32.AND P1, PT, R9, 0xc0, PT ;  /* 0x000000c00900780c */ /* 0x000fe40003f26070 */
[----:B------:R-:W-:Y:S01]  /*5d00*/  ISETP.NE.AND P0, PT, R8, 0xc0, PT ;  /* 0x000000c00800780c */ /* 0x000fe20003f05270 */
[----:B------:R-:W-:-:S12]  /*5d10*/  IMAD.MOV.U32 R8, RZ, RZ, RZ ;  /* 0x000000ffff087224 */ /* 0x000fd800078e00ff */
[----:B------:R-:W-:Y:S05]  /*5d20*/  @!P0 BRA `(.L_x_366) ;  /* 0x00000000004c8947 */ /* 0x000fea0003800000 */
[----:B------:R-:W-:Y:S01]  /*5d30*/  VIADD R11, R13, 0x210 ;  /* 0x000002100d0b7836 */ /* 0x000fe20000000000 */
[----:B------:R-:W-:Y:S01]  /*5d40*/  LEA.HI R8, R9, 0x1, RZ, 0x1a ;  /* 0x0000000109087811 */ /* 0x000fe200078fd0ff */
[----:B------:R-:W-:-:S03]  /*5d50*/  IMAD.MOV.U32 R10, RZ, RZ, R4 ;  /* 0x000000ffff0a7224 */ /* 0x000fc600078e0004 */
[----:B------:R-:W-:Y:S01]  /*5d60*/  LOP3.LUT R9, R8, 0x3, RZ, 0xc0, !PT ;  /* 0x0000000308097812 */ /* 0x000fe200078ec0ff */
[----:B------:R-:W-:Y:S01]  /*5d70*/  HFMA2 R8, -RZ, RZ, 0, 0 ;  /* 0x00000000ff087431 */ /* 0x000fe200000001ff */
[----:B------:R-:W-:-:S03]  /*5d80*/  LEA R12, R18, R11, 0x18 ;  /* 0x0000000b120c7211 */ /* 0x000fc600078ec0ff */
[----:B------:R-:W-:Y:S01]  /*5d90*/  IMAD.MOV R9, RZ, RZ, -R9 ;  /* 0x000000ffff097224 */ /* 0x000fe200078e0a09 */
[----:B------:R-:W-:-:S07]  /*5da0*/  LEA R11, R19, R12, 0x2 ;  /* 0x0000000c130b7211 */ /* 0x000fce00078e10ff */
.L_x_367:
[----:B------:R-:W0:Y:S01]  /*5db0*/  LDS R12, [R11] ;  /* 0x000000000b0c7984 */ /* 0x000e220000000800 */
[----:B------:R-:W-:Y:S01]  /*5dc0*/  IADD3 R9, PT, PT, R9, 0x1, RZ ;  /* 0x0000000109097810 */ /* 0x000fe20007ffe0ff */
[----:B------:R-:W-:-:S03]  /*5dd0*/  VIADD R10, R10, 0x40 ;  /* 0x000000400a0a7836 */ /* 0x000fc60000000000 */
[----:B------:R-:W-:Y:S01]  /*5de0*/  ISETP.NE.AND P0, PT, R9, RZ, PT ;  /* 0x000000ff0900720c */ /* 0x000fe20003f05270 */
[----:B0-----:R-:W-:-:S04]  /*5df0*/  FADD.FTZ R12, -R7, R12 ;  /* 0x0000000c070c7221 */ /* 0x001fc80000010100 */
[----:B------:R-:W-:-:S06]  /*5e00*/  FMUL.FTZ R12, R12, 1.4426950216293334961 ;  /* 0x3fb8aa3b0c0c7820 */ /* 0x000fcc0000410000 */
[----:B------:R-:W0:Y:S02]  /*5e10*/  MUFU.EX2 R12, R12 ;  /* 0x0000000c000c7308 */ /* 0x000e240000000800 */
[----:B0-----:R0:W-:Y:S01]  /*5e20*/  STS [R11], R12 ;  /* 0x0000000c0b007388 */ /* 0x0011e20000000800 */
[----:B------:R-:W-:Y:S01]  /*5e30*/  FADD.FTZ R8, R12, R8 ;  /* 0x000000080c087221 */ /* 0x000fe20000010000 */
[----:B0-----:R-:W-:Y:S01]  /*5e40*/  IADD3 R11, PT, PT, R11, 0x100, RZ ;  /* 0x000001000b0b7810 */ /* 0x001fe20007ffe0ff */
[----:B------:R-:W-:Y:S06]  /*5e50*/  @P0 BRA `(.L_x_367) ;  /* 0xfffffffc00d40947 */ /* 0x000fec000383ffff */
.L_x_366:
[----:B------:R-:W-:Y:S05]  /*5e60*/  BSYNC.RECONVERGENT B1 ;  /* 0x0000000000017941 */ /* 0x000fea0003800200 */
.L_x_365:
[----:B------:R-:W-:Y:S05]  /*5e70*/  @!P1 BRA `(.L_x_363) ;  /* 0x0000001000809947 */ /* 0x000fea0003800000 */
[----:B------:R-:W-:Y:S01]  /*5e80*/  IMAD.IADD R11, R23, 0x1, -R10 ;  /* 0x00000001170b7824 */ /* 0x000fe200078e0a0a */
[----:B------:R-:W-:Y:S01]  /*5e90*/  IADD3 R13, PT, PT, R13, 0x210, RZ ;  /* 0x000002100d0d7810 */ /* 0x000fe20007ffe0ff */
[----:B------:R-:W-:Y:S01]  /*5ea0*/  IMAD.SHL.U32 R9, R0, 0x4, RZ ;  /* 0x0000000400097824 */ /* 0x000fe200078e00ff */
[----:B------:R-:W-:Y:S01]  /*5eb0*/  BSSY.RECONVERGENT B1, `(.L_x_368) ;  /* 0x000006d000017945 */ /* 0x000fe20003800200 */
[----:B------:R-:W-:Y:S02]  /*5ec0*/  PLOP3.LUT P0, PT, PT, PT, PT, 0x80, 0x8 ;  /* 0x000000000008781c */ /* 0x000fe40003f0f070 */
[----:B------:R-:W-:Y:S02]  /*5ed0*/  ISETP.GT.AND P1, PT, R11, 0x300, PT ;  /* 0x000003000b00780c */ /* 0x000fe40003f24270 */
[----:B------:R-:W-:Y:S02]  /*5ee0*/  LEA R18, R18, R13, 0x18 ;  /* 0x0000000d12127211 */ /* 0x000fe400078ec0ff */
[----:B------:R-:W-:-:S04]  /*5ef0*/  LEA R9, R10, -R9, 0x2 ;  /* 0x800000090a097211 */ /* 0x000fc800078e10ff */
[----:B------:R-:W-:-:S05]  /*5f00*/  IADD3 R9, PT, PT, R9, 0x200, R18 ;  /* 0x0000020009097810 */ /* 0x000fca0007ffe012 */
[----:B------:R-:W-:Y:S05]  /*5f10*/  @!P1 BRA `(.L_x_369) ;  /* 0x0000000400989947 */ /* 0x000fea0003800000 */
[----:B------:R-:W-:Y:S01]  /*5f20*/  PLOP3.LUT P0, PT, PT, PT, PT, 0x8, 0x80 ;  /* 0x000000000080781c */ /* 0x000fe20003f0e170 */
[----:B------:R-:W-:-:S12]  /*5f30*/  VIADD R11, R23, 0xfffffd00 ;  /* 0xfffffd00170b7836 */ /* 0x000fd80000000000 */
.L_x_370:
[----:B------:R-:W0:Y:S01]  /*5f40*/  LDS R12, [R9+-0x200] ;  /* 0xfffe0000090c7984 */ /* 0x000e220000000800 */
[----:B------:R-:W-:-:S03]  /*5f50*/  IADD3 R10, PT, PT, R10, 0x400, RZ ;  /* 0x000004000a0a7810 */ /* 0x000fc60007ffe0ff */
[----:B------:R-:W1:Y:S01]  /*5f60*/  LDS R14, [R9+-0x100] ;  /* 0xffff0000090e7984 */ /* 0x000e620000000800 */
[----:B------:R-:W-:-:S03]  /*5f70*/  ISETP.GE.AND P1, PT, R10, R11, PT ;  /* 0x0000000b0a00720c */ /* 0x000fc60003f26270 */
[----:B------:R-:W2:Y:S04]  /*5f80*/  LDS R18, [R9] ;  /* 0x0000000009127984 */ /* 0x000ea80000000800 */
[----:B------:R-:W3:Y:S04]  /*5f90*/  LDS R20, [R9+0x100] ;  /* 0x0001000009147984 */ /* 0x000ee80000000800 */
[----:B------:R-:W5:Y:S04]  /*5fa0*/  LDS R24, [R9+0x200] ;  /* 0x0002000009187984 */ /* 0x000f680000000800 */
[----:B------:R-:W4:Y:S04]  /*5fb0*/  LDS R26, [R9+0x300] ;  /* 0x00030000091a7984 */ /* 0x000f280000000800 */
[----:B------:R-:W4:Y:S04]  /*5fc0*/  LDS R28, [R9+0x400] ;  /* 0x00040000091c7984 */ /* 0x000f280000000800 */
        /* <DEDUP_REMOVED lines=13> */
[C---:B---3--:R-:W-:Y:S01]  /*60a0*/  FADD.FTZ R20, -R7.reuse, R20 ;  /* 0x0000001407147221 */ /* 0x048fe20000010100 */
[----:B------:R-:W3:Y:S01]  /*60b0*/  LDS R42, [R9+0xb00] ;  /* 0x000b0000092a7984 */ /* 0x000ee20000000800 */
[----:B-----5:R-:W-:-:S02]  /*60c0*/  FADD.FTZ R24, -R7, R24 ;  /* 0x0000001807187221 */ /* 0x020fc40000010100 */
[----:B------:R-:W-:Y:S01]  /*60d0*/  FMUL.FTZ R20, R20, 1.4426950216293334961 ;  /* 0x3fb8aa3b14147820 */ /* 0x000fe20000410000 */
[----:B------:R-:W5:Y:S01]  /*60e0*/  LDS R44, [R9+0xc00] ;  /* 0x000c0000092c7984 */ /* 0x000f620000000800 */
[----:B------:R-:W0:Y:S01]  /*60f0*/  MUFU.EX2 R14, R14 ;  /* 0x0000000e000e7308 */ /* 0x000e220000000800 */
[----:B------:R-:W-:Y:S01]  /*6100*/  FMUL.FTZ R24, R24, 1.4426950216293334961 ;  /* 0x3fb8aa3b18187820 */ /* 0x000fe20000410000 */
[C---:B----4-:R-:W-:Y:S01]  /*6110*/  FADD.FTZ R26, -R7.reuse, R26 ;  /* 0x0000001a071a7221 */ /* 0x050fe20000010100 */
[----:B------:R-:W4:Y:S01]  /*6120*/  LDS R46, [R9+0xd00] ;  /* 0x000d0000092e7984 */ /* 0x000f220000000800 */
[C---:B------:R-:W-:Y:S02]  /*6130*/  FADD.FTZ R28, -R7.reuse, R28 ;  /* 0x0000001c071c7221 */ /* 0x040fe40000010100 */
[----:B------:R-:W-:Y:S02]  /*6140*/  FMUL.FTZ R26, R26, 1.4426950216293334961 ;  /* 0x3fb8aa3b1a1a7820 */ /* 0x000fe40000410000 */
[----:B------:R-:W1:Y:S01]  /*6150*/  MUFU.EX2 R18, R18 ;  /* 0x0000001200127308 */ /* 0x000e620000000800 */
        /* <DEDUP_REMOVED lines=14> */
[----:B-1----:R-:W-:Y:S01]  /*6240*/  FADD.FTZ R8, R8, R18 ;  /* 0x0000001208087221 */ /* 0x002fe20000010000 */
[----:B------:R-:W-:Y:S01]  /*6250*/  FMUL.FTZ R36, R36, 1.4426950216293334961 ;  /* 0x3fb8aa3b24247820 */ /* 0x000fe20000410000 */
[C---:B------:R-:W-:Y:S01]  /*6260*/  FADD.FTZ R38, -R7.reuse, R38 ;  /* 0x0000002607267221 */ /* 0x040fe20000010100 */
[----:B------:R-:W-:Y:S03]  /*6270*/  STS [R9], R18 ;  /* 0x0000001209007388 */ /* 0x000fe60000000800 */
[----:B------:R-:W-:Y:S01]  /*6280*/  FMUL.FTZ R38, R38, 1.4426950216293334961 ;  /* 0x3fb8aa3b26267820 */ /* 0x000fe20000410000 */
[----:B------:R-:W1:Y:S01]  /*6290*/  MUFU.EX2 R26, R26 ;  /* 0x0000001a001a7308 */ /* 0x000e620000000800 */
[----:B--2---:R-:W-:Y:S01]  /*62a0*/  FADD.FTZ R8, R8, R20 ;  /* 0x0000001408087221 */ /* 0x004fe20000010000 */
[C---:B------:R-:W-:Y:S01]  /*62b0*/  FADD.FTZ R40, -R7.reuse, R40 ;  /* 0x0000002807287221 */ /* 0x040fe20000010100 */
[C---:B---3--:R-:W-:Y:S01]  /*62c0*/  FADD.FTZ R42, -R7.reuse, R42 ;  /* 0x0000002a072a7221 */ /* 0x048fe20000010100 */
[----:B------:R-:W-:Y:S02]  /*62d0*/  STS [R9+0x100], R20 ;  /* 0x0001001409007388 */ /* 0x000fe40000000800 */
[----:B------:R-:W-:Y:S01]  /*62e0*/  FMUL.FTZ R40, R40, 1.4426950216293334961 ;  /* 0x3fb8aa3b28287820 */ /* 0x000fe20000410000 */
[----:B------:R-:W-:Y:S01]  /*62f0*/  FMUL.FTZ R42, R42, 1.4426950216293334961 ;  /* 0x3fb8aa3b2a2a7820 */ /* 0x000fe20000410000 */
[----:B------:R-:W2:Y:S01]  /*6300*/  MUFU.EX2 R28, R28 ;  /* 0x0000001c001c7308 */ /* 0x000ea20000000800 */
[----:B0-----:R-:W-:Y:S01]  /*6310*/  FADD.FTZ R8, R8, R24 ;  /* 0x0000001808087221 */ /* 0x001fe20000010000 */
[C---:B-----5:R-:W-:Y:S01]  /*6320*/  FADD.FTZ R44, -R7.reuse, R44 ;  /* 0x0000002c072c7221 */ /* 0x060fe20000010100 */
[----:B----4-:R-:W-:Y:S01]  /*6330*/  FADD.FTZ R46, -R7, R46 ;  /* 0x0000002e072e7221 */ /* 0x010fe20000010100 */
        /* <DEDUP_REMOVED lines=36> */
.L_x_369:
[----:B------:R-:W-:Y:S05]  /*6580*/  BSYNC.RECONVERGENT B1 ;  /* 0x0000000000017941 */ /* 0x000fea0003800200 */
.L_x_368:
[----:B------:R-:W-:Y:S01]  /*6590*/  IADD3 R11, PT, PT, R23, -R10, RZ ;  /* 0x8000000a170b7210 */ /* 0x000fe20007ffe0ff */
        /* <DEDUP_REMOVED lines=8> */
[----:B------:R-:W3:Y:S04]  /*6620*/  LDS R20, [R9+0x100] ;  /* 0x0001000009147984 */ /* 0x000ee80000000800 */
[----:B------:R-:W5:Y:S04]  /*6630*/  LDS R24, [R9+0x200] ;  /* 0x0002000009187984 */ /* 0x000f680000000800 */
[----:B------:R-:W4:Y:S04]  /*6640*/  LDS R26, [R9+0x300] ;  /* 0x00030000091a7984 */ /* 0x000f280000000800 */
[----:B------:R-:W4:Y:S04]  /*6650*/  LDS R28, [R9+0x400] ;  /* 0x00040000091c7984 */ /* 0x000f280000000800 */
        /* <DEDUP_REMOVED lines=8> */
[C---:B---3--:R-:W-:Y:S01]  /*66e0*/  FADD.FTZ R20, -R7.reuse, R20 ;  /* 0x0000001407147221 */ /* 0x048fe20000010100 */
[----:B-----5:R-:W-:-:S03]  /*66f0*/  FADD.FTZ R24, -R7, R24 ;  /* 0x0000001807187221 */ /* 0x020fc60000010100 */
[----:B------:R-:W-:Y:S02]  /*6700*/  FMUL.FTZ R20, R20, 1.4426950216293334961 ;  /* 0x3fb8aa3b14147820 */ /* 0x000fe40000410000 */
[----:B------:R-:W1:Y:S01]  /*6710*/  MUFU.EX2 R14, R14 ;  /* 0x0000000e000e7308 */ /* 0x000e620000000800 */
[----:B------:R-:W-:Y:S01]  /*6720*/  FMUL.FTZ R24, R24, 1.4426950216293334961 ;  /* 0x3fb8aa3b18187820 */ /* 0x000fe20000410000 */
[C---:B----4-:R-:W-:Y:S01]  /*6730*/  FADD.FTZ R26, -R7.reuse, R26 ;  /* 0x0000001a071a7221 */ /* 0x050fe20000010100 */
        /* <DEDUP_REMOVED lines=28> */
.L_x_372:
[----:B------:R-:W-:Y:S05]  /*6900*/  BSYNC.RECONVERGENT B1 ;  /* 0x0000000000017941 */ /* 0x000fea0003800200 */
.L_x_371:
[----:B------:R-:W-:-:S13]  /*6910*/  ISETP.LT.OR P0, PT, R10, R23, P0 ;  /* 0x000000170a00720c */ /* 0x000fda0000701670 */
[----:B------:R-:W-:Y:S05]  /*6920*/  @!P0 BRA `(.L_x_363) ;  /* 0x0000000400d48947 */ /* 0x000fea0003800000 */
[----:B------:R-:W0:Y:S04]  /*6930*/  LDS R10, [R9+-0x200] ;  /* 0xfffe0000090a7984 */ /* 0x000e280000000800 */
[----:B------:R-:W1:Y:S04]  /*6940*/  LDS R12, [R9+-0x100] ;  /* 0xffff0000090c7984 */ /* 0x000e680000000800 */
[----:B------:R-:W2:Y:S04]  /*6950*/  LDS R14, [R9] ;  /* 0x00000000090e7984 */ /* 0x000ea80000000800 */
[----:B------:R-:W3:Y:S01]  /*6960*/  LDS R18, [R9+0x100] ;  /* 0x0001000009127984 */ /* 0x000ee20000000800 */
[C---:B0-----:R-:W-:Y:S01]  /*6970*/  FADD.FTZ R10, -R7.reuse, R10 ;  /* 0x0000000a070a7221 */ /* 0x041fe20000010100 */
[----:B-1----:R-:W-:-:S03]  /*6980*/  FADD.FTZ R12, -R7, R12 ;  /* 0x0000000c070c7221 */ /* 0x002fc60000010100 */
[----:B------:R-:W-:Y:S01]  /*6990*/  FMUL.FTZ R10, R10, 1.4426950216293334961 ;  /* 0x3fb8aa3b0a0a7820 */ /* 0x000fe20000410000 */
[----:B--2---:R-:W-:Y:S01]  /*69a0*/  FADD.FTZ R14, -R7, R14 ;  /* 0x0000000e070e7221 */ /* 0x004fe20000010100 */
        /* <DEDUP_REMOVED lines=9> */
[----:B------:R-:W0:Y:S01]  /*6a40*/  MUFU.EX2 R18, R18 ;  /* 0x0000001200127308 */ /* 0x000e220000000800 */
[----:B-1----:R3:W-:Y:S01]  /*6a50*/  STS [R9+-0x100], R12 ;  /* 0xffff000c09007388 */ /* 0x0027e20000000800 */
[----:B------:R-:W-:-:S03]  /*6a60*/  FADD.FTZ R8, R8, R12 ;  /* 0x0000000c08087221 */ /* 0x000fc60000010000 */
[----:B--2---:R3:W-:Y:S01]  /*6a70*/  STS [R9], R14 ;  /* 0x0000000e09007388 */ /* 0x0047e20000000800 */
[----:B------:R-:W-:-:S03]  /*6a80*/  FADD.FTZ R8, R8, R14 ;  /* 0x0000000e08087221 */ /* 0x000fc60000010000 */
[----:B0-----:R3:W-:Y:S01]  /*6a90*/  STS [R9+0x100], R18 ;  /* 0x0001001209007388 */ /* 0x0017e20000000800 */
[----:B------:R-:W-:Y:S01]  /*6aa0*/  FADD.FTZ R8, R8, R18 ;  /* 0x0000001208087221 */ /* 0x000fe20000010000 */
[----:B------:R-:W-:Y:S06]  /*6ab0*/  BRA `(.L_x_363) ;  /* 0x0000000400707947 */ /* 0x000fec0003800000 */
.L_x_364:
        /* <DEDUP_REMOVED lines=12> */
[--C-:B------:R-:W-:Y:S01]  /*6b80*/  IMAD.MOV.U32 R12, RZ, RZ, R4.reuse ;  /* 0x000000ffff0c7224 */ /* 0x100fe200078e0004 */
[----:B------:R-:W-:Y:S02]  /*6b90*/  IADD3 R10, P1, P2, R17, R10, R4 ;  /* 0x0000000a110a7210 */ /* 0x000fe40007a3e004 */
[----:B------:R-:W-:Y:S01]  /*6ba0*/  LOP3.LUT R9, R8, 0x3, RZ, 0xc0, !PT ;  /* 0x0000000308097812 */ /* 0x000fe200078ec0ff */
[----:B------:R-:W-:Y:S01]  /*6bb0*/  HFMA2 R8, -RZ, RZ, 0, 0 ;  /* 0x00000000ff087431 */ /* 0x000fe200000001ff */
[----:B------:R-:W-:Y:S02]  /*6bc0*/  LEA R18, R18, R13, 0x18 ;  /* 0x0000000d12127211 */ /* 0x000fe400078ec0ff */
[----:B------:R-:W-:Y:S01]  /*6bd0*/  IADD3.X R11, PT, PT, R16, R11, RZ, P1, P2 ;  /* 0x0000000b100b7210 */ /* 0x000fe20000fe44ff */
[----:B------:R-:W-:Y:S01]  /*6be0*/  IMAD.MOV R9, RZ, RZ, -R9 ;  /* 0x000000ffff097224 */ /* 0x000fe200078e0a09 */
[----:B------:R-:W-:-:S07]  /*6bf0*/  LEA R13, R19, R18, 0x2 ;  /* 0x00000012130d7211 */ /* 0x000fce00078e10ff */
.L_x_375:
[----:B------:R1:W2:Y:S01]  /*6c00*/  LDG.E.U8 R14, desc[UR36][R10.64] ;  /* 0x000000240a0e7981 */ /* 0x0002a2000c1e1100 */
[----:B------:R-:W-:Y:S01]  /*6c10*/  VIADD R9, R9, 0x1 ;  /* 0x0000000109097836 */ /* 0x000fe20000000000 */
[----:B------:R-:W-:Y:S02]  /*6c20*/  IADD3 R12, PT, PT, R12, 0x40, RZ ;  /* 0x000000400c0c7810 */ /* 0x000fe40007ffe0ff */
[----:B-1----:R-:W-:-:S05]  /*6c30*/  IADD3 R10, P2, PT, R10, 0x40, RZ ;  /* 0x000000400a0a7810 */ /* 0x002fca0007f5e0ff */
[----:B------:R-:W-:Y:S01]  /*6c40*/  IMAD.X R11, RZ, RZ, R11, P2 ;  /* 0x000000ffff0b7224 */ /* 0x000fe200010e060b */
[----:B--2---:R-:W-:-:S13]  /*6c50*/  ISETP.NE.AND P1, PT, R14, RZ, PT ;  /* 0x000000ff0e00720c */ /* 0x004fda0003f25270 */
[----:B------:R-:W0:Y:S02]  /*6c60*/  @!P1 LDS R14, [R13] ;  /* 0x000000000d0e9984 */ /* 0x000e240000000800 */
[----:B0-----:R-:W-:Y:S01]  /*6c70*/  @!P1 FADD.FTZ R15, -R7, R14 ;  /* 0x0000000e070f9221 */ /* 0x001fe20000010100 */
[----:B------:R-:W-:-:S03]  /*6c80*/  MOV R14, RZ ;  /* 0x000000ff000e7202 */ /* 0x000fc60000000f00 */
[----:B------:R-:W-:-:S04]  /*6c90*/  @!P1 FMUL.FTZ R15, R15, 1.4426950216293334961 ;  /* 0x3fb8aa3b0f0f9820 */ /* 0x000fc80000410000 */
[----:B------:R-:W0:Y:S01]  /*6ca0*/  @!P1 MUFU.EX2 R14, R15 ;  /* 0x0000000f000e9308 */ /* 0x000e220000000800 */
[----:B------:R-:W-:Y:S01]  /*6cb0*/  ISETP.NE.AND P1, PT, R9, RZ, PT ;  /* 0x000000ff0900720c */ /* 0x000fe20003f25270 */
[----:B0-----:R0:W-:Y:S01]  /*6cc0*/  STS [R13], R14 ;  /* 0x0000000e0d007388 */ /* 0x0011e20000000800 */
[----:B------:R-:W-:Y:S01]  /*6cd0*/  FADD.FTZ R8, R14, R8 ;  /* 0x000000080e087221 */ /* 0x000fe20000010000 */
[----:B0-----:R-:W-:-:S10]  /*6ce0*/  IADD3 R13, PT, PT, R13, 0x100, RZ ;  /* 0x000001000d0d7810 */ /* 0x001fd40007ffe0ff */
[----:B------:R-:W-:Y:S05]  /*6cf0*/  @P1 BRA `(.L_x_375) ;  /* 0xfffffffc00c01947 */ /* 0x000fea000383ffff */
.L_x_374:
[----:B------:R-:W-:Y:S05]  /*6d00*/  BSYNC.RECONVERGENT B1 ;  /* 0x0000000000017941 */ /* 0x000fea0003800200 */
.L_x_373:
[----:B------:R-:W-:Y:S05]  /*6d10*/  @!P0 BRA `(.L_x_363) ;  /* 0x0000000000d88947 */ /* 0x000fea0003800000 */
[----:B------:R-:W1:Y:S01]  /*6d20*/  S2R R14, SR_CgaCtaId ;  /* 0x00000000000e7919 */ /* 0x000e620000008800 */
[----:B------:R-:W2:Y:S01]  /*6d30*/  LDCU.64 UR6, c[0x0][0x420] ;  /* 0x00008400ff0677ac */ /* 0x000ea20008000a00 */
[----:B------:R-:W-:Y:S01]  /*6d40*/  MOV R11, 0x400 ;  /* 0x00000400000b7802 */ /* 0x000fe20000000f00 */
[----:B------:R-:W-:-:S03]  /*6d50*/  IMAD.SHL.U32 R9, R0, 0x4, RZ ;  /* 0x0000000400097824 */ /* 0x000fc600078e00ff */
[----:B------:R-:W-:Y:S01]  /*6d60*/  IADD3 R11, PT, PT, R11, 0x210, RZ ;  /* 0x000002100b0b7810 */ /* 0x000fe20007ffe0ff */
[----:B------:R-:W-:Y:S01]  /*6d70*/  IMAD R9, R12, 0x4, -R9 ;  /* 0x000000040c097824 */ /* 0x000fe200078e0a09 */
[----:B--2---:R-:W-:-:S04]  /*6d80*/  IADD3 R10, P0, P1, R17, UR6, R12 ;  /* 0x00000006110a7c10 */ /* 0x004fc8000f91e00c */
[----:B------:R-:W-:Y:S02]  /*6d90*/  IADD3 R10, P2, PT, R10, 0x80, RZ ;  /* 0x000000800a0a7810 */ /* 0x000fe40007f5e0ff */
[----:B-1----:R-:W-:Y:S02]  /*6da0*/  LEA R14, R14, R11, 0x18 ;  /* 0x0000000b0e0e7211 */ /* 0x002fe400078ec0ff */
[----:B------:R-:W-:Y:S02]  /*6db0*/  IADD3.X R11, PT, PT, R16, UR7, RZ, P0, P1 ;  /* 0x00000007100b7c10 */ /* 0x000fe400087e24ff */
[----:B------:R-:W-:Y:S02]  /*6dc0*/  IADD3 R9, PT, PT, R9, 0x200, R14 ;  /* 0x0000020009097810 */ /* 0x000fe40007ffe00e */
[----:B------:R-:W-:-:S07]  /*6dd0*/  IADD3.X R11, PT, PT, RZ, R11, RZ, P2, !PT ;  /* 0x0000000bff0b7210 */ /* 0x000fce00017fe4ff */
.L_x_376:
[----:B------:R-:W2:Y:S04]  /*6de0*/  LDG.E.U8 R14, desc[UR36][R10.64+-0x80] ;  /* 0xffff80240a0e7981 */ /* 0x000ea8000c1e1100 */
[----:B------:R-:W3:Y:S04]  /*6df0*/  LDG.E.U8 R13, desc[UR36][R10.64+-0x40] ;  /* 0xffffc0240a0d7981 */ /* 0x000ee8000c1e1100 */
[----:B------:R-:W5:Y:S04]  /*6e00*/  LDG.E.U8 R15, desc[UR36][R10.64] ;  /* 0x000000240a0f7981 */ /* 0x000f68000c1e1100 */
[----:B------:R-:W4:Y:S01]  /*6e10*/  LDG.E.U8 R20, desc[UR36][R10.64+0x40] ;  /* 0x000040240a147981 */ /* 0x000f22000c1e1100 */
[----:B------:R-:W-:Y:S01]  /*6e20*/  VIADD R12, R12, 0x100 ;  /* 0x000001000c0c7836 */ /* 0x000fe20000000000 */
[----:B--2---:R-:W-:-:S02]  /*6e30*/  ISETP.NE.AND P0, PT, R14, RZ, PT ;  /* 0x000000ff0e00720c */ /* 0x004fc40003f05270 */
[----:B---3--:R-:W-:Y:S01]  /*6e40*/  ISETP.NE.AND P1, PT, R13, RZ, PT ;  /* 0x000000ff0d00720c */ /* 0x008fe20003f25270 */
[----:B------:R-:W-:Y:S01]  /*6e50*/  IMAD.MOV.U32 R13, RZ, RZ, RZ ;  /* 0x000000ffff0d7224 */ /* 0x000fe200078e00ff */
[----:B-----5:R-:W-:Y:S02]  /*6e60*/  ISETP.NE.AND P2, PT, R15, RZ, PT ;  /* 0x000000ff0f00720c */ /* 0x020fe40003f45270 */
[----:B----4-:R-:W-:-:S07]  /*6e70*/  ISETP.NE.AND P3, PT, R20, RZ, PT ;  /* 0x000000ff1400720c */ /* 0x010fce0003f65270 */
[----:B------:R-:W0:Y:S04]  /*6e80*/  @!P0 LDS R14, [R9+-0x200] ;  /* 0xfffe0000090e8984 */ /* 0x000e280000000800 */
[----:B------:R-:W1:Y:S04]  /*6e90*/  @!P1 LDS R18, [R9+-0x100] ;  /* 0xffff000009129984 */ /* 0x000e680000000800 */
[----:B------:R-:W2:Y:S04]  /*6ea0*/  @!P2 LDS R20, [R9] ;  /* 0x000000000914a984 */ /* 0x000ea80000000800 */
[----:B------:R-:W3:Y:S01]  /*6eb0*/  @!P3 LDS R24, [R9+0x100] ;  /* 0x000100000918b984 */ /* 0x000ee20000000800 */
[----:B0-----:R-:W-:-:S04]  /*6ec0*/  @!P0 FADD.FTZ R14, -R7, R14 ;  /* 0x0000000e070e8221 */ /* 0x001fc80000010100 */
[----:B------:R-:W-:Y:S01]  /*6ed0*/  @!P0 FMUL.FTZ R14, R14, 1.4426950216293334961 ;  /* 0x3fb8aa3b0e0e8820 */ /* 0x000fe20000410000 */
[----:B-1----:R-:W-:Y:S01]  /*6ee0*/  @!P1 FADD.FTZ R15, -R7, R18 ;  /* 0x00000012070f9221 */ /* 0x002fe20000010100 */
[----:B------:R-:W-:Y:S02]  /*6ef0*/  MOV R18, RZ ;  /* 0x000000ff00127202 */ /* 0x000fe40000000f00 */
[----:B------:R-:W0:Y:S01]  /*6f00*/  @!P0 MUFU.EX2 R13, R14 ;  /* 0x0000000e000d8308 */ /* 0x000e220000000800 */
[----:B------:R-:W-:Y:S01]  /*6f10*/  @!P1 FMUL.FTZ R15, R15, 1.4426950216293334961 ;  /* 0x3fb8aa3b0f0f9820 */ /* 0x000fe20000410000 */
[C---:B--2---:R-:W-:Y:S01]  /*6f20*/  @!P2 FADD.FTZ R21, -R7.reuse, R20 ;  /* 0x000000140715a221 */ /* 0x044fe20000010100 */
[----:B------:R-:W-:Y:S02]  /*6f30*/  IMAD.MOV.U32 R20, RZ, RZ, RZ ;  /* 0x000000ffff147224 */ /* 0x000fe400078e00ff */
[----:B---3--:R-:W-:Y:S01]  /*6f40*/  @!P3 FADD.FTZ R25, -R7, R24 ;  /* 0x000000180719b221 */ /* 0x008fe20000010100 */
[----:B------:R-:W-:-:S02]  /*6f50*/  HFMA2 R24, -RZ, RZ, 0, 0 ;  /* 0x00000000ff187431 */ /* 0x000fc400000001ff */
[----:B------:R-:W-:Y:S01]  /*6f60*/  @!P2 FMUL.FTZ R21, R21, 1.4426950216293334961 ;  /* 0x3fb8aa3b1515a820 */ /* 0x000fe20000410000 */
[----:B------:R-:W-:Y:S01]  /*6f70*/  ISETP.GE.AND P0, PT, R12, R23, PT ;  /* 0x000000170c00720c */ /* 0x000fe20003f06270 */
[----:B------:R0:W1:Y:S01]  /*6f80*/  @!P1 MUFU.EX2 R18, R15 ;  /* 0x0000000f00129308 */ /* 0x0000620000000800 */
[----:B------:R-:W-:Y:S01]  /*6f90*/  @!P3 FMUL.FTZ R25, R25, 1.4426950216293334961 ;  /* 0x3fb8aa3b1919b820 */ /* 0x000fe20000410000 */
[----:B------:R-:W-:-:S04]  /*6fa0*/  IADD3 R10, P1, PT, R10, 0x100, RZ ;  /* 0x000001000a0a7810 */ /* 0x000fc80007f3e0ff */
[----:B------:R-:W-:Y:S02]  /*6fb0*/  IADD3.X R11, PT, PT, RZ, R11, RZ, P1, !PT ;  /* 0x0000000bff0b7210 */ /* 0x000fe40000ffe4ff */
[----:B------:R-:W2:Y:S01]  /*6fc0*/  @!P2 MUFU.EX2 R20, R21 ;  /* 0x000000150014a308 */ /* 0x000ea20000000800 */
[----:B0-----:R-:W-:Y:S01]  /*6fd0*/  FADD.FTZ R15, R13, R8 ;  /* 0x000000080d0f7221 */ /* 0x001fe20000010000 */
[----:B------:R-:W-:Y:S06]  /*6fe0*/  STS [R9+-0x200], R13 ;  /* 0xfffe000d09007388 */ /* 0x000fec0000000800 */
[----:B------:R-:W0:Y:S01]  /*6ff0*/  @!P3 MUFU.EX2 R24, R25 ;  /* 0x000000190018b308 */ /* 0x000e220000000800 */
[----:B-1----:R-:W-:Y:S01]  /*7000*/  FADD.FTZ R15, R15, R18 ;  /* 0x000000120f0f7221 */ /* 0x002fe20000010000 */
[----:B------:R-:W-:Y:S03]  /*7010*/  STS [R9+-0x100], R18 ;  /* 0xffff001209007388 */ /* 0x000fe60000000800 */
[----:B--2---:R-:W-:Y:S01]  /*7020*/  FADD.FTZ R15, R15, R20 ;  /* 0x000000140f0f7221 */ /* 0x004fe20000010000 */
[----:B------:R-:W-:Y:S04]  /*7030*/  STS [R9], R20 ;  /* 0x0000001409007388 */ /* 0x000fe80000000800 */
[----:B0-----:R0:W-:Y:S01]  /*7040*/  STS [R9+0x100], R24 ;  /* 0x0001001809007388 */ /* 0x0011e20000000800 */
[----:B------:R-:W-:Y:S01]  /*7050*/  FADD.FTZ R8, R15, R24 ;  /* 0x000000180f087221 */ /* 0x000fe20000010000 */
[----:B0-----:R-:W-:Y:S01]  /*7060*/  VIADD R9, R9, 0x400 ;  /* 0x0000040009097836 */ /* 0x001fe20000000000 */
[----:B------:R-:W-:Y:S06]  /*7070*/  @!P0 BRA `(.L_x_376) ;  /* 0xfffffffc00588947 */ /* 0x000fec000383ffff */
.L_x_363:
[----:B------:R-:W-:Y:S05]  /*7080*/  BSYNC.RECONVERGENT B0 ;  /* 0x0000000000007941 */ /* 0x000fea0003800200 */
.L_x_362:
[----:B0-----:R-:W0:Y:S01]  /*7090*/  SHFL.BFLY PT, R7, R8, 0x10, 0x1f ;  /* 0x0e001f0008077f89 */ /* 0x001e2200000e0000 */
[C---:B------:R-:W-:Y:S01]  /*70a0*/  ISETP.NE.AND P0, PT, R5.reuse, RZ, PT ;  /* 0x000000ff0500720c */ /* 0x040fe20003f05270 */
[----:B------:R-:W1:Y:S01]  /*70b0*/  LDCU UR5, c[0x0][0x3f4] ;  /* 0x00007e80ff0577ac */ /* 0x000e620008000800 */
[----:B------:R-:W-:Y:S01]  /*70c0*/  ISETP.GT.U32.AND P1, PT, R5, 0x1, PT ;  /* 0x000000010500780c */ /* 0x000fe20003f24070 */
[----:B------:R-:W2:Y:S01]  /*70d0*/  S2R R31, SR_CTAID.X ;  /* 0x00000000001f7919 */ /* 0x000ea20000002500 */
[----:B------:R-:W5:Y:S01]  /*70e0*/  LDCU.U8 UR8, c[0x0][0x48c] ;  /* 0x00009180ff0877ac */ /* 0x000f620008000000 */
[----:B-1----:R-:W-:Y:S01]  /*70f0*/  UIADD3 UR5, UPT, UPT, UR5, 0x4, URZ ;  /* 0x0000000405057890 */ /* 0x002fe2000fffe0ff */
[----:B0-----:R-:W-:-:S03]  /*7100*/  FADD.FTZ R7, R7, R8 ;  /* 0x0000000807077221 */ /* 0x001fc60000010000 */
[----:B------:R-:W-:Y:S02]  /*7110*/  USHF.R.S32.HI UR6, URZ, 0x1f, UR5 ;  /* 0x0000001fff067899 */ /* 0x000fe40008011405 */
[----:B---3--:R-:W0:Y:S02]  /*7120*/  SHFL.BFLY PT, R10, R7, 0x8, 0x1f ;  /* 0x0d001f00070a7f89 */ /* 0x008e2400000e0000 */
[----:B------:R-:W-:-:S04]  /*7130*/  ULEA.HI UR6, UR6, UR5, URZ, 0x2 ;  /* 0x0000000506067291 */ /* 0x000fc8000f8f10ff */
[----:B------:R-:W-:-:S04]  /*7140*/  USHF.L.U32 UR6, UR6, 0x2, URZ ;  /* 0x0000000206067899 */ /* 0x000fc800080006ff */
[----:B------:R-:W-:Y:S01]  /*7150*/  ULOP3.LUT UR6, UR6, 0xfffffff0, URZ, 0xc0, !UPT ;  /* 0xfffffff006067892 */ /* 0x000fe2000f8ec0ff */
        /* <DEDUP_REMOVED lines=10> */
[----:B------:R0:W1:Y:S01]  /*7200*/  @!P1 LDS R8, [R6+0x8] ;  /* 0x0000080006089984 */ /* 0x0000620000000800 */
[----:B------:R-:W-:Y:S02]  /*7210*/  ISETP.GE.AND P1, PT, R4, R23, PT ;  /* 0x000000170400720c */ /* 0x000fe40003f26270 */
[----:B0-----:R-:W-:Y:S01]  /*7220*/  CS2R R6, SRZ ;  /* 0x0000000000067805 */ /* 0x001fe2000001ff00 */
[----:B-1----:R-:W0:Y:S02]  /*7230*/  SHFL.BFLY PT, R5, R8, 0x1, 0x1f ;  /* 0x0c201f0008057f89 */ /* 0x002e2400000e0000 */
[----:B0-----:R-:W-:-:S06]  /*7240*/  FADD.FTZ R5, R5, R8 ;  /* 0x0000000805057221 */ /* 0x001fcc0000010000 */
[----:B------:R-:W0:Y:S02]  /*7250*/  SHFL.IDX PT, R5, R5, RZ, 0x1f ;  /* 0x00001fff05057589 */ /* 0x000e2400000e0000 */
[----:B0-----:R-:W-:-:S04]  /*7260*/  FADD.FTZ R3, R5, 9.9999999747524270788e-07 ;  /* 0x358637bd05037421 */ /* 0x001fc80000010000 */
[----:B------:R0:W1:Y:S01]  /*7270*/  MUFU.RCP R15, R3 ;  /* 0x00000003000f7308 */ /* 0x0000620000001000 */
[----:B--2---:R-:W-:Y:S05]  /*7280*/  @!P0 BRA `(.L_x_377) ;  /* 0x0000000000248947 */ /* 0x004fea0003800000 */
[----:B------:R-:W2:Y:S01]  /*7290*/  S2R R6, SR_CTAID.Y ;  /* 0x0000000000067919 */ /* 0x000ea20000002600 */
[----:B------:R-:W2:Y:S08]  /*72a0*/  LDC R5, c[0x0][0x3f8] ;  /* 0x0000fe00ff057b82 */ /* 0x000eb00000000800 */
[----:B0-----:R-:W0:Y:S08]  /*72b0*/  LDC R3, c[0x0][0x488] ;  /* 0x00012200ff037b82 */ /* 0x001e300000000800 */
[----:B------:R-:W0:Y:S08]  /*72c0*/  LDC R7, c[0x0][0x40c] ;  /* 0x00010300ff077b82 */ /* 0x000e300000000800 */
[----:B------:R-:W3:Y:S01]  /*72d0*/  LDC R8, c[0x0][0x3f4] ;  /* 0x0000fd00ff087b82 */ /* 0x000ee20000000800 */
[----:B--2---:R-:W-:-:S04]  /*72e0*/  IMAD R6, R6, R5, R31 ;  /* 0x0000000506067224 */ /* 0x004fc800078e021f */
[----:B0-----:R-:W-:-:S04]  /*72f0*/  IMAD R3, R6, R3, R7 ;  /* 0x0000000306037224 */ /* 0x001fc800078e0207 */
[----:B---3--:R-:W-:-:S05]  /*7300*/  IMAD R6, R3, R8, RZ ;  /* 0x0000000803067224 */ /* 0x008fca00078e02ff */
[----:B------:R-:W-:-:S07]  /*7310*/  SHF.R.S32.HI R7, RZ, 0x1f, R6 ;  /* 0x0000001fff077819 */ /* 0x000fce0000011406 */
.L_x_377:
[----:B------:R-:W-:Y:S04]  /*7320*/  BSSY.RECONVERGENT B0, `(.L_x_378) ;  /* 0x0000061000007945 */ /* 0x000fe80003800200 */
[----:B------:R-:W-:Y:S05]  /*7330*/  @P1 BRA `(.L_x_379) ;  /* 0x00000004007c1947 */ /* 0x000fea0003800000 */
[----:B0-----:R-:W-:Y:S01]  /*7340*/  VIADDMNMX R3, R4, 0x40, R23, !PT ;  /* 0x0000004004037846 */ /* 0x001fe20007800117 */
[----:B------:R-:W-:Y:S01]  /*7350*/  BSSY.RECONVERGENT B1, `(.L_x_380) ;  /* 0x0000028000017945 */ /* 0x000fe20003800200 */
[----:B------:R-:W-:-:S04]  /*7360*/  LOP3.LUT R5, RZ, R19, RZ, 0x33, !PT ;  /* 0x00000013ff057212 */ /* 0x000fc800078e33ff */
[----:B------:R-:W-:-:S04]  /*7370*/  IADD3 R3, PT, PT, -R0, R3, R5 ;  /* 0x0000000300037210 */ /* 0x000fc80007ffe105 */
[C---:B------:R-:W-:Y:S02]  /*7380*/  LOP3.LUT R5, R3.reuse, 0xc0, RZ, 0xc0, !PT ;  /* 0x000000c003057812 */ /* 0x040fe400078ec0ff */
[----:B------:R-:W-:Y:S02]  /*7390*/  ISETP.GE.U32.AND P1, PT, R3, 0xc0, PT ;  /* 0x000000c00300780c */ /* 0x000fe40003f26070 */
[----:B------:R-:W-:-:S13]  /*73a0*/  ISETP.NE.AND P2, PT, R5, 0xc0, PT ;  /* 0x000000c00500780c */ /* 0x000fda0003f45270 */
[----:B------:R-:W-:Y:S05]  /*73b0*/  @!P2 BRA `(.L_x_381) ;  /* 0x000000000084a947 */ /* 0x000fea0003800000 */
[----:B------:R-:W0:Y:S01]  /*73c0*/  S2UR UR7, SR_CgaCtaId ;  /* 0x00000000000779c3 */ /* 0x000e220000008800 */
[----:B------:R-:W2:Y:S01]  /*73d0*/  LDCU.64 UR10, c[0x0][0x480] ;  /* 0x00009000ff0a77ac */ /* 0x000ea20008000a00 */
[----:B------:R-:W-:Y:S02]  /*73e0*/  LEA.HI R3, R3, 0x1, RZ, 0x1a ;  /* 0x0000000103037811 */ /* 0x000fe400078fd0ff */
[----:B------:R-:W-:Y:S01]  /*73f0*/  IADD3 R12, P2, PT, R4, R6, RZ ;  /* 0x00000006040c7210 */ /* 0x000fe20007f5e0ff */
[----:B------:R-:W-:Y:S01]  /*7400*/  UMOV UR5, 0x400 ;  /* 0x0000040000057882 */ /* 0x000fe20000000000 */
[C---:B------:R-:W-:Y:S01]  /*7410*/  SHF.L.U32 R5, R3.reuse, 0x6, RZ ;  /* 0x0000000603057819 */ /* 0x040fe200000006ff */
[----:B------:R-:W-:Y:S01]  /*7420*/  UIADD3 UR5, UPT, UPT, UR5, 0x210, URZ ;  /* 0x0000021005057890 */ /* 0x000fe2000fffe0ff */
[----:B------:R-:W-:Y:S01]  /*7430*/  LOP3.LUT R3, R3, 0x3, RZ, 0xc0, !PT ;  /* 0x0000000303037812 */ /* 0x000fe200078ec0ff */
[----:B------:R-:W-:Y:S01]  /*7440*/  IMAD.X R13, RZ, RZ, R7, P2 ;  /* 0x000000ffff0d7224 */ /* 0x000fe200010e0607 */
[----:B------:R-:W-:-:S02]  /*7450*/  LOP3.LUT R9, R5, 0xc0, RZ, 0xc0, !PT ;  /* 0x000000c005097812 */ /* 0x000fc400078ec0ff */
[----:B------:R-:W-:Y:S01]  /*7460*/  LEA R5, R19, UR6, 0x1 ;  /* 0x0000000613057c11 */ /* 0x000fe2000f8e08ff */
[----:B------:R-:W-:Y:S01]  /*7470*/  IMAD.MOV R10, RZ, RZ, -R3 ;  /* 0x000000ffff0a7224 */ /* 0x000fe200078e0a03 */
[----:B------:R-:W-:Y:S02]  /*7480*/  IADD3 R4, PT, PT, R4, R9, RZ ;  /* 0x0000000904047210 */ /* 0x000fe40007ffe0ff */
[----:B--2---:R-:W-:-:S04]  /*7490*/  LEA R11, P2, R12, UR10, 0x2 ;  /* 0x0000000a0c0b7c11 */ /* 0x004fc8000f8410ff */
[----:B------:R-:W-:Y:S01]  /*74a0*/  LEA.HI.X R12, R12, UR11, R13, 0x2, P2 ;  /* 0x0000000b0c0c7c11 */ /* 0x000fe200090f140d */
[----:B0-----:R-:W-:-:S06]  /*74b0*/  ULEA UR5, UR7, UR5, 0x18 ;  /* 0x0000000507057291 */ /* 0x001fcc000f8ec0ff */
[----:B------:R-:W-:Y:S02]  /*74c0*/  IADD3 R5, PT, PT, R5, UR5, RZ ;  /* 0x0000000505057c10 */ /* 0x000fe4000fffe0ff */
[----:B------:R-:W-:-:S07]  /*74d0*/  LEA R3, R19, UR5, 0x2 ;  /* 0x0000000513037c11 */ /* 0x000fce000f8e10ff */
.L_x_382:
[----:B--2---:R0:W1:Y:S01]  /*74e0*/  LDS R8, [R3] ;  /* 0x0000000003087984 */ /* 0x0040620000000800 */
[----:B------:R-:W-:Y:S01]  /*74f0*/  @P0 MOV R9, R12 ;  /* 0x0000000c00090202 */ /* 0x000fe20000000f00 */
[----:B------:R-:W-:-:S05]  /*7500*/  VIADD R10, R10, 0x1 ;  /* 0x000000010a0a7836 */ /* 0x000fca0000000000 */
[----:B------:R-:W-:Y:S02]  /*7510*/  ISETP.NE.AND P3, PT, R10, RZ, PT ;  /* 0x000000ff0a00720c */ /* 0x000fe40003f65270 */
[----:B0-----:R-:W-:Y:S01]  /*7520*/  IADD3 R3, PT, PT, R3, 0x100, RZ ;  /* 0x0000010003037810 */ /* 0x001fe20007ffe0ff */
[----:B-1----:R-:W-:-:S05]  /*7530*/  FMUL.FTZ R13, R8, R15 ;  /* 0x0000000f080d7220 */ /* 0x002fca0000410000 */
[----:B------:R-:W-:-:S04]  /*7540*/  F2FP.F16.F32.PACK_AB R8, RZ, R13 ;  /* 0x0000000dff08723e */ /* 0x000fc800000000ff */
[----:B------:R-:W-:Y:S01]  /*7550*/  PRMT R14, R8, 0x7610, R14 ;  /* 0x00007610080e7816 */ /* 0x000fe2000000000e */
[----:B------:R-:W-:Y:S01]  /*7560*/  @P0 IMAD.MOV.U32 R8, RZ, RZ, R11 ;  /* 0x000000ffff080224 */ /* 0x000fe200078e000b */
[----:B------:R-:W-:-:S03]  /*7570*/  IADD3 R11, P2, PT, R11, 0x100, RZ ;  /* 0x000001000b0b7810 */ /* 0x000fc60007f5e0ff */
[----:B------:R0:W-:Y:S02]  /*7580*/  STS.U16 [R5], R14 ;  /* 0x0000000e05007388 */ /* 0x0001e40000000400 */
[----:B------:R-:W-:Y:S02]  /*7590*/  IMAD.X R12, RZ, RZ, R12, P2 ;  /* 0x000000ffff0c7224 */ /* 0x000fe400010e060c */
[----:B------:R2:W-:Y:S01]  /*75a0*/  @P0 STG.E desc[UR36][R8.64], R13 ;  /* 0x0000000d08000986 */ /* 0x0005e2000c101924 */
[----:B0-----:R-:W-:Y:S01]  /*75b0*/  IADD3 R5, PT, PT, R5, 0x80, RZ ;  /* 0x0000008005057810 */ /* 0x001fe20007ffe0ff */
[----:B------:R-:W-:Y:S06]  /*75c0*/  @P3 BRA `(.L_x_382) ;  /* 0xfffffffc00c43947 */ /* 0x000fec000383ffff */
.L_x_381:
[----:B------:R-:W-:Y:S05]  /*75d0*/  BSYNC.RECONVERGENT B1 ;  /* 0x0000000000017941 */ /* 0x000fea0003800200 */
.L_x_380:
[----:B------:R-:W-:Y:S05]  /*75e0*/  @!P1 BRA `(.L_x_379) ;  /* 0x0000000000d09947 */ /* 0x000fea0003800000 */
[----:B--2---:R-:W0:Y:S01]  /*75f0*/  S2R R8, SR_CgaCtaId ;  /* 0x0000000000087919 */ /* 0x004e220000008800 */
[----:B------:R-:W2:Y:S01]  /*7600*/  LDCU.64 UR10, c[0x0][0x480] ;  /* 0x00009000ff0a77ac */ /* 0x000ea20008000a00 */
[----:B------:R-:W-:Y:S02]  /*7610*/  MOV R3, 0x400 ;  /* 0x0000040000037802 */ /* 0x000fe40000000f00 */
[C---:B------:R-:W-:Y:S01]  /*7620*/  IADD3 R6, P0, PT, R4.reuse, R6, RZ ;  /* 0x0000000604067210 */ /* 0x040fe20007f1e0ff */
[----:B------:R-:W-:Y:S01]  /*7630*/  UISETP.NE.AND UP0, UPT, UR8, URZ, UPT ;  /* 0x000000ff0800728c */ /* 0x000fe2000bf05270 */
[----:B------:R-:W-:Y:S01]  /*7640*/  LEA R5, R4, UR6, 0x1 ;  /* 0x0000000604057c11 */ /* 0x000fe2000f8e08ff */
[----:B------:R-:W-:Y:S01]  /*7650*/  VIADD R3, R3, 0x210 ;  /* 0x0000021003037836 */ /* 0x000fe20000000000 */
[----:B------:R-:W-:Y:S02]  /*7660*/  IADD3.X R7, PT, PT, RZ, R7, RZ, P0, !PT ;  /* 0x00000007ff077210 */ /* 0x000fe400007fe4ff */
[----:B------:R-:W-:Y:S01]  /*7670*/  ISETP.NE.AND P1, PT, RZ, UR8, PT ;  /* 0x00000008ff007c0c */ /* 0x000fe2000bf25270 */
[----:B------:R-:W-:Y:S01]  /*7680*/  IMAD R5, R0, -0x2, R5 ;  /* 0xfffffffe00057824 */ /* 0x000fe200078e0205 */
[----:B------:R-:W-:-:S02]  /*7690*/  PLOP3.LUT P0, PT, PT, PT, UP0, 0x80, 0x8 ;  /* 0x000000000008781c */ /* 0x000fc40003f0f008 */
[----:B--2---:R-:W-:-:S04]  /*76a0*/  LEA R9, P3, R6, UR10, 0x2 ;  /* 0x0000000a06097c11 */ /* 0x004fc8000f8610ff */
[----:B------:R-:W-:Y:S02]  /*76b0*/  IADD3 R9, P2, PT, R9, 0x200, RZ ;  /* 0x0000020009097810 */ /* 0x000fe40007f5e0ff */
[----:B------:R-:W-:-:S05]  /*76c0*/  LEA.HI.X R7, R6, UR11, R7, 0x2, P3 ;  /* 0x0000000b06077c11 */ /* 0x000fca00098f1407 */
[----:B------:R-:W-:Y:S01]  /*76d0*/  IMAD.X R10, RZ, RZ, R7, P2 ;  /* 0x000000ffff0a7224 */ /* 0x000fe200010e0607 */
[----:B0-----:R-:W-:Y:S01]  /*76e0*/  LEA R8, R8, R3, 0x18 ;  /* 0x0000000308087211 */ /* 0x001fe200078ec0ff */
[----:B------:R-:W-:-:S03]  /*76f0*/  IMAD.SHL.U32 R3, R0, 0x4, RZ ;  /* 0x0000000400037824 */ /* 0x000fc600078e00ff */
[----:B------:R-:W-:Y:S02]  /*7700*/  IADD3 R5, PT, PT, R5, 0x100, R8 ;  /* 0x0000010005057810 */ /* 0x000fe40007ffe008 */
[----:B------:R-:W-:-:S04]  /*7710*/  LEA R3, R4, -R3, 0x2 ;  /* 0x8000000304037211 */ /* 0x000fc800078e10ff */
[----:B------:R-:W-:-:S07]  /*7720*/  IADD3 R3, PT, PT, R3, 0x200, R8 ;  /* 0x0000020003037810 */ /* 0x000fce0007ffe008 */
.L_x_383:
[----:B------:R-:W1:Y:S01]  /*7730*/  LDS R6, [R3+-0x200] ;  /* 0xfffe000003067984 */ /* 0x000e620000000800 */
[----:B------:R-:W-:-:S04]  /*7740*/  IADD3 R4, PT, PT, R4, 0x100, RZ ;  /* 0x0000010004047810 */ /* 0x000fc80007ffe0ff */
[----:B------:R-:W-:Y:S01]  /*7750*/  ISETP.GE.AND P2, PT, R4, R23, PT ;  /* 0x000000170400720c */ /* 0x000fe20003f46270 */
        /* <DEDUP_REMOVED lines=29> */
.L_x_379:
[----:B------:R-:W-:Y:S05]  /*7930*/  BSYNC.RECONVERGENT B0 ;  /* 0x0000000000007941 */ /* 0x000fea0003800200 */
.L_x_378:
[----:B------:R-:W-:Y:S01]  /*7940*/  IADD3 R30, PT, PT, R23, -0x1, RZ ;  /* 0xffffffff171e7810 */ /* 0x000fe20007ffe0ff */
[----:B------:R-:W3:Y:S01]  /*7950*/  LDCU UR5, c[0x0][0x40c] ;  /* 0x00008180ff0577ac */ /* 0x000ee20008000800 */
[----:B------:R-:W5:Y:S01]  /*7960*/  S2R R44, SR_CgaCtaId ;  /* 0x00000000002c7919 */ /* 0x000f620000008800 */
[----:B------:R-:W-:Y:S01]  /*7970*/  SHF.R.U32.HI R33, RZ, 0x4, R19 ;  /* 0x00000004ff217819 */ /* 0x000fe20000011613 */
[----:B------:R-:W-:Y:S01]  /*7980*/  BSSY.RECONVERGENT B0, `(.L_x_384) ;  /* 0x000001e000007945 */ /* 0x000fe20003800200 */
[----:B0-----:R-:W-:Y:S02]  /*7990*/  SHF.R.S32.HI R3, RZ, 0x1f, R30 ;  /* 0x0000001fff037819 */ /* 0x001fe4000001141e */
[----:B------:R-:W-:Y:S02]  /*79a0*/  CS2R R26, SRZ ;  /* 0x00000000001a7805 */ /* 0x000fe4000001ff00 */
[----:B------:R-:W-:Y:S02]  /*79b0*/  SHF.L.U32 R34, R19, 0x3, RZ ;  /* 0x0000000313227819 */ /* 0x000fe400000006ff */
[----:B------:R-:W-:-:S02]  /*79c0*/  CS2R R24, SRZ ;  /* 0x0000000000187805 */ /* 0x000fc4000001ff00 */
[----:B------:R-:W-:Y:S02]  /*79d0*/  LEA.HI R3, R3, R30, RZ, 0x2 ;  /* 0x0000001e03037211 */ /* 0x000fe400078f10ff */
[----:B------:R-:W-:Y:S02]  /*79e0*/  LOP3.LUT R34, R34, 0x78, RZ, 0xc0, !PT ;  /* 0x0000007822227812 */ /* 0x000fe400078ec0ff */
[----:B------:R-:W-:Y:S02]  /*79f0*/  LOP3.LUT R3, R3, 0xfffffffc, RZ, 0xc0, !PT ;  /* 0xfffffffc03037812 */ /* 0x000fe400078ec0ff */
[----:B------:R-:W-:-:S03]  /*7a00*/  MOV R4, 0x400 ;  /* 0x0000040000047802 */ /* 0x000fc60000000f00 */
[----:B------:R-:W-:Y:S01]  /*7a10*/  IMAD.IADD R32, R30, 0x1, -R3 ;  /* 0x000000011e207824 */ /* 0x000fe200078e0a03 */
[----:B------:R-:W-:Y:S01]  /*7a20*/  SHF.L.U32 R3, R19, 0x4, RZ ;  /* 0x0000000413037819 */ /* 0x000fe200000006ff */
[----:B---3--:R-:W-:Y:S02]  /*7a30*/  IMAD.U32 R52, RZ, RZ, UR5 ;  /* 0x00000005ff347e24 */ /* 0x008fe4000f8e00ff */
[----:B------:R-:W-:Y:S01]  /*7a40*/  VIADD R5, R4, 0x110 ;  /* 0x0000011004057836 */ /* 0x000fe20000000000 */
[----:B------:R-:W-:Y:S02]  /*7a50*/  ISETP.NE.AND P0, PT, R33, R32, PT ;  /* 0x000000202100720c */ /* 0x000fe40003f05270 */
[----:B------:R-:W-:Y:S02]  /*7a60*/  LOP3.LUT R3, R3, 0xf0, RZ, 0xc0, !PT ;  /* 0x000000f003037812 */ /* 0x000fe400078ec0ff */
        /* <DEDUP_REMOVED lines=10> */
[----:B------:R-:W0:Y:S01]  /*7b10*/  LDC.64 R24, c[0x0][0x3b0] ;  /* 0x0000ec00ff187b82 */ /* 0x000e220000000a00 */
[----:B------:R-:W-:-:S04]  /*7b20*/  IMAD R3, R31, 0x70, R34 ;  /* 0x000000701f037824 */ /* 0x000fc800078e0222 */
[----:B0-----:R-:W-:-:S06]  /*7b30*/  IMAD.WIDE.U32 R24, R3, 0x2, R24 ;  /* 0x0000000203187825 */ /* 0x001fcc00078e0018 */
[----:B------:R-:W5:Y:S02]  /*7b40*/  LDG.E.128 R24, desc[UR36][R24.64] ;  /* 0x0000002418187981 */ /* 0x000f64000c1e1d00 */
.L_x_386:
[----:B-----5:R0:W-:Y:S02]  /*7b50*/  STS.128 [R35], R24 ;  /* 0x0000001823007388 */ /* 0x0201e40000000c00 */
.L_x_385:
[----:B------:R-:W-:Y:S05]  /*7b60*/  BSYNC.RECONVERGENT B0 ;  /* 0x0000000000007941 */ /* 0x000fea0003800200 */
.L_x_384:
[----:B------:R-:W3:Y:S01]  /*7b70*/  S2UR UR5, SR_CTAID.Y ;  /* 0x00000000000579c3 */ /* 0x000ee20000002600 */
[----:B------:R-:W-:-:S07]  /*7b80*/  ISETP.GT.U32.AND P0, PT, R34, 0x6f, PT ;  /* 0x0000006f2200780c */ /* 0x000fce0003f04070 */
[----:B------:R-:W-:Y:S01]  /*7b90*/  BAR.SYNC.DEFER_BLOCKING 0x0 ;  /* 0x0000000000007b1d */ /* 0x000fe20000010000 */
[----:B------:R-:W-:Y:S01]  /*7ba0*/  HFMA2 R3, -RZ, RZ, 0, 0 ;  /* 0x00000000ff037431 */ /* 0x000fe200000001ff */
[----:B------:R-:W-:Y:S02]  /*7bb0*/  MOV R48, RZ ;  /* 0x000000ff00307202 */ /* 0x000fe40000000f00 */
[----:B------:R-:W-:Y:S02]  /*7bc0*/  CS2R R46, SRZ ;  /* 0x00000000002e7805 */ /* 0x000fe4000001ff00 */
[----:B------:R-:W-:Y:S02]  /*7bd0*/  CS2R R42, SRZ ;  /* 0x00000000002a7805 */ /* 0x000fe4000001ff00 */
[----:B------:R-:W-:Y:S01]  /*7be0*/  CS2R R40, SRZ ;  /* 0x0000000000287805 */ /* 0x000fe2000001ff00 */
[----:B------:R-:W3:Y:S01]  /*7bf0*/  LDC R6, c[0x0][0x3f8] ;  /* 0x0000fe00ff067b82 */ /* 0x000ee20000000800 */
[----:B------:R-:W0:Y:S01]  /*7c00*/  LDCU UR7, c[0x0][0x40c] ;  /* 0x00008180ff0777ac */ /* 0x000e220008000800 */
[----:B------:R-:W-:Y:S01]  /*7c10*/  BSSY.RECONVERGENT B0, `(.L_x_387) ;  /* 0x00001de000007945 */ /* 0x000fe20003800200 */
[----:B------:R-:W0:Y:S01]  /*7c20*/  LDCU.64 UR10, c[0x0][0x3c8] ;  /* 0x00007900ff0a77ac */ /* 0x000e220008000a00 */
[----:B---3--:R-:W-:-:S04]  /*7c30*/  IMAD R37, R6, UR5, R31 ;  /* 0x0000000506257c24 */ /* 0x008fc8000f8e021f */
[----:B------:R-:W-:Y:S01]  /*7c40*/  IMAD R37, R37, 0x70, RZ ;  /* 0x0000007025257824 */ /* 0x000fe200078e02ff */
[----:B0-----:R-:W-:Y:S06]  /*7c50*/  @P0 BRA `(.L_x_388) ;  /* 0x0000001c00640947 */ /* 0x001fec0003800000 */
[----:B------:R-:W0:Y:S01]  /*7c60*/  LDC R7, c[0x0][0x3f4] ;  /* 0x0000fd00ff077b82 */ /* 0x000e220000000800 */
[----:B------:R-:W-:Y:S01]  /*7c70*/  IADD3 R45, PT, PT, R33, R0, RZ ;  /* 0x00000000212d7210 */ /* 0x000fe20007ffe0ff */
[----:B------:R-:W-:Y:S01]  /*7c80*/  VIADD R3, R4, 0x210 ;  /* 0x0000021004037836 */ /* 0x000fe20000000000 */
[----:B------:R-:W-:Y:S04]  /*7c90*/  BSSY.RECONVERGENT B1, `(.L_x_389) ;  /* 0x00000ab000017945 */ /* 0x000fe80003800200 */
[----:B------:R-:W-:Y:S01]  /*7ca0*/  LEA R44, R44, R3, 0x18 ;  /* 0x000000032c2c7211 */ /* 0x000fe200078ec0ff */
[----:B------:R-:W3:Y:S03]  /*7cb0*/  LDC.64 R20, c[0x0][0x3c0] ;  /* 0x0000f000ff147b82 */ /* 0x000ee60000000a00 */
[----:B------:R-:W-:-:S04]  /*7cc0*/  IADD3 R36, PT, PT, R44, UR6, RZ ;  /* 0x000000062c247c10 */ /* 0x000fc8000fffe0ff */
[----:B------:R-:W-:Y:S02]  /*7cd0*/  LEA R49, R33, R36, 0x1 ;  /* 0x0000002421317211 */ /* 0x000fe400078e08ff */
[-C--:B0-----:R-:W-:Y:S01]  /*7ce0*/  VIMNMX R50, PT, PT, R30, R7.reuse, PT ;  /* 0x000000071e327248 */ /* 0x081fe20003fe0100 */
[--C-:B------:R-:W-:Y:S02]  /*7cf0*/  IMAD R29, R37, R7, R34.reuse ;  /* 0x00000007251d7224 */ /* 0x100fe400078e0222 */
[----:B------:R-:W-:Y:S01]  /*7d00*/  IMAD R3, R7, UR4, R34 ;  /* 0x0000000407037c24 */ /* 0x000fe2000f8e0222 */
[----:B------:R-:W-:Y:S01]  /*7d10*/  ISETP.GE.AND P0, PT, R45, R50, PT ;  /* 0x000000322d00720c */ /* 0x000fe20003f06270 */
[----:B---3--:R-:W-:-:S04]  /*7d20*/  IMAD.WIDE R28, R29, 0x2, R20 ;  /* 0x000000021d1c7825 */ /* 0x008fc800078e0214 */
[----:B------:R-:W-:-:S04]  /*7d30*/  IMAD.WIDE R20, R3, 0x2, R20 ;  /* 0x0000000203147825 */ /* 0x000fc800078e0214 */
[----:B------:R-:W-:-:S04]  /*7d40*/  IMAD.MOV.U32 R3, RZ, RZ, RZ ;  /* 0x000000ffff037224 */ /* 0x000fc800078e00ff */
[----:B------:R-:W-:Y:S05]  /*7d50*/  @P0 BRA `(.L_x_390) ;  /* 0x0000000800780947 */ /* 0x000fea0003800000 */
[----:B------:R-:W-:Y:S01]  /*7d60*/  IADD3 R53, PT, PT, R45, 0x4, RZ ;  /* 0x000000042d357810 */ /* 0x000fe20007ffe0ff */
[----:B------:R-:W0:Y:S01]  /*7d70*/  LDC.64 R38, c[0x0][0x458] ;  /* 0x00011600ff267b82 */ /* 0x000e220000000a00 */
[----:B------:R-:W-:Y:S01]  /*7d80*/  LOP3.LUT R5, RZ, R0, RZ, 0x33, !PT ;  /* 0x00000000ff057212 */ /* 0x000fe200078e33ff */
[----:B------:R-:W-:Y:S01]  /*7d90*/  IMAD R3, R22, R6, R31 ;  /* 0x0000000616037224 */ /* 0x000fe200078e021f */
[----:B------:R-:W-:Y:S01]  /*7da0*/  VIMNMX R4, PT, PT, R50, R53, !PT ;  /* 0x0000003532047248 */ /* 0x000fe20007fe0100 */
[----:B------:R-:W-:Y:S01]  /*7db0*/  IMAD R6, R6, R7, RZ ;  /* 0x0000000706067224 */ /* 0x000fe200078e02ff */
[----:B------:R-:W-:Y:S01]  /*7dc0*/  BSSY.RECONVERGENT B2, `(.L_x_391) ;  /* 0x000003a000027945 */ /* 0x000fe20003800200 */
[----:B------:R-:W-:Y:S01]  /*7dd0*/  IMAD R3, R3, 0x70, R34 ;  /* 0x0000007003037824 */ /* 0x000fe200078e0222 */
[----:B------:R-:W-:Y:S01]  /*7de0*/  IADD3 R54, PT, PT, -R33, R4, R5 ;  /* 0x0000000421367210 */ /* 0x000fe20007ffe105 */
[----:B------:R-:W-:Y:S01]  /*7df0*/  HFMA2 R48, -RZ, RZ, 0, 0 ;  /* 0x00000000ff307431 */ /* 0x000fe200000001ff */
[----:B------:R-:W-:Y:S01]  /*7e00*/  CS2R R40, SRZ ;  /* 0x0000000000287805 */ /* 0x000fe2000001ff00 */
[----:B------:R-:W-:Y:S01]  /*7e10*/  IMAD.MOV.U32 R18, RZ, RZ, R45 ;  /* 0x000000ffff127224 */ /* 0x000fe200078e002d */
[----:B------:R-:W-:-:S02]  /*7e20*/  LOP3.LUT P0, RZ, R54, 0x4, RZ, 0xc0, !PT ;  /* 0x0000000436ff7812 */ /* 0x000fc4000780c0ff */
[----:B------:R-:W-:Y:S02]  /*7e30*/  CS2R R42, SRZ ;  /* 0x00000000002a7805 */ /* 0x000fe4000001ff00 */
[----:B------:R-:W-:Y:S01]  /*7e40*/  CS2R R46, SRZ ;  /* 0x00000000002e7805 */ /* 0x000fe2000001ff00 */
[----:B------:R-:W-:Y:S02]  /*7e50*/  IMAD R51, R6, 0x70, RZ ;  /* 0x0000007006337824 */ /* 0x000fe400078e02ff */
[----:B0-----:R-:W-:Y:S01]  /*7e60*/  IMAD.WIDE R38, R3, 0x2, R38 ;  /* 0x0000000203267825 */ /* 0x001fe200078e0226 */
[----:B------:R-:W-:-:S05]  /*7e70*/  MOV R3, RZ ;  /* 0x000000ff00037202 */ /* 0x000fca0000000f00 */
[----:B------:R-:W-:Y:S05]  /*7e80*/  @P0 BRA `(.L_x_392) ;  /* 0x0000000000b40947 */ /* 0x000fea0003800000 */
[----:B------:R-:W0:Y:S01]  /*7e90*/  LDCU.64 UR8, c[0x0][0x3c8] ;  /* 0x00007900ff0877ac */ /* 0x000e220008000a00 */
[----:B------:R-:W-:-:S05]  /*7ea0*/  IADD3 R3, P0, PT, R17, R45, RZ ;  /* 0x0000002d11037210 */ /* 0x000fca0007f1e0ff */
[----:B--2---:R-:W-:Y:S01]  /*7eb0*/  IMAD.X R8, RZ, RZ, R16, P0 ;  /* 0x000000ffff087224 */ /* 0x004fe200000e0610 */
        /* <DEDUP_REMOVED lines=8> */
[----:B-1----:R-:W5:Y:S01]  /*7f40*/  LDG.E.128 R12, desc[UR36][R12.64] ;  /* 0x000000240c0c7981 */ /* 0x002f62000c1e1d00 */
[----:B0-----:R-:W-:Y:S01]  /*7f50*/  HADD2.F32 R3, -RZ, R3.H0_H0 ;  /* 0x20000003ff037230 */ /* 0x001fe20000004100 */
[----:B------:R-:W-:Y:S06]  /*7f60*/  @P0 BRA `(.L_x_393) ;  /* 0x0000000000380947 */ /* 0x000fec0003800000 */
[----:B------:R-:W-:Y:S01]  /*7f70*/  ISETP.NE.AND P1, PT, R2, RZ, PT ;  /* 0x000000ff0200720c */ /* 0x000fe20003f25270 */
[----:B------:R-:W0:-:S12]  /*7f80*/  LDS.128 R8, [R35] ;  /* 0x0000000023087984 */ /* 0x000e180000000c00 */
[----:B------:R-:W2:Y:S01]  /*7f90*/  @P1 LDG.E.128 R4, desc[UR36][R38.64] ;  /* 0x0000002426041981 */ /* 0x000ea2000c1e1d00 */
[----:B0----5:R-:W-:Y:S02]  /*7fa0*/  HFMA2 R12, R12, 1, 1, R8 ;  /* 0x3c003c000c0c7831 */ /* 0x021fe40000000008 */
[----:B------:R-:W-:Y:S02]  /*7fb0*/  HADD2 R13, R13, R9 ;  /* 0x000000090d0d7230 */ /* 0x000fe40000000000 */
[----:B------:R-:W-:Y:S02]  /*7fc0*/  HFMA2 R14, R14, 1, 1, R10 ;  /* 0x3c003c000e0e7831 */ /* 0x000fe4000000000a */
[----:B------:R-:W-:Y:S02]  /*7fd0*/  HADD2 R15, R15, R11 ;  /* 0x0000000b0f0f7230 */ /* 0x000fe40000000000 */
[----:B------:R-:W-:Y:S02]  /*7fe0*/  IMAD R9, R45, 0x70, RZ ;  /* 0x000000702d097824 */ /* 0x000fe400078e02ff */
[----:B--2---:R-:W-:-:S02]  /*7ff0*/  @P1 HFMA2 R13, R13, R5, -RZ ;  /* 0x000000050d0d1231 */ /* 0x004fc400001000ff */
[----:B------:R-:W-:Y:S02]  /*8000*/  @P1 HMUL2 R12, R12, R4 ;  /* 0x000000040c0c1232 */ /* 0x000fe40000000000 */
[----:B------:R-:W-:Y:S02]  /*8010*/  @P1 HFMA2 R15, R15, R7, -RZ ;  /* 0x000000070f0f1231 */ /* 0x000fe400001000ff */
[----:B------:R-:W-:Y:S02]  /*8020*/  @P1 HMUL2 R14, R14, R6 ;  /* 0x000000060e0e1232 */ /* 0x000fe40000000000 */
[----:B------:R-:W-:-:S05]  /*8030*/  IMAD.WIDE.U32 R4, R9, 0x2, R28 ;  /* 0x0000000209047825 */ /* 0x000fca00078e001c */
[----:B------:R0:W-:Y:S02]  /*8040*/  STG.E.128 desc[UR36][R4.64], R12 ;  /* 0x0000000c04007986 */ /* 0x0001e4000c101d24 */
.L_x_393:
[--C-:B-----5:R-:W-:Y:S02]  /*8050*/  HADD2.F32 R40, -RZ, R12.reuse.H0_H0 ;  /* 0x2000000cff287230 */ /* 0x120fe40000004100 */
[----:B0-----:R-:W-:Y:S02]  /*8060*/  HADD2.F32 R4, -RZ, R12.H1_H1 ;  /* 0x3000000cff047230 */ /* 0x001fe40000004100 */
[--C-:B------:R-:W-:Y:S02]  /*8070*/  HADD2.F32 R10, -RZ, R14.reuse.H0_H0 ;  /* 0x2000000eff0a7230 */ /* 0x100fe40000004100 */
        /* <DEDUP_REMOVED lines=14> */
.L_x_392:
[----:B------:R-:W-:Y:S05]  /*8160*/  BSYNC.RECONVERGENT B2 ;  /* 0x0000000000027941 */ /* 0x000fea0003800200 */
.L_x_391:
[----:B------:R-:W-:-:S13]  /*8170*/  ISETP.GE.U32.AND P0, PT, R54, 0x4, PT ;  /* 0x000000043600780c */ /* 0x000fda0003f06070 */
[----:B------:R-:W-:Y:S05]  /*8180*/  @!P0 BRA `(.L_x_390) ;  /* 0x00000004006c8947 */ /* 0x000fea0003800000 */
[C---:B------:R-:W-:Y:S01]  /*8190*/  LEA R5, R18.reuse, UR6, 0x1 ;  /* 0x0000000612057c11 */ /* 0x040fe2000f8e08ff */
[----:B------:R-:W-:Y:S01]  /*81a0*/  IMAD R56, R18, 0x70, RZ ;  /* 0x0000007012387824 */ /* 0x000fe200078e02ff */
[----:B------:R-:W-:-:S03]  /*81b0*/  ISETP.NE.AND P1, PT, R52, RZ, PT ;  /* 0x000000ff3400720c */ /* 0x000fc60003f25270 */
[----:B------:R-:W-:-:S05]  /*81c0*/  IMAD R5, R0, -0x2, R5 ;  /* 0xfffffffe00057824 */ /* 0x000fca00078e0205 */
[----:B------:R-:W-:-:S07]  /*81d0*/  IADD3 R53, PT, PT, R5, 0x8, R44 ;  /* 0x0000000805357810 */ /* 0x000fce0007ffe02c */
.L_x_397:
[----:B------:R-:W-:Y:S02]  /*81e0*/  IADD3 R4, P0, PT, R17, R18, RZ ;  /* 0x0000001211047210 */ /* 0x000fe40007f1e0ff */
[----:B------:R-:W-:Y:S02]  /*81f0*/  ISETP.NE.AND P2, PT, R2, RZ, PT ;  /* 0x000000ff0200720c */ /* 0x000fe40003f45270 */
[----:B------:R-:W-:Y:S02]  /*8200*/  IADD3.X R5, PT, PT, RZ, R16, RZ, P0, !PT ;  /* 0x00000010ff057210 */ /* 0x000fe400007fe4ff */
[----:B------:R-:W-:-:S04]  /*8210*/  LEA R54, P0, R4, UR10, 0x2 ;  /* 0x0000000a04367c11 */ /* 0x000fc8000f8010ff */
[----:B------:R-:W-:-:S05]  /*8220*/  LEA.HI.X R55, R4, UR11, R5, 0x2, P0 ;  /* 0x0000000b04377c11 */ /* 0x000fca00080f1405 */
[----:B------:R-:W3:Y:S02]  /*8230*/  LDG.E R4, desc[UR36][R54.64] ;  /* 0x0000002436047981 */ /* 0x000ee4000c1e1900 */
[----:B---3--:R-:W-:-:S04]  /*8240*/  IMAD R5, R51, R4, R56 ;  /* 0x0000000433057224 */ /* 0x008fc800078e0238 */
[----:B------:R-:W-:-:S06]  /*8250*/  IMAD.WIDE R4, R5, 0x2, R20 ;  /* 0x0000000205047825 */ /* 0x000fcc00078e0214 */
[----:B------:R-:W5:Y:S01]  /*8260*/  LDG.E.128 R4, desc[UR36][R4.64] ;  /* 0x0000002404047981 */ /* 0x000f62000c1e1d00 */
[----:B------:R-:W-:Y:S04]  /*8270*/  BSSY.RECONVERGENT B2, `(.L_x_394) ;  /* 0x000000e000027945 */ /* 0x000fe80003800200 */
[----:B------:R-:W-:Y:S05]  /*8280*/  @P1 BRA `(.L_x_395) ;  /* 0x0000000000301947 */ /* 0x000fea0003800000 */
[----:B--2---:R-:W2:Y:S04]  /*8290*/  @P2 LDG.E.128 R8, desc[UR36][R38.64] ;  /* 0x0000002426082981 */ /* 0x004ea8000c1e1d00 */
[----:B-1----:R-:W0:Y:S02]  /*82a0*/  LDS.128 R12, [R35] ;  /* 0x00000000230c7984 */ /* 0x002e240000000c00 */
[----:B0----5:R-:W-:Y:S02]  /*82b0*/  HFMA2 R4, R4, 1, 1, R12 ;  /* 0x3c003c0004047831 */ /* 0x021fe4000000000c */
[----:B------:R-:W-:Y:S02]  /*82c0*/  HADD2 R5, R5, R13 ;  /* 0x0000000d05057230 */ /* 0x000fe40000000000 */
[----:B------:R-:W-:-:S02]  /*82d0*/  HFMA2 R6, R6, 1, 1, R14 ;  /* 0x3c003c0006067831 */ /* 0x000fc4000000000e */
[----:B------:R-:W-:Y:S02]  /*82e0*/  HADD2 R7, R7, R15 ;  /* 0x0000000f07077230 */ /* 0x000fe40000000000 */
[----:B--2---:R-:W-:Y:S02]  /*82f0*/  @P2 HFMA2 R5, R5, R9, -RZ ;  /* 0x0000000905052231 */ /* 0x004fe400001000ff */
[----:B------:R-:W-:Y:S02]  /*8300*/  @P2 HMUL2 R4, R4, R8 ;  /* 0x0000000804042232 */ /* 0x000fe40000000000 */
[----:B------:R-:W-:Y:S02]  /*8310*/  @P2 HFMA2 R7, R7, R11, -RZ ;  /* 0x0000000b07072231 */ /* 0x000fe400001000ff */
[----:B------:R-:W-:Y:S02]  /*8320*/  @P2 HMUL2 R6, R6, R10 ;  /* 0x0000000a06062232 */ /* 0x000fe40000000000 */
[----:B------:R-:W-:-:S05]  /*8330*/  IMAD.WIDE.U32 R8, R56, 0x2, R28 ;  /* 0x0000000238087825 */ /* 0x000fca00078e001c */
[----:B------:R0:W-:Y:S02]  /*8340*/  STG.E.128 desc[UR36][R8.64], R4 ;  /* 0x0000000408007986 */ /* 0x0001e4000c101d24 */
.L_x_395:
[----:B------:R-:W-:Y:S05]  /*8350*/  BSYNC.RECONVERGENT B2 ;  /* 0x0000000000027941 */ /* 0x000fea0003800200 */
.L_x_394:
[----:B------:R-:W0:Y:S04]  /*8360*/  LDG.E R54, desc[UR36][R54.64+0x10] ;  /* 0x0000102436367981 */ /* 0x000e28000c1e1900 */
[----:B------:R-:W3:Y:S01]  /*8370*/  LDS.U16 R12, [R53+-0x8] ;  /* 0xfffff800350c7984 */ /* 0x000ee20000000400 */
[----:B------:R-:W-:Y:S01]  /*8380*/  MOV R52, UR7 ;  /* 0x0000000700347c02 */ /* 0x000fe20008000f00 */
[----:B0-2---:R-:W-:-:S04]  /*8390*/  IMAD R8, R51, R54, R56 ;  /* 0x0000003633087224 */ /* 0x005fc800078e0238 */
[----:B------:R-:W-:-:S04]  /*83a0*/  VIADD R9, R8, 0x1c0 ;  /* 0x000001c008097836 */ /* 0x000fc80000000000 */
[----:B------:R-:W-:-:S06]  /*83b0*/  IMAD.WIDE R8, R9, 0x2, R20 ;  /* 0x0000000209087825 */ /* 0x000fcc00078e0214 */
[----:B------:R-:W5:Y:S01]  /*83c0*/  LDG.E.128 R8, desc[UR36][R8.64] ;  /* 0x0000002408087981 */ /* 0x000f62000c1e1d00 */
[----:B------:R-:W-:Y:S01]  /*83d0*/  ISETP.NE.AND P1, PT, R52, RZ, PT ;  /* 0x000000ff3400720c */ /* 0x000fe20003f25270 */
[----:B---3--:R-:W-:Y:S02]  /*83e0*/  HADD2.F32 R13, -RZ, R12.H0_H0 ;  /* 0x2000000cff0d7230 */ /* 0x008fe40000004100 */
[--C-:B-1---5:R-:W-:Y:S02]  /*83f0*/  HADD2.F32 R15, -RZ, R5.reuse.H0_H0 ;  /* 0x20000005ff0f7230 */ /* 0x122fe40000004100 */
[----:B------:R-:W-:Y:S02]  /*8400*/  HADD2.F32 R14, -RZ, R5.H1_H1 ;  /* 0x30000005ff0e7230 */ /* 0x000fe40000004100 */
        /* <DEDUP_REMOVED lines=8> */
[--C-:B------:R-:W-:Y:S02]  /*8490*/  HADD2.F32 R55, -RZ, R7.reuse.H0_H0 ;  /* 0x20000007ff377230 */ /* 0x100fe40000004100 */
[----:B------:R-:W-:Y:S01]  /*84a0*/  FFMA.FTZ R41, R13, R4, R41 ;  /* 0x000000040d297223 */ /* 0x000fe20000010029 */
[----:B------:R-:W-:-:S02]  /*84b0*/  HADD2.F32 R54, -RZ, R7.H1_H1 ;  /* 0x30000007ff367230 */ /* 0x000fc40000004100 */
[C---:B------:R-:W-:Y:S01]  /*84c0*/  FFMA.FTZ R47, R13.reuse, R6, R47 ;  /* 0x000000060d2f7223 */ /* 0x040fe2000001002f */
[C---:B------:R-:W-:Y:S02]  /*84d0*/  FFMA.FTZ R55, R13.reuse, R55, R48 ;  /* 0x000000370d377223 */ /* 0x040fe40000010030 */
[----:B------:R-:W-:Y:S01]  /*84e0*/  FFMA.FTZ R61, R13, R54, R3 ;  /* 0x000000360d3d7223 */ /* 0x000fe20000010003 */
[----:B------:R-:W-:Y:S06]  /*84f0*/  @P1 BRA `(.L_x_396) ;  /* 0x0000000000341947 */ /* 0x000fec0003800000 */
[----:B------:R-:W2:Y:S01]  /*8500*/  @P2 LDG.E.128 R4, desc[UR36][R38.64] ;  /* 0x0000002426042981 */ /* 0x000ea2000c1e1d00 */
[----:B------:R-:W-:-:S03]  /*8510*/  IADD3 R3, PT, PT, R56, 0x1c0, RZ ;  /* 0x000001c038037810 */ /* 0x000fc60007ffe0ff */
[----:B------:R-:W0:Y:S02]  /*8520*/  LDS.128 R12, [R35] ;  /* 0x00000000230c7984 */ /* 0x000e240000000c00 */
[----:B0-----:R-:W-:Y:S02]  /*8530*/  HFMA2 R8, R8, 1, 1, R12 ;  /* 0x3c003c0008087831 */ /* 0x001fe4000000000c */
[----:B------:R-:W-:Y:S02]  /*8540*/  HADD2 R9, R9, R13 ;  /* 0x0000000d09097230 */ /* 0x000fe40000000000 */
[----:B------:R-:W-:Y:S02]  /*8550*/  HFMA2 R10, R10, 1, 1, R14 ;  /* 0x3c003c000a0a7831 */ /* 0x000fe4000000000e */
[----:B------:R-:W-:Y:S02]  /*8560*/  HADD2 R11, R11, R15 ;  /* 0x0000000f0b0b7230 */ /* 0x000fe40000000000 */
[----:B--2---:R-:W-:-:S02]  /*8570*/  @P2 HFMA2 R9, R9, R5, -RZ ;  /* 0x0000000509092231 */ /* 0x004fc400001000ff */
[----:B------:R-:W-:Y:S02]  /*8580*/  @P2 HMUL2 R8, R8, R4 ;  /* 0x0000000408082232 */ /* 0x000fe40000000000 */
[----:B------:R-:W-:Y:S02]  /*8590*/  @P2 HFMA2 R11, R11, R7, -RZ ;  /* 0x000000070b0b2231 */ /* 0x000fe400001000ff */
[----:B------:R-:W-:Y:S02]  /*85a0*/  @P2 HMUL2 R10, R10, R6 ;  /* 0x000000060a0a2232 */ /* 0x000fe40000000000 */
[----:B------:R-:W-:-:S05]  /*85b0*/  IMAD.WIDE.U32 R4, R3, 0x2, R28 ;  /* 0x0000000203047825 */ /* 0x000fca00078e001c */
[----:B------:R0:W-:Y:S02]  /*85c0*/  STG.E.128 desc[UR36][R4.64], R8 ;  /* 0x0000000804007986 */ /* 0x0001e4000c101d24 */
.L_x_396:
[----:B------:R1:W2:Y:S01]  /*85d0*/  LDS.U16 R3, [R53] ;  /* 0x0000000035037984 */ /* 0x0002a20000000400 */
[----:B------:R-:W-:Y:S01]  /*85e0*/  VIADD R18, R18, 0x8 ;  /* 0x0000000812127836 */ /* 0x000fe20000000000 */
[----:B------:R-:W-:Y:S01]  /*85f0*/  IADD3 R56, PT, PT, R56, 0x380, RZ ;  /* 0x0000038038387810 */ /* 0x000fe20007ffe0ff */
[----:B------:R-:W-:Y:S02]  /*8600*/  HADD2.F32 R40, -RZ, R8.H0_H0 ;  /* 0x20000008ff287230 */ /* 0x000fe40000004100 */
[----:B------:R-:W-:Y:S01]  /*8610*/  HADD2.F32 R46, -RZ, R10.H0_H0 ;  /* 0x2000000aff2e7230 */ /* 0x000fe20000004100 */
[----:B------:R-:W-:Y:S01]  /*8620*/  ISETP.GE.AND P0, PT, R18, R50, PT ;  /* 0x000000321200720c */ /* 0x000fe20003f06270 */
[----:B0-----:R-:W-:Y:S01]  /*8630*/  HADD2.F32 R8, -RZ, R8.H1_H1 ;  /* 0x30000008ff087230 */ /* 0x001fe20000004100 */
[----:B-1----:R-:W-:Y:S01]  /*8640*/  IADD3 R53, PT, PT, R53, 0x10, RZ ;  /* 0x0000001035357810 */ /* 0x002fe20007ffe0ff */
[--C-:B------:R-:W-:Y:S02]  /*8650*/  HADD2.F32 R42, -RZ, R9.reuse.H0_H0 ;  /* 0x20000009ff2a7230 */ /* 0x100fe40000004100 */
[----:B------:R-:W-:-:S02]  /*8660*/  HADD2.F32 R4, -RZ, R9.H1_H1 ;  /* 0x30000009ff047230 */ /* 0x000fc40000004100 */
[----:B------:R-:W-:Y:S02]  /*8670*/  HADD2.F32 R10, -RZ, R10.H1_H1 ;  /* 0x3000000aff0a7230 */ /* 0x000fe40000004100 */
[--C-:B------:R-:W-:Y:S02]  /*8680*/  HADD2.F32 R48, -RZ, R11.reuse.H0_H0 ;  /* 0x2000000bff307230 */ /* 0x100fe40000004100 */
[----:B------:R-:W-:Y:S02]  /*8690*/  HADD2.F32 R6, -RZ, R11.H1_H1 ;  /* 0x3000000bff067230 */ /* 0x000fe40000004100 */
        /* <DEDUP_REMOVED lines=10> */
.L_x_390:
[----:B------:R-:W-:Y:S05]  /*8740*/  BSYNC.RECONVERGENT B1 ;  /* 0x0000000000017941 */ /* 0x000fea0003800200 */
.L_x_389:
[----:B------:R-:W-:Y:S01]  /*8750*/  ISETP.GE.AND P0, PT, R45, R30, PT ;  /* 0x0000001e2d00720c */ /* 0x000fe20003f06270 */
[----:B------:R-:W-:-:S12]  /*8760*/  BSSY.RECONVERGENT B1, `(.L_x_398) ;  /* 0x00000f6000017945 */ /* 0x000fd80003800200 */
[----:B------:R-:W-:Y:S05]  /*8770*/  @P0 BRA `(.L_x_399) ;  /* 0x0000000c00d00947 */ /* 0x000fea0003800000 */
[----:B------:R-:W-:Y:S01]  /*8780*/  VIADD R51, R45, 0x4 ;  /* 0x000000042d337836 */ /* 0x000fe20000000000 */
[----:B------:R-:W0:Y:S01]  /*8790*/  LDC R6, c[0x0][0x3f4] ;  /* 0x0000fd00ff067b82 */ /* 0x000e220000000800 */
[----:B------:R-:W3:Y:S01]  /*87a0*/  LDCU UR5, c[0x0][0x3f8] ;  /* 0x00007f00ff0577ac */ /* 0x000ee20008000800 */
[----:B------:R-:W-:Y:S01]  /*87b0*/  LOP3.LUT R4, RZ, R0, RZ, 0x33, !PT ;  /* 0x00000000ff047212 */ /* 0x000fe200078e33ff */
[----:B------:R-:W-:Y:S01]  /*87c0*/  BSSY.RECONVERGENT B2, `(.L_x_400) ;  /* 0x0000053000027945 */ /* 0x000fe20003800200 */
[----:B------:R-:W-:-:S04]  /*87d0*/  VIMNMX R50, PT, PT, R30, R51, !PT ;  /* 0x000000331e327248 */ /* 0x000fc80007fe0100 */
[----:B------:R-:W5:Y:S01]  /*87e0*/  LDC.64 R38, c[0x0][0x458] ;  /* 0x00011600ff267b82 */ /* 0x000f620000000a00 */
[----:B------:R-:W-:Y:S02]  /*87f0*/  IADD3 R50, PT, PT, -R33, R50, R4 ;  /* 0x0000003221327210 */ /* 0x000fe40007ffe104 */
[----:B------:R-:W-:Y:S02]  /*8800*/  MOV R4, R45 ;  /* 0x0000002d00047202 */ /* 0x000fe40000000f00 */
[----:B------:R-:W-:Y:S01]  /*8810*/  LOP3.LUT P0, RZ, R50, 0x4, RZ, 0xc0, !PT ;  /* 0x0000000432ff7812 */ /* 0x000fe2000780c0ff */
[----:B---3--:R-:W-:-:S04]  /*8820*/  IMAD R5, R22, UR5, R31 ;  /* 0x0000000516057c24 */ /* 0x008fc8000f8e021f */
[----:B------:R-:W-:Y:S02]  /*8830*/  IMAD R5, R5, 0x70, R34 ;  /* 0x0000007005057824 */ /* 0x000fe400078e0222 */
[----:B0-----:R-:W-:Y:S02]  /*8840*/  IMAD R18, R6, UR5, RZ ;  /* 0x0000000506127c24 */ /* 0x001fe4000f8e02ff */
[----:B-----5:R-:W-:-:S04]  /*8850*/  IMAD.WIDE R38, R5, 0x2, R38 ;  /* 0x0000000205267825 */ /* 0x020fc800078e0226 */
[----:B------:R-:W-:Y:S05]  /*8860*/  @P0 BRA `(.L_x_401) ;  /* 0x0000000400200947 */ /* 0x000fea0003800000 */
[----:B------:R-:W-:Y:S02]  /*8870*/  ISETP.GE.AND P0, PT, R45, R6, PT ;  /* 0x000000062d00720c */ /* 0x000fe40003f06270 */
[----:B------:R-:W-:-:S11]  /*8880*/  MOV R4, R51 ;  /* 0x0000003300047202 */ /* 0x000fd60000000f00 */
[----:B------:R-:W-:Y:S05]  /*8890*/  @!P0 BRA `(.L_x_401) ;  /* 0x0000000400148947 */ /* 0x000fea0003800000 */
[----:B------:R-:W-:Y:S01]  /*88a0*/  IABS R7, R6 ;  /* 0x0000000600077213 */ /* 0x000fe20000000000 */
[----:B------:R-:W0:Y:S01]  /*88b0*/  LDCU.64 UR8, c[0x0][0x3c8] ;  /* 0x00007900ff0877ac */ /* 0x000e220008000a00 */
[----:B------:R-:W-:Y:S01]  /*88c0*/  IABS R10, R45 ;  /* 0x0000002d000a7213 */ /* 0x000fe20000000000 */
[----:B------:R-:W3:Y:S01]  /*88d0*/  LDS.U16 R49, [R49] ;  /* 0x0000000031317984 */ /* 0x000ee20000000400 */
[----:B--2---:R-:W2:Y:S01]  /*88e0*/  I2F.RP R8, R7 ;  /* 0x0000000700087306 */ /* 0x004ea20000209400 */
        /* <DEDUP_REMOVED lines=19> */
[----:B------:R-:W-:-:S04]  /*8a20*/  IADD3 R5, P0, PT, R17, R4, RZ ;  /* 0x0000000411057210 */ /* 0x000fc80007f1e0ff */
[----:B------:R-:W-:Y:S02]  /*8a30*/  IADD3.X R6, PT, PT, RZ, R16, RZ, P0, !PT ;  /* 0x00000010ff067210 */ /* 0x000fe400007fe4ff */
        /* <DEDUP_REMOVED lines=9> */
[----:B---3--:R-:W-:-:S03]  /*8ad0*/  HADD2.F32 R53, -RZ, R49.H0_H0 ;  /* 0x20000031ff357230 */ /* 0x008fc60000004100 */
[----:B------:R-:W-:Y:S05]  /*8ae0*/  @P0 BRA `(.L_x_403) ;  /* 0x0000000000380947 */ /* 0x000fea0003800000 */
[----:B------:R-:W-:Y:S01]  /*8af0*/  ISETP.NE.AND P3, PT, R2, RZ, PT ;  /* 0x000000ff0200720c */ /* 0x000fe20003f65270 */
[----:B-1----:R-:W0:-:S12]  /*8b00*/  LDS.128 R12, [R35] ;  /* 0x00000000230c7984 */ /* 0x002e180000000c00 */
[----:B------:R-:W2:Y:S01]  /*8b10*/  @P3 LDG.E.128 R8, desc[UR36][R38.64] ;  /* 0x0000002426083981 */ /* 0x000ea2000c1e1d00 */
[----:B------:R-:W-:Y:S02]  /*8b20*/  IMAD R45, R45, 0x70, RZ ;  /* 0x000000702d2d7824 */ /* 0x000fe400078e02ff */
[----:B0----5:R-:W-:Y:S02]  /*8b30*/  HFMA2 R4, R4, 1, 1, R12 ;  /* 0x3c003c0004047831 */ /* 0x021fe4000000000c */
        /* <DEDUP_REMOVED lines=9> */
.L_x_403:
[----:B------:R-:W-:Y:S05]  /*8bd0*/  BSYNC.RECONVERGENT B3 ;  /* 0x0000000000037941 */ /* 0x000fea0003800200 */
.L_x_402:
[--C-:B0----5:R-:W-:Y:S02]  /*8be0*/  HADD2.F32 R8, -RZ, R4.reuse.H0_H0 ;  /* 0x20000004ff087230 */ /* 0x121fe40000004100 */
[--C-:B------:R-:W-:Y:S02]  /*8bf0*/  HADD2.F32 R9, -RZ, R5.reuse.H0_H0 ;  /* 0x20000005ff097230 */ /* 0x100fe40000004100 */
[----:B------:R-:W-:Y:S02]  /*8c00*/  HADD2.F32 R10, -RZ, R5.H1_H1 ;  /* 0x30000005ff0a7230 */ /* 0x000fe40000004100 */
[C---:B------:R-:W-:Y:S01]  /*8c10*/  FFMA.FTZ R40, R53.reuse, R8, R40 ;  /* 0x0000000835287223 */ /* 0x040fe20000010028 */
[----:B------:R-:W-:Y:S02]  /*8c20*/  HADD2.F32 R4, -RZ, R4.H1_H1 ;  /* 0x30000004ff047230 */ /* 0x000fe40000004100 */
[----:B------:R-:W-:Y:S01]  /*8c30*/  FFMA.FTZ R42, R53, R9, R42 ;  /* 0x00000009352a7223 */ /* 0x000fe2000001002a */
[----:B------:R-:W-:-:S02]  /*8c40*/  HADD2.F32 R5, -RZ, R6.H0_H0 ;  /* 0x20000006ff057230 */ /* 0x000fc40000004100 */
[C---:B------:R-:W-:Y:S01]  /*8c50*/  FFMA.FTZ R43, R53.reuse, R10, R43 ;  /* 0x0000000a352b7223 */ /* 0x040fe2000001002b */
[----:B------:R-:W-:Y:S02]  /*8c60*/  HADD2.F32 R6, -RZ, R6.H1_H1 ;  /* 0x30000006ff067230 */ /* 0x000fe40000004100 */
[C---:B------:R-:W-:Y:S01]  /*8c70*/  FFMA.FTZ R41, R53.reuse, R4, R41 ;  /* 0x0000000435297223 */ /* 0x040fe20000010029 */
[--C-:B------:R-:W-:Y:S02]  /*8c80*/  HADD2.F32 R11, -RZ, R7.reuse.H0_H0 ;  /* 0x20000007ff0b7230 */ /* 0x100fe40000004100 */
[C---:B------:R-:W-:Y:S01]  /*8c90*/  FFMA.FTZ R46, R53.reuse, R5, R46 ;  /* 0x00000005352e7223 */ /* 0x040fe2000001002e */
[----:B------:R-:W-:Y:S02]  /*8ca0*/  HADD2.F32 R12, -RZ, R7.H1_H1 ;  /* 0x30000007ff0c7230 */ /* 0x000fe40000004100 */
[----:B------:R-:W-:Y:S01]  /*8cb0*/  FFMA.FTZ R47, R53, R6, R47 ;  /* 0x00000006352f7223 */ /* 0x000fe2000001002f */
[----:B------:R-:W-:-:S02]  /*8cc0*/  IMAD.MOV.U32 R4, RZ, RZ, R51 ;  /* 0x000000ffff047224 */ /* 0x000fc400078e0033 */
[C---:B------:R-:W-:Y:S01]  /*8cd0*/  FFMA.FTZ R48, R53.reuse, R11, R48 ;  /* 0x0000000b35307223 */ /* 0x040fe20000010030 */
[----:B------:R-:W-:-:S07]  /*8ce0*/  FFMA.FTZ R3, R53, R12, R3 ;  /* 0x0000000c35037223 */ /* 0x000fce0000010003 */
.L_x_401:
[----:B------:R-:W-:Y:S05]  /*8cf0*/  BSYNC.RECONVERGENT B2 ;  /* 0x0000000000027941 */ /* 0x000fea0003800200 */
.L_x_400:
[----:B------:R-:W-:-:S13]  /*8d00*/  ISETP.GE.U32.AND P0, PT, R50, 0x4, PT ;  /* 0x000000043200780c */ /* 0x000fda0003f06070 */
[----:B------:R-:W-:Y:S05]  /*8d10*/  @!P0 BRA `(.L_x_399) ;  /* 0x0000000800688947 */ /* 0x000fea0003800000 */
[C---:B------:R-:W-:Y:S01]  /*8d20*/  LEA R5, R4.reuse, UR6, 0x1 ;  /* 0x0000000604057c11 */ /* 0x040fe2000f8e08ff */
[C---:B------:R-:W-:Y:S01]  /*8d30*/  IMAD R49, R4.reuse, 0x70, RZ ;  /* 0x0000007004317824 */ /* 0x040fe200078e02ff */
[----:B------:R-:W-:-:S03]  /*8d40*/  IADD3 R45, PT, PT, R4, 0x4, RZ ;  /* 0x00000004042d7810 */ /* 0x000fc60007ffe0ff */
[----:B------:R-:W-:-:S05]  /*8d50*/  IMAD R5, R0, -0x2, R5 ;  /* 0xfffffffe00057824 */ /* 0x000fca00078e0205 */
[----:B------:R-:W-:-:S07]  /*8d60*/  IADD3 R44, PT, PT, R5, 0x8, R44 ;  /* 0x00000008052c7810 */ /* 0x000fce0007ffe02c */
.L_x_410:
[----:B------:R-:W0:Y:S01]  /*8d70*/  LDC R50, c[0x0][0x3f4] ;  /* 0x0000fd00ff327b82 */ /* 0x000e220000000800 */
[----:B------:R-:W-:Y:S01]  /*8d80*/  IADD3 R7, PT, PT, R45, -0x4, RZ ;  /* 0xfffffffc2d077810 */ /* 0x000fe20007ffe0ff */
[----:B------:R-:W-:Y:S03]  /*8d90*/  BSSY.RECONVERGENT B2, `(.L_x_404) ;  /* 0x0000045000027945 */ /* 0x000fe60003800200 */
[----:B0-----:R-:W-:-:S13]  /*8da0*/  ISETP.GE.AND P0, PT, R7, R50, PT ;  /* 0x000000320700720c */ /* 0x001fda0003f06270 */
[----:B------:R-:W-:Y:S05]  /*8db0*/  @!P0 BRA `(.L_x_405) ;  /* 0x0000000400088947 */ /* 0x000fea0003800000 */
[----:B--2---:R-:W-:Y:S01]  /*8dc0*/  IABS R9, R50 ;  /* 0x0000003200097213 */ /* 0x004fe20000000000 */
[----:B------:R-:W0:Y:S01]  /*8dd0*/  LDCU.64 UR8, c[0x0][0x3c8] ;  /* 0x00007900ff0877ac */ /* 0x000e220008000a00 */
[----:B------:R-:W-:Y:S02]  /*8de0*/  IABS R10, R7 ;  /* 0x00000007000a7213 */ /* 0x000fe40000000000 */
[----:B------:R-:W2:Y:S01]  /*8df0*/  I2F.RP R6, R9 ;  /* 0x0000000900067306 */ /* 0x000ea20000209400 */
[----:B------:R-:W-:Y:S01]  /*8e00*/  ISETP.GE.AND P1, PT, R7, RZ, PT ;  /* 0x000000ff0700720c */ /* 0x000fe20003f26270 */
[----:B------:R-:W3:Y:S01]  /*8e10*/  LDCU UR5, c[0x0][0x40c] ;  /* 0x00008180ff0577ac */ /* 0x000ee20008000800 */
        /* <DEDUP_REMOVED lines=8> */
[----:B------:R-:W-:Y:S02]  /*8ea0*/  IMAD.MOV.U32 R5, RZ, RZ, R10 ;  /* 0x000000ffff057224 */ /* 0x000fe400078e000a */
[----:B------:R-:W2:Y:S02]  /*8eb0*/  LDS.U16 R10, [R44+-0x8] ;  /* 0xfffff8002c0a7984 */ /* 0x000ea40000000400 */
        /* <DEDUP_REMOVED lines=13> */
[----:B------:R-:W4:Y:S01]  /*8f90*/  LDG.E R9, desc[UR36][R8.64] ;  /* 0x0000002408097981 */ /* 0x000f22000c1e1900 */
[----:B---3--:R-:W-:Y:S01]  /*8fa0*/  UISETP.NE.AND UP0, UPT, UR5, URZ, UPT ;  /* 0x000000ff0500728c */ /* 0x008fe2000bf05270 */
[----:B----4-:R-:W-:-:S04]  /*8fb0*/  IMAD R4, R18, R9, R4 ;  /* 0x0000000912047224 */ /* 0x010fc800078e0204 */
[----:B------:R-:W-:-:S04]  /*8fc0*/  IMAD R5, R4, 0x70, RZ ;  /* 0x0000007004057824 */ /* 0x000fc800078e02ff */
[----:B------:R-:W-:-:S06]  /*8fd0*/  IMAD.WIDE R4, R5, 0x2, R20 ;  /* 0x0000000205047825 */ /* 0x000fcc00078e0214 */
[----:B------:R-:W5:Y:S01]  /*8fe0*/  LDG.E.128 R4, desc[UR36][R4.64] ;  /* 0x0000002404047981 */ /* 0x000f62000c1e1d00 */
[----:B--2---:R-:W-:Y:S01]  /*8ff0*/  HADD2.F32 R51, -RZ, R10.H0_H0 ;  /* 0x2000000aff337230 */ /* 0x004fe20000004100 */
[----:B------:R-:W-:Y:S06]  /*9000*/  BRA.U UP0, `(.L_x_406) ;  /* 0x0000000100347547 */ /* 0x000fec000b800000 */
[----:B------:R-:W-:Y:S01]  /*9010*/  ISETP.NE.AND P3, PT, R2, RZ, PT ;  /* 0x000000ff0200720c */ /* 0x000fe20003f65270 */
[----:B-1----:R-:W0:-:S12]  /*9020*/  LDS.128 R12, [R35] ;  /* 0x00000000230c7984 */ /* 0x002e180000000c00 */
[----:B------:R-:W2:Y:S01]  /*9030*/  @P3 LDG.E.128 R8, desc[UR36][R38.64] ;  /* 0x0000002426083981 */ /* 0x000ea2000c1e1d00 */
[----:B0----5:R-:W-:Y:S02]  /*9040*/  HFMA2 R4, R4, 1, 1, R12 ;  /* 0x3c003c0004047831 */ /* 0x021fe4000000000c */
[----:B------:R-:W-:Y:S02]  /*9050*/  HADD2 R5, R5, R13 ;  /* 0x0000000d05057230 */ /* 0x000fe40000000000 */
[----:B------:R-:W-:Y:S02]  /*9060*/  HFMA2 R6, R6, 1, 1, R14 ;  /* 0x3c003c0006067831 */ /* 0x000fe4000000000e */
[----:B------:R-:W-:Y:S02]  /*9070*/  HADD2 R7, R7, R15 ;  /* 0x0000000f07077230 */ /* 0x000fe40000000000 */
[----:B--2---:R-:W-:Y:S02]  /*9080*/  @P3 HFMA2 R5, R5, R9, -RZ ;  /* 0x0000000905053231 */ /* 0x004fe400001000ff */
[----:B------:R-:W-:-:S02]  /*9090*/  @P3 HMUL2 R4, R4, R8 ;  /* 0x0000000804043232 */ /* 0x000fc40000000000 */
[----:B------:R-:W-:Y:S02]  /*90a0*/  @P3 HFMA2 R7, R7, R11, -RZ ;  /* 0x0000000b07073231 */ /* 0x000fe400001000ff */
[----:B------:R-:W-:Y:S02]  /*90b0*/  @P3 HMUL2 R6, R6, R10 ;  /* 0x0000000a06063232 */ /* 0x000fe40000000000 */
[----:B------:R-:W-:-:S05]  /*90c0*/  IMAD.WIDE.U32 R8, R49, 0x2, R28 ;  /* 0x0000000231087825 */ /* 0x000fca00078e001c */
[----:B------:R0:W-:Y:S02]  /*90d0*/  STG.E.128 desc[UR36][R8.64], R4 ;  /* 0x0000000408007986 */ /* 0x0001e4000c101d24 */
.L_x_406:
[--C-:B0----5:R-:W-:Y:S02]  /*90e0*/  HADD2.F32 R9, -RZ, R5.reuse.H0_H0 ;  /* 0x20000005ff097230 */ /* 0x121fe40000004100 */
[----:B------:R-:W-:Y:S02]  /*90f0*/  HADD2.F32 R10, -RZ, R5.H1_H1 ;  /* 0x30000005ff0a7230 */ /* 0x000fe40000004100 */
        /* <DEDUP_REMOVED lines=8> */
[--C-:B------:R-:W-:Y:S02]  /*9180*/  HADD2.F32 R11, -RZ, R7.reuse.H0_H0 ;  /* 0x20000007ff0b7230 */ /* 0x100fe40000004100 */
[C---:B------:R-:W-:Y:S01]  /*9190*/  FFMA.FTZ R41, R51.reuse, R4, R41 ;  /* 0x0000000433297223 */ /* 0x040fe20000010029 */
[----:B------:R-:W-:Y:S02]  /*91a0*/  HADD2.F32 R12, -RZ, R7.H1_H1 ;  /* 0x30000007ff0c7230 */ /* 0x000fe40000004100 */
[C---:B------:R-:W-:Y:S01]  /*91b0*/  FFMA.FTZ R47, R51.reuse, R6, R47 ;  /* 0x00000006332f7223 */ /* 0x040fe2000001002f */
[----:B------:R-:W-:-:S02]  /*91c0*/  FFMA.FTZ R48, R51, R11, R48 ;  /* 0x0000000b33307223 */ /* 0x000fc40000010030 */
[----:B------:R-:W-:-:S07]  /*91d0*/  FFMA.FTZ R3, R51, R12, R3 ;  /* 0x0000000c33037223 */ /* 0x000fce0000010003 */
.L_x_405:
[----:B------:R-:W-:Y:S05]  /*91e0*/  BSYNC.RECONVERGENT B2 ;  /* 0x0000000000027941 */ /* 0x000fea0003800200 */
.L_x_404:
[----:B------:R-:W-:Y:S01]  /*91f0*/  ISETP.GE.AND P0, PT, R45, R50, PT ;  /* 0x000000322d00720c */ /* 0x000fe20003f06270 */
[----:B------:R-:W-:-:S12]  /*9200*/  BSSY.RECONVERGENT B2, `(.L_x_407) ;  /* 0x0000045000027945 */ /* 0x000fd80003800200 */
[----:B------:R-:W-:Y:S05]  /*9210*/  @!P0 BRA `(.L_x_408) ;  /* 0x00000004000c8947 */ /* 0x000fea0003800000 */
[----:B------:R-:W-:Y:S01]  /*9220*/  IABS R7, R50 ;  /* 0x0000003200077213 */ /* 0x000fe20000000000 */
[----:B------:R-:W0:Y:S01]  /*9230*/  LDCU.64 UR8, c[0x0][0x3c8] ;  /* 0x00007900ff0877ac */ /* 0x000e220008000a00 */
[----:B------:R-:W-:Y:S02]  /*9240*/  IABS R10, R45 ;  /* 0x0000002d000a7213 */ /* 0x000fe40000000000 */
[----:B------:R-:W3:Y:S01]  /*9250*/  I2F.RP R6, R7 ;  /* 0x0000000700067306 */ /* 0x000ee20000209400 */
[----:B------:R-:W-:Y:S01]  /*9260*/  ISETP.GE.AND P1, PT, R45, RZ, PT ;  /* 0x000000ff2d00720c */ /* 0x000fe20003f26270 */
[----:B------:R-:W1:Y:S01]  /*9270*/  LDCU UR5, c[0x0][0x40c] ;  /* 0x00008180ff0577ac */ /* 0x000e620008000800 */
[----:B------:R-:W-:-:S05]  /*9280*/  ISETP.NE.AND P2, PT, R50, RZ, PT ;  /* 0x000000ff3200720c */ /* 0x000fca0003f45270 */
[----:B---3--:R-:W2:Y:S02]  /*9290*/  MUFU.RCP R6, R6 ;  /* 0x0000000600067308 */ /* 0x008ea40000001000 */
[----:B--2---:R-:W-:-:S06]  /*92a0*/  VIADD R8, R6, 0xffffffe ;  /* 0x0ffffffe06087836 */ /* 0x004fcc0000000000 */
[----:B------:R-:W2:Y:S02]  /*92b0*/  F2I.FTZ.U32.TRUNC.NTZ R5, R8 ;  /* 0x0000000800057305 */ /* 0x000ea4000021f000 */
[----:B--2---:R-:W-:-:S05]  /*92c0*/  IADD3 R4, PT, PT, RZ, -R5, RZ ;  /* 0x80000005ff047210 */ /* 0x004fca0007ffe0ff */
[----:B------:R-:W-:Y:S01]  /*92d0*/  IMAD R9, R4, R7, RZ ;  /* 0x0000000704097224 */ /* 0x000fe200078e02ff */
[----:B------:R-:W-:-:S05]  /*92e0*/  MOV R4, RZ ;  /* 0x000000ff00047202 */ /* 0x000fca0000000f00 */
[----:B------:R-:W-:-:S04]  /*92f0*/  IMAD.HI.U32 R4, R5, R9, R4 ;  /* 0x0000000905047227 */ /* 0x000fc800078e0004 */
[----:B------:R-:W-:Y:S02]  /*9300*/  IMAD.MOV.U32 R5, RZ, RZ, R10 ;  /* 0x000000ffff057224 */ /* 0x000fe400078e000a */
[----:B------:R-:W2:Y:S02]  /*9310*/  LDS.U16 R10, [R44] ;  /* 0x000000002c0a7984 */ /* 0x000ea40000000400 */
        /* <DEDUP_REMOVED lines=13> */
[----:B------:R-:W3:Y:S01]  /*93f0*/  LDG.E R9, desc[UR36][R8.64] ;  /* 0x0000002408097981 */ /* 0x000ee2000c1e1900 */
[----:B-1----:R-:W-:Y:S01]  /*9400*/  UISETP.NE.AND UP0, UPT, UR5, URZ, UPT ;  /* 0x000000ff0500728c */ /* 0x002fe2000bf05270 */
[----:B---3--:R-:W-:-:S04]  /*9410*/  IMAD R4, R18, R9, R4 ;  /* 0x0000000912047224 */ /* 0x008fc800078e0204 */
[----:B------:R-:W-:-:S04]  /*9420*/  IMAD R5, R4, 0x70, RZ ;  /* 0x0000007004057824 */ /* 0x000fc800078e02ff */
[----:B------:R-:W-:-:S06]  /*9430*/  IMAD.WIDE R4, R5, 0x2, R20 ;  /* 0x0000000205047825 */ /* 0x000fcc00078e0214 */
[----:B------:R-:W5:Y:S01]  /*9440*/  LDG.E.128 R4, desc[UR36][R4.64] ;  /* 0x0000002404047981 */ /* 0x000f62000c1e1d00 */
[----:B--2---:R-:W-:Y:S01]  /*9450*/  HADD2.F32 R51, -RZ, R10.H0_H0 ;  /* 0x2000000aff337230 */ /* 0x004fe20000004100 */
[----:B------:R-:W-:Y:S06]  /*9460*/  BRA.U UP0, `(.L_x_409) ;  /* 0x0000000100387547 */ /* 0x000fec000b800000 */
[----:B------:R-:W-:Y:S01]  /*9470*/  ISETP.NE.AND P3, PT, R2, RZ, PT ;  /* 0x000000ff0200720c */ /* 0x000fe20003f65270 */
[----:B------:R-:W0:-:S12]  /*9480*/  LDS.128 R12, [R35] ;  /* 0x00000000230c7984 */ /* 0x000e180000000c00 */
[----:B------:R-:W2:Y:S01]  /*9490*/  @P3 LDG.E.128 R8, desc[UR36][R38.64] ;  /* 0x0000002426083981 */ /* 0x000ea2000c1e1d00 */
[----:B0----5:R-:W-:Y:S02]  /*94a0*/  HFMA2 R4, R4, 1, 1, R12 ;  /* 0x3c003c0004047831 */ /* 0x021fe4000000000c */
[----:B------:R-:W-:Y:S02]  /*94b0*/  HADD2 R5, R5, R13 ;  /* 0x0000000d05057230 */ /* 0x000fe40000000000 */
[----:B------:R-:W-:Y:S02]  /*94c0*/  HFMA2 R6, R6, 1, 1, R14 ;  /* 0x3c003c0006067831 */ /* 0x000fe4000000000e */
[----:B------:R-:W-:Y:S02]  /*94d0*/  HADD2 R7, R7, R15 ;  /* 0x0000000f07077230 */ /* 0x000fe40000000000 */
[----:B------:R-:W-:Y:S02]  /*94e0*/  VIADD R13, R49, 0x1c0 ;  /* 0x000001c0310d7836 */ /* 0x000fe40000000000 */
[----:B--2---:R-:W-:-:S02]  /*94f0*/  @P3 HFMA2 R5, R5, R9, -RZ ;  /* 0x0000000905053231 */ /* 0x004fc400001000ff */
[----:B------:R-:W-:Y:S02]  /*9500*/  @P3 HMUL2 R4, R4, R8 ;  /* 0x0000000804043232 */ /* 0x000fe40000000000 */
[----:B------:R-:W-:Y:S02]  /*9510*/  @P3 HFMA2 R7, R7, R11, -RZ ;  /* 0x0000000b07073231 */ /* 0x000fe400001000ff */
[----:B------:R-:W-:Y:S02]  /*9520*/  @P3 HMUL2 R6, R6, R10 ;  /* 0x0000000a06063232 */ /* 0x000fe40000000000 */
[----:B------:R-:W-:-:S05]  /*9530*/  IMAD.WIDE.U32 R8, R13, 0x2, R28 ;  /* 0x000000020d087825 */ /* 0x000fca00078e001c */
[----:B------:R0:W-:Y:S02]  /*9540*/  STG.E.128 desc[UR36][R8.64], R4 ;  /* 0x0000000408007986 */ /* 0x0001e4000c101d24 */
.L_x_409:
        /* <DEDUP_REMOVED lines=16> */
.L_x_408:
[----:B------:R-:W-:Y:S05]  /*9650*/  BSYNC.RECONVERGENT B2 ;  /* 0x0000000000027941 */ /* 0x000fea0003800200 */
.L_x_407:
[----:B------:R-:W-:Y:S01]  /*9660*/  IADD3 R5, PT, PT, R45, 0x4, RZ ;  /* 0x000000042d057810 */ /* 0x000fe20007ffe0ff */
[----:B------:R-:W-:Y:S01]  /*9670*/  VIADD R49, R49, 0x380 ;  /* 0x0000038031317836 */ /* 0x000fe20000000000 */
[----:B------:R-:W-:Y:S02]  /*9680*/  IADD3 R45, PT, PT, R45, 0x8, RZ ;  /* 0x000000082d2d7810 */ /* 0x000fe40007ffe0ff */
[----:B------:R-:W-:Y:S02]  /*9690*/  ISETP.GE.AND P0, PT, R5, R30, PT ;  /* 0x0000001e0500720c */ /* 0x000fe40003f06270 */
[----:B------:R-:W-:-:S11]  /*96a0*/  IADD3 R44, PT, PT, R44, 0x10, RZ ;  /* 0x000000102c2c7810 */ /* 0x000fd60007ffe0ff */
[----:B------:R-:W-:Y:S05]  /*96b0*/  @!P0 BRA `(.L_x_410) ;  /* 0xfffffff400ac8947 */ /* 0x000fea000383ffff */
.L_x_399:
[----:B------:R-:W-:Y:S05]  /*96c0*/  BSYNC.RECONVERGENT B1 ;  /* 0x0000000000017941 */ /* 0x000fea0003800200 */
.L_x_398:
[----:B------:R-:W-:-:S13]  /*96d0*/  ISETP.NE.AND P0, PT, R33, R32, PT ;  /* 0x000000202100720c */ /* 0x000fda0003f05270 */
[----:B------:R-:W-:Y:S05]  /*96e0*/  @P0 BRA `(.L_x_388) ;  /* 0x0000000000c00947 */ /* 0x000fea0003800000 */
[----:B------:R-:W-:Y:S01]  /*96f0*/  MOV R2, 0x70 ;  /* 0x0000007000027802 */ /* 0x000fe20000000f00 */
[----:B------:R-:W0:Y:S04]  /*9700*/  LDCU UR5, c[0x0][0x40c] ;  /* 0x00008180ff0577ac */ /* 0x000e280008000800 */
[----:B------:R-:W-:-:S04]  /*9710*/  IMAD R5, R23, R2, -0x70 ;  /* 0xffffff9017057424 */ /* 0x000fc800078e0202 */
[----:B------:R-:W-:-:S06]  /*9720*/  IMAD.WIDE R4, R5, 0x2, R28 ;  /* 0x0000000205047825 */ /* 0x000fcc00078e021c */
[----:B------:R-:W5:Y:S01]  /*9730*/  LDG.E.128 R4, desc[UR36][R4.64] ;  /* 0x0000002404047981 */ /* 0x000f62000c1e1d00 */
[----:B------:R-:W-:Y:S01]  /*9740*/  IMAD.IADD R23, R23, 0x1, -R0 ;  /* 0x0000000117177824 */ /* 0x000fe200078e0a00 */
[----:B0-----:R-:W-:-:S04]  /*9750*/  UISETP.NE.AND UP0, UPT, UR5, URZ, UPT ;  /* 0x000000ff0500728c */ /* 0x001fc8000bf05270 */
[----:B------:R-:W-:-:S06]  /*9760*/  LEA R36, R23, R36, 0x1 ;  /* 0x0000002417247211 */ /* 0x000fcc00078e08ff */
[----:B------:R-:W2:Y:S02]  /*9770*/  LDS.U16 R36, [R36+-0x2] ;  /* 0xfffffe0024247984 */ /* 0x000ea40000000400 */
[----:B--2---:R-:W-:Y:S01]  /*9780*/  HADD2.F32 R13, -RZ, R36.H0_H0 ;  /* 0x20000024ff0d7230 */ /* 0x004fe20000004100 */
[----:B------:R-:W-:Y:S06]  /*9790*/  BRA.U UP0, `(.L_x_411) ;  /* 0x0000000100547547 */ /* 0x000fec000b800000 */
[----:B------:R-:W0:Y:S02]  /*97a0*/  LDCU.64 UR8, c[0x0][0x460] ;  /* 0x00008c00ff0877ac */ /* 0x000e240008000a00 */
[----:B0-----:R-:W-:-:S04]  /*97b0*/  ISETP.NE.U32.AND P0, PT, RZ, UR8, PT ;  /* 0x00000008ff007c0c */ /* 0x001fc8000bf05070 */
[----:B------:R-:W-:-:S13]  /*97c0*/  ISETP.NE.AND.EX P0, PT, RZ, UR9, PT, P0 ;  /* 0x00000009ff007c0c */ /* 0x000fda000bf05300 */
[----:B------:R-:W0:Y:S08]  /*97d0*/  @P0 LDC R0, c[0x0][0x3f8] ;  /* 0x0000fe00ff000b82 */ /* 0x000e300000000800 */
[----:B------:R-:W2:Y:S01]  /*97e0*/  @P0 LDC.64 R8, c[0x0][0x458] ;  /* 0x00011600ff080b82 */ /* 0x000ea20000000a00 */
[----:B0-----:R-:W-:-:S04]  /*97f0*/  @P0 IMAD R31, R22, R0, R31 ;  /* 0x00000000161f0224 */ /* 0x001fc800078e021f */
[----:B------:R-:W-:-:S04]  /*9800*/  @P0 IMAD R31, R31, 0x70, R34 ;  /* 0x000000701f1f0824 */ /* 0x000fc800078e0222 */
[----:B--2---:R-:W-:-:S06]  /*9810*/  @P0 IMAD.WIDE R8, R31, 0x2, R8 ;  /* 0x000000021f080825 */ /* 0x004fcc00078e0208 */
[----:B------:R-:W2:Y:S01]  /*9820*/  @P0 LDG.E.128 R8, desc[UR36][R8.64] ;  /* 0x0000002408080981 */ /* 0x000ea2000c1e1d00 */
[----:B------:R-:W-:Y:S01]  /*9830*/  UIMAD UR5, UR38, 0x70, URZ ;  /* 0x00000070260578a4 */ /* 0x000fe2000f8e02ff */
[----:B-----5:R-:W-:Y:S02]  /*9840*/  HFMA2 R4, R4, 1, 1, R24 ;  /* 0x3c003c0004047831 */ /* 0x020fe40000000018 */
[----:B------:R-:W-:Y:S02]  /*9850*/  HADD2 R5, R5, R25 ;  /* 0x0000001905057230 */ /* 0x000fe40000000000 */
[----:B------:R-:W-:Y:S02]  /*9860*/  HFMA2 R6, R6, 1, 1, R26 ;  /* 0x3c003c0006067831 */ /* 0x000fe4000000001a */
[----:B------:R-:W-:Y:S01]  /*9870*/  HADD2 R7, R7, R27 ;  /* 0x0000001b07077230 */ /* 0x000fe20000000000 */
[----:B-1----:R-:W-:-:S05]  /*9880*/  MOV R15, UR5 ;  /* 0x00000005000f7c02 */ /* 0x002fca0008000f00 */
[----:B------:R-:W-:-:S04]  /*9890*/  IMAD.WIDE R28, R15, 0x2, R28 ;  /* 0x000000020f1c7825 */ /* 0x000fc800078e021c */
[----:B--2---:R-:W-:Y:S02]  /*98a0*/  @P0 HFMA2 R5, R5, R9, -RZ ;  /* 0x0000000905050231 */ /* 0x004fe400001000ff */
[----:B------:R-:W-:Y:S02]  /*98b0*/  @P0 HMUL2 R4, R4, R8 ;  /* 0x0000000804040232 */ /* 0x000fe40000000000 */
[----:B------:R-:W-:Y:S02]  /*98c0*/  @P0 HFMA2 R7, R7, R11, -RZ ;  /* 0x0000000b07070231 */ /* 0x000fe400001000ff */
[----:B------:R-:W-:-:S05]  /*98d0*/  @P0 HMUL2 R6, R6, R10 ;  /* 0x0000000a06060232 */ /* 0x000fca0000000000 */
[----:B------:R0:W-:Y:S02]  /*98e0*/  STG.E.128 desc[UR36][R28.64], R4 ;  /* 0x000000041c007986 */ /* 0x0001e4000c101d24 */
.L_x_411:
[--C-:B-----5:R-:W-:Y:S02]  /*98f0*/  HADD2.F32 R9, -RZ, R5.reuse.H0_H0 ;  /* 0x20000005ff097230 */ /* 0x120fe40000004100 */
[----:B------:R-:W-:Y:S02]  /*9900*/  HADD2.F32 R2, -RZ, R5.H1_H1 ;  /* 0x30000005ff027230 */ /* 0x000fe40000004100 */
[----:B------:R-:W-:Y:S02]  /*9910*/  HADD2.F32 R0, -RZ, R4.H0_H0 ;  /* 0x20000004ff007230 */ /* 0x000fe40000004100 */
[C---:B------:R-:W-:Y:S01]  /*9920*/  FFMA.FTZ R42, R13.reuse, R9, R42 ;  /* 0x000000090d2a7223 */ /* 0x040fe2000001002a */
[----:B0-----:R-:W-:Y:S02]  /*9930*/  HADD2.F32 R5, -RZ, R6.H0_H0 ;  /* 0x20000006ff057230 */ /* 0x001fe40000004100 */
        /* <DEDUP_REMOVED lines=11> */
.L_x_388:
[----:B------:R-:W-:Y:S05]  /*99f0*/  BSYNC.RECONVERGENT B0 ;  /* 0x0000000000007941 */ /* 0x000fea0003800200 */
.L_x_387:
        /* <DEDUP_REMOVED lines=10> */
[----:B------:R-:W-:Y:S02]  /*9aa0*/  ISETP.GT.U32.AND P4, PT, R19, 0x1f, PT ;  /* 0x0000001f1300780c */ /* 0x000fe40003f84070 */
[----:B------:R-:W-:-:S02]  /*9ab0*/  ISETP.NE.AND P2, PT, R2, 0x10, PT ;  /* 0x000000100200780c */ /* 0x000fc40003f45270 */
        /* <DEDUP_REMOVED lines=9> */
.L_x_413:
[----:B------:R-:W-:Y:S05]  /*9b50*/  WARPSYNC.ALL ;  /* 0x0000000000007948 */ /* 0x000fea0003800000 */
[----:B------:R-:W-:Y:S06]  /*9b60*/  BAR.SYNC.DEFER_BLOCKING 0x0 ;  /* 0x0000000000007b1d */ /* 0x000fec0000010000 */
[----:B------:R-:W-:Y:S04]  /*9b70*/  BSSY.RECONVERGENT B0, `(.L_x_414) ;  /* 0x0000013000007945 */ /* 0x000fe80003800200 */
[----:B------:R-:W-:Y:S05]  /*9b80*/  @P4 BRA `(.L_x_415) ;  /* 0x0000000000444947 */ /* 0x000fea0003800000 */
[----:B0-----:R-:W0:Y:S02]  /*9b90*/  LDS.128 R4, [R33] ;  /* 0x0000000021047984 */ /* 0x001e240000000c00 */
[--C-:B0-----:R-:W-:Y:S02]  /*9ba0*/  HADD2.F32 R11, -RZ, R5.reuse.H0_H0 ;  /* 0x20000005ff0b7230 */ /* 0x101fe40000004100 */
[----:B------:R-:W-:Y:S02]  /*9bb0*/  HADD2.F32 R0, -RZ, R5.H1_H1 ;  /* 0x30000005ff007230 */ /* 0x000fe40000004100 */
[----:B--2---:R-:W-:Y:S02]  /*9bc0*/  HADD2.F32 R9, -RZ, R4.H0_H0 ;  /* 0x20000004ff097230 */ /* 0x004fe40000004100 */
[----:B------:R-:W-:Y:S01]  /*9bd0*/  FADD.FTZ R42, R42, R11 ;  /* 0x0000000b2a2a7221 */ /* 0x000fe20000010000 */
[----:B------:R-:W-:Y:S02]  /*9be0*/  HADD2.F32 R5, -RZ, R6.H0_H0 ;  /* 0x20000006ff057230 */ /* 0x000fe40000004100 */
        /* <DEDUP_REMOVED lines=11> */
.L_x_415:
[----:B------:R-:W-:Y:S05]  /*9ca0*/  BSYNC.RECONVERGENT B0 ;  /* 0x0000000000007941 */ /* 0x000fea0003800200 */
.L_x_414:
        /* <DEDUP_REMOVED lines=8> */
.L_x_417:
[----:B------:R-:W-:Y:S05]  /*9d30*/  BSYNC.RECONVERGENT B0 ;  /* 0x0000000000007941 */ /* 0x000fea0003800200 */
.L_x_416:
[----:B------:R-:W-:Y:S06]  /*9d40*/  BAR.SYNC.DEFER_BLOCKING 0x0 ;  /* 0x0000000000007b1d */ /* 0x000fec0000010000 */
[----:B------:R-:W-:Y:S04]  /*9d50*/  BSSY.RECONVERGENT B0, `(.L_x_418) ;  /* 0x0000013000007945 */ /* 0x000fe80003800200 */
[----:B------:R-:W-:Y:S05]  /*9d60*/  @P3 BRA `(.L_x_419) ;  /* 0x0000000000443947 */ /* 0x000fea0003800000 */
[----:B0--3--:R-:W0:Y:S02]  /*9d70*/  LDS.128 R4, [R33] ;  /* 0x0000000021047984 */ /* 0x009e240000000c00 */
        /* <DEDUP_REMOVED lines=16> */
.L_x_419:
[----:B------:R-:W-:Y:S05]  /*9e80*/  BSYNC.RECONVERGENT B0 ;  /* 0x0000000000007941 */ /* 0x000fea0003800200 */
.L_x_418:
[----:B------:R-:W-:Y:S06]  /*9e90*/  BAR.SYNC.DEFER_BLOCKING 0x0 ;  /* 0x0000000000007b1d */ /* 0x000fec0000010000 */
.L_x_412:
[----:B------:R-:W-:-:S13]  /*9ea0*/  ISETP.GT.U32.OR P0, PT, R19, 0xf, P0 ;  /* 0x0000000f1300780c */ /* 0x000fda0000704470 */
[----:B------:R-:W-:Y:S05]  /*9eb0*/  @P0 EXIT ;  /* 0x000000000000094d */ /* 0x000fea0003800000 */
[----:B------:R-:W5:Y:S02]  /*9ec0*/  LDCU UR4, c[0x0][0x478] ;  /* 0x00008f00ff0477ac */ /* 0x000f640008000800 */
[----:B-----5:R-:W-:-:S09]  /*9ed0*/  UISETP.NE.AND UP0, UPT, UR4, 0x2, UPT ;  /* 0x000000020400788c */ /* 0x020fd2000bf05270 */
[----:B------:R-:W-:Y:S05]  /*9ee0*/  BRA.U UP0, `(.L_x_420) ;  /* 0x0000000100e07547 */ /* 0x000fea000b800000 */
[----:B0--3--:R-:W0:Y:S01]  /*9ef0*/  LDC.64 R4, c[0x0][0x470] ;  /* 0x00011c00ff047b82 */ /* 0x009e220000000a00 */
[----:B------:R-:W2:Y:S01]  /*9f00*/  LDCU.64 UR4, c[0x0][0x380] ;  /* 0x00007000ff0477ac */ /* 0x000ea20008000a00 */
[----:B0-----:R-:W3:Y:S01]  /*9f10*/  LDG.E R4, desc[UR36][R4.64] ;  /* 0x0000002404047981 */ /* 0x001ee2000c1e1900 */
[----:B------:R-:W-:-:S04]  /*9f20*/  IADD3 R34, PT, PT, R37, R34, RZ ;  /* 0x0000002225227210 */ /* 0x000fc80007ffe0ff */
[----:B--2---:R-:W-:Y:S01]  /*9f30*/  IADD3 R8, P0, PT, R34, UR4, RZ ;  /* 0x0000000422087c10 */ /* 0x004fe2000ff1e0ff */
[C---:B---3--:R-:W-:Y:S01]  /*9f40*/  FMUL.FTZ R48, R4.reuse, R48 ;  /* 0x0000003004307220 */ /* 0x048fe20000410000 */
        /* <DEDUP_REMOVED lines=8> */
[----:B------:R-:W2:Y:S01]  /*9fd0*/  F2I.S8.NTZ R47, R47 ;  /* 0x0000002f002f7305 */ /* 0x000ea20000202100 */
[----:B0-----:R-:W-:-:S07]  /*9fe0*/  PRMT R0, R48, 0x8880, RZ ;  /* 0x0000888030007816 */ /* 0x001fce00000000ff */
[----:B------:R-:W0:Y:S01]  /*9ff0*/  F2I.S8.NTZ R3, R3 ;  /* 0x0000000300037305 */ /* 0x000e220000202100 */
[----:B------:R-:W-:Y:S02]  /*a000*/  PRMT R0, R0, 0x7710, RZ ;  /* 0x0000771000007816 */ /* 0x000fe400000000ff */
[----:B--2---:R-:W-:-:S05]  /*a010*/  PRMT R47, R47, 0x8880, RZ ;  /* 0x000088802f2f7816 */ /* 0x004fca00000000ff */
[----:B------:R-:W2:Y:S01]  /*a020*/  F2I.S8.NTZ R41, R41 ;  /* 0x0000002900297305 */ /* 0x000ea20000202100 */
[----:B------:R-:W-:-:S05]  /*a030*/  IMAD.U32 R0, R0, 0x10000, RZ ;  /* 0x0001000000007824 */ /* 0x000fca00078e00ff */
[----:B------:R-:W-:Y:S02]  /*a040*/  LOP3.LUT R9, R0, 0xff0000, RZ, 0xc0, !PT ;  /* 0x00ff000000097812 */ /* 0x000fe400078ec0ff */
[----:B------:R-:W3:Y:S01]  /*a050*/  F2I.S8.NTZ R42, R42 ;  /* 0x0000002a002a7305 */ /* 0x000ee20000202100 */
[----:B0-----:R-:W-:Y:S02]  /*a060*/  PRMT R2, R3, 0x8880, RZ ;  /* 0x0000888003027816 */ /* 0x001fe400000000ff */
[----:B------:R-:W-:Y:S02]  /*a070*/  PRMT R0, R47, 0x7710, RZ ;  /* 0x000077102f007816 */ /* 0x000fe400000000ff */
[----:B------:R-:W-:Y:S02]  /*a080*/  PRMT R2, R2, 0x7710, RZ ;  /* 0x0000771002027816 */ /* 0x000fe400000000ff */
[----:B------:R-:W-:Y:S01]  /*a090*/  SHF.L.U32 R0, R0, 0x8, RZ ;  /* 0x0000000800007819 */ /* 0x000fe200000006ff */
[----:B------:R-:W0:Y:S01]  /*a0a0*/  F2I.S8.NTZ R43, R43 ;  /* 0x0000002b002b7305 */ /* 0x000e220000202100 */
[----:B------:R-:W-:-:S02]  /*a0b0*/  PRMT R9, R9, 0x4210, R2 ;  /* 0x0000421009097816 */ /* 0x000fc40000000002 */
[----:B--2---:R-:W-:Y:S02]  /*a0c0*/  PRMT R41, R41, 0x8880, RZ ;  /* 0x0000888029297816 */ /* 0x004fe400000000ff */
[----:B------:R-:W-:Y:S02]  /*a0d0*/  LOP3.LUT R9, R9, 0xff00, R0, 0xf8, !PT ;  /* 0x0000ff0009097812 */ /* 0x000fe400078ef800 */
[----:B---3--:R-:W-:Y:S01]  /*a0e0*/  PRMT R2, R42, 0x8880, RZ ;  /* 0x000088802a027816 */ /* 0x008fe200000000ff */
[----:B------:R-:W2:Y:S01]  /*a0f0*/  F2I.S8.NTZ R46, R46 ;  /* 0x0000002e002e7305 */ /* 0x000ea20000202100 */
[----:B------:R-:W-:Y:S02]  /*a100*/  PRMT R0, R41, 0x7710, RZ ;  /* 0x0000771029007816 */ /* 0x000fe400000000ff */
[----:B------:R-:W-:Y:S02]  /*a110*/  PRMT R2, R2, 0x7710, RZ ;  /* 0x0000771002027816 */ /* 0x000fe400000000ff */
[----:B------:R-:W-:-:S02]  /*a120*/  LOP3.LUT R6, R0, 0xff, RZ, 0xc0, !PT ;  /* 0x000000ff00067812 */ /* 0x000fc400078ec0ff */
[----:B0-----:R-:W-:Y:S01]  /*a130*/  PRMT R3, R43, 0x8880, RZ ;  /* 0x000088802b037816 */ /* 0x001fe200000000ff */
[----:B------:R-:W0:Y:S01]  /*a140*/  F2I.S8.NTZ R4, R4 ;  /* 0x0000000400047305 */ /* 0x000e220000202100 */
[----:B------:R-:W-:Y:S01]  /*a150*/  LOP3.LUT R5, R2, 0xff, RZ, 0xc0, !PT ;  /* 0x000000ff02057812 */ /* 0x000fe200078ec0ff */
[----:B------:R-:W-:Y:S01]  /*a160*/  IMAD.WIDE.U32 R6, R6, 0x100, RZ ;  /* 0x0000010006067825 */ /* 0x000fe200078e00ff */
[----:B------:R-:W-:Y:S02]  /*a170*/  PRMT R3, R3, 0x7710, RZ ;  /* 0x0000771003037816 */ /* 0x000fe400000000ff */
[----:B--2---:R-:W-:Y:S02]  /*a180*/  PRMT R46, R46, 0x8880, RZ ;  /* 0x000088802e2e7816 */ /* 0x004fe400000000ff */
[----:B------:R-:W-:Y:S02]  /*a190*/  LOP3.LUT R3, R3, 0xff, RZ, 0xc0, !PT ;  /* 0x000000ff03037812 */ /* 0x000fe400078ec0ff */
[----:B------:R-:W-:-:S03]  /*a1a0*/  PRMT R0, R46, 0x7710, RZ ;  /* 0x000077102e007816 */ /* 0x000fc600000000ff */
[----:B------:R-:W-:Y:S01]  /*a1b0*/  IMAD.WIDE.U32 R2, R3, 0x1000000, RZ ;  /* 0x0100000003027825 */ /* 0x000fe200078e00ff */
[----:B0-----:R-:W-:Y:S02]  /*a1c0*/  PRMT R10, R4, 0x8880, RZ ;  /* 0x00008880040a7816 */ /* 0x001fe400000000ff */
        /* <DEDUP_REMOVED lines=10> */
.L_x_420:
[----:B0--3--:R-:W0:Y:S01]  /*a270*/  LDC.64 R4, c[0x0][0x380] ;  /* 0x0000e000ff047b82 */ /* 0x009e220000000a00 */
        /* <DEDUP_REMOVED lines=11> */
.L_x_290:
[----:B------:R-:W-:Y:S01]  /*a330*/  MOV R12, 0x10 ;  /* 0x00000010000c7802 */ /* 0x000fe20000000f00 */
[----:B------:R-:W-:Y:S01]  /*a340*/  IMAD.MOV.U32 R15, RZ, RZ, -0x1 ;  /* 0xffffffffff0f7424 */ /* 0x000fe200078e00ff */
[----:B------:R-:W-:-:S07]  /*a350*/  MOV R11, 0x1f ;  /* 0x0000001f000b7802 */ /* 0x000fce0000000f00 */
[----:B-1---5:R-:W-:Y:S05]  /*a360*/  WARPSYNC.COLLECTIVE R15, `(.L_x_421) ;  /* 0x000000000f087348 */ /* 0x022fea0003c00000 */
[----:B------:R0:W2:Y:S02]  /*a370*/  SHFL.BFLY P6, R14, R13, R12, R11 ;  /* 0x0c00000c0d0e7389 */ /* 0x0000a400000c000b */
[----:B012--5:R-:W-:Y:S05]  /*a380*/  ENDCOLLECTIVE ;  /* 0x000000000000791b */ /* 0x027fea0003800000 */
.L_x_421:
[----:B------:R-:W-:Y:S01]  /*a390*/  MOV R12, 0x8 ;  /* 0x00000008000c7802 */ /* 0x000fe20000000f00 */
[----:B------:R-:W-:-:S05]  /*a3a0*/  FADD.FTZ R3, R13, R14 ;  /* 0x0000000e0d037221 */ /* 0x000fca0000010000 */
[----:B------:R-:W-:-:S07]  /*a3b0*/  MOV R13, R3 ;  /* 0x00000003000d7202 */ /* 0x000fce0000000f00 */
[----:B------:R-:W-:Y:S05]  /*a3c0*/  WARPSYNC.COLLECTIVE R15, `(.L_x_422) ;  /* 0x000000000f087348 */ /* 0x000fea0003c00000 */
[----:B------:R0:W1:Y:S02]  /*a3d0*/  SHFL.BFLY P6, R14, R13, R12, R11 ;  /* 0x0c00000c0d0e7389 */ /* 0x00006400000c000b */
[----:B01----:R-:W-:Y:S05]  /*a3e0*/  ENDCOLLECTIVE ;  /* 0x000000000000791b */ /* 0x003fea0003800000 */
.L_x_422:
[----:B------:R-:W-:Y:S01]  /*a3f0*/  MOV R12, 0x4 ;  /* 0x00000004000c7802 */ /* 0x000fe20000000f00 */
[----:B------:R-:W-:-:S04]  /*a400*/  FADD.FTZ R4, R3, R14 ;  /* 0x0000000e03047221 */ /* 0x000fc80000010000 */
[----:B------:R-:W-:-:S07]  /*a410*/  IMAD.MOV.U32 R13, RZ, RZ, R4 ;  /* 0x000000ffff0d7224 */ /* 0x000fce00078e0004 */
[----:B------:R-:W-:Y:S05]  /*a420*/  WARPSYNC.COLLECTIVE R15, `(.L_x_423) ;  /* 0x000000000f087348 */ /* 0x000fea0003c00000 */
[----:B------:R0:W1:Y:S02]  /*a430*/  SHFL.BFLY P6, R14, R13, R12, R11 ;  /* 0x0c00000c0d0e7389 */ /* 0x00006400000c000b */
[----:B01----:R-:W-:Y:S05]  /*a440*/  ENDCOLLECTIVE ;  /* 0x000000000000791b */ /* 0x003fea0003800000 */
.L_x_423:
[----:B------:R-:W-:Y:S02]  /*a450*/  IMAD.MOV.U32 R12, RZ, RZ, 0x2 ;  /* 0x00000002ff0c7424 */ /* 0x000fe400078e00ff */
[----:B------:R-:W-:-:S05]  /*a460*/  FADD.FTZ R5, R4, R14 ;  /* 0x0000000e04057221 */ /* 0x000fca0000010000 */
[----:B------:R-:W-:-:S07]  /*a470*/  MOV R13, R5 ;  /* 0x00000005000d7202 */ /* 0x000fce0000000f00 */
[----:B------:R-:W-:Y:S05]  /*a480*/  WARPSYNC.COLLECTIVE R15, `(.L_x_424) ;  /* 0x000000000f087348 */ /* 0x000fea0003c00000 */
[----:B------:R0:W1:Y:S02]  /*a490*/  SHFL.BFLY P6, R14, R13, R12, R11 ;  /* 0x0c00000c0d0e7389 */ /* 0x00006400000c000b */
[----:B01----:R-:W-:Y:S05]  /*a4a0*/  ENDCOLLECTIVE ;  /* 0x000000000000791b */ /* 0x003fea0003800000 */
.L_x_424:
[----:B------:R-:W-:Y:S01]  /*a4b0*/  MOV R12, 0x1 ;  /* 0x00000001000c7802 */ /* 0x000fe20000000f00 */
[----:B------:R-:W-:-:S05]  /*a4c0*/  FADD.FTZ R6, R5, R14 ;  /* 0x0000000e05067221 */ /* 0x000fca0000010000 */
[----:B------:R-:W-:-:S07]  /*a4d0*/  MOV R13, R6 ;  /* 0x00000006000d7202 */ /* 0x000fce0000000f00 */
[----:B------:R-:W-:Y:S05]  /*a4e0*/  WARPSYNC.COLLECTIVE R15, `(.L_x_425) ;  /* 0x000000000f087348 */ /* 0x000fea0003c00000 */
[----:B------:R0:W1:Y:S02]  /*a4f0*/  SHFL.BFLY P6, R14, R13, R12, R11 ;  /* 0x0c00000c0d0e7389 */ /* 0x00006400000c000b */
[----:B01----:R-:W-:Y:S05]  /*a500*/  ENDCOLLECTIVE ;  /* 0x000000000000791b */ /* 0x003fea0003800000 */
.L_x_425:
[----:B------:R-:W-:Y:S05]  /*a510*/  BRA `(.L_x_426) ;  /* 0xffffff7800cc7947 */ /* 0x000fea000383ffff */
.L_x_357:
[----:B------:R-:W-:Y:S01]  /*a520*/  BSSY B1, `(.L_x_427) ;  /* 0x0000007000017945 */ /* 0x000fe20003800000 */
[----:B------:R-:W-:Y:S01]  /*a530*/  IMAD.MOV.U32 R12, RZ, RZ, 0x2 ;  /* 0x00000002ff0c7424 */ /* 0x000fe200078e00ff */
[----:B------:R-:W-:Y:S02]  /*a540*/  MOV R11, 0x1f ;  /* 0x0000001f000b7802 */ /* 0x000fe40000000f00 */
[----:B0123--:R-:W-:-:S07]  /*a550*/  MOV R15, 0xffffffff ;  /* 0xffffffff000f7802 */ /* 0x00ffce0000000f00 */
[----:B----4-:R-:W-:Y:S05]  /*a560*/  WARPSYNC.COLLECTIVE R15, `(.L_x_428) ;  /* 0x000000000f087348 */ /* 0x010fea0003c00000 */
[----:B------:R0:W1:Y:S02]  /*a570*/  SHFL.BFLY P6, R14, R13, R12, R11 ;  /* 0x0c00000c0d0e7389 */ /* 0x00006400000c000b */
[----:B01--4-:R-:W-:Y:S05]  /*a580*/  ENDCOLLECTIVE ;  /* 0x000000000000791b */ /* 0x013fea0003800000 */
.L_x_428:
[----:B------:R-:W-:Y:S05]  /*a590*/  BSYNC B1 ;  /* 0x0000000000017941 */ /* 0x000fea0003800000 */
.L_x_427:
[----:B------:R-:W-:Y:S02]  /*a5a0*/  HFMA2 R11, -RZ, RZ, 0, 1.847743988037109375e-06 ;  /* 0x0000001fff0b7431 */ /* 0x000fe400000001ff */
[----:B------:R-:W-:Y:S01]  /*a5b0*/  FADD.FTZ R13, R13, R14 ;  /* 0x0000000e0d0d7221 */ /* 0x000fe20000010000 */
[----:B------:R-:W-:Y:S01]  /*a5c0*/  IMAD.MOV.U32 R12, RZ, RZ, 0x1 ;  /* 0x00000001ff0c7424 */ /* 0x000fe200078e00ff */
[----:B------:R-:W-:-:S07]  /*a5d0*/  MOV R15, 0xffffffff ;  /* 0xffffffff000f7802 */ /* 0x000fce0000000f00 */
[----:B------:R-:W-:Y:S05]  /*a5e0*/  WARPSYNC.COLLECTIVE R15, `(.L_x_429) ;  /* 0x000000000f087348 */ /* 0x000fea0003c00000 */
[----:B------:R0:W1:Y:S02]  /*a5f0*/  SHFL.BFLY P6, R14, R13, R12, R11 ;  /* 0x0c00000c0d0e7389 */ /* 0x00006400000c000b */
[----:B01----:R-:W-:Y:S05]  /*a600*/  ENDCOLLECTIVE ;  /* 0x000000000000791b */ /* 0x003fea0003800000 */
.L_x_429:
[----:B------:R-:W-:Y:S05]  /*a610*/  BRA `(.L_x_430) ;  /* 0xffffffb000807947 */ /* 0x000fea000383ffff */
.L_x_361:
[----:B------:R-:W-:Y:S01]  /*a620*/  HFMA2 R12, -RZ, RZ, 0, 9.5367431640625e-07 ;  /* 0x00000010ff0c7431 */ /* 0x000fe200000001ff */
[----:B------:R-:W-:Y:S01]  /*a630*/  BSSY B0, `(.L_x_431) ;  /* 0x0000007000007945 */ /* 0x000fe20003800000 */
[----:B-1----:R-:W-:Y:S01]  /*a640*/  IMAD.MOV.U32 R13, RZ, RZ, R74 ;  /* 0x000000ffff0d7224 */ /* 0x002fe200078e004a */
[----:B------:R-:W-:Y:S01]  /*a650*/  MOV R11, 0x1f ;  /* 0x0000001f000b7802 */ /* 0x000fe20000000f00 */
[----:B------:R-:W-:-:S07]  /*a660*/  IMAD.MOV.U32 R15, RZ, RZ, -0x1 ;  /* 0xffffffffff0f7424 */ /* 0x000fce00078e00ff */
[----:B----45:R-:W-:Y:S05]  /*a670*/  WARPSYNC.COLLECTIVE R15, `(.L_x_432) ;  /* 0x000000000f087348 */ /* 0x030fea0003c00000 */
[----:B------:R0:W1:Y:S02]  /*a680*/  SHFL.BFLY P6, R14, R13, R12, R11 ;  /* 0x0c00000c0d0e7389 */ /* 0x00006400000c000b */
[----:B01--45:R-:W-:Y:S05]  /*a690*/  ENDCOLLECTIVE ;  /* 0x000000000000791b */ /* 0x033fea0003800000 */
.L_x_432:
[----:B------:R-:W-:Y:S05]  /*a6a0*/  BSYNC B0 ;  /* 0x0000000000007941 */ /* 0x000fea0003800000 */
.L_x_431:
[----:B------:R-:W-:Y:S01]  /*a6b0*/  HFMA2 R12, -RZ, RZ, 0, 4.76837158203125e-07 ;  /* 0x00000008ff0c7431 */ /* 0x000fe200000001ff */
[----:B------:R-:W-:Y:S01]  /*a6c0*/  FMNMX.FTZ R13, R14, R74, !PT ;  /* 0x0000004a0e0d7209 */ /* 0x000fe20007810000 */
[----:B------:R-:W-:Y:S01]  /*a6d0*/  IMAD.MOV.U32 R15, RZ, RZ, -0x1 ;  /* 0xffffffffff0f7424 */ /* 0x000fe200078e00ff */
[----:B------:R-:W-:-:S07]  /*a6e0*/  MOV R11, 0x1f ;  /* 0x0000001f000b7802 */ /* 0x000fce0000000f00 */
[----:B------:R-:W-:Y:S05]  /*a6f0*/  WARPSYNC.COLLECTIVE R15, `(.L_x_433) ;  /* 0x000000000f087348 */ /* 0x000fea0003c00000 */
[----:B------:R0:W1:Y:S02]  /*a700*/  SHFL.BFLY P6, R14, R13, R12, R11 ;  /* 0x0c00000c0d0e7389 */ /* 0x00006400000c000b */
[----:B01----:R-:W-:Y:S05]  /*a710*/  ENDCOLLECTIVE ;  /* 0x000000000000791b */ /* 0x003fea0003800000 */
.L_x_433:
[----:B------:R-:W-:Y:S01]  /*a720*/  HFMA2 R12, -RZ, RZ, 0, 2.384185791015625e-07 ;  /* 0x00000004ff0c7431 */ /* 0x000fe200000001ff */
[----:B------:R-:W-:-:S04]  /*a730*/  FMNMX.FTZ R3, R13, R14, !PT ;  /* 0x0000000e0d037209 */ /* 0x000fc80007810000 */
[----:B------:R-:W-:-:S07]  /*a740*/  MOV R13, R3 ;  /* 0x00000003000d7202 */ /* 0x000fce0000000f00 */
[----:B------:R-:W-:Y:S05]  /*a750*/  WARPSYNC.COLLECTIVE R15, `(.L_x_434) ;  /* 0x000000000f087348 */ /* 0x000fea0003c00000 */
[----:B------:R0:W1:Y:S02]  /*a760*/  SHFL.BFLY P6, R14, R13, R12, R11 ;  /* 0x0c00000c0d0e7389 */ /* 0x00006400000c000b */
[----:B01----:R-:W-:Y:S05]  /*a770*/  ENDCOLLECTIVE ;  /* 0x000000000000791b */ /* 0x003fea0003800000 */
.L_x_434:
[----:B------:R-:W-:Y:S05]  /*a780*/  BRA `(.L_x_435) ;  /* 0xffffffb000dc7947 */ /* 0x000fea000383ffff */
.L_x_436:
        /* <DEDUP_REMOVED lines=15> */
.L_x_4055:


//--------------------- .text._ZN4mmha33masked_multihead_attention_kernelItLi112ELi128ELi1ELi16ELi256ELb1ELb0EEEv26Multihead_attention_paramsIT_XT5_EE --------------------------
	.section	.text._ZN4mmha33masked_multihead_attention_kernelItLi112ELi128ELi1ELi16ELi256ELb1ELb0EEEv26Multihead_attention_paramsIT_XT5_EE,"ax",@progbits
	.align	128
        .global         _ZN4mmha33masked_multihead_attention_kernelItLi112ELi128ELi1ELi16ELi256ELb1ELb0EEEv26Multihead_attention_paramsIT_XT5_EE
        .type           _ZN4mmha33masked_multihead_attention_kernelItLi112ELi128ELi1ELi16ELi256ELb1ELb0EEEv26Multihead_attention_paramsIT_XT5_EE,@function
        .size           _ZN4mmha33masked_multihead_attention_kernelItLi112ELi128ELi1ELi16ELi256ELb1ELb0EEEv26Multihead_attention_paramsIT_XT5_EE,(.L_x_4056 - _ZN4mmha33masked_multihead_attention_kernelItLi112ELi128ELi1ELi16ELi256ELb1ELb0EEEv26Multihead_attention_paramsIT_XT5_EE)
        .other          _ZN4mmha33masked_multihead_attention_kernelItLi112ELi128ELi1ELi16ELi256ELb1ELb0EEEv26Multihead_attention_paramsIT_XT5_EE,@"STO_CUDA_ENTRY STV_DEFAULT"
_ZN4mmha33masked_multihead_attention_kernelItLi112ELi128ELi1ELi16ELi256ELb1ELb0EEEv26Multihead_attention_paramsIT_XT5_EE:
.text._ZN4mmha33masked_multihead_attention_kernelItLi112ELi128ELi1ELi16ELi256ELb1ELb0EEEv26Multihead_attention_paramsIT_XT5_EE:
        /* <DEDUP_REMOVED lines=12> */
.L_x_437:
[----:B------:R-:W1:Y:S08]  /*00c0*/  LDC R6, c[0x0][0x3f0] ;  /* 0x0000fc00ff067b82 */ /* 0x000e700000000800 */
[----:B------:R-:W3:Y:S08]  /*00d0*/  LDC.64 R8, c[0x0][0x460] ;  /* 0x00011800ff087b82 */ /* 0x000ef00000000a00 */
[----:B------:R-:W4:Y:S01]  /*00e0*/  LDC R34, c[0x0][0x40c] ;  /* 0x00010300ff227b82 */ /* 0x000f220000000800 */
[----:B-1----:R-:W-:-:S07]  /*00f0*/  IABS R5, R6 ;  /* 0x0000000600057213 */ /* 0x002fce0000000000 */
[----:B------:R-:W2:Y:S01]  /*0100*/  LDC.64 R16, c[0x0][0x498] ;  /* 0x00012600ff107b82 */ /* 0x000ea20000000a00 */
[----:B------:R-:W1:Y:S01]  /*0110*/  I2F.RP R0, R5 ;  /* 0x0000000500007306 */ /* 0x000e620000209400 */
[----:B---3--:R-:W-:Y:S01]  /*0120*/  ISETP.NE.U32.AND P0, PT, R8, RZ, PT ;  /* 0x000000ff0800720c */ /* 0x008fe20003f05070 */
[----:B------:R-:W3:Y:S05]  /*0130*/  S2R R29, SR_TID.X ;  /* 0x00000000001d7919 */ /* 0x000eea0000002100 */
[----:B------:R-:W0:Y:S01]  /*0140*/  LDC R35, c[0x0][0x3f8] ;  /* 0x0000fe00ff237b82 */ /* 0x000e220000000800 */
[----:B------:R-:W-:-:S04]  /*0150*/  ISETP.NE.AND.EX P0, PT, R9, RZ, PT, P0 ;  /* 0x000000ff0900720c */ /* 0x000fc80003f05300 */
[----:B----4-:R-:W-:Y:S01]  /*0160*/  ISETP.EQ.AND P3, PT, R34, RZ, P0 ;  /* 0x000000ff2200720c */ /* 0x010fe20000762270 */
[----:B-1----:R-:W1:Y:S01]  /*0170*/  MUFU.RCP R0, R0 ;  /* 0x0000000000007308 */ /* 0x002e620000001000 */
[----:B------:R-:W0:Y:S01]  /*0180*/  S2R R28, SR_CTAID.X ;  /* 0x00000000001c7919 */ /* 0x000e220000002500 */
[----:B------:R-:W-:Y:S01]  /*0190*/  BSSY.RECONVERGENT B0, `(.L_x_438) ;  /* 0x000003c000007945 */ /* 0x000fe20003800200 */
[----:B------:R-:W-:Y:S01]  /*01a0*/  P2R R19, PR, RZ, 0x8 ;  /* 0x00000008ff137803 */ /* 0x000fe20000000000 */
[----:B--2---:R-:W-:-:S06]  /*01b0*/  IMAD.WIDE.U32 R16, R21, 0x4, R16 ;  /* 0x0000000415107825 */ /* 0x004fcc00078e0010 */
[----:B------:R2:W5:Y:S01]  /*01c0*/  LDG.E R16, desc[UR36][R16.64] ;  /* 0x0000002410107981 */ /* 0x000562000c1e1900 */
[----:B-1----:R-:W-:-:S04]  /*01d0*/  IADD3 R2, PT, PT, R0, 0xffffffe, RZ ;  /* 0x0ffffffe00027810 */ /* 0x002fc80007ffe0ff */
[----:B------:R1:W4:Y:S02]  /*01e0*/  F2I.FTZ.U32.TRUNC.NTZ R3, R2 ;  /* 0x0000000200037305 */ /* 0x000324000021f000 */
[----:B-1----:R-:W-:Y:S01]  /*01f0*/  HFMA2 R2, -RZ, RZ, 0, 0 ;  /* 0x00000000ff027431 */ /* 0x002fe200000001ff */
[----:B----4-:R-:W-:-:S05]  /*0200*/  IADD3 R4, PT, PT, RZ, -R3, RZ ;  /* 0x80000003ff047210 */ /* 0x010fca0007ffe0ff */
[----:B------:R-:W-:Y:S01]  /*0210*/  IMAD R7, R4, R5, RZ ;  /* 0x0000000504077224 */ /* 0x000fe200078e02ff */
[----:B------:R-:W-:-:S03]  /*0220*/  IABS R4, R21 ;  /* 0x0000001500047213 */ /* 0x000fc60000000000 */
[----:B------:R-:W-:-:S06]  /*0230*/  IMAD.HI.U32 R3, R3, R7, R2 ;  /* 0x0000000703037227 */ /* 0x000fcc00078e0002 */
[----:B------:R-:W-:-:S05]  /*0240*/  IMAD.HI.U32 R3, R3, R4, RZ ;  /* 0x0000000403037227 */ /* 0x000fca00078e00ff */
[----:B------:R-:W-:-:S05]  /*0250*/  IADD3 R0, PT, PT, -R3, RZ, RZ ;  /* 0x000000ff03007210 */ /* 0x000fca0007ffe1ff */
[----:B------:R-:W-:-:S05]  /*0260*/  IMAD R0, R5, R0, R4 ;  /* 0x0000000005007224 */ /* 0x000fca00078e0204 */
[----:B------:R-:W-:-:S13]  /*0270*/  ISETP.GT.U32.AND P1, PT, R5, R0, PT ;  /* 0x000000000500720c */ /* 0x000fda0003f24070 */
[-C--:B------:R-:W-:Y:S02]  /*0280*/  @!P1 IADD3 R0, PT, PT, R0, -R5.reuse, RZ ;  /* 0x8000000500009210 */ /* 0x080fe40007ffe0ff */
[----:B------:R-:W-:Y:S02]  /*0290*/  @!P1 IADD3 R3, PT, PT, R3, 0x1, RZ ;  /* 0x0000000103039810 */ /* 0x000fe40007ffe0ff */
[----:B------:R-:W-:Y:S02]  /*02a0*/  ISETP.GE.U32.AND P0, PT, R0, R5, PT ;  /* 0x000000050000720c */ /* 0x000fe40003f06070 */
[----:B------:R-:W1:Y:S01]  /*02b0*/  @P3 LDC.64 R4, c[0x0][0x460] ;  /* 0x00011800ff043b82 */ /* 0x000e620000000a00 */
[----:B------:R-:W-:Y:S02]  /*02c0*/  LOP3.LUT R0, R21, R6, RZ, 0x3c, !PT ;  /* 0x0000000615007212 */ /* 0x000fe400078e3cff */
[----:B------:R-:W-:Y:S02]  /*02d0*/  ISETP.NE.AND P1, PT, R6, RZ, PT ;  /* 0x000000ff0600720c */ /* 0x000fe40003f25270 */
[----:B------:R-:W-:-:S03]  /*02e0*/  ISETP.GE.AND P2, PT, R0, RZ, PT ;  /* 0x000000ff0000720c */ /* 0x000fc60003f46270 */
[----:B------:R-:W4:Y:S03]  /*02f0*/  LDC R0, c[0x0][0x3e8] ;  /* 0x0000fa00ff007b82 */ /* 0x000f260000000800 */
[----:B------:R-:W-:-:S04]  /*0300*/  @P0 IADD3 R3, PT, PT, R3, 0x1, RZ ;  /* 0x0000000103030810 */ /* 0x000fc80007ffe0ff */
[----:B------:R-:W-:-:S04]  /*0310*/  MOV R84, R3 ;  /* 0x0000000300547202 */ /* 0x000fc80000000f00 */
[----:B------:R-:W-:Y:S02]  /*0320*/  @!P2 IADD3 R84, PT, PT, -R84, RZ, RZ ;  /* 0x000000ff5454a210 */ /* 0x000fe40007ffe1ff */
[----:B------:R-:W-:-:S05]  /*0330*/  @!P1 LOP3.LUT R84, RZ, R6, RZ, 0x33, !PT ;  /* 0x00000006ff549212 */ /* 0x000fca00078e33ff */
[----:B-1----:R-:W-:-:S05]  /*0340*/  @P3 IMAD.WIDE R4, R84, 0x4, R4 ;  /* 0x0000000454043825 */ /* 0x002fca00078e0204 */
[----:B------:R2:W5:Y:S01]  /*0350*/  @P3 LDG.E R2, desc[UR36][R4.64] ;  /* 0x0000002404023981 */ /* 0x000562000c1e1900 */
[----:B----4-:R-:W-:Y:S02]  /*0360*/  ISETP.NE.AND P0, PT, R0, RZ, PT ;  /* 0x000000ff0000720c */ /* 0x010fe40003f05270 */
[----:B---3--:R-:W-:Y:S01]  /*0370*/  ISETP.GT.U32.AND P2, PT, R29, 0x1b, PT ;  /* 0x0000001b1d00780c */ /* 0x008fe20003f44070 */
[----:B0-----:R-:W-:Y:S01]  /*0380*/  IMAD R33, R21, R35, R28 ;  /* 0x0000002315217224 */ /* 0x001fe200078e021c */
[----:B------:R-:W-:-:S09]  /*0390*/  CS2R R26, SRZ ;  /* 0x00000000001a7805 */ /* 0x000fd2000001ff00 */
[----:B------:R-:W-:Y:S02]  /*03a0*/  @P0 IMAD R3, R21, R0, RZ ;  /* 0x0000000015030224 */ /* 0x000fe400078e02ff */
[----:B------:R-:W-:Y:S02]  /*03b0*/  @!P0 IMAD R0, R33, 0x70, RZ ;  /* 0x0000007021008824 */ /* 0x000fe400078e02ff */
[----:B------:R-:W-:Y:S01]  /*03c0*/  @P0 IMAD R0, R28, 0x70, R3 ;  /* 0x000000701c000824 */ /* 0x000fe200078e0203 */
[----:B------:R-:W-:Y:S01]  /*03d0*/  SHF.L.U32 R3, R29, 0x2, RZ ;  /* 0x000000021d037819 */ /* 0x000fe200000006ff */
[----:B--2---:R-:W-:Y:S06]  /*03e0*/  @P2 BRA `(.L_x_439) ;  /* 0x0000000000582947 */ /* 0x004fec0003800000 */
[----:B------:R-:W0:Y:S01]  /*03f0*/  LDC R4, c[0x0][0x478] ;  /* 0x00011e00ff047b82 */ /* 0x000e220000000800 */
[----:B------:R-:W-:Y:S02]  /*0400*/  IADD3 R23, PT, PT, R3, R0, RZ ;  /* 0x0000000003177210 */ /* 0x000fe40007ffe0ff */
        /* <DEDUP_REMOVED lines=20> */
.L_x_439:
[----:B------:R-:W-:Y:S05]  /*0550*/  BSYNC.RECONVERGENT B0 ;  /* 0x0000000000007941 */ /* 0x000fea0003800200 */
.L_x_438:
[----:B------:R-:W1:Y:S01]  /*0560*/  LDCU.64 UR6, c[0x0][0x3a0] ;  /* 0x00007400ff0677ac */ /* 0x000e620008000a00 */
[----:B------:R-:W2:Y:S01]  /*0570*/  LDC.64 R10, c[0x0][0x418] ;  /* 0x00010600ff0a7b82 */ /* 0x000ea20000000a00 */
[----:B------:R-:W-:Y:S01]  /*0580*/  ISETP.GT.U32.OR P3, PT, R29, 0x1f, !P3 ;  /* 0x0000001f1d00780c */ /* 0x000fe20005f64470 */
[----:B------:R-:W-:Y:S01]  /*0590*/  IMAD R33, R33, 0x70, RZ ;  /* 0x0000007021217824 */ /* 0x000fe200078e02ff */
[----:B------:R-:W3:Y:S01]  /*05a0*/  LDCU.64 UR4, c[0x0][0x390] ;  /* 0x00007200ff0477ac */ /* 0x000ee20008000a00 */
[----:B------:R-:W-:Y:S02]  /*05b0*/  SHF.R.U32.HI R31, RZ, 0x1, R29 ;  /* 0x00000001ff1f7819 */ /* 0x000fe4000001161d */
[----:B------:R-:W-:Y:S02]  /*05c0*/  CS2R R24, SRZ ;  /* 0x0000000000187805 */ /* 0x000fe4000001ff00 */
[----:B------:R-:W-:Y:S02]  /*05d0*/  LOP3.LUT R32, R3, 0x4, RZ, 0xc0, !PT ;  /* 0x0000000403207812 */ /* 0x000fe400078ec0ff */
[----:B------:R-:W-:Y:S01]  /*05e0*/  CS2R R22, SRZ ;  /* 0x0000000000167805 */ /* 0x000fe2000001ff00 */
[----:B------:R-:W4:Y:S01]  /*05f0*/  LDC R20, c[0x0][0x3f4] ;  /* 0x0000fd00ff147b82 */ /* 0x000f220000000800 */
[----:B-----5:R-:W-:-:S07]  /*0600*/  IADD3 R30, PT, PT, R16, -0x1, RZ ;  /* 0xffffffff101e7810 */ /* 0x020fce0007ffe0ff */
[----:B------:R-:W0:Y:S01]  /*0610*/  @!P2 LDC.64 R4, c[0x0][0x3b8] ;  /* 0x0000ee00ff04ab82 */ /* 0x000e220000000a00 */
[----:B-1----:R-:W-:-:S04]  /*0620*/  ISETP.NE.U32.AND P1, PT, RZ, UR6, PT ;  /* 0x00000006ff007c0c */ /* 0x002fc8000bf25070 */
[----:B------:R-:W-:Y:S02]  /*0630*/  ISETP.NE.AND.EX P1, PT, RZ, UR7, PT, P1 ;  /* 0x00000007ff007c0c */ /* 0x000fe4000bf25310 */
[----:B---3--:R-:W-:Y:S01]  /*0640*/  ISETP.NE.U32.AND P0, PT, RZ, UR4, PT ;  /* 0x00000004ff007c0c */ /* 0x008fe2000bf05070 */
[----:B------:R-:W1:Y:S01]  /*0650*/  LDCU.U8 UR4, c[0x0][0x404] ;  /* 0x00008080ff0477ac */ /* 0x000e620008000000 */
[C---:B------:R-:W-:Y:S02]  /*0660*/  ISETP.GT.U32.OR P1, PT, R29.reuse, 0x1b, !P1 ;  /* 0x0000001b1d00780c */ /* 0x040fe40004f24470 */
[----:B------:R-:W-:Y:S02]  /*0670*/  ISETP.NE.AND.EX P0, PT, RZ, UR5, PT, P0 ;  /* 0x00000005ff007c0c */ /* 0x000fe4000bf05300 */
[----:B------:R-:W-:Y:S02]  /*0680*/  ISETP.NE.OR P4, PT, R34, RZ, P1 ;  /* 0x000000ff2200720c */ /* 0x000fe40000f85670 */
[----:B------:R-:W-:Y:S01]  /*0690*/  ISETP.GT.U32.OR P0, PT, R29, 0x1b, !P0 ;  /* 0x0000001b1d00780c */ /* 0x000fe20004704470 */
[-C--:B----4-:R-:W-:Y:S01]  /*06a0*/  @!P2 IMAD R0, R33, R20.reuse, R32 ;  /* 0x000000142100a224 */ /* 0x090fe200078e0220 */
[----:B--2---:R-:W-:Y:S01]  /*06b0*/  ISETP.NE.U32.AND P1, PT, R10, RZ, PT ;  /* 0x000000ff0a00720c */ /* 0x004fe20003f25070 */
[----:B------:R-:W-:-:S03]  /*06c0*/  @!P2 IMAD R15, R31, R20, R30 ;  /* 0x000000141f0fa224 */ /* 0x000fc600078e021e */
[----:B------:R-:W-:Y:S02]  /*06d0*/  ISETP.NE.AND.EX P1, PT, R11, RZ, PT, P1 ;  /* 0x000000ff0b00720c */ /* 0x000fe40003f25310 */
[----:B------:R-:W2:Y:S01]  /*06e0*/  @!P3 LDC.64 R10, c[0x0][0x450] ;  /* 0x00011400ff0abb82 */ /* 0x000ea20000000a00 */
[----:B------:R-:W-:Y:S01]  /*06f0*/  @!P2 LEA R17, R15, R0, 0x3 ;  /* 0x000000000f11a211 */ /* 0x000fe200078e18ff */
[----:B------:R-:W-:Y:S02]  /*0700*/  IMAD R15, R28, 0x70, R3 ;  /* 0x000000701c0f7824 */ /* 0x000fe400078e0203 */
[----:B------:R-:W-:Y:S02]  /*0710*/  @!P3 IMAD R0, R2, R35, RZ ;  /* 0x000000230200b224 */ /* 0x000fe400078e02ff */
[----:B0-----:R-:W-:Y:S02]  /*0720*/  @!P2 IMAD.WIDE R4, R17, 0x2, R4 ;  /* 0x000000021104a825 */ /* 0x001fe400078e0204 */
[----:B------:R-:W0:Y:S02]  /*0730*/  @!P4 LDC.64 R8, c[0x0][0x3a0] ;  /* 0x0000e800ff08cb82 */ /* 0x000e240000000a00 */
[----:B------:R-:W-:Y:S01]  /*0740*/  @!P3 IMAD R17, R0, 0x70, R15 ;  /* 0x000000700011b824 */ /* 0x000fe200078e020f */
[----:B------:R3:W4:Y:S05]  /*0750*/  @!P2 LDG.E.64 R24, desc[UR36][R4.64] ;  /* 0x000000240418a981 */ /* 0x00072a000c1e1b00 */
[----:B------:R-:W1:Y:S01]  /*0760*/  @!P0 LDC.64 R6, c[0x0][0x390] ;  /* 0x0000e400ff068b82 */ /* 0x000e620000000a00 */
[----:B--2---:R-:W-:-:S07]  /*0770*/  @!P3 IMAD.WIDE R10, R17, 0x2, R10 ;  /* 0x00000002110ab825 */ /* 0x004fce00078e020a */
[----:B------:R-:W2:Y:S01]  /*0780*/  @P1 LDC.64 R12, c[0x0][0x418] ;  /* 0x00010600ff0c1b82 */ /* 0x000ea20000000a00 */
[----:B------:R-:W4:Y:S01]  /*0790*/  @!P3 LDG.E.64 R10, desc[UR36][R10.64] ;  /* 0x000000240a0ab981 */ /* 0x000f22000c1e1b00 */
[----:B0-----:R-:W-:-:S05]  /*07a0*/  @!P4 IMAD.WIDE.U32 R8, R15, 0x2, R8 ;  /* 0x000000020f08c825 */ /* 0x001fca00078e0008 */
[----:B------:R-:W4:Y:S01]  /*07b0*/  @!P4 LDG.E.64 R22, desc[UR36][R8.64] ;  /* 0x000000240816c981 */ /* 0x000f22000c1e1b00 */
[----:B-1----:R-:W-:Y:S01]  /*07c0*/  @!P0 IMAD.WIDE.U32 R6, R15, 0x2, R6 ;  /* 0x000000020f068825 */ /* 0x002fe200078e0006 */
[----:B------:R-:W-:-:S06]  /*07d0*/  CS2R R14, SRZ ;  /* 0x00000000000e7805 */ /* 0x000fcc000001ff00 */
[----:B------:R0:W4:Y:S01]  /*07e0*/  @!P0 LDG.E.64 R14, desc[UR36][R6.64] ;  /* 0x00000024060e8981 */ /* 0x000122000c1e1b00 */
[----:B--2---:R-:W-:Y:S01]  /*07f0*/  @P1 IMAD.WIDE.U32 R12, R21, 0x4, R12 ;  /* 0x00000004150c1825 */ /* 0x004fe200078e000c */
[----:B------:R-:W-:-:S04]  /*0800*/  IABS R21, R20 ;  /* 0x0000001400157213 */ /* 0x000fc80000000000 */
[----:B------:R-:W1:Y:S08]  /*0810*/  I2F.RP R0, R21 ;  /* 0x0000001500007306 */ /* 0x000e700000209400 */
[----:B-1----:R-:W3:Y:S02]  /*0820*/  MUFU.RCP R0, R0 ;  /* 0x0000000000007308 */ /* 0x002ee40000001000 */
[----:B---3--:R-:W-:-:S06]  /*0830*/  IADD3 R4, PT, PT, R0, 0xffffffe, RZ ;  /* 0x0ffffffe00047810 */ /* 0x008fcc0007ffe0ff */
[----:B------:R1:W0:Y:S01]  /*0840*/  F2I.FTZ.U32.TRUNC.NTZ R5, R4 ;  /* 0x0000000400057305 */ /* 0x000222000021f000 */
[----:B------:R-:W-:Y:S02]  /*0850*/  IABS R18, R30 ;  /* 0x0000001e00127213 */ /* 0x000fe40000000000 */
[----:B-1----:R-:W-:Y:S02]  /*0860*/  MOV R4, RZ ;  /* 0x000000ff00047202 */ /* 0x002fe40000000f00 */
[----:B0-----:R-:W-:-:S05]  /*0870*/  IADD3 R6, PT, PT, RZ, -R5, RZ ;  /* 0x80000005ff067210 */ /* 0x001fca0007ffe0ff */
[----:B------:R-:W-:Y:S02]  /*0880*/  IMAD R7, R6, R21, RZ ;  /* 0x0000001506077224 */ /* 0x000fe400078e02ff */
[----:B------:R-:W0:Y:S02]  /*0890*/  LDC R6, c[0x0][0x400] ;  /* 0x00010000ff067b82 */ /* 0x000e240000000800 */
[----:B------:R-:W-:-:S06]  /*08a0*/  IMAD.HI.U32 R5, R5, R7, R4 ;  /* 0x0000000705057227 */ /* 0x000fcc00078e0004 */
[----:B------:R-:W-:-:S05]  /*08b0*/  IMAD.HI.U32 R5, R5, R18, RZ ;  /* 0x0000001205057227 */ /* 0x000fca00078e00ff */
[----:B------:R-:W-:-:S05]  /*08c0*/  IADD3 R5, PT, PT, -R5, RZ, RZ ;  /* 0x000000ff05057210 */ /* 0x000fca0007ffe1ff */
[----:B------:R-:W-:-:S05]  /*08d0*/  IMAD R18, R21, R5, R18 ;  /* 0x0000000515127224 */ /* 0x000fca00078e0212 */
[----:B------:R-:W-:-:S13]  /*08e0*/  ISETP.GT.U32.AND P0, PT, R21, R18, PT ;  /* 0x000000121500720c */ /* 0x000fda0003f04070 */
[----:B------:R-:W-:-:S04]  /*08f0*/  @!P0 IADD3 R18, PT, PT, R18, -R21, RZ ;  /* 0x8000001512128210 */ /* 0x000fc80007ffe0ff */
[----:B------:R-:W-:Y:S01]  /*0900*/  ISETP.GT.U32.AND P0, PT, R21, R18, PT ;  /* 0x000000121500720c */ /* 0x000fe20003f04070 */
[----:B------:R-:W-:Y:S01]  /*0910*/  HFMA2 R17, -RZ, RZ, 0, 0 ;  /* 0x00000000ff117431 */ /* 0x000fe200000001ff */
[----:B------:R-:W-:Y:S02]  /*0920*/  ISETP.NE.AND P4, PT, R34, RZ, PT ;  /* 0x000000ff2200720c */ /* 0x000fe40003f85270 */
[----:B------:R-:W-:-:S03]  /*0930*/  ISETP.GE.AND P2, PT, R30, RZ, PT ;  /* 0x000000ff1e00720c */ /* 0x000fc60003f46270 */
[----:B------:R1:W5:Y:S06]  /*0940*/  @P1 LDG.E R17, desc[UR36][R12.64] ;  /* 0x000000240c111981 */ /* 0x00036c000c1e1900 */
[----:B------:R-:W-:Y:S02]  /*0950*/  @!P0 IADD3 R18, PT, PT, R18, -R21, RZ ;  /* 0x8000001512128210 */ /* 0x000fe40007ffe0ff */
[----:B------:R-:W-:Y:S02]  /*0960*/  ISETP.NE.AND P0, PT, RZ, UR4, PT ;  /* 0x00000004ff007c0c */ /* 0x000fe4000bf05270 */
[----:B------:R-:W-:-:S02]  /*0970*/  ISETP.NE.AND P1, PT, R20, RZ, PT ;  /* 0x000000ff1400720c */ /* 0x000fc40003f25270 */
[----:B0-----:R-:W-:Y:S01]  /*0980*/  ISETP.LT.OR P0, PT, R6, 0x1, P0 ;  /* 0x000000010600780c */ /* 0x001fe20000701670 */
[----:B------:R-:W-:Y:S01]  /*0990*/  BSSY.RECONVERGENT B6, `(.L_x_440) ;  /* 0x000013b000067945 */ /* 0x000fe20003800200 */
[----:B------:R-:W-:Y:S01]  /*09a0*/  @!P2 IADD3 R18, PT, PT, -R18, RZ, RZ ;  /* 0x000000ff1212a210 */ /* 0x000fe20007ffe1ff */
[----:B------:R-:W-:-:S08]  /*09b0*/  IMAD R84, R84, R35, RZ ;  /* 0x0000002354547224 */ /* 0x000fd000078e02ff */
[----:B------:R-:W-:Y:S01]  /*09c0*/  @!P1 LOP3.LUT R18, RZ, R20, RZ, 0x33, !PT ;  /* 0x00000014ff129212 */ /* 0x000fe200078e33ff */
[----:B----4-:R-:W-:Y:S02]  /*09d0*/  @!P4 HFMA2 R25, R25, 1, 1, R23 ;  /* 0x3c003c001919c831 */ /* 0x010fe40000000017 */
[----:B------:R-:W-:-:S04]  /*09e0*/  @!P4 HADD2 R24, R24, R22 ;  /* 0x000000161818c230 */ /* 0x000fc80000000000 */
[----:B------:R-:W-:Y:S02]  /*09f0*/  @!P3 HMUL2 R24, R24, R10 ;  /* 0x0000000a1818b232 */ /* 0x000fe40000000000 */
[----:B------:R-:W-:Y:S02]  /*0a00*/  @!P3 HFMA2 R25, R25, R11, -RZ ;  /* 0x0000000b1919b231 */ /* 0x000fe400001000ff */
[----:B------:R-:W-:Y:S02]  /*0a10*/  HFMA2 R27, R27, 1, 1, R15 ;  /* 0x3c003c001b1b7831 */ /* 0x000fe4000000000f */
[----:B------:R-:W-:Y:S01]  /*0a20*/  HADD2 R26, R26, R14 ;  /* 0x0000000e1a1a7230 */ /* 0x000fe20000000000 */
[----:B-1----:R-:W-:Y:S06]  /*0a30*/  @P0 BRA `(.L_x_441) ;  /* 0x00000004006c0947 */ /* 0x002fec0003800000 */
[----:B------:R-:W-:Y:S05]  /*0a40*/  @P4 BRA `(.L_x_442) ;  /* 0x0000000000d04947 */ /* 0x000fea0003800000 */
[----:B------:R-:W-:-:S13]  /*0a50*/  ISETP.GE.AND P0, PT, R3, R6, PT ;  /* 0x000000060300720c */ /* 0x000fda0003f06270 */
[----:B------:R-:W-:Y:S05]  /*0a60*/  @P0 BRA `(.L_x_443) ;  /* 0x0000001000b40947 */ /* 0x000fea0003800000 */
[----:B------:R-:W-:Y:S01]  /*0a70*/  I2FP.F32.U32 R4, R6 ;  /* 0x0000000600047245 */ /* 0x000fe20000201000 */
[--C-:B------:R-:W-:Y:S01]  /*0a80*/  HADD2.F32 R8, -RZ, R25.reuse.H1_H1 ;  /* 0x30000019ff087230 */ /* 0x100fe20000004100 */
[----:B------:R-:W-:Y:S01]  /*0a90*/  IADD3 R0, PT, PT, R3, 0x2, RZ ;  /* 0x0000000203007810 */ /* 0x000fe20007ffe0ff */
[----:B------:R-:W-:Y:S01]  /*0aa0*/  HADD2.F32 R25, -RZ, R25.H0_H0 ;  /* 0x20000019ff197230 */ /* 0x000fe20000004100 */
[----:B------:R-:W-:Y:S02]  /*0ab0*/  I2FP.F32.U32 R3, R3 ;  /* 0x0000000300037245 */ /* 0x000fe40000201000 */
[----:B------:R-:W0:Y:S01]  /*0ac0*/  MUFU.RCP R4, R4 ;  /* 0x0000000400047308 */ /* 0x000e220000001000 */
[----:B------:R-:W-:-:S05]  /*0ad0*/  I2FP.F32.U32 R0, R0 ;  /* 0x0000000000007245 */ /* 0x000fca0000201000 */
[-C--:B0-----:R-:W-:Y:S01]  /*0ae0*/  FMUL.FTZ R0, R0, R4.reuse ;  /* 0x0000000400007220 */ /* 0x081fe20000410000 */
[----:B------:R-:W-:-:S03]  /*0af0*/  FMUL.FTZ R3, R3, R4 ;  /* 0x0000000403037220 */ /* 0x000fc60000410000 */
[----:B------:R-:W-:Y:S01]  /*0b00*/  FMUL.FTZ R5, R0, 13.28771209716796875 ;  /* 0x41549a7800057820 */ /* 0x000fe20000410000 */
[----:B------:R-:W-:Y:S01]  /*0b10*/  FMUL.FTZ R3, R3, 13.28771209716796875 ;  /* 0x41549a7803037820 */ /* 0x000fe20000410000 */
[----:B-----5:R-:W-:-:S04]  /*0b20*/  IADD3 R0, PT, PT, -R17, R34, RZ ;  /* 0x0000002211007210 */ /* 0x020fc80007ffe1ff */
[----:B------:R-:W0:Y:S01]  /*0b30*/  MUFU.EX2 R5, -R5 ;  /* 0x8000000500057308 */ /* 0x000e220000000800 */
[----:B------:R-:W-:-:S07]  /*0b40*/  I2FP.F32.S32 R0, R0 ;  /* 0x0000000000007245 */ /* 0x000fce0000201400 */
[----:B------:R-:W1:Y:S01]  /*0b50*/  MUFU.EX2 R3, -R3 ;  /* 0x8000000300037308 */ /* 0x000e620000000800 */
[----:B0-----:R-:W-:Y:S01]  /*0b60*/  FMUL.FTZ R4, R0, R5 ;  /* 0x0000000500047220 */ /* 0x001fe20000410000 */
[--C-:B------:R-:W-:Y:S02]  /*0b70*/  HADD2.F32 R5, -RZ, R27.reuse.H1_H1 ;  /* 0x3000001bff057230 */ /* 0x100fe40000004100 */
[----:B------:R-:W-:Y:S02]  /*0b80*/  HADD2.F32 R27, -RZ, R27.H0_H0 ;  /* 0x2000001bff1b7230 */ /* 0x000fe40000004100 */
[----:B------:R-:W-:Y:S01]  /*0b90*/  FMUL.RZ R11, R4, 0.15915493667125701904 ;  /* 0x3e22f983040b7820 */ /* 0x000fe2000040c000 */
[----:B-1----:R-:W-:-:S03]  /*0ba0*/  FMUL.FTZ R0, R0, R3 ;  /* 0x0000000300007220 */ /* 0x002fc60000410000 */
[----:B------:R-:W0:Y:S01]  /*0bb0*/  MUFU.SIN R7, R11 ;  /* 0x0000000b00077308 */ /* 0x000e220000000400 */
[----:B------:R-:W-:-:S07]  /*0bc0*/  FMUL.RZ R9, R0, 0.15915493667125701904 ;  /* 0x3e22f98300097820 */ /* 0x000fce000040c000 */
[----:B------:R1:W2:Y:S08]  /*0bd0*/  MUFU.COS R6, R11 ;  /* 0x0000000b00067308 */ /* 0x0002b00000000000 */
[----:B------:R-:W3:Y:S01]  /*0be0*/  MUFU.SIN R4, R9 ;  /* 0x0000000900047308 */ /* 0x000ee20000000400 */
[C---:B0-----:R-:W-:Y:S01]  /*0bf0*/  FMUL.FTZ R3, R7.reuse, R5 ;  /* 0x0000000507037220 */ /* 0x041fe20000410000 */
[----:B------:R-:W-:Y:S01]  /*0c00*/  FMUL.FTZ R12, R7, R8 ;  /* 0x00000008070c7220 */ /* 0x000fe20000410000 */
[----:B-1----:R-:W-:-:S05]  /*0c10*/  HADD2.F32 R11, -RZ, R24.H1_H1 ;  /* 0x30000018ff0b7230 */ /* 0x002fca0000004100 */
[----:B------:R0:W1:Y:S01]  /*0c20*/  MUFU.COS R0, R9 ;  /* 0x0000000900007308 */ /* 0x0000620000000000 */
[C---:B--2---:R-:W-:Y:S01]  /*0c30*/  FMUL.FTZ R10, R6.reuse, R5 ;  /* 0x00000005060a7220 */ /* 0x044fe20000410000 */
[C---:B------:R-:W-:Y:S01]  /*0c40*/  FMUL.FTZ R14, R6.reuse, R8 ;  /* 0x00000008060e7220 */ /* 0x040fe20000410000 */
[--C-:B------:R-:W-:Y:S02]  /*0c50*/  HADD2.F32 R5, -RZ, R26.reuse.H1_H1 ;  /* 0x3000001aff057230 */ /* 0x100fe40000004100 */
[C---:B------:R-:W-:Y:S01]  /*0c60*/  FFMA.FTZ R8, R6.reuse, R27, -R3 ;  /* 0x0000001b06087223 */ /* 0x040fe20000010803 */
[----:B------:R-:W-:Y:S01]  /*0c70*/  FFMA.FTZ R12, R6, R25, -R12 ;  /* 0x00000019060c7223 */ /* 0x000fe2000001080c */
[C---:B------:R-:W-:Y:S01]  /*0c80*/  FFMA.FTZ R27, R7.reuse, R27, R10 ;  /* 0x0000001b071b7223 */ /* 0x040fe2000001000a */
[----:B------:R-:W-:Y:S01]  /*0c90*/  FFMA.FTZ R25, R7, R25, R14 ;  /* 0x0000001907197223 */ /* 0x000fe2000001000e */
[----:B------:R-:W-:Y:S02]  /*0ca0*/  HADD2.F32 R3, -RZ, R26.H0_H0 ;  /* 0x2000001aff037230 */ /* 0x000fe40000004100 */
[----:B---3--:R-:W-:Y:S01]  /*0cb0*/  FMUL.FTZ R7, R4, R5 ;  /* 0x0000000504077220 */ /* 0x008fe20000410000 */
[----:B0-----:R-:W-:-:S02]  /*0cc0*/  HADD2.F32 R9, -RZ, R24.H0_H0 ;  /* 0x20000018ff097230 */ /* 0x001fc40000004100 */
[----:B------:R-:W-:Y:S01]  /*0cd0*/  FMUL.FTZ R6, R4, R11 ;  /* 0x0000000b04067220 */ /* 0x000fe20000410000 */
[----:B------:R-:W-:Y:S02]  /*0ce0*/  F2FP.F16.F32.PACK_AB R27, R27, R8 ;  /* 0x000000081b1b723e */ /* 0x000fe400000000ff */
[----:B------:R-:W-:Y:S01]  /*0cf0*/  F2FP.F16.F32.PACK_AB R25, R25, R12 ;  /* 0x0000000c1919723e */ /* 0x000fe200000000ff */
[C---:B-1----:R-:W-:Y:S01]  /*0d00*/  FMUL.FTZ R5, R0.reuse, R5 ;  /* 0x0000000500057220 */ /* 0x042fe20000410000 */
        /* <DEDUP_REMOVED lines=8> */
.L_x_442:
        /* <DEDUP_REMOVED lines=8> */
[----:B------:R-:W-:Y:S02]  /*0e10*/  I2FP.F32.U32 R5, R0 ;  /* 0x0000000000057245 */ /* 0x000fe40000201000 */
[----:B-----5:R-:W-:-:S04]  /*0e20*/  IADD3 R34, PT, PT, -R17, R34, RZ ;  /* 0x0000002211227210 */ /* 0x020fc80007ffe1ff */
[----:B------:R-:W-:Y:S01]  /*0e30*/  I2FP.F32.S32 R34, R34 ;  /* 0x0000002200227245 */ /* 0x000fe20000201400 */
[-C--:B0-----:R-:W-:Y:S01]  /*0e40*/  FMUL.FTZ R5, R5, R6.reuse ;  /* 0x0000000605057220 */ /* 0x081fe20000410000 */
[----:B------:R-:W-:-:S03]  /*0e50*/  FMUL.FTZ R3, R3, R6 ;  /* 0x0000000603037220 */ /* 0x000fc60000410000 */
[----:B------:R-:W-:Y:S01]  /*0e60*/  FMUL.FTZ R5, R5, 13.28771209716796875 ;  /* 0x41549a7805057820 */ /* 0x000fe20000410000 */
[----:B------:R-:W-:-:S05]  /*0e70*/  FMUL.FTZ R3, R3, 13.28771209716796875 ;  /* 0x41549a7803037820 */ /* 0x000fca0000410000 */
[----:B------:R-:W0:Y:S08]  /*0e80*/  MUFU.EX2 R5, -R5 ;  /* 0x8000000500057308 */ /* 0x000e300000000800 */
[----:B------:R-:W1:Y:S01]  /*0e90*/  MUFU.EX2 R3, -R3 ;  /* 0x8000000300037308 */ /* 0x000e620000000800 */
[----:B0-----:R-:W-:Y:S01]  /*0ea0*/  FMUL.FTZ R0, R34, R5 ;  /* 0x0000000522007220 */ /* 0x001fe20000410000 */
[----:B------:R-:W-:-:S03]  /*0eb0*/  HADD2.F32 R5, -RZ, R26.H1_H1 ;  /* 0x3000001aff057230 */ /* 0x000fc60000004100 */
[----:B------:R-:W-:Y:S01]  /*0ec0*/  FMUL.RZ R6, R0, 0.15915493667125701904 ;  /* 0x3e22f98300067820 */ /* 0x000fe2000040c000 */
[----:B-1----:R-:W-:-:S03]  /*0ed0*/  FMUL.FTZ R34, R34, R3 ;  /* 0x0000000322227220 */ /* 0x002fc60000410000 */
[----:B------:R-:W0:Y:S01]  /*0ee0*/  MUFU.COS R8, R6 ;  /* 0x0000000600087308 */ /* 0x000e220000000000 */
[----:B------:R-:W-:Y:S02]  /*0ef0*/  HADD2.F32 R3, -RZ, R26.H0_H0 ;  /* 0x2000001aff037230 */ /* 0x000fe40000004100 */
[----:B------:R-:W-:-:S05]  /*0f00*/  FMUL.RZ R34, R34, 0.15915493667125701904 ;  /* 0x3e22f98322227820 */ /* 0x000fca000040c000 */
        /* <DEDUP_REMOVED lines=14> */
.L_x_441:
        /* <DEDUP_REMOVED lines=10> */
[----:B0-----:R-:W-:-:S02]  /*1090*/  IADD3 R4, PT, PT, R0, 0xffffffe, RZ ;  /* 0x0ffffffe00047810 */ /* 0x001fc40007ffe0ff */
[----:B------:R-:W-:-:S04]  /*10a0*/  IADD3 R0, PT, PT, RZ, -R11, RZ ;  /* 0x8000000bff007210 */ /* 0x000fc80007ffe0ff */
[----:B------:R0:W1:Y:S02]  /*10b0*/  F2I.FTZ.U32.TRUNC.NTZ R5, R4 ;  /* 0x0000000400057305 */ /* 0x000064000021f000 */
[----:B0-----:R-:W-:Y:S01]  /*10c0*/  HFMA2 R4, -RZ, RZ, 0, 0 ;  /* 0x00000000ff047431 */ /* 0x001fe200000001ff */
[----:B-1----:R-:W-:-:S05]  /*10d0*/  IADD3 R8, PT, PT, RZ, -R5, RZ ;  /* 0x80000005ff087210 */ /* 0x002fca0007ffe0ff */
[----:B------:R-:W-:Y:S01]  /*10e0*/  IMAD R9, R8, R7, RZ ;  /* 0x0000000708097224 */ /* 0x000fe200078e02ff */
[----:B------:R-:W-:-:S03]  /*10f0*/  MOV R8, R10 ;  /* 0x0000000a00087202 */ /* 0x000fc60000000f00 */
[----:B------:R-:W-:-:S06]  /*1100*/  IMAD.HI.U32 R5, R5, R9, R4 ;  /* 0x0000000905057227 */ /* 0x000fcc00078e0004 */
[----:B------:R-:W-:-:S04]  /*1110*/  IMAD.HI.U32 R5, R5, R8, RZ ;  /* 0x0000000805057227 */ /* 0x000fc800078e00ff */
[----:B------:R-:W-:-:S05]  /*1120*/  IMAD R0, R5, R0, R8 ;  /* 0x0000000005007224 */ /* 0x000fca00078e0208 */
[----:B------:R-:W-:-:S13]  /*1130*/  ISETP.GT.U32.AND P1, PT, R7, R0, PT ;  /* 0x000000000700720c */ /* 0x000fda0003f24070 */
[-C--:B------:R-:W-:Y:S02]  /*1140*/  @!P1 IADD3 R0, PT, PT, R0, -R7.reuse, RZ ;  /* 0x8000000700009210 */ /* 0x080fe40007ffe0ff */
[----:B------:R-:W-:Y:S02]  /*1150*/  @!P1 IADD3 R5, PT, PT, R5, 0x1, RZ ;  /* 0x0000000105059810 */ /* 0x000fe40007ffe0ff */
[----:B------:R-:W-:Y:S02]  /*1160*/  ISETP.GE.U32.AND P0, PT, R0, R7, PT ;  /* 0x000000070000720c */ /* 0x000fe40003f06070 */
[----:B------:R-:W-:Y:S02]  /*1170*/  LOP3.LUT R0, R3, R34, RZ, 0x3c, !PT ;  /* 0x0000002203007212 */ /* 0x000fe400078e3cff */
[----:B------:R-:W-:Y:S02]  /*1180*/  ISETP.NE.AND P1, PT, R34, RZ, PT ;  /* 0x000000ff2200720c */ /* 0x000fe40003f25270 */
[----:B------:R-:W-:-:S07]  /*1190*/  ISETP.GE.AND P2, PT, R0, RZ, PT ;  /* 0x000000ff0000720c */ /* 0x000fce0003f46270 */
[----:B------:R-:W-:Y:S02]  /*11a0*/  @P0 IADD3 R5, PT, PT, R5, 0x1, RZ ;  /* 0x0000000105050810 */ /* 0x000fe40007ffe0ff */
[----:B------:R-:W-:Y:S02]  /*11b0*/  ISETP.GE.AND P0, PT, R3, R6, PT ;  /* 0x000000060300720c */ /* 0x000fe40003f06270 */
[----:B------:R-:W-:-:S04]  /*11c0*/  MOV R35, R5 ;  /* 0x0000000500237202 */ /* 0x000fc80000000f00 */
[----:B------:R-:W-:Y:S02]  /*11d0*/  @!P2 IADD3 R35, PT, PT, -R35, RZ, RZ ;  /* 0x000000ff2323a210 */ /* 0x000fe40007ffe1ff */
        /* <DEDUP_REMOVED lines=9> */
[----:B------:R-:W-:Y:S02]  /*1270*/  MOV R8, 0x53f ;  /* 0x0000053f00087802 */ /* 0x000fe40000000f00 */
[----:B------:R1:W2:Y:S01]  /*1280*/  LDC.64 R14, c[0x4][R0] ;  /* 0x01000000000e7b82 */ /* 0x0002a20000000a00 */
[----:B------:R-:W3:Y:S01]  /*1290*/  LDCU.64 UR6, c[0x4][0xd0] ;  /* 0x01001a00ff0677ac */ /* 0x000ee20008000a00 */
[----:B------:R-:W-:Y:S02]  /*12a0*/  MOV R12, 0x1 ;  /* 0x00000001000c7802 */ /* 0x000fe40000000f00 */
[----:B------:R-:W-:Y:S01]  /*12b0*/  MOV R13, RZ ;  /* 0x000000ff000d7202 */ /* 0x000fe20000000f00 */
[----:B------:R-:W4:Y:S01]  /*12c0*/  LDCU.64 UR8, c[0x4][0xa8] ;  /* 0x01001500ff0877ac */ /* 0x000f220008000a00 */
[----:B0-----:R-:W-:-:S02]  /*12d0*/  MOV R4, UR4 ;  /* 0x0000000400047c02 */ /* 0x001fc40008000f00 */
[----:B------:R-:W-:Y:S02]  /*12e0*/  MOV R5, UR5 ;  /* 0x0000000500057c02 */ /* 0x000fe40008000f00 */
[----:B---3--:R-:W-:Y:S02]  /*12f0*/  MOV R6, UR6 ;  /* 0x0000000600067c02 */ /* 0x008fe40008000f00 */
[----:B------:R-:W-:Y:S02]  /*1300*/  MOV R7, UR7 ;  /* 0x0000000700077c02 */ /* 0x000fe40008000f00 */
[----:B----4-:R-:W-:Y:S02]  /*1310*/  MOV R10, UR8 ;  /* 0x00000008000a7c02 */ /* 0x010fe40008000f00 */
[----:B-1----:R-:W-:-:S07]  /*1320*/  MOV R11, UR9 ;  /* 0x00000009000b7c02 */ /* 0x002fce0008000f00 */
[----:B------:R-:W-:-:S07]  /*1330*/  LEPC R20, `(.L_x_444) ;  /* 0x000000001014794e */ /* 0x000fce0000000000 */
[----:B--2--5:R-:W-:Y:S05]  /*1340*/  CALL.ABS.NOINC R14 ;  /* 0x000000000e007343 */ /* 0x024fea0003c00000 */
.L_x_444:
[----:B------:R-:W0:Y:S01]  /*1350*/  S2R R3, SR_CgaCtaId ;  /* 0x0000000000037919 */ /* 0x000e220000008800 */
[----:B------:R-:W1:Y:S01]  /*1360*/  LDC R9, c[0x0][0x400] ;  /* 0x00010000ff097b82 */ /* 0x000e620000000800 */
[----:B------:R-:W-:Y:S02]  /*1370*/  ISETP.NE.AND P6, PT, R37, RZ, PT ;  /* 0x000000ff2500720c */ /* 0x000fe40003fc5270 */
[----:B------:R-:W-:-:S04]  /*1380*/  MOV R0, 0x400 ;  /* 0x0000040000007802 */ /* 0x000fc80000000f00 */
[----:B------:R-:W-:-:S04]  /*1390*/  IADD3 R0, PT, PT, R0, 0x240, RZ ;  /* 0x0000024000007810 */ /* 0x000fc80007ffe0ff */
[----:B0-----:R-:W-:-:S04]  /*13a0*/  LEA R0, R3, R0, 0x18 ;  /* 0x0000000003007211 */ /* 0x001fc800078ec0ff */
[----:B-1----:R-:W-:Y:S01]  /*13b0*/  LEA R3, R9, R0, 0x1 ;  /* 0x0000000009037211 */ /* 0x002fe200078e08ff */
        /* <DEDUP_REMOVED lines=8> */
.L_x_445:
        /* <DEDUP_REMOVED lines=10> */
[----:B------:R-:W-:Y:S01]  /*14e0*/  LEA R15, R5, R0, 0x1 ;  /* 0x00000000050f7211 */ /* 0x000fe200078e08ff */
[----:B------:R-:W0:Y:S01]  /*14f0*/  LDC R8, c[0x0][0x40c] ;  /* 0x00010300ff087b82 */ /* 0x000e220000000800 */
[----:B------:R-:W-:Y:S02]  /*1500*/  BSSY.RECONVERGENT B1, `(.L_x_448) ;  /* 0x0000072000017945 */ /* 0x000fe40003800200 */
        /* <DEDUP_REMOVED lines=9> */
[----:B------:R-:W-:Y:S02]  /*15a0*/  LEA.HI R5, R5, R5, RZ, 0x1 ;  /* 0x0000000505057211 */ /* 0x000fe400078f08ff */
[----:B------:R-:W-:Y:S01]  /*15b0*/  LEA R20, R34, R21, 0x1 ;  /* 0x0000001522147211 */ /* 0x000fe200078e08ff */
        /* <DEDUP_REMOVED lines=9> */
[----:B------:R-:W-:Y:S01]  /*1650*/  HADD2.F32 R11, -RZ, R25.H1_H1 ;  /* 0x30000019ff0b7230 */ /* 0x000fe20000004100 */
[----:B------:R-:W-:Y:S01]  /*1660*/  IADD3 R4, PT, PT, R7, 0x2, RZ ;  /* 0x0000000207047810 */ /* 0x000fe20007ffe0ff */
[----:B------:R-:W-:Y:S01]  /*1670*/  HADD2.F32 R37, -RZ, R27.H0_H0 ;  /* 0x2000001bff257230 */ /* 0x000fe20000004100 */
[----:B-----5:R-:W-:Y:S01]  /*1680*/  IADD3 R8, PT, PT, -R17, R8, RZ ;  /* 0x0000000811087210 */ /* 0x020fe20007ffe1ff */
[----:B------:R-:W-:Y:S01]  /*1690*/  HADD2.F32 R25, -RZ, R25.H0_H0 ;  /* 0x20000019ff197230 */ /* 0x000fe20000004100 */
[----:B------:R-:W0:Y:S01]  /*16a0*/  MUFU.RCP R5, R5 ;  /* 0x0000000500057308 */ /* 0x000e220000001000 */
[----:B------:R-:W-:Y:S02]  /*16b0*/  I2FP.F32.S32 R4, R4 ;  /* 0x0000000400047245 */ /* 0x000fe40000201400 */
        /* <DEDUP_REMOVED lines=41> */
.L_x_451:
[----:B------:R-:W-:Y:S05]  /*1950*/  BSYNC.RECONVERGENT B2 ;  /* 0x0000000000027941 */ /* 0x000fea0003800200 */
.L_x_450:
[C-C-:B------:R-:W-:Y:S02]  /*1960*/  PRMT R4, R24.reuse, 0x5410, R25.reuse ;  /* 0x0000541018047816 */ /* 0x140fe40000000019 */
[----:B------:R-:W-:-:S03]  /*1970*/  PRMT R5, R24, 0x7632, R25 ;  /* 0x0000763218057816 */ /* 0x000fc60000000019 */
[----:B------:R0:W-:Y:S04]  /*1980*/  STS [R21], R4 ;  /* 0x0000000415007388 */ /* 0x0001e80000000800 */
[----:B------:R0:W-:Y:S01]  /*1990*/  STS [R20], R5 ;  /* 0x0000000514007388 */ /* 0x0001e20000000800 */
[----:B------:R-:W-:Y:S05]  /*19a0*/  BRA `(.L_x_452) ;  /* 0x00000000009c7947 */ /* 0x000fea0003800000 */
.L_x_449:
        /* <DEDUP_REMOVED lines=39> */
.L_x_452:
[----:B------:R-:W-:Y:S05]  /*1c20*/  BSYNC.RECONVERGENT B1 ;  /* 0x0000000000017941 */ /* 0x000fea0003800200 */
.L_x_448:
[C-C-:B0-----:R-:W-:Y:S02]  /*1c30*/  PRMT R4, R26.reuse, 0x5410, R27.reuse ;  /* 0x000054101a047816 */ /* 0x141fe4000000001b */
[----:B------:R-:W-:-:S03]  /*1c40*/  PRMT R5, R26, 0x7632, R27 ;  /* 0x000076321a057816 */ /* 0x000fc6000000001b */
[----:B------:R0:W-:Y:S04]  /*1c50*/  STS [R15], R4 ;  /* 0x000000040f007388 */ /* 0x0001e80000000800 */
[----:B------:R0:W-:Y:S02]  /*1c60*/  STS [R14], R5 ;  /* 0x000000050e007388 */ /* 0x0001e40000000800 */
.L_x_447:
[----:B------:R-:W-:Y:S05]  /*1c70*/  BSYNC.RECONVERGENT B0 ;  /* 0x0000000000007941 */ /* 0x000fea0003800200 */
.L_x_446:
        /* <DEDUP_REMOVED lines=8> */
[----:B------:R-:W-:-:S05]  /*1d00*/  @!P0 LEA R3, R34, R3, 0x1 ;  /* 0x0000000322038211 */ /* 0x000fca00078e08ff */
[----:B------:R3:W2:Y:S02]  /*1d10*/  @!P0 LDS.64 R24, [R3] ;  /* 0x0000000003188984 */ /* 0x0006a40000000a00 */
.L_x_454:
[----:B------:R-:W-:Y:S05]  /*1d20*/  BSYNC.RECONVERGENT B0 ;  /* 0x0000000000007941 */ /* 0x000fea0003800200 */
.L_x_453:
[----:B------:R-:W-:Y:S06]  /*1d30*/  BAR.SYNC.DEFER_BLOCKING 0x0 ;  /* 0x0000000000007b1d */ /* 0x000fec0000010000 */
.L_x_443:
[----:B------:R-:W-:Y:S05]  /*1d40*/  BSYNC.RECONVERGENT B6 ;  /* 0x0000000000067941 */ /* 0x000fea0003800200 */
.L_x_440:
[----:B------:R-:W0:Y:S01]  /*1d50*/  LDCU UR4, c[0x0][0x3f4] ;  /* 0x00007e80ff0477ac */ /* 0x000e220008000800 */
[----:B------:R-:W-:Y:S02]  /*1d60*/  ISETP.GT.U32.AND P0, PT, R29, 0x1f, PT ;  /* 0x0000001f1d00780c */ /* 0x000fe40003f04070 */
[----:B---3--:R-:W-:Y:S02]  /*1d70*/  MOV R0, 0xff7fffff ;  /* 0xff7fffff00007802 */ /* 0x008fe40000000f00 */
[----:B0-----:R-:W-:-:S04]  /*1d80*/  MOV R3, UR4 ;  /* 0x0000000400037c02 */ /* 0x001fc80008000f00 */
[----:B-1----:R-:W-:-:S05]  /*1d90*/  VIADDMNMX R5, R16, -R3, RZ, !PT ;  /* 0x8000000310057246 */ /* 0x002fca00078001ff */
[----:B------:R-:W-:Y:S05]  /*1da0*/  @P0 BRA `(.L_x_455) ;  /* 0x0000000000e40947 */ /* 0x000fea0003800000 */
[----:B------:R-:W0:Y:S01]  /*1db0*/  LDCU UR4, c[0x0][0x40c] ;  /* 0x00008180ff0477ac */ /* 0x000e220008000800 */
[----:B------:R-:W1:Y:S01]  /*1dc0*/  S2R R21, SR_CgaCtaId ;  /* 0x0000000000157919 */ /* 0x000e620000008800 */
[----:B------:R-:W-:Y:S01]  /*1dd0*/  MOV R10, 0x400 ;  /* 0x00000400000a7802 */ /* 0x000fe20000000f00 */
[-C--:B------:R-:W-:Y:S02]  /*1de0*/  IMAD R32, R33, R3.reuse, R32 ;  /* 0x0000000321207224 */ /* 0x080fe400078e0220 */
[----:B--2-4-:R-:W-:Y:S02]  /*1df0*/  HMUL2 R12, R27, R25 ;  /* 0x000000191b0c7232 */ /* 0x014fe40000000000 */
[----:B------:R-:W-:Y:S01]  /*1e00*/  IMAD R31, R31, R3, R18 ;  /* 0x000000031f1f7224 */ /* 0x000fe200078e0212 */
[----:B------:R-:W-:-:S04]  /*1e10*/  IADD3 R4, PT, PT, R10, 0x40, RZ ;  /* 0x000000400a047810 */ /* 0x000fc80007ffe0ff */
[----:B------:R-:W-:Y:S01]  /*1e20*/  LEA R31, R31, R32, 0x3 ;  /* 0x000000201f1f7211 */ /* 0x000fe200078e18ff */
[----:B------:R-:W-:Y:S01]  /*1e30*/  HFMA2 R12, R26, R24, R12 ;  /* 0x000000181a0c7231 */ /* 0x000fe2000000000c */
[----:B0-----:R-:W-:Y:S01]  /*1e40*/  ISETP.NE.AND P1, PT, RZ, UR4, PT ;  /* 0x00000004ff007c0c */ /* 0x001fe2000bf25270 */
[----:B------:R-:W-:-:S03]  /*1e50*/  UMOV UR4, 0xffffffff ;  /* 0xffffffff00047882 */ /* 0x000fc60000000000 */
[--C-:B------:R-:W-:Y:S01]  /*1e60*/  HADD2.F32 R13, -RZ, R12.reuse.H0_H0 ;  /* 0x2000000cff0d7230 */ /* 0x100fe20000004100 */
[----:B------:R-:W-:Y:S01]  /*1e70*/  ISETP.GT.U32.OR P0, PT, R29, 0x1b, P1 ;  /* 0x0000001b1d00780c */ /* 0x000fe20000f04470 */
[----:B------:R-:W-:-:S05]  /*1e80*/  HADD2.F32 R12, -RZ, R12.H1_H1 ;  /* 0x3000000cff0c7230 */ /* 0x000fca0000004100 */
[----:B------:R-:W-:Y:S02]  /*1e90*/  FADD.FTZ R13, R13, R12 ;  /* 0x0000000c0d0d7221 */ /* 0x000fe40000010000 */
[----:B------:R-:W-:Y:S02]  /*1ea0*/  @!P1 IADD3 R8, PT, PT, R10, 0x140, RZ ;  /* 0x000001400a089810 */ /* 0x000fe40007ffe0ff */
[----:B-1----:R-:W-:-:S03]  /*1eb0*/  LEA R4, R21, R4, 0x18 ;  /* 0x0000000415047211 */ /* 0x002fc600078ec0ff */
[----:B------:R-:W0:Y:S01]  /*1ec0*/  @!P0 LDC.64 R6, c[0x0][0x3b8] ;  /* 0x0000ee00ff068b82 */ /* 0x000e220000000a00 */
        /* <DEDUP_REMOVED lines=17> */
.L_x_569:
[----:B------:R-:W-:Y:S01]  /*1fe0*/  ISETP.NE.AND P0, PT, R29, RZ, PT ;  /* 0x000000ff1d00720c */ /* 0x000fe20003f05270 */
[----:B-1----:R-:W-:-:S12]  /*1ff0*/  FADD.FTZ R14, R8, R14 ;  /* 0x0000000e080e7221 */ /* 0x002fd80000010000 */
[----:B------:R-:W-:Y:S05]  /*2000*/  @P0 BRA `(.L_x_455) ;  /* 0x00000000004c0947 */ /* 0x000fea0003800000 */
[----:B------:R-:W1:Y:S02]  /*2010*/  LDCU.64 UR4, c[0x0][0x438] ;  /* 0x00008700ff0477ac */ /* 0x000e640008000a00 */
[----:B-1----:R-:W-:Y:S01]  /*2020*/  ISETP.NE.U32.AND P0, PT, RZ, UR4, PT ;  /* 0x00000004ff007c0c */ /* 0x002fe2000bf05070 */
[----:B------:R-:W1:Y:S03]  /*2030*/  LDCU UR4, c[0x0][0x410] ;  /* 0x00008200ff0477ac */ /* 0x000e660008000800 */
[----:B------:R-:W-:-:S13]  /*2040*/  ISETP.NE.AND.EX P0, PT, RZ, UR5, PT, P0 ;  /* 0x00000005ff007c0c */ /* 0x000fda000bf05300 */
[----:B------:R-:W2:Y:S01]  /*2050*/  @P0 LDC R0, c[0x0][0x440] ;  /* 0x00011000ff000b82 */ /* 0x000ea20000000800 */
[----:B-----5:R-:W-:-:S07]  /*2060*/  @P0 IADD3 R9, PT, PT, R30, -R17, RZ ;  /* 0x800000111e090210 */ /* 0x020fce0007ffe0ff */
[----:B------:R-:W3:Y:S01]  /*2070*/  @P0 LDC.64 R6, c[0x0][0x438] ;  /* 0x00010e00ff060b82 */ /* 0x000ee20000000a00 */
[----:B--2---:R-:W-:-:S04]  /*2080*/  @P0 IMAD R28, R28, R0, R9 ;  /* 0x000000001c1c0224 */ /* 0x004fc800078e0209 */
[----:B------:R-:W-:-:S04]  /*2090*/  @P0 IMAD R9, R28, R0, R9 ;  /* 0x000000001c090224 */ /* 0x000fc800078e0209 */
[----:B---3--:R-:W-:-:S06]  /*20a0*/  @P0 IMAD.WIDE R6, R9, 0x2, R6 ;  /* 0x0000000209060825 */ /* 0x008fcc00078e0206 */
[----:B------:R-:W2:Y:S01]  /*20b0*/  @P0 LDG.E.U16 R6, desc[UR36][R6.64] ;  /* 0x0000002406060981 */ /* 0x000ea2000c1e1500 */
[----:B------:R-:W-:Y:S01]  /*20c0*/  IADD3 R10, PT, PT, R10, 0x240, RZ ;  /* 0x000002400a0a7810 */ /* 0x000fe20007ffe0ff */
[----:B-1----:R-:W-:Y:S01]  /*20d0*/  FMUL.FTZ R0, R14, UR4 ;  /* 0x000000040e007c20 */ /* 0x002fe20008410000 */
[----:B------:R-:W-:Y:S02]  /*20e0*/  IADD3 R4, PT, PT, R16, -R5, RZ ;  /* 0x8000000510047210 */ /* 0x000fe40007ffe0ff */
[----:B------:R-:W-:-:S04]  /*20f0*/  LEA R11, R21, R10, 0x18 ;  /* 0x0000000a150b7211 */ /* 0x000fc800078ec0ff */
[----:B------:R-:W-:Y:S01]  /*2100*/  LEA R11, R4, R11, 0x2 ;  /* 0x0000000b040b7211 */ /* 0x000fe200078e10ff */
[----:B--2---:R-:W-:-:S05]  /*2110*/  @P0 HADD2.F32 R9, -RZ, R6.H0_H0 ;  /* 0x20000006ff090230 */ /* 0x004fca0000004100 */
[----:B------:R-:W-:-:S05]  /*2120*/  @P0 FADD.FTZ R0, R0, R9 ;  /* 0x0000000900000221 */ /* 0x000fca0000010000 */
[----:B------:R1:W-:Y:S02]  /*2130*/  STS [R11+-0x4], R0 ;  /* 0xfffffc000b007388 */ /* 0x0003e40000000800 */
.L_x_455:
[----:B------:R-:W-:Y:S05]  /*2140*/  WARPSYNC.ALL ;  /* 0x0000000000007948 */ /* 0x000fea0003800000 */
[----:B------:R-:W3:Y:S08]  /*2150*/  S2UR UR15, SR_CgaCtaId ;  /* 0x00000000000f79c3 */ /* 0x000ef00000008800 */
[----:B------:R-:W-:Y:S01]  /*2160*/  BAR.SYNC.DEFER_BLOCKING 0x0 ;  /* 0x0000000000007b1d */ /* 0x000fe20000010000 */
[----:B------:R-:W-:-:S04]  /*2170*/  LOP3.LUT R7, RZ, R5, RZ, 0x33, !PT ;  /* 0x00000005ff077212 */ /* 0x000fc800078e33ff */
[----:B------:R-:W-:Y:S01]  /*2180*/  IADD3 R7, PT, PT, R7, 0x1f, R16 ;  /* 0x0000001f07077810 */ /* 0x000fe20007ffe010 */
[----:B------:R-:W-:Y:S01]  /*2190*/  UMOV UR14, 0x400 ;  /* 0x00000400000e7882 */ /* 0x000fe20000000000 */
[----:B------:R-:W0:Y:S01]  /*21a0*/  LDCU UR5, c[0x0][0x40c] ;  /* 0x00008180ff0577ac */ /* 0x000e220008000800 */
[----:B------:R-:W1:Y:S01]  /*21b0*/  S2R R212, SR_TID.X ;  /* 0x0000000000d47919 */ /* 0x000e620000002100 */
[----:B------:R-:W1:Y:S01]  /*21c0*/  S2UR UR16, SR_CTAID.X ;  /* 0x00000000001079c3 */ /* 0x000e620000002500 */
[----:B------:R-:W-:Y:S01]  /*21d0*/  SHF.R.S32.HI R4, RZ, 0x1f, R7 ;  /* 0x0000001fff047819 */ /* 0x000fe20000011407 */
[----:B------:R-:W1:Y:S03]  /*21e0*/  LDCU UR18, c[0x0][0x40c] ;  /* 0x00008180ff1277ac */ /* 0x000e660008000800 */
[----:B------:R-:W-:Y:S01]  /*21f0*/  LEA.HI R4, R4, R7, RZ, 0x5 ;  /* 0x0000000704047211 */ /* 0x000fe200078f28ff */
[----:B------:R-:W1:Y:S02]  /*2200*/  LDCU UR17, c[0x0][0x3f8] ;  /* 0x00007f00ff1177ac */ /* 0x000e640008000800 */
[----:B------:R-:W1:Y:S01]  /*2210*/  LDC R9, c[0x0][0x3f0] ;  /* 0x0000fc00ff097b82 */ /* 0x000e620000000800 */
[----:B------:R-:W-:Y:S01]  /*2220*/  LOP3.LUT R214, R4, 0xffffffe0, RZ, 0xc0, !PT ;  /* 0xffffffe004d67812 */ /* 0x000fe200078ec0ff */
[----:B------:R-:W1:Y:S01]  /*2230*/  LDCU UR20, c[0x0][0x3f4] ;  /* 0x00007e80ff1477ac */ /* 0x000e620008000800 */
[----:B---3--:R-:W-:-:S02]  /*2240*/  ULEA UR4, UR15, UR14, 0x18 ;  /* 0x0000000e0f047291 */ /* 0x008fc4000f8ec0ff */
[----:B0-----:R-:W-:Y:S01]  /*2250*/  UISETP.NE.AND UP0, UPT, UR5, URZ, UPT ;  /* 0x000000ff0500728c */ /* 0x001fe2000bf05270 */
[----:B------:R-:W0:Y:S01]  /*2260*/  LDCU UR19, c[0x0][0x410] ;  /* 0x00008200ff1377ac */ /* 0x000e220008000800 */
[----:B------:R-:W3:Y:S05]  /*2270*/  LDCU.64 UR6, c[0x0][0x3b8] ;  /* 0x00007700ff0677ac */ /* 0x000eea0008000a00 */
[----:B------:R-:W0:Y:S01]  /*2280*/  LDS.128 R20, [UR4+0x40] ;  /* 0x00004004ff147984 */ /* 0x000e220008000c00 */
[----:B------:R-:W0:Y:S03]  /*2290*/  LDCU.64 UR8, c[0x0][0x438] ;  /* 0x00008700ff0877ac */ /* 0x000e260008000a00 */
[----:B--2-4-:R-:W2:Y:S01]  /*22a0*/  LDS.128 R24, [UR4+0x50] ;  /* 0x00005004ff187984 */ /* 0x014ea20008000c00 */
[----:B------:R-:W4:Y:S03]  /*22b0*/  LDCU.64 UR10, c[0x0][0x448] ;  /* 0x00008900ff0a77ac */ /* 0x000f260008000a00 */
[----:B------:R-:W0:Y:S01]  /*22c0*/  LDS.128 R28, [UR4+0x60] ;  /* 0x00006004ff1c7984 */ /* 0x000e220008000c00 */
[----:B-1----:R-:W-:Y:S01]  /*22d0*/  ISETP.GE.AND P0, PT, R212, R214, PT ;  /* 0x000000d6d400720c */ /* 0x002fe20003f06270 */
[----:B------:R-:W-:-:S02]  /*22e0*/  IMAD R4, R84, R9, UR16 ;  /* 0x0000001054047e24 */ /* 0x000fc4000f8e0209 */
[----:B------:R-:W1:Y:S04]  /*22f0*/  LDS.128 R32, [UR4+0x70] ;  /* 0x00007004ff207984 */ /* 0x000e680008000c00 */
        /* <DEDUP_REMOVED lines=29> */
.L_x_457:
[----:B------:R-:W-:Y:S01]  /*24d0*/  BSSY.RECONVERGENT B0, `(.L_x_458) ;  /* 0x000037a000007945 */ /* 0x000fe20003800200 */
[----:B------:R-:W-:-:S03]  /*24e0*/  IMAD R4, R4, 0x70, RZ ;  /* 0x0000007004047824 */ /* 0x000fc600078e02ff */
[----:B------:R-:W-:Y:S05]  /*24f0*/  @P0 BRA `(.L_x_459) ;  /* 0x0000003400dc0947 */ /* 0x000fea0003800000 */
[----:B------:R-:W-:Y:S01]  /*2500*/  IABS R6, R3 ;  /* 0x0000000300067213 */ /* 0x000fe20000000000 */
[----:B------:R-:W1:Y:S01]  /*2510*/  S2UR UR5, SR_CTAID.Y ;  /* 0x00000000000579c3 */ /* 0x000e620000002600 */
[----:B------:R-:W2:Y:S01]  /*2520*/  LDCU.64 UR12, c[0x0][0x420] ;  /* 0x00008400ff0c77ac */ /* 0x000ea20008000a00 */
[-C--:B------:R-:W-:Y:S01]  /*2530*/  IADD3 R12, PT, PT, R212, R5.reuse, RZ ;  /* 0x00000005d40c7210 */ /* 0x080fe20007ffe0ff */
[----:B------:R-:W3:Y:S01]  /*2540*/  I2F.RP R8, R6 ;  /* 0x0000000600087306 */ /* 0x000ee20000209400 */
[----:B------:R-:W-:Y:S01]  /*2550*/  IADD3 R214, PT, PT, R214, R5, RZ ;  /* 0x00000005d6d67210 */ /* 0x000fe20007ffe0ff */
[----:B------:R-:W-:Y:S01]  /*2560*/  UIADD3 UR4, UPT, UPT, UR14, 0x240, URZ ;  /* 0x000002400e047890 */ /* 0x000fe2000fffe0ff */
[----:B------:R-:W-:Y:S02]  /*2570*/  IADD3 R213, PT, PT, R12, 0x1, RZ ;  /* 0x000000010cd57810 */ /* 0x000fe40007ffe0ff */
[----:B------:R-:W4:Y:S01]  /*2580*/  LDC R13, c[0x0][0x440] ;  /* 0x00011000ff0d7b82 */ /* 0x000f220000000800 */
[----:B------:R-:W-:-:S06]  /*2590*/  ULEA UR4, UR15, UR4, 0x18 ;  /* 0x000000040f047291 */ /* 0x000fcc000f8ec0ff */
[----:B------:R-:W-:Y:S01]  /*25a0*/  LEA R212, R212, UR4, 0x2 ;  /* 0x00000004d4d47c11 */ /* 0x000fe2000f8e10ff */
[----:B---3--:R-:W3:Y:S01]  /*25b0*/  MUFU.RCP R8, R8 ;  /* 0x0000000800087308 */ /* 0x008ee20000001000 */
[----:B--2---:R-:W-:-:S04]  /*25c0*/  ISETP.NE.U32.AND P0, PT, RZ, UR12, PT ;  /* 0x0000000cff007c0c */ /* 0x004fc8000bf05070 */
[----:B------:R-:W-:Y:S01]  /*25d0*/  ISETP.NE.AND.EX P0, PT, RZ, UR13, PT, P0 ;  /* 0x0000000dff007c0c */ /* 0x000fe2000bf05300 */
[----:B-1----:R-:W-:-:S05]  /*25e0*/  IMAD R7, R3, UR5, RZ ;  /* 0x0000000503077c24 */ /* 0x002fca000f8e02ff */
[----:B------:R-:W-:Y:S01]  /*25f0*/  SHF.R.S32.HI R9, RZ, 0x1f, R7 ;  /* 0x0000001fff097819 */ /* 0x000fe20000011407 */
[----:B----4-:R-:W-:Y:S01]  /*2600*/  IMAD R3, R13, UR16, R16 ;  /* 0x000000100d037c24 */ /* 0x010fe2000f8e0210 */
[----:B---3--:R-:W-:-:S04]  /*2610*/  IADD3 R10, PT, PT, R8, 0xffffffe, RZ ;  /* 0x0ffffffe080a7810 */ /* 0x008fc80007ffe0ff */
[----:B------:R-:W-:Y:S01]  /*2620*/  IADD3 R3, PT, PT, R3, -0x1, RZ ;  /* 0xffffffff03037810 */ /* 0x000fe20007ffe0ff */
[----:B------:R1:W2:Y:S01]  /*2630*/  F2I.FTZ.U32.TRUNC.NTZ R11, R10 ;  /* 0x0000000a000b7305 */ /* 0x0002a2000021f000 */
[----:B------:R-:W-:-:S04]  /*2640*/  IADD3 R8, P1, P2, R7, UR12, R12 ;  /* 0x0000000c07087c10 */ /* 0x000fc8000fa3e00c */
[----:B------:R-:W-:Y:S01]  /*2650*/  IADD3.X R9, PT, PT, R9, UR13, RZ, P1, P2 ;  /* 0x0000000d09097c10 */ /* 0x000fe20008fe44ff */
[----:B-1----:R-:W-:Y:S01]  /*2660*/  HFMA2 R10, -RZ, RZ, 0, 0 ;  /* 0x00000000ff0a7431 */ /* 0x002fe200000001ff */
[----:B--2---:R-:W-:-:S05]  /*2670*/  IADD3 R15, PT, PT, RZ, -R11, RZ ;  /* 0x8000000bff0f7210 */ /* 0x004fca0007ffe0ff */
[----:B------:R-:W-:-:S04]  /*2680*/  IMAD R15, R15, R6, RZ ;  /* 0x000000060f0f7224 */ /* 0x000fc800078e02ff */
[----:B------:R-:W-:-:S04]  /*2690*/  IMAD.HI.U32 R7, R11, R15, R10 ;  /* 0x0000000f0b077227 */ /* 0x000fc800078e000a */
[----:B------:R-:W-:-:S07]  /*26a0*/  IMAD R11, R3, R13, R12 ;  /* 0x0000000d030b7224 */ /* 0x000fce00078e020c */
.L_x_494:
[----:B------:R-:W2:Y:S01]  /*26b0*/  @P0 LDG.E.U8 R211, desc[UR36][R8.64] ;  /* 0x0000002408d30981 */ /* 0x000ea2000c1e1100 */
[----:B------:R-:W-:Y:S01]  /*26c0*/  IADD3 R10, PT, PT, R213, -0x1, RZ ;  /* 0xffffffffd50a7810 */ /* 0x000fe20007ffe0ff */
[----:B------:R-:W-:Y:S01]  /*26d0*/  BSSY.RECONVERGENT B1, `(.L_x_460) ;  /* 0x000003d000017945 */ /* 0x000fe20003800200 */
[----:B------:R-:W-:Y:S02]  /*26e0*/  MOV R3, UR20 ;  /* 0x0000001400037c02 */ /* 0x000fe40008000f00 */
[----:B------:R-:W-:Y:S02]  /*26f0*/  IABS R210, R10 ;  /* 0x0000000a00d27213 */ /* 0x000fe40000000000 */
[----:B------:R-:W-:Y:S01]  /*2700*/  IABS R216, R3 ;  /* 0x0000000300d87213 */ /* 0x000fe20000000000 */
[----:B------:R-:W-:Y:S01]  /*2710*/  IMAD R215, R3, 0x70, RZ ;  /* 0x0000007003d77824 */ /* 0x000fe200078e02ff */
[----:B------:R-:W-:Y:S01]  /*2720*/  ISETP.GE.AND P2, PT, R10, RZ, PT ;  /* 0x000000ff0a00720c */ /* 0x000fe20003f46270 */
[----:B------:R-:W-:Y:S01]  /*2730*/  IMAD.HI.U32 R208, R7, R210, RZ ;  /* 0x000000d207d07227 */ /* 0x000fe200078e00ff */
[----:B------:R-:W-:-:S04]  /*2740*/  ISETP.NE.AND P4, PT, R3, RZ, PT ;  /* 0x000000ff0300720c */ /* 0x000fc80003f85270 */
[----:B------:R-:W-:-:S05]  /*2750*/  IADD3 R209, PT, PT, -R208, RZ, RZ ;  /* 0x000000ffd0d17210 */ /* 0x000fca0007ffe1ff */
[----:B------:R-:W-:-:S05]  /*2760*/  IMAD R209, R216, R209, R210 ;  /* 0x000000d1d8d17224 */ /* 0x000fca00078e02d2 */
[----:B------:R-:W-:-:S13]  /*2770*/  ISETP.GT.U32.AND P1, PT, R6, R209, PT ;  /* 0x000000d10600720c */ /* 0x000fda0003f24070 */
[----:B------:R-:W-:-:S04]  /*2780*/  @!P1 IADD3 R209, PT, PT, R209, -R216, RZ ;  /* 0x800000d8d1d19210 */ /* 0x000fc80007ffe0ff */
[----:B------:R-:W-:-:S13]  /*2790*/  ISETP.GT.U32.AND P1, PT, R6, R209, PT ;  /* 0x000000d10600720c */ /* 0x000fda0003f24070 */
[----:B------:R-:W-:-:S04]  /*27a0*/  @!P1 IADD3 R209, PT, PT, R209, -R216, RZ ;  /* 0x800000d8d1d19210 */ /* 0x000fc80007ffe0ff */
[----:B------:R-:W-:Y:S02]  /*27b0*/  MOV R220, R209 ;  /* 0x000000d100dc7202 */ /* 0x000fe40000000f00 */
[----:B------:R-:W-:Y:S02]  /*27c0*/  IADD3 R209, PT, PT, R16, -0x1, RZ ;  /* 0xffffffff10d17810 */ /* 0x000fe40007ffe0ff */
[----:B------:R-:W-:Y:S02]  /*27d0*/  @!P2 IADD3 R220, PT, PT, -R220, RZ, RZ ;  /* 0x000000ffdcdca210 */ /* 0x000fe40007ffe1ff */
[----:B------:R-:W-:Y:S02]  /*27e0*/  ISETP.GE.AND P1, PT, R10, R209, PT ;  /* 0x000000d10a00720c */ /* 0x000fe40003f26270 */
[----:B------:R-:W-:-:S04]  /*27f0*/  @!P4 LOP3.LUT R220, RZ, R3, RZ, 0x33, !PT ;  /* 0x00000003ffdcc212 */ /* 0x000fc800078e33ff */
[----:B------:R-:W-:Y:S02]  /*2800*/  SHF.L.U32 R216, R220, 0x3, RZ ;  /* 0x00000003dcd87819 */ /* 0x000fe400000006ff */
[----:B--2---:R-:W-:-:S05]  /*2810*/  ISETP.NE.AND P3, PT, R211, RZ, P0 ;  /* 0x000000ffd300720c */ /* 0x004fca0000765270 */
[----:B-----5:R-:W-:Y:S08]  /*2820*/  @P1 BRA `(.L_x_461) ;  /* 0x00000000009c1947 */ /* 0x020ff00003800000 */
[----:B------:R-:W-:Y:S02]  /*2830*/  ISETP.GE.AND P2, PT, R216, R215, PT ;  /* 0x000000d7d800720c */ /* 0x000fe40003f46270 */
[----:B------:R-:W-:-:S11]  /*2840*/  CS2R R150, SRZ ;  /* 0x0000000000967805 */ /* 0x000fd6000001ff00 */
[----:B------:R-:W1:Y:S01]  /*2850*/  @!P2 LDC.64 R208, c[0x0][0x3b8] ;  /* 0x0000ee00ffd0ab82 */ /* 0x000e620000000a00 */
[----:B------:R-:W-:-:S05]  /*2860*/  @!P2 IMAD R149, R4, R3, RZ ;  /* 0x000000030495a224 */ /* 0x000fca00078e02ff */
[----:B------:R-:W-:-:S04]  /*2870*/  @!P2 IADD3 R148, P4, PT, R216, R149, RZ ;  /* 0x00000095d894a210 */ /* 0x000fc80007f9e0ff */
[----:B------:R-:W-:Y:S02]  /*2880*/  @!P2 LEA.HI.X.SX32 R149, R149, RZ, 0x1, P4 ;  /* 0x000000ff9595a211 */ /* 0x000fe400020f0eff */
[----:B-1----:R-:W-:-:S04]  /*2890*/  @!P2 LEA R208, P4, R148, R208, 0x1 ;  /* 0x000000d094d0a211 */ /* 0x002fc800078808ff */
[----:B------:R-:W-:Y:S02]  /*28a0*/  @!P2 LEA.HI.X R209, R148, R209, R149, 0x1, P4 ;  /* 0x000000d194d1a211 */ /* 0x000fe400020f0c95 */
[----:B------:R-:W-:-:S06]  /*28b0*/  CS2R R148, SRZ ;  /* 0x0000000000947805 */ /* 0x000fcc000001ff00 */
[----:B------:R1:W5:Y:S01]  /*28c0*/  @!P2 LDG.E.128 R148, desc[UR36][R208.64] ;  /* 0x00000024d094a981 */ /* 0x000362000c1e1d00 */
[----:B------:R-:W-:-:S09]  /*28d0*/  UISETP.NE.AND UP0, UPT, UR18, URZ, UPT ;  /* 0x000000ff1200728c */ /* 0x000fd2000bf05270 */
[----:B-1----:R-:W-:Y:S05]  /*28e0*/  BRA.U UP0, `(.L_x_461) ;  /* 0x00000001006c7547 */ /* 0x002fea000b800000 */
[----:B------:R-:W-:-:S13]  /*28f0*/  ISETP.NE.AND P5, PT, R19, RZ, PT ;  /* 0x000000ff1300720c */ /* 0x000fda0003fa5270 */
[----:B------:R-:W1:Y:S01]  /*2900*/  @P5 S2R R211, SR_CTAID.X ;  /* 0x0000000000d35919 */ /* 0x000e620000002500 */
[----:B------:R-:W1:Y:S08]  /*2910*/  @P5 LDC R210, c[0x0][0x3f8] ;  /* 0x0000fe00ffd25b82 */ /* 0x000e700000000800 */
[----:B------:R-:W2:Y:S01]  /*2920*/  @P5 LDC.64 R208, c[0x0][0x450] ;  /* 0x00011400ffd05b82 */ /* 0x000ea20000000a00 */
[----:B-1----:R-:W-:-:S04]  /*2930*/  @P5 IMAD R210, R2, R210, R211 ;  /* 0x000000d202d25224 */ /* 0x002fc800078e02d3 */
[----:B------:R-:W-:-:S04]  /*2940*/  @P5 IMAD R211, R210, 0x70, RZ ;  /* 0x00000070d2d35824 */ /* 0x000fc800078e02ff */
[----:B--2---:R-:W-:-:S06]  /*2950*/  @P5 IMAD.WIDE R208, R211, 0x2, R208 ;  /* 0x00000002d3d05825 */ /* 0x004fcc00078e02d0 */
[----:B------:R-:W2:Y:S01]  /*2960*/  @P5 LDG.E.128 R208, desc[UR36][R208.64] ;  /* 0x00000024d0d05981 */ /* 0x000ea2000c1e1d00 */
[----:B-----5:R-:W-:Y:S02]  /*2970*/  HFMA2 R149, R149, 1, 1, R85 ;  /* 0x3c003c0095957831 */ /* 0x020fe40000000055 */
[----:B------:R-:W-:Y:S02]  /*2980*/  HADD2 R148, R148, R84 ;  /* 0x0000005494947230 */ /* 0x000fe40000000000 */
[----:B------:R-:W-:Y:S02]  /*2990*/  HFMA2 R151, R151, 1, 1, R87 ;  /* 0x3c003c0097977831 */ /* 0x000fe40000000057 */
[----:B------:R-:W-:Y:S02]  /*29a0*/  HADD2 R150, R150, R86 ;  /* 0x0000005696967230 */ /* 0x000fe40000000000 */
[----:B--2---:R-:W-:Y:S02]  /*29b0*/  @P5 HFMA2 R149, R149, R209, -RZ ;  /* 0x000000d195955231 */ /* 0x004fe400001000ff */
[----:B------:R-:W-:-:S02]  /*29c0*/  @P5 HMUL2 R148, R148, R208 ;  /* 0x000000d094945232 */ /* 0x000fc40000000000 */
[----:B------:R-:W-:Y:S02]  /*29d0*/  @P5 HFMA2 R151, R151, R211, -RZ ;  /* 0x000000d397975231 */ /* 0x000fe400001000ff */
[----:B------:R-:W-:Y:S01]  /*29e0*/  @P5 HMUL2 R150, R150, R210 ;  /* 0x000000d296965232 */ /* 0x000fe20000000000 */
[----:B------:R-:W-:Y:S06]  /*29f0*/  @P2 BRA `(.L_x_461) ;  /* 0x0000000000282947 */ /* 0x000fec0003800000 */
[----:B------:R-:W-:Y:S08]  /*2a00*/  S2UR UR4, SR_CTAID.Y ;  /* 0x00000000000479c3 */ /* 0x000ff00000002600 */
[----:B------:R-:W1:Y:S02]  /*2a10*/  S2UR UR5, SR_CTAID.X ;  /* 0x00000000000579c3 */ /* 0x000e640000002500 */
[----:B-1----:R-:W-:-:S06]  /*2a20*/  UIMAD UR4, UR4, UR17, UR5 ;  /* 0x00000011040472a4 */ /* 0x002fcc000f8e0205 */
[----:B------:R-:W-:-:S04]  /*2a30*/  IMAD R208, R3, UR4, RZ ;  /* 0x0000000403d07c24 */ /* 0x000fc8000f8e02ff */
[----:B------:R-:W-:-:S05]  /*2a40*/  IMAD R209, R208, 0x70, RZ ;  /* 0x00000070d0d17824 */ /* 0x000fca00078e02ff */
[----:B------:R-:W-:-:S04]  /*2a50*/  IADD3 R210, P2, PT, R216, R209, RZ ;  /* 0x000000d1d8d27210 */ /* 0x000fc80007f5e0ff */
[----:B------:R-:W-:Y:S02]  /*2a60*/  LEA.HI.X.SX32 R209, R209, RZ, 0x1, P2 ;  /* 0x000000ffd1d17211 */ /* 0x000fe400010f0eff */
[----:B------:R-:W-:-:S04]  /*2a70*/  LEA R208, P2, R210, UR6, 0x1 ;  /* 0x00000006d2d07c11 */ /* 0x000fc8000f8408ff */
[----:B------:R-:W-:-:S05]  /*2a80*/  LEA.HI.X R209, R210, UR7, R209, 0x1, P2 ;  /* 0x00000007d2d17c11 */ /* 0x000fca00090f0cd1 */
[----:B------:R1:W-:Y:S04]  /*2a90*/  STG.E.128 desc[UR36][R208.64], R148 ;  /* 0x00000094d0007986 */ /* 0x0003e8000c101d24 */
.L_x_461:
[----:B0-----:R-:W-:Y:S05]  /*2aa0*/  BSYNC.RECONVERGENT B1 ;  /* 0x0000000000017941 */ /* 0x001fea0003800200 */
.L_x_460:
[----:B------:R-:W-:Y:S01]  /*2ab0*/  BSSY.RECONVERGENT B1, `(.L_x_462) ;  /* 0x000005a000017945 */ /* 0x000fe20003800200 */
[----:B------:R-:W-:-:S03]  /*2ac0*/  IADD3 R220, PT, PT, R220, R3, RZ ;  /* 0x00000003dcdc7210 */ /* 0x000fc60007ffe0ff */
[----:B------:R-:W-:Y:S05]  /*2ad0*/  @P1 BRA `(.L_x_463) ;  /* 0x00000004005c1947 */ /* 0x000fea0003800000 */
[----:B------:R-:W-:Y:S01]  /*2ae0*/  SHF.L.U32 R224, R220, 0x3, RZ ;  /* 0x00000003dce07819 */ /* 0x000fe200000006ff */
[----:B------:R-:W-:Y:S01]  /*2af0*/  UISETP.NE.AND UP0, UPT, UR18, URZ, UPT ;  /* 0x000000ff1200728c */ /* 0x000fe2000bf05270 */
[----:B------:R-:W-:Y:S02]  /*2b00*/  LEA R222, R3, R216, 0x4 ;  /* 0x000000d803de7211 */ /* 0x000fe400078e20ff */
[----:B------:R-:W-:Y:S02]  /*2b10*/  CS2R R154, SRZ ;  /* 0x00000000009a7805 */ /* 0x000fe4000001ff00 */
[-C--:B------:R-:W-:Y:S02]  /*2b20*/  ISETP.GE.AND P2, PT, R224, R215.reuse, PT ;  /* 0x000000d7e000720c */ /* 0x080fe40003f46270 */
[----:B------:R-:W-:Y:S02]  /*2b30*/  CS2R R152, SRZ ;  /* 0x0000000000987805 */ /* 0x000fe4000001ff00 */
[----:B------:R-:W-:-:S09]  /*2b40*/  ISETP.GE.AND P4, PT, R222, R215, PT ;  /* 0x000000d7de00720c */ /* 0x000fd20003f86270 */
[----:B-1----:R-:W0:Y:S01]  /*2b50*/  @!P2 LDC.64 R208, c[0x0][0x3b8] ;  /* 0x0000ee00ffd0ab82 */ /* 0x002e220000000a00 */
[----:B------:R-:W-:Y:S01]  /*2b60*/  @!P2 IMAD R15, R4, R3, RZ ;  /* 0x00000003040fa224 */ /* 0x000fe200078e02ff */
[----:B------:R-:W-:-:S04]  /*2b70*/  @!P2 SHF.R.S32.HI R12, RZ, 0x1f, R224 ;  /* 0x0000001fff0ca819 */ /* 0x000fc800000114e0 */
[C---:B------:R-:W-:Y:S02]  /*2b80*/  @!P2 IADD3 R13, P5, PT, R15.reuse, R224, RZ ;  /* 0x000000e00f0da210 */ /* 0x040fe40007fbe0ff */
[----:B------:R-:W1:Y:S02]  /*2b90*/  @!P4 LDC.64 R218, c[0x0][0x3b8] ;  /* 0x0000ee00ffdacb82 */ /* 0x000e640000000a00 */
[----:B------:R-:W-:Y:S01]  /*2ba0*/  @!P2 LEA.HI.X.SX32 R12, R15, R12, 0x1, P5 ;  /* 0x0000000c0f0ca211 */ /* 0x000fe200028f0eff */
[----:B------:R-:W-:Y:S01]  /*2bb0*/  @!P4 IMAD R15, R4, R3, RZ ;  /* 0x00000003040fc224 */ /* 0x000fe200078e02ff */
[----:B0-----:R-:W-:-:S04]  /*2bc0*/  @!P2 LEA R208, P5, R13, R208, 0x1 ;  /* 0x000000d00dd0a211 */ /* 0x001fc800078a08ff */
[----:B------:R-:W-:Y:S02]  /*2bd0*/  @!P2 LEA.HI.X R209, R13, R209, R12, 0x1, P5 ;  /* 0x000000d10dd1a211 */ /* 0x000fe400028f0c0c */
[----:B------:R-:W-:Y:S02]  /*2be0*/  @!P4 SHF.R.S32.HI R12, RZ, 0x1f, R222 ;  /* 0x0000001fff0cc819 */ /* 0x000fe400000114de */
[----:B------:R-:W-:-:S04]  /*2bf0*/  @!P4 IADD3 R13, P5, PT, R15, R222, RZ ;  /* 0x000000de0f0dc210 */ /* 0x000fc80007fbe0ff */
[----:B------:R-:W-:Y:S02]  /*2c00*/  @!P4 LEA.HI.X.SX32 R12, R15, R12, 0x1, P5 ;  /* 0x0000000c0f0cc211 */ /* 0x000fe400028f0eff */
[----:B------:R-:W-:Y:S02]  /*2c10*/  CS2R R14, SRZ ;  /* 0x00000000000e7805 */ /* 0x000fe4000001ff00 */
[----:B-1----:R-:W-:-:S04]  /*2c20*/  @!P4 LEA R218, P5, R13, R218, 0x1 ;  /* 0x000000da0ddac211 */ /* 0x002fc800078a08ff */
[----:B------:R-:W-:Y:S02]  /*2c30*/  @!P4 LEA.HI.X R219, R13, R219, R12, 0x1, P5 ;  /* 0x000000db0ddbc211 */ /* 0x000fe400028f0c0c */
[----:B------:R-:W-:-:S06]  /*2c40*/  CS2R R12, SRZ ;  /* 0x00000000000c7805 */ /* 0x000fcc000001ff00 */
[----:B------:R0:W5:Y:S01]  /*2c50*/  @!P2 LDG.E.128 R12, desc[UR36][R208.64] ;  /* 0x00000024d00ca981 */ /* 0x000162000c1e1d00 */
[----:B------:R-:W-:Y:S05]  /*2c60*/  BRA.U UP0, `(.L_x_464) ;  /* 0x0000000100787547 */ /* 0x000fea000b800000 */
[----:B------:R-:W-:-:S13]  /*2c70*/  ISETP.NE.AND P6, PT, R19, RZ, PT ;  /* 0x000000ff1300720c */ /* 0x000fda0003fc5270 */
[----:B------:R-:W1:Y:S01]  /*2c80*/  @P6 S2R R211, SR_CTAID.X ;  /* 0x0000000000d36919 */ /* 0x000e620000002500 */
[----:B------:R-:W1:Y:S08]  /*2c90*/  @P6 LDC R210, c[0x0][0x3f8] ;  /* 0x0000fe00ffd26b82 */ /* 0x000e700000000800 */
[----:B0-----:R-:W0:Y:S01]  /*2ca0*/  @P6 LDC.64 R208, c[0x0][0x450] ;  /* 0x00011400ffd06b82 */ /* 0x001e220000000a00 */
[----:B-1----:R-:W-:-:S04]  /*2cb0*/  @P6 IMAD R210, R2, R210, R211 ;  /* 0x000000d202d26224 */ /* 0x002fc800078e02d3 */
[----:B------:R-:W-:-:S04]  /*2cc0*/  @P6 IMAD R211, R210, 0x70, RZ ;  /* 0x00000070d2d36824 */ /* 0x000fc800078e02ff */
[----:B0-----:R-:W-:-:S06]  /*2cd0*/  @P6 IMAD.WIDE R208, R211, 0x2, R208 ;  /* 0x00000002d3d06825 */ /* 0x001fcc00078e02d0 */
[----:B------:R-:W2:Y:S01]  /*2ce0*/  @P6 LDG.E.128 R208, desc[UR36][R208.64+0x10] ;  /* 0x00001024d0d06981 */ /* 0x000ea2000c1e1d00 */
[----:B-----5:R-:W-:Y:S02]  /*2cf0*/  HFMA2 R13, R13, 1, 1, R89 ;  /* 0x3c003c000d0d7831 */ /* 0x020fe40000000059 */
[----:B------:R-:W-:Y:S02]  /*2d00*/  HADD2 R12, R12, R88 ;  /* 0x000000580c0c7230 */ /* 0x000fe40000000000 */
[----:B------:R-:W-:Y:S02]  /*2d10*/  HFMA2 R15, R15, 1, 1, R91 ;  /* 0x3c003c000f0f7831 */ /* 0x000fe4000000005b */
[----:B------:R-:W-:Y:S01]  /*2d20*/  HADD2 R14, R14, R90 ;  /* 0x0000005a0e0e7230 */ /* 0x000fe20000000000 */
[----:B------:R-:W-:Y:S01]  /*2d30*/  BSSY.RECONVERGENT B2, `(.L_x_464) ;  /* 0x0000011000027945 */ /* 0x000fe20003800200 */
[----:B--2---:R-:W-:Y:S02]  /*2d40*/  @P6 HFMA2 R13, R13, R209, -RZ ;  /* 0x000000d10d0d6231 */ /* 0x004fe400001000ff */
[----:B------:R-:W-:-:S02]  /*2d50*/  @P6 HMUL2 R12, R12, R208 ;  /* 0x000000d00c0c6232 */ /* 0x000fc40000000000 */
[----:B------:R-:W-:Y:S02]  /*2d60*/  @P6 HFMA2 R15, R15, R211, -RZ ;  /* 0x000000d30f0f6231 */ /* 0x000fe400001000ff */
[----:B------:R-:W-:Y:S01]  /*2d70*/  @P6 HMUL2 R14, R14, R210 ;  /* 0x000000d20e0e6232 */ /* 0x000fe20000000000 */
[----:B------:R-:W-:Y:S06]  /*2d80*/  @P2 BRA `(.L_x_465) ;  /* 0x00000000002c2947 */ /* 0x000fec0003800000 */
[----:B------:R-:W-:Y:S01]  /*2d90*/  S2UR UR4, SR_CTAID.Y ;  /* 0x00000000000479c3 */ /* 0x000fe20000002600 */
[----:B------:R-:W-:-:S07]  /*2da0*/  SHF.R.S32.HI R209, RZ, 0x1f, R224 ;  /* 0x0000001fffd17819 */ /* 0x000fce00000114e0 */
[----:B------:R-:W0:Y:S02]  /*2db0*/  S2UR UR5, SR_CTAID.X ;  /* 0x00000000000579c3 */ /* 0x000e240000002500 */
[----:B0-----:R-:W-:-:S06]  /*2dc0*/  UIMAD UR4, UR4, UR17, UR5 ;  /* 0x00000011040472a4 */ /* 0x001fcc000f8e0205 */
[----:B------:R-:W-:-:S04]  /*2dd0*/  IMAD R208, R3, UR4, RZ ;  /* 0x0000000403d07c24 */ /* 0x000fc8000f8e02ff */
[----:B------:R-:W-:-:S05]  /*2de0*/  IMAD R208, R208, 0x70, RZ ;  /* 0x00000070d0d07824 */ /* 0x000fca00078e02ff */
[----:B------:R-:W-:-:S04]  /*2df0*/  IADD3 R224, P2, PT, R208, R224, RZ ;  /* 0x000000e0d0e07210 */ /* 0x000fc80007f5e0ff */
[----:B------:R-:W-:Y:S02]  /*2e00*/  LEA.HI.X.SX32 R209, R208, R209, 0x1, P2 ;  /* 0x000000d1d0d17211 */ /* 0x000fe400010f0eff */
[----:B------:R-:W-:-:S04]  /*2e10*/  LEA R208, P2, R224, UR6, 0x1 ;  /* 0x00000006e0d07c11 */ /* 0x000fc8000f8408ff */
[----:B------:R-:W-:-:S05]  /*2e20*/  LEA.HI.X R209, R224, UR7, R209, 0x1, P2 ;  /* 0x00000007e0d17c11 */ /* 0x000fca00090f0cd1 */
[----:B------:R0:W-:Y:S04]  /*2e30*/  STG.E.128 desc[UR36][R208.64], R12 ;  /* 0x0000000cd0007986 */ /* 0x0001e8000c101d24 */
.L_x_465:
[----:B------:R-:W-:Y:S05]  /*2e40*/  BSYNC.RECONVERGENT B2 ;  /* 0x0000000000027941 */ /* 0x000fea0003800200 */
.L_x_464:
[----:B------:R2:W5:Y:S01]  /*2e50*/  @!P4 LDG.E.128 R152, desc[UR36][R218.64] ;  /* 0x00000024da98c981 */ /* 0x000562000c1e1d00 */
[----:B------:R-:W-:-:S09]  /*2e60*/  UISETP.NE.AND UP0, UPT, UR18, URZ, UPT ;  /* 0x000000ff1200728c */ /* 0x000fd2000bf05270 */
[----:B--2---:R-:W-:Y:S05]  /*2e70*/  BRA.U UP0, `(.L_x_463) ;  /* 0x0000000100747547 */ /* 0x004fea000b800000 */
        /* <DEDUP_REMOVED lines=8> */
[----:B------:R-:W-:Y:S01]  /*2f00*/  ISETP.GE.AND P2, PT, R222, R215, PT ;  /* 0x000000d7de00720c */ /* 0x000fe20003f46270 */
[----:B-----5:R-:W-:Y:S02]  /*2f10*/  HFMA2 R153, R153, 1, 1, R93 ;  /* 0x3c003c0099997831 */ /* 0x020fe4000000005d */
[----:B------:R-:W-:Y:S02]  /*2f20*/  HADD2 R152, R152, R92 ;  /* 0x0000005c98987230 */ /* 0x000fe40000000000 */
[----:B------:R-:W-:Y:S02]  /*2f30*/  HFMA2 R155, R155, 1, 1, R95 ;  /* 0x3c003c009b9b7831 */ /* 0x000fe4000000005f */
[----:B------:R-:W-:Y:S02]  /*2f40*/  HADD2 R154, R154, R94 ;  /* 0x0000005e9a9a7230 */ /* 0x000fe40000000000 */
[----:B--2---:R-:W-:-:S02]  /*2f50*/  @P5 HFMA2 R153, R153, R209, -RZ ;  /* 0x000000d199995231 */ /* 0x004fc400001000ff */
[----:B------:R-:W-:Y:S02]  /*2f60*/  @P5 HMUL2 R152, R152, R208 ;  /* 0x000000d098985232 */ /* 0x000fe40000000000 */
[----:B------:R-:W-:Y:S02]  /*2f70*/  @P5 HFMA2 R155, R155, R211, -RZ ;  /* 0x000000d39b9b5231 */ /* 0x000fe400001000ff */
[----:B------:R-:W-:Y:S01]  /*2f80*/  @P5 HMUL2 R154, R154, R210 ;  /* 0x000000d29a9a5232 */ /* 0x000fe20000000000 */
[----:B------:R-:W-:Y:S06]  /*2f90*/  @P2 BRA `(.L_x_463) ;  /* 0x00000000002c2947 */ /* 0x000fec0003800000 */
[----:B------:R-:W-:Y:S08]  /*2fa0*/  S2UR UR4, SR_CTAID.Y ;  /* 0x00000000000479c3 */ /* 0x000ff00000002600 */
[----:B------:R-:W0:Y:S02]  /*2fb0*/  S2UR UR5, SR_CTAID.X ;  /* 0x00000000000579c3 */ /* 0x000e240000002500 */
[----:B0-----:R-:W-:-:S06]  /*2fc0*/  UIMAD UR4, UR4, UR17, UR5 ;  /* 0x00000011040472a4 */ /* 0x001fcc000f8e0205 */
[----:B------:R-:W-:-:S04]  /*2fd0*/  IMAD R208, R3, UR4, RZ ;  /* 0x0000000403d07c24 */ /* 0x000fc8000f8e02ff */
[----:B------:R-:W-:Y:S01]  /*2fe0*/  IMAD R209, R208, 0x70, RZ ;  /* 0x00000070d0d17824 */ /* 0x000fe200078e02ff */
[----:B------:R-:W-:-:S04]  /*2ff0*/  SHF.R.S32.HI R208, RZ, 0x1f, R222 ;  /* 0x0000001fffd07819 */ /* 0x000fc800000114de */
[----:B------:R-:W-:-:S04]  /*3000*/  IADD3 R222, P2, PT, R209, R222, RZ ;  /* 0x000000ded1de7210 */ /* 0x000fc80007f5e0ff */
[----:B------:R-:W-:Y:S02]  /*3010*/  LEA.HI.X.SX32 R209, R209, R208, 0x1, P2 ;  /* 0x000000d0d1d17211 */ /* 0x000fe400010f0eff */
[----:B------:R-:W-:-:S04]  /*3020*/  LEA R208, P2, R222, UR6, 0x1 ;  /* 0x00000006ded07c11 */ /* 0x000fc8000f8408ff */
[----:B------:R-:W-:-:S05]  /*3030*/  LEA.HI.X R209, R222, UR7, R209, 0x1, P2 ;  /* 0x00000007ded17c11 */ /* 0x000fca00090f0cd1 */
[----:B------:R2:W-:Y:S04]  /*3040*/  STG.E.128 desc[UR36][R208.64], R152 ;  /* 0x00000098d0007986 */ /* 0x0005e8000c101d24 */
.L_x_463:
[----:B------:R-:W-:Y:S05]  /*3050*/  BSYNC.RECONVERGENT B1 ;  /* 0x0000000000017941 */ /* 0x000fea0003800200 */
.L_x_462:
[----:B------:R-:W-:Y:S04]  /*3060*/  BSSY.RECONVERGENT B1, `(.L_x_466) ;  /* 0x000005c000017945 */ /* 0x000fe80003800200 */
[----:B------:R-:W-:Y:S05]  /*3070*/  @P1 BRA `(.L_x_467) ;  /* 0x0000000400681947 */ /* 0x000fea0003800000 */
[----:B------:R-:W-:-:S04]  /*3080*/  LEA R156, R3, R220, 0x1 ;  /* 0x000000dc039c7211 */ /* 0x000fc800078e08ff */
[----:B------:R-:W-:-:S04]  /*3090*/  SHF.L.U32 R218, R156, 0x3, RZ ;  /* 0x000000039cda7819 */ /* 0x000fc800000006ff */
[----:B------:R-:W-:-:S13]  /*30a0*/  ISETP.GE.AND P2, PT, R218, R215, PT ;  /* 0x000000d7da00720c */ /* 0x000fda0003f46270 */
[----:B012---:R-:W0:Y:S01]  /*30b0*/  @!P2 LDC.64 R208, c[0x0][0x3b8] ;  /* 0x0000ee00ffd0ab82 */ /* 0x007e220000000a00 */
[----:B------:R-:W-:Y:S01]  /*30c0*/  @!P2 IMAD R159, R4, R3, RZ ;  /* 0x00000003049fa224 */ /* 0x000fe200078e02ff */
[----:B------:R-:W-:-:S04]  /*30d0*/  @!P2 SHF.R.S32.HI R156, RZ, 0x1f, R218 ;  /* 0x0000001fff9ca819 */ /* 0x000fc800000114da */
        /* <DEDUP_REMOVED lines=9> */
[----:B------:R-:W-:-:S13]  /*3170*/  ISETP.NE.AND P5, PT, R19, RZ, PT ;  /* 0x000000ff1300720c */ /* 0x000fda0003fa5270 */
[----:B------:R-:W0:Y:S01]  /*3180*/  @P5 S2R R211, SR_CTAID.X ;  /* 0x0000000000d35919 */ /* 0x000e220000002500 */
[----:B------:R-:W0:Y:S08]  /*3190*/  @P5 LDC R210, c[0x0][0x3f8] ;  /* 0x0000fe00ffd25b82 */ /* 0x000e300000000800 */
[----:B------:R-:W1:Y:S01]  /*31a0*/  @P5 LDC.64 R208, c[0x0][0x450] ;  /* 0x00011400ffd05b82 */ /* 0x000e620000000a00 */
[----:B0-----:R-:W-:-:S04]  /*31b0*/  @P5 IMAD R210, R2, R210, R211 ;  /* 0x000000d202d25224 */ /* 0x001fc800078e02d3 */
[----:B------:R-:W-:-:S04]  /*31c0*/  @P5 IMAD R211, R210, 0x70, RZ ;  /* 0x00000070d2d35824 */ /* 0x000fc800078e02ff */
[----:B-1----:R-:W-:-:S06]  /*31d0*/  @P5 IMAD.WIDE R208, R211, 0x2, R208 ;  /* 0x00000002d3d05825 */ /* 0x002fcc00078e02d0 */
[----:B------:R-:W2:Y:S01]  /*31e0*/  @P5 LDG.E.128 R208, desc[UR36][R208.64+0x30] ;  /* 0x00003024d0d05981 */ /* 0x000ea2000c1e1d00 */
[----:B------:R-:W-:Y:S01]  /*31f0*/  ISETP.GE.AND P2, PT, R218, R215, PT ;  /* 0x000000d7da00720c */ /* 0x000fe20003f46270 */
[----:B-----5:R-:W-:Y:S02]  /*3200*/  HFMA2 R157, R157, 1, 1, R97 ;  /* 0x3c003c009d9d7831 */ /* 0x020fe40000000061 */
[----:B------:R-:W-:Y:S02]  /*3210*/  HADD2 R156, R156, R96 ;  /* 0x000000609c9c7230 */ /* 0x000fe40000000000 */
[----:B------:R-:W-:Y:S02]  /*3220*/  HFMA2 R159, R159, 1, 1, R99 ;  /* 0x3c003c009f9f7831 */ /* 0x000fe40000000063 */
[----:B------:R-:W-:Y:S01]  /*3230*/  HADD2 R158, R158, R98 ;  /* 0x000000629e9e7230 */ /* 0x000fe20000000000 */
[----:B------:R-:W-:Y:S01]  /*3240*/  BSSY.RECONVERGENT B2, `(.L_x_468) ;  /* 0x0000011000027945 */ /* 0x000fe20003800200 */
        /* <DEDUP_REMOVED lines=16> */
.L_x_469:
[----:B------:R-:W-:Y:S05]  /*3350*/  BSYNC.RECONVERGENT B2 ;  /* 0x0000000000027941 */ /* 0x000fea0003800200 */
.L_x_468:
[----:B------:R-:W-:Y:S05]  /*3360*/  @P1 BRA `(.L_x_467) ;  /* 0x0000000000ac1947 */ /* 0x000fea0003800000 */
[----:B------:R-:W-:-:S04]  /*3370*/  LEA R218, R3, R216, 0x5 ;  /* 0x000000d803da7211 */ /* 0x000fc800078e28ff */
[----:B------:R-:W-:-:S13]  /*3380*/  ISETP.GE.AND P2, PT, R218, R215, PT ;  /* 0x000000d7da00720c */ /* 0x000fda0003f46270 */
[----:B0-----:R-:W0:Y:S01]  /*3390*/  @!P2 LDC.64 R208, c[0x0][0x3b8] ;  /* 0x0000ee00ffd0ab82 */ /* 0x001e220000000a00 */
        /* <DEDUP_REMOVED lines=10> */
[----:B---3--:R-:W-:Y:S05]  /*3440*/  BRA.U UP0, `(.L_x_467) ;  /* 0x0000000100747547 */ /* 0x008fea000b800000 */
        /* <DEDUP_REMOVED lines=29> */
.L_x_467:
[----:B------:R-:W-:Y:S05]  /*3620*/  BSYNC.RECONVERGENT B1 ;  /* 0x0000000000017941 */ /* 0x000fea0003800200 */
.L_x_466:
[----:B------:R-:W-:Y:S01]  /*3630*/  BSSY.RECONVERGENT B1, `(.L_x_470) ;  /* 0x000002d000017945 */ /* 0x000fe20003800200 */
[----:B------:R-:W-:-:S03]  /*3640*/  LEA R220, R3, R220, 0x2 ;  /* 0x000000dc03dc7211 */ /* 0x000fc600078e10ff */
[----:B------:R-:W-:Y:S05]  /*3650*/  @P1 BRA `(.L_x_471) ;  /* 0x0000000000a81947 */ /* 0x000fea0003800000 */
[----:B------:R-:W-:-:S04]  /*3660*/  SHF.L.U32 R218, R220, 0x3, RZ ;  /* 0x00000003dcda7819 */ /* 0x000fc800000006ff */
[----:B------:R-:W-:-:S13]  /*3670*/  ISETP.GE.AND P2, PT, R218, R215, PT ;  /* 0x000000d7da00720c */ /* 0x000fda0003f46270 */
[----:B0123--:R-:W0:Y:S01]  /*3680*/  @!P2 LDC.64 R208, c[0x0][0x3b8] ;  /* 0x0000ee00ffd0ab82 */ /* 0x00fe220000000a00 */
        /* <DEDUP_REMOVED lines=39> */
.L_x_471:
[----:B------:R-:W-:Y:S05]  /*3900*/  BSYNC.RECONVERGENT B1 ;  /* 0x0000000000017941 */ /* 0x000fea0003800200 */
.L_x_470:
[----:B------:R-:W-:Y:S01]  /*3910*/  BSSY.RECONVERGENT B1, `(.L_x_472) ;  /* 0x000002d000017945 */ /* 0x000fe20003800200 */
[----:B------:R-:W-:-:S03]  /*3920*/  IADD3 R220, PT, PT, R220, R3, RZ ;  /* 0x00000003dcdc7210 */ /* 0x000fc60007ffe0ff */
[----:B------:R-:W-:Y:S05]  /*3930*/  @P1 BRA `(.L_x_473) ;  /* 0x0000000000a81947 */ /* 0x000fea0003800000 */
[----:B------:R-:W-:-:S04]  /*3940*/  SHF.L.U32 R218, R220, 0x3, RZ ;  /* 0x00000003dcda7819 */ /* 0x000fc800000006ff */
[----:B------:R-:W-:-:S13]  /*3950*/  ISETP.GE.AND P2, PT, R218, R215, PT ;  /* 0x000000d7da00720c */ /* 0x000fda0003f46270 */
[----:B01234-:R-:W0:Y:S01]  /*3960*/  @!P2 LDC.64 R208, c[0x0][0x3b8] ;  /* 0x0000ee00ffd0ab82 */ /* 0x01fe220000000a00 */
        /* <DEDUP_REMOVED lines=39> */
.L_x_473:
[----:B------:R-:W-:Y:S05]  /*3be0*/  BSYNC.RECONVERGENT B1 ;  /* 0x0000000000017941 */ /* 0x000fea0003800200 */
.L_x_472:
        /* <DEDUP_REMOVED lines=45> */
.L_x_475:
[----:B------:R-:W-:Y:S05]  /*3ec0*/  BSYNC.RECONVERGENT B1 ;  /* 0x0000000000017941 */ /* 0x000fea0003800200 */
.L_x_474:
[----:B------:R-:W-:Y:S01]  /*3ed0*/  BSSY.RECONVERGENT B1, `(.L_x_476) ;  /* 0x000002c000017945 */ /* 0x000fe20003800200 */
[----:B------:R-:W-:-:S03]  /*3ee0*/  LEA R216, R3, R216, 0x6 ;  /* 0x000000d803d87211 */ /* 0x000fc600078e30ff */
[----:B------:R-:W-:Y:S05]  /*3ef0*/  @P1 BRA `(.L_x_477) ;  /* 0x0000000000a41947 */ /* 0x000fea0003800000 */
        /* <DEDUP_REMOVED lines=41> */
.L_x_477:
[----:B------:R-:W-:Y:S05]  /*4190*/  BSYNC.RECONVERGENT B1 ;  /* 0x0000000000017941 */ /* 0x000fea0003800200 */
.L_x_476:
[----:B------:R-:W-:Y:S01]  /*41a0*/  BSSY.RECONVERGENT B1, `(.L_x_478) ;  /* 0x000002d000017945 */ /* 0x000fe20003800200 */
[----:B------:R-:W-:-:S03]  /*41b0*/  LEA R218, R3, R218, 0x1 ;  /* 0x000000da03da7211 */ /* 0x000fc600078e08ff */
        /* <DEDUP_REMOVED lines=43> */
.L_x_479:
[----:B------:R-:W-:Y:S05]  /*4470*/  BSYNC.RECONVERGENT B1 ;  /* 0x0000000000017941 */ /* 0x000fea0003800200 */
.L_x_478:
        /* <DEDUP_REMOVED lines=45> */
.L_x_481:
[----:B------:R-:W-:Y:S05]  /*4750*/  BSYNC.RECONVERGENT B1 ;  /* 0x0000000000017941 */ /* 0x000fea0003800200 */
.L_x_480:
        /* <DEDUP_REMOVED lines=45> */
.L_x_483:
[----:B------:R-:W-:Y:S05]  /*4a30*/  BSYNC.RECONVERGENT B1 ;  /* 0x0000000000017941 */ /* 0x000fea0003800200 */
.L_x_482:
        /* <DEDUP_REMOVED lines=45> */
.L_x_485:
[----:B------:R-:W-:Y:S05]  /*4d10*/  BSYNC.RECONVERGENT B1 ;  /* 0x0000000000017941 */ /* 0x000fea0003800200 */
.L_x_484:
        /* <DEDUP_REMOVED lines=45> */
.L_x_487:
[----:B------:R-:W-:Y:S05]  /*4ff0*/  BSYNC.RECONVERGENT B1 ;  /* 0x0000000000017941 */ /* 0x000fea0003800200 */
.L_x_486:
        /* <DEDUP_REMOVED lines=45> */
.L_x_489:
[----:B------:R-:W-:Y:S05]  /*52d0*/  BSYNC.RECONVERGENT B1 ;  /* 0x0000000000017941 */ /* 0x000fea0003800200 */
.L_x_488:
[----:B------:R-:W-:Y:S04]  /*52e0*/  BSSY.RECONVERGENT B1, `(.L_x_490) ;  /* 0x000002e000017945 */ /* 0x000fe80003800200 */
[----:B------:R-:W-:Y:S05]  /*52f0*/  @P1 BRA `(.L_x_491) ;  /* 0x0000000000b01947 */ /* 0x000fea0003800000 */
[----:B------:R-:W-:-:S04]  /*5300*/  IADD3 R204, PT, PT, R218, R3, RZ ;  /* 0x00000003dacc7210 */ /* 0x000fc80007ffe0ff */
        /* <DEDUP_REMOVED lines=15> */
[----:B------:R-:W0:Y:S01]  /*5400*/  @!P2 S2R R215, SR_CTAID.Y ;  /* 0x0000000000d7a919 */ /* 0x000e220000002600 */
[----:B------:R-:W0:Y:S01]  /*5410*/  @!P2 LDC R219, c[0x0][0x3f8] ;  /* 0x0000fe00ffdbab82 */ /* 0x000e220000000800 */
[----:B------:R-:W0:Y:S07]  /*5420*/  @!P2 S2R R220, SR_CTAID.X ;  /* 0x0000000000dca919 */ /* 0x000e2e0000002500 */
[----:B------:R-:W1:Y:S03]  /*5430*/  @!P2 LDC.64 R216, c[0x0][0x3b8] ;  /* 0x0000ee00ffd8ab82 */ /* 0x000e660000000a00 */
[----:B------:R-:W2:Y:S05]  /*5440*/  @P5 S2R R211, SR_CTAID.X ;  /* 0x0000000000d35919 */ /* 0x000eaa0000002500 */
[----:B------:R-:W2:Y:S08]  /*5450*/  @P5 LDC R210, c[0x0][0x3f8] ;  /* 0x0000fe00ffd25b82 */ /* 0x000eb00000000800 */
[----:B------:R-:W3:Y:S01]  /*5460*/  @P5 LDC.64 R208, c[0x0][0x450] ;  /* 0x00011400ffd05b82 */ /* 0x000ee20000000a00 */
[----:B--2---:R-:W-:-:S04]  /*5470*/  @P5 IMAD R210, R2, R210, R211 ;  /* 0x000000d202d25224 */ /* 0x004fc800078e02d3 */
[----:B------:R-:W-:-:S04]  /*5480*/  @P5 IMAD R211, R210, 0x70, RZ ;  /* 0x00000070d2d35824 */ /* 0x000fc800078e02ff */
[----:B---3--:R-:W-:-:S06]  /*5490*/  @P5 IMAD.WIDE R208, R211, 0x2, R208 ;  /* 0x00000002d3d05825 */ /* 0x008fcc00078e02d0 */
[----:B------:R-:W2:Y:S01]  /*54a0*/  @P5 LDG.E.128 R208, desc[UR36][R208.64+0xf0] ;  /* 0x0000f024d0d05981 */ /* 0x000ea2000c1e1d00 */
[----:B0-----:R-:W-:Y:S02]  /*54b0*/  @!P2 IMAD R220, R215, R219, R220 ;  /* 0x000000dbd7dca224 */ /* 0x001fe400078e02dc */
[----:B-----5:R-:W-:Y:S01]  /*54c0*/  HFMA2 R205, R205, 1, 1, R145 ;  /* 0x3c003c00cdcd7831 */ /* 0x020fe20000000091 */
[----:B------:R-:W-:Y:S01]  /*54d0*/  @!P2 SHF.R.S32.HI R219, RZ, 0x1f, R218 ;  /* 0x0000001fffdba819 */ /* 0x000fe200000114da */
[----:B------:R-:W-:Y:S02]  /*54e0*/  HFMA2 R207, R207, 1, 1, R147 ;  /* 0x3c003c00cfcf7831 */ /* 0x000fe40000000093 */
[----:B------:R-:W-:Y:S02]  /*54f0*/  @!P2 IMAD R220, R220, R3, RZ ;  /* 0x00000003dcdca224 */ /* 0x000fe400078e02ff */
[----:B------:R-:W-:Y:S02]  /*5500*/  HADD2 R204, R204, R144 ;  /* 0x00000090cccc7230 */ /* 0x000fe40000000000 */
[----:B------:R-:W-:-:S02]  /*5510*/  HADD2 R206, R206, R146 ;  /* 0x00000092cece7230 */ /* 0x000fc40000000000 */
[----:B------:R-:W-:-:S05]  /*5520*/  @!P2 IMAD R220, R220, 0x70, RZ ;  /* 0x00000070dcdca824 */ /* 0x000fca00078e02ff */
[----:B------:R-:W-:-:S04]  /*5530*/  @!P2 IADD3 R215, P4, PT, R220, R218, RZ ;  /* 0x000000dadcd7a210 */ /* 0x000fc80007f9e0ff */
[----:B------:R-:W-:Y:S02]  /*5540*/  @!P2 LEA.HI.X.SX32 R218, R220, R219, 0x1, P4 ;  /* 0x000000dbdcdaa211 */ /* 0x000fe400020f0eff */
[----:B-1----:R-:W-:-:S04]  /*5550*/  @!P2 LEA R216, P4, R215, R216, 0x1 ;  /* 0x000000d8d7d8a211 */ /* 0x002fc800078808ff */
[----:B------:R-:W-:Y:S01]  /*5560*/  @!P2 LEA.HI.X R217, R215, R217, R218, 0x1, P4 ;  /* 0x000000d9d7d9a211 */ /* 0x000fe200020f0cda */
[----:B--2---:R-:W-:Y:S02]  /*5570*/  @P5 HFMA2 R205, R205, R209, -RZ ;  /* 0x000000d1cdcd5231 */ /* 0x004fe400001000ff */
[----:B------:R-:W-:Y:S02]  /*5580*/  @P5 HMUL2 R204, R204, R208 ;  /* 0x000000d0cccc5232 */ /* 0x000fe40000000000 */
[----:B------:R-:W-:Y:S02]  /*5590*/  @P5 HFMA2 R207, R207, R211, -RZ ;  /* 0x000000d3cfcf5231 */ /* 0x000fe400001000ff */
[----:B------:R-:W-:-:S05]  /*55a0*/  @P5 HMUL2 R206, R206, R210 ;  /* 0x000000d2cece5232 */ /* 0x000fca0000000000 */
[----:B------:R0:W-:Y:S02]  /*55b0*/  @!P2 STG.E.128 desc[UR36][R216.64], R204 ;  /* 0x000000ccd800a986 */ /* 0x0001e4000c101d24 */
.L_x_491:
[----:B------:R-:W-:Y:S05]  /*55c0*/  BSYNC.RECONVERGENT B1 ;  /* 0x0000000000017941 */ /* 0x000fea0003800200 */
.L_x_490:
[----:B------:R-:W-:Y:S04]  /*55d0*/  BSSY.RECONVERGENT B1, `(.L_x_492) ;  /* 0x0000061000017945 */ /* 0x000fe80003800200 */
[----:B------:R-:W-:Y:S05]  /*55e0*/  @P1 BRA `(.L_x_493) ;  /* 0x00000004007c1947 */ /* 0x000fea0003800000 */
[----:B------:R-:W-:Y:S02]  /*55f0*/  ISETP.NE.U32.AND P1, PT, RZ, UR10, PT ;  /* 0x0000000aff007c0c */ /* 0x000fe4000bf25070 */
[----:B------:R-:W-:Y:S02]  /*5600*/  ISETP.NE.U32.AND P2, PT, RZ, UR8, PT ;  /* 0x00000008ff007c0c */ /* 0x000fe4000bf45070 */
[----:B------:R-:W-:Y:S02]  /*5610*/  ISETP.NE.AND.EX P1, PT, RZ, UR11, PT, P1 ;  /* 0x0000000bff007c0c */ /* 0x000fe4000bf25310 */
[----:B------:R-:W-:-:S11]  /*5620*/  ISETP.NE.AND.EX P2, PT, RZ, UR9, PT, P2 ;  /* 0x00000009ff007c0c */ /* 0x000fd6000bf45320 */
[----:B01234-:R-:W0:Y:S01]  /*5630*/  @P1 S2R R209, SR_CTAID.X ;  /* 0x0000000000d11919 */ /* 0x01fe220000002500 */
[----:B------:R-:W0:Y:S08]  /*5640*/  @P1 LDC.64 R216, c[0x0][0x448] ;  /* 0x00011200ffd81b82 */ /* 0x000e300000000a00 */
[----:B------:R-:W1:Y:S01]  /*5650*/  @P2 LDC.64 R210, c[0x0][0x438] ;  /* 0x00010e00ffd22b82 */ /* 0x000e620000000a00 */
[----:B0-----:R-:W-:-:S04]  /*5660*/  @P1 IMAD.WIDE.U32 R216, R209, 0x2, R216 ;  /* 0x00000002d1d81825 */ /* 0x001fc800078e00d8 */
[----:B-1----:R-:W-:Y:S01]  /*5670*/  @P2 IMAD.WIDE R210, R11, 0x2, R210 ;  /* 0x000000020bd22825 */ /* 0x002fe200078e02d2 */
[----:B------:R-:W2:Y:S04]  /*5680*/  @P1 LDG.E.U16 R209, desc[UR36][R216.64] ;  /* 0x00000024d8d11981 */ /* 0x000ea8000c1e1500 */
[----:B------:R0:W3:Y:S01]  /*5690*/  @P2 LDG.E.U16 R208, desc[UR36][R210.64] ;  /* 0x00000024d2d02981 */ /* 0x0000e2000c1e1500 */
[----:B-----5:R-:W-:Y:S02]  /*56a0*/  HFMA2 R215, R21, R149, -RZ ;  /* 0x0000009515d77231 */ /* 0x020fe400001000ff */
[----:B0-----:R-:W-:Y:S01]  /*56b0*/  HMUL2 R211, R20, R148 ;  /* 0x0000009414d37232 */ /* 0x001fe20000000000 */
[----:B------:R-:W0:Y:S01]  /*56c0*/  @P1 LDC R210, c[0x0][0x408] ;  /* 0x00010200ffd21b82 */ /* 0x000e220000000800 */
[----:B------:R-:W-:-:S04]  /*56d0*/  HFMA2 R215, R25, R13, R215 ;  /* 0x0000000d19d77231 */ /* 0x000fc800000000d7 */
[----:B------:R-:W-:Y:S02]  /*56e0*/  HFMA2 R215, R29, R153, R215 ;  /* 0x000000991dd77231 */ /* 0x000fe400000000d7 */
[----:B------:R-:W-:Y:S02]  /*56f0*/  HFMA2 R218, R24, R12, R211 ;  /* 0x0000000c18da7231 */ /* 0x000fe400000000d3 */
[----:B------:R-:W-:Y:S02]  /*5700*/  HMUL2 R211, R23, R151 ;  /* 0x0000009717d37232 */ /* 0x000fe40000000000 */
[----:B------:R-:W-:Y:S02]  /*5710*/  HFMA2 R216, R33, R157, R215 ;  /* 0x0000009d21d87231 */ /* 0x000fe400000000d7 */
[----:B------:R-:W-:-:S04]  /*5720*/  HFMA2 R211, R27, R15, R211 ;  /* 0x0000000f1bd37231 */ /* 0x000fc800000000d3 */
[----:B------:R-:W-:Y:S02]  /*5730*/  HFMA2 R215, R31, R155, R211 ;  /* 0x0000009b1fd77231 */ /* 0x000fe400000000d3 */
[----:B------:R-:W-:Y:S01]  /*5740*/  HMUL2 R217, R22, R150 ;  /* 0x0000009616d97232 */ /* 0x000fe20000000000 */
[----:B------:R-:W0:Y:S01]  /*5750*/  @P1 LDC R211, c[0x0][0x430] ;  /* 0x00010c00ffd31b82 */ /* 0x000e220000000800 */
        /* <DEDUP_REMOVED lines=52> */
[----:B------:R-:W-:Y:S02]  /*5aa0*/  HADD2 R216, R218, R216 ;  /* 0x000000d8dad87230 */ /* 0x000fe40000000000 */
[----:B------:R-:W-:Y:S02]  /*5ab0*/  HFMA2 R217, R82, R206, R217 ;  /* 0x000000ce52d97231 */ /* 0x000fe400000000d9 */
[----:B------:R-:W-:Y:S02]  /*5ac0*/  HFMA2 R215, R83, R207, R215 ;  /* 0x000000cf53d77231 */ /* 0x000fe400000000d7 */
[----:B------:R-:W-:Y:S01]  /*5ad0*/  HADD2 R216, R216, R217 ;  /* 0x000000d9d8d87230 */ /* 0x000fe20000000000 */
[----:B0-----:R-:W-:-:S03]  /*5ae0*/  @P1 IADD3 R211, PT, PT, R210, R211, RZ ;  /* 0x000000d3d2d31210 */ /* 0x001fc60007ffe0ff */
[----:B------:R-:W-:Y:S01]  /*5af0*/  HFMA2 R215, R216, 1, 1, R215 ;  /* 0x3c003c00d8d77831 */ /* 0x000fe200000000d7 */
[----:B------:R-:W-:-:S04]  /*5b00*/  @P1 ISETP.GE.AND P4, PT, R10, R211, PT ;  /* 0x000000d30a00120c */ /* 0x000fc80003f86270 */
[----:B------:R-:W-:Y:S01]  /*5b10*/  @P1 SEL R210, R17, RZ, !P4 ;  /* 0x000000ff11d21207 */ /* 0x000fe20006000000 */
[--C-:B------:R-:W-:Y:S02]  /*5b20*/  HADD2.F32 R10, -RZ, R215.reuse.H0_H0 ;  /* 0x200000d7ff0a7230 */ /* 0x100fe40000004100 */
[----:B------:R-:W-:Y:S01]  /*5b30*/  HADD2.F32 R215, -RZ, R215.H1_H1 ;  /* 0x300000d7ffd77230 */ /* 0x000fe20000004100 */
[----:B------:R-:W-:-:S04]  /*5b40*/  @P1 IADD3 R210, PT, PT, R213, R210, -R16 ;  /* 0x000000d2d5d21210 */ /* 0x000fc80007ffe810 */
[----:B------:R-:W-:Y:S01]  /*5b50*/  FADD.FTZ R10, R10, R215 ;  /* 0x000000d70a0a7221 */ /* 0x000fe20000010000 */
[----:B------:R-:W-:-:S03]  /*5b60*/  @P1 I2FP.F32.S32 R210, R210 ;  /* 0x000000d200d21245 */ /* 0x000fc60000201400 */
[----:B------:R-:W-:Y:S01]  /*5b70*/  FMUL.FTZ R211, R10, UR19 ;  /* 0x000000130ad37c20 */ /* 0x000fe20008410000 */
[----:B--2---:R-:W-:Y:S02]  /*5b80*/  @P1 HADD2.F32 R209, -RZ, R209.H0_H0 ;  /* 0x200000d1ffd11230 */ /* 0x004fe40000004100 */
[----:B---3--:R-:W-:-:S05]  /*5b90*/  @P2 HADD2.F32 R208, -RZ, R208.H0_H0 ;  /* 0x200000d0ffd02230 */ /* 0x008fca0000004100 */
[----:B------:R-:W-:-:S04]  /*5ba0*/  @P2 FADD.FTZ R211, R211, R208 ;  /* 0x000000d0d3d32221 */ /* 0x000fc80000010000 */
[----:B------:R-:W-:-:S05]  /*5bb0*/  @P1 FFMA.FTZ R211, R210, R209, R211 ;  /* 0x000000d1d2d31223 */ /* 0x000fca00000100d3 */
[----:B------:R0:W-:Y:S01]  /*5bc0*/  STS [R212], R211 ;  /* 0x000000d3d4007388 */ /* 0x0001e20000000800 */
[----:B------:R-:W-:-:S07]  /*5bd0*/  @!P3 FMNMX.FTZ R0, R0, R211, !PT ;  /* 0x000000d30000b209 */ /* 0x000fce0007810000 */
.L_x_493:
[----:B------:R-:W-:Y:S05]  /*5be0*/  BSYNC.RECONVERGENT B1 ;  /* 0x0000000000017941 */ /* 0x000fea0003800200 */
.L_x_492:
[----:B01234-:R-:W-:Y:S02]  /*5bf0*/  IADD3 R209, PT, PT, R213, 0xff, RZ ;  /* 0x000000ffd5d17810 */ /* 0x01ffe40007ffe0ff */
[----:B------:R-:W-:Y:S02]  /*5c00*/  IADD3 R8, P2, PT, R8, 0x100, RZ ;  /* 0x0000010008087810 */ /* 0x000fe40007f5e0ff */
[----:B------:R-:W-:Y:S02]  /*5c10*/  ISETP.GE.AND P1, PT, R209, R214, PT ;  /* 0x000000d6d100720c */ /* 0x000fe40003f26270 */
[----:B------:R-:W-:Y:S02]  /*5c20*/  IADD3 R213, PT, PT, R213, 0x100, RZ ;  /* 0x00000100d5d57810 */ /* 0x000fe40007ffe0ff */
[----:B------:R-:W-:Y:S02]  /*5c30*/  IADD3 R212, PT, PT, R212, 0x400, RZ ;  /* 0x00000400d4d47810 */ /* 0x000fe40007ffe0ff */
[----:B------:R-:W-:-:S02]  /*5c40*/  IADD3 R11, PT, PT, R11, 0x100, RZ ;  /* 0x000001000b0b7810 */ /* 0x000fc40007ffe0ff */
[----:B------:R-:W-:-:S05]  /*5c50*/  IADD3.X R9, PT, PT, RZ, R9, RZ, P2, !PT ;  /* 0x00000009ff097210 */ /* 0x000fca00017fe4ff */
[----:B------:R-:W-:Y:S05]  /*5c60*/  @!P1 BRA `(.L_x_494) ;  /* 0xffffffc800909947 */ /* 0x000fea000383ffff */
.L_x_459:
[----:B0-----:R-:W-:Y:S05]  /*5c70*/  BSYNC.RECONVERGENT B0 ;  /* 0x0000000000007941 */ /* 0x001fea0003800200 */
.L_x_458:
[----:B------:R-:W0:Y:S01]  /*5c80*/  SHFL.BFLY PT, R7, R0, 0x10, 0x1f ;  /* 0x0e001f0000077f89 */ /* 0x000e2200000e0000 */
[----:B-----5:R-:W-:Y:S01]  /*5c90*/  MOV R17, 0x400 ;  /* 0x0000040000117802 */ /* 0x020fe20000000f00 */
[----:B------:R-:W-:Y:S01]  /*5ca0*/  BSSY.RECONVERGENT B0, `(.L_x_495) ;  /* 0x0000168000007945 */ /* 0x000fe20003800200 */
[----:B------:R-:W-:Y:S01]  /*5cb0*/  HFMA2 R14, -RZ, RZ, 0, 0 ;  /* 0x00000000ff0e7431 */ /* 0x000fe200000001ff */
[----:B------:R-:W1:Y:S01]  /*5cc0*/  S2R R22, SR_CgaCtaId ;  /* 0x0000000000167919 */ /* 0x000e620000008800 */
[----:B0-----:R-:W-:-:S05]  /*5cd0*/  FMNMX.FTZ R7, R7, R0, !PT ;  /* 0x0000000007077209 */ /* 0x001fca0007810000 */
[----:B------:R-:W0:Y:S02]  /*5ce0*/  SHFL.BFLY PT, R6, R7, 0x8, 0x1f ;  /* 0x0d001f0007067f89 */ /* 0x000e2400000e0000 */
[----:B0-----:R-:W-:Y:S02]  /*5cf0*/  FMNMX.FTZ R9, R7, R6, !PT ;  /* 0x0000000607097209 */ /* 0x001fe40007810000 */
[----:B-1----:R-:W-:-:S03]  /*5d00*/  LEA R7, R22, R17, 0x18 ;  /* 0x0000001116077211 */ /* 0x002fc600078ec0ff */
[----:B------:R-:W0:Y:S02]  /*5d10*/  SHFL.BFLY PT, R6, R9, 0x4, 0x1f ;  /* 0x0c801f0009067f89 */ /* 0x000e2400000e0000 */
[----:B0-----:R-:W-:Y:S02]  /*5d20*/  FMNMX.FTZ R10, R9, R6, !PT ;  /* 0x00000006090a7209 */ /* 0x001fe40007810000 */
[----:B------:R-:W0:Y:S03]  /*5d30*/  S2R R6, SR_TID.X ;  /* 0x0000000000067919 */ /* 0x000e260000002100 */
[----:B------:R-:W1:Y:S02]  /*5d40*/  SHFL.BFLY PT, R11, R10, 0x2, 0x1f ;  /* 0x0c401f000a0b7f89 */ /* 0x000e6400000e0000 */
[----:B-1----:R-:W-:Y:S02]  /*5d50*/  FMNMX.FTZ R11, R10, R11, !PT ;  /* 0x0000000b0a0b7209 */ /* 0x002fe40007810000 */
[----:B------:R-:W-:-:S02]  /*5d60*/  MOV R10, 0xff7fffff ;  /* 0xff7fffff000a7802 */ /* 0x000fc40000000f00 */
[C---:B0-----:R-:W-:Y:S01]  /*5d70*/  LOP3.LUT P0, R8, R6.reuse, 0x1f, RZ, 0xc0, !PT ;  /* 0x0000001f06087812 */ /* 0x041fe2000780c0ff */
[----:B------:R-:W0:Y:S01]  /*5d80*/  SHFL.BFLY PT, R12, R11, 0x1, 0x1f ;  /* 0x0c201f000b0c7f89 */ /* 0x000e2200000e0000 */
[-C--:B------:R-:W-:Y:S02]  /*5d90*/  LEA.HI R0, R6, R7.reuse, RZ, 0x1d ;  /* 0x0000000706007211 */ /* 0x080fe400078fe8ff */
[C---:B------:R-:W-:Y:S02]  /*5da0*/  ISETP.GT.U32.AND P1, PT, R8.reuse, 0x7, PT ;  /* 0x000000070800780c */ /* 0x040fe40003f24070 */
[----:B------:R-:W-:Y:S02]  /*5db0*/  LEA R9, R8, R7, 0x2 ;  /* 0x0000000708097211 */ /* 0x000fe400078e10ff */
[----:B0-----:R-:W-:-:S05]  /*5dc0*/  FMNMX.FTZ R15, R11, R12, !PT ;  /* 0x0000000c0b0f7209 */ /* 0x001fca0007810000 */
[----:B------:R-:W-:Y:S01]  /*5dd0*/  @!P0 STS [R0], R15 ;  /* 0x0000000f00008388 */ /* 0x000fe20000000800 */
[----:B------:R-:W-:Y:S06]  /*5de0*/  BAR.SYNC.DEFER_BLOCKING 0x0 ;  /* 0x0000000000007b1d */ /* 0x000fec0000010000 */
[----:B------:R-:W0:Y:S04]  /*5df0*/  @!P1 LDS R10, [R9] ;  /* 0x00000000090a9984 */ /* 0x000e280000000800 */
[----:B0-----:R-:W0:Y:S02]  /*5e00*/  SHFL.BFLY PT, R7, R10, 0x4, 0x1f ;  /* 0x0c801f000a077f89 */ /* 0x001e2400000e0000 */
[----:B0-----:R-:W-:-:S05]  /*5e10*/  FMNMX.FTZ R11, R7, R10, !PT ;  /* 0x0000000a070b7209 */ /* 0x001fca0007810000 */
[----:B------:R-:W0:Y:S02]  /*5e20*/  SHFL.BFLY PT, R12, R11, 0x2, 0x1f ;  /* 0x0c401f000b0c7f89 */ /* 0x000e2400000e0000 */
[----:B0-----:R-:W-:-:S05]  /*5e30*/  FMNMX.FTZ R12, R11, R12, !PT ;  /* 0x0000000c0b0c7209 */ /* 0x001fca0007810000 */
[----:B------:R-:W0:Y:S02]  /*5e40*/  SHFL.BFLY PT, R7, R12, 0x1, 0x1f ;  /* 0x0c201f000c077f89 */ /* 0x000e2400000e0000 */
[----:B0-----:R-:W-:Y:S02]  /*5e50*/  FMNMX.FTZ R13, R12, R7, !PT ;  /* 0x000000070c0d7209 */ /* 0x001fe40007810000 */
[----:B------:R-:W-:-:S03]  /*5e60*/  IADD3 R7, PT, PT, R6, R5, RZ ;  /* 0x0000000506077210 */ /* 0x000fc60007ffe0ff */
[----:B------:R0:W1:Y:S01]  /*5e70*/  SHFL.IDX PT, R42, R13, RZ, 0x1f ;  /* 0x00001fff0d2a7589 */ /* 0x00006200000e0000 */
[----:B------:R-:W-:-:S13]  /*5e80*/  ISETP.GE.AND P0, PT, R7, R16, PT ;  /* 0x000000100700720c */ /* 0x000fda0003f06270 */
[----:B0-----:R-:W-:Y:S05]  /*5e90*/  @P0 BRA `(.L_x_496) ;  /* 0x0000001400200947 */ /* 0x001fea0003800000 */
[----:B------:R-:W0:Y:S02]  /*5ea0*/  LDC.64 R10, c[0x0][0x420] ;  /* 0x00010800ff0a7b82 */ /* 0x000e240000000a00 */
[----:B0-----:R-:W-:-:S04]  /*5eb0*/  ISETP.NE.U32.AND P0, PT, R10, RZ, PT ;  /* 0x000000ff0a00720c */ /* 0x001fc80003f05070 */
[----:B------:R-:W-:-:S13]  /*5ec0*/  ISETP.NE.AND.EX P0, PT, R11, RZ, PT, P0 ;  /* 0x000000ff0b00720c */ /* 0x000fda0003f05300 */
[----:B------:R-:W-:Y:S05]  /*5ed0*/  @P0 BRA `(.L_x_497) ;  /* 0x0000000c008c0947 */ /* 0x000fea0003800000 */
[----:B------:R-:W-:Y:S01]  /*5ee0*/  VIADDMNMX R10, R7, 0x100, R16, !PT ;  /* 0x00000100070a7846 */ /* 0x000fe20007800110 */
[----:B------:R-:W-:Y:S01]  /*5ef0*/  BSSY.RECONVERGENT B1, `(.L_x_498) ;  /* 0x000001c000017945 */ /* 0x000fe20003800200 */
[----:B------:R-:W-:Y:S02]  /*5f00*/  LOP3.LUT R3, RZ, R6, RZ, 0x33, !PT ;  /* 0x00000006ff037212 */ /* 0x000fe400078e33ff */
[----:B------:R-:W-:Y:S02]  /*5f10*/  MOV R14, RZ ;  /* 0x000000ff000e7202 */ /* 0x000fe40000000f00 */
[----:B------:R-:W-:-:S04]  /*5f20*/  IADD3 R10, PT, PT, -R5, R10, R3 ;  /* 0x0000000a050a7210 */ /* 0x000fc80007ffe103 */
[C---:B------:R-:W-:Y:S02]  /*5f30*/  LOP3.LUT R3, R10.reuse, 0x300, RZ, 0xc0, !PT ;  /* 0x000003000a037812 */ /* 0x040fe400078ec0ff */
[----:B------:R-:W-:Y:S02]  /*5f40*/  ISETP.GE.U32.AND P1, PT, R10, 0x300, PT ;  /* 0x000003000a00780c */ /* 0x000fe40003f26070 */
[----:B------:R-:W-:Y:S02]  /*5f50*/  ISETP.NE.AND P0, PT, R3, 0x300, PT ;  /* 0x000003000300780c */ /* 0x000fe40003f05270 */
[----:B------:R-:W-:-:S11]  /*5f60*/  MOV R3, R7 ;  /* 0x0000000700037202 */ /* 0x000fd60000000f00 */
[----:B------:R-:W-:Y:S05]  /*5f70*/  @!P0 BRA `(.L_x_499) ;  /* 0x00000000004c8947 */ /* 0x000fea0003800000 */
[----:B------:R-:W-:Y:S01]  /*5f80*/  IADD3 R11, PT, PT, R17, 0x240, RZ ;  /* 0x00000240110b7810 */ /* 0x000fe20007ffe0ff */
[----:B------:R-:W-:Y:S01]  /*5f90*/  HFMA2 R14, -RZ, RZ, 0, 0 ;  /* 0x00000000ff0e7431 */ /* 0x000fe200000001ff */
[----:B------:R-:W-:Y:S02]  /*5fa0*/  LEA.HI R3, R10, 0x1, RZ, 0x18 ;  /* 0x000000010a037811 */ /* 0x000fe400078fc0ff */
[----:B------:R-:W-:Y:S02]  /*5fb0*/  LEA R11, R22, R11, 0x18 ;  /* 0x0000000b160b7211 */ /* 0x000fe400078ec0ff */
[----:B------:R-:W-:Y:S02]  /*5fc0*/  LOP3.LUT R10, R3, 0x3, RZ, 0xc0, !PT ;  /* 0x00000003030a7812 */ /* 0x000fe400078ec0ff */
[----:B------:R-:W-:Y:S02]  /*5fd0*/  MOV R3, R7 ;  /* 0x0000000700037202 */ /* 0x000fe40000000f00 */
[----:B------:R-:W-:-:S02]  /*5fe0*/  LEA R11, R6, R11, 0x2 ;  /* 0x0000000b060b7211 */ /* 0x000fc400078e10ff */
[----:B------:R-:W-:-:S07]  /*5ff0*/  IADD3 R10, PT, PT, -R10, RZ, RZ ;  /* 0x000000ff0a0a7210 */ /* 0x000fce0007ffe1ff */
.L_x_500:
[----:B------:R-:W1:Y:S01]  /*6000*/  LDS R12, [R11] ;  /* 0x000000000b0c7984 */ /* 0x000e620000000800 */
[----:B------:R-:W-:Y:S02]  /*6010*/  IADD3 R10, PT, PT, R10, 0x1, RZ ;  /* 0x000000010a0a7810 */ /* 0x000fe40007ffe0ff */
[----:B------:R-:W-:Y:S02]  /*6020*/  IADD3 R3, PT, PT, R3, 0x100, RZ ;  /* 0x0000010003037810 */ /* 0x000fe40007ffe0ff */
        /* <DEDUP_REMOVED lines=8> */
.L_x_499:
[----:B------:R-:W-:Y:S05]  /*60b0*/  BSYNC.RECONVERGENT B1 ;  /* 0x0000000000017941 */ /* 0x000fea0003800200 */
.L_x_498:
[----:B------:R-:W-:Y:S05]  /*60c0*/  @!P1 BRA `(.L_x_496) ;  /* 0x0000001000949947 */ /* 0x000fea0003800000 */
[----:B------:R-:W-:Y:S01]  /*60d0*/  IADD3 R11, PT, PT, R16, -R3, RZ ;  /* 0x80000003100b7210 */ /* 0x000fe20007ffe0ff */
[----:B------:R-:W-:Y:S01]  /*60e0*/  BSSY.RECONVERGENT B1, `(.L_x_501) ;  /* 0x000006f000017945 */ /* 0x000fe20003800200 */
[----:B------:R-:W-:Y:S02]  /*60f0*/  IADD3 R17, PT, PT, R17, 0x240, RZ ;  /* 0x0000024011117810 */ /* 0x000fe40007ffe0ff */
[----:B------:R-:W-:Y:S02]  /*6100*/  ISETP.GT.AND P1, PT, R11, 0xc00, PT ;  /* 0x00000c000b00780c */ /* 0x000fe40003f24270 */
[----:B------:R-:W-:Y:S02]  /*6110*/  SHF.L.U32 R10, R5, 0x2, RZ ;  /* 0x00000002050a7819 */ /* 0x000fe400000006ff */
[----:B------:R-:W-:Y:S02]  /*6120*/  LEA R17, R22, R17, 0x18 ;  /* 0x0000001116117211 */ /* 0x000fe400078ec0ff */
[----:B------:R-:W-:-:S02]  /*6130*/  LEA R10, R3, -R10, 0x2 ;  /* 0x8000000a030a7211 */ /* 0x000fc400078e10ff */
[----:B------:R-:W-:Y:S02]  /*6140*/  PLOP3.LUT P0, PT, PT, PT, PT, 0x80, 0x8 ;  /* 0x000000000008781c */ /* 0x000fe40003f0f070 */
[----:B------:R-:W-:-:S03]  /*6150*/  IADD3 R10, PT, PT, R10, 0x800, R17 ;  /* 0x000008000a0a7810 */ /* 0x000fc60007ffe011 */
[----:B------:R-:W-:Y:S08]  /*6160*/  @!P1 BRA `(.L_x_502) ;  /* 0x0000000400989947 */ /* 0x000ff00003800000 */
[----:B------:R-:W-:Y:S02]  /*6170*/  PLOP3.LUT P0, PT, PT, PT, PT, 0x8, 0x80 ;  /* 0x000000000080781c */ /* 0x000fe40003f0e170 */
[----:B------:R-:W-:-:S11]  /*6180*/  IADD3 R40, PT, PT, R16, -0xc00, RZ ;  /* 0xfffff40010287810 */ /* 0x000fd60007ffe0ff */
.L_x_503:
[----:B------:R-:W1:Y:S01]  /*6190*/  LDS R11, [R10+-0x800] ;  /* 0xfff800000a0b7984 */ /* 0x000e620000000800 */
[----:B------:R-:W-:-:S03]  /*61a0*/  IADD3 R3, PT, PT, R3, 0x1000, RZ ;  /* 0x0000100003037810 */ /* 0x000fc60007ffe0ff */
[----:B------:R-:W0:Y:S01]  /*61b0*/  LDS R12, [R10+-0x400] ;  /* 0xfffc00000a0c7984 */ /* 0x000e220000000800 */
[----:B------:R-:W-:-:S03]  /*61c0*/  ISETP.GE.AND P1, PT, R3, R40, PT ;  /* 0x000000280300720c */ /* 0x000fc60003f26270 */
[----:B------:R-:W2:Y:S04]  /*61d0*/  LDS R13, [R10] ;  /* 0x000000000a0d7984 */ /* 0x000ea80000000800 */
[----:B------:R-:W3:Y:S04]  /*61e0*/  LDS R20, [R10+0x800] ;  /* 0x000800000a147984 */ /* 0x000ee80000000800 */
[----:B------:R-:W4:Y:S04]  /*61f0*/  LDS R17, [R10+0x400] ;  /* 0x000400000a117984 */ /* 0x000f280000000800 */
[----:B------:R-:W-:Y:S04]  /*6200*/  LDS R21, [R10+0xc00] ;  /* 0x000c00000a157984 */ /* 0x000fe80000000800 */
[----:B------:R-:W5:Y:S04]  /*6210*/  LDS R22, [R10+0x1000] ;  /* 0x001000000a167984 */ /* 0x000f680000000800 */
[----:B------:R-:W5:Y:S04]  /*6220*/  LDS R24, [R10+0x1400] ;  /* 0x001400000a187984 */ /* 0x000f680000000800 */
[----:B------:R-:W5:Y:S04]  /*6230*/  LDS R26, [R10+0x1800] ;  /* 0x001800000a1a7984 */ /* 0x000f680000000800 */
[----:B------:R-:W5:Y:S01]  /*6240*/  LDS R28, [R10+0x1c00] ;  /* 0x001c00000a1c7984 */ /* 0x000f620000000800 */
[----:B-1----:R-:W-:-:S03]  /*6250*/  FADD.FTZ R11, -R42, R11 ;  /* 0x0000000b2a0b7221 */ /* 0x002fc60000010100 */
[----:B------:R-:W1:Y:S01]  /*6260*/  LDS R30, [R10+0x2000] ;  /* 0x002000000a1e7984 */ /* 0x000e620000000800 */
[----:B------:R-:W-:Y:S01]  /*6270*/  FMUL.FTZ R11, R11, 1.4426950216293334961 ;  /* 0x3fb8aa3b0b0b7820 */ /* 0x000fe20000410000 */
[C---:B0-----:R-:W-:Y:S02]  /*6280*/  FADD.FTZ R12, -R42.reuse, R12 ;  /* 0x0000000c2a0c7221 */ /* 0x041fe40000010100 */
[----:B------:R-:W0:Y:S01]  /*6290*/  LDS R32, [R10+0x2400] ;  /* 0x002400000a207984 */ /* 0x000e220000000800 */
[----:B--2---:R-:W-:Y:S01]  /*62a0*/  FADD.FTZ R15, -R42, R13 ;  /* 0x0000000d2a0f7221 */ /* 0x004fe20000010100 */
[----:B------:R-:W-:Y:S01]  /*62b0*/  FMUL.FTZ R12, R12, 1.4426950216293334961 ;  /* 0x3fb8aa3b0c0c7820 */ /* 0x000fe20000410000 */
[----:B------:R-:W2:Y:S01]  /*62c0*/  MUFU.EX2 R11, R11 ;  /* 0x0000000b000b7308 */ /* 0x000ea20000000800 */
[----:B------:R-:W0:Y:S01]  /*62d0*/  LDS R34, [R10+0x2800] ;  /* 0x002800000a227984 */ /* 0x000e220000000800 */
[----:B---3--:R-:W-:Y:S01]  /*62e0*/  FADD.FTZ R20, -R42, R20 ;  /* 0x000000142a147221 */ /* 0x008fe20000010100 */
[----:B------:R-:W-:-:S02]  /*62f0*/  FMUL.FTZ R15, R15, 1.4426950216293334961 ;  /* 0x3fb8aa3b0f0f7820 */ /* 0x000fc40000410000 */
[----:B------:R-:W3:Y:S01]  /*6300*/  LDS R36, [R10+0x2c00] ;  /* 0x002c00000a247984 */ /* 0x000ee20000000800 */
[----:B----4-:R-:W-:Y:S01]  /*6310*/  FADD.FTZ R17, -R42, R17 ;  /* 0x000000112a117221 */ /* 0x010fe20000010100 */
[----:B------:R-:W-:Y:S01]  /*6320*/  FMUL.FTZ R20, R20, 1.4426950216293334961 ;  /* 0x3fb8aa3b14147820 */ /* 0x000fe20000410000 */
[----:B------:R4:W2:Y:S01]  /*6330*/  MUFU.EX2 R13, R12 ;  /* 0x0000000c000d7308 */ /* 0x0008a20000000800 */
[----:B------:R-:W3:Y:S01]  /*6340*/  LDS R38, [R10+0x3000] ;  /* 0x003000000a267984 */ /* 0x000ee20000000800 */
[----:B------:R-:W-:Y:S01]  /*6350*/  FMUL.FTZ R17, R17, 1.4426950216293334961 ;  /* 0x3fb8aa3b11117820 */ /* 0x000fe20000410000 */
[----:B-----5:R-:W-:-:S05]  /*6360*/  FADD.FTZ R22, -R42, R22 ;  /* 0x000000162a167221 */ /* 0x020fca0000010100 */
[----:B------:R-:W5:Y:S01]  /*6370*/  MUFU.EX2 R15, R15 ;  /* 0x0000000f000f7308 */ /* 0x000f620000000800 */
[----:B----4-:R-:W-:Y:S01]  /*6380*/  FADD.FTZ R12, -R42, R21 ;  /* 0x000000152a0c7221 */ /* 0x010fe20000010100 */
[----:B--2---:R-:W-:Y:S01]  /*6390*/  FADD.FTZ R14, R11, R14 ;  /* 0x0000000e0b0e7221 */ /* 0x004fe20000010000 */
[----:B------:R-:W-:Y:S01]  /*63a0*/  FMUL.FTZ R22, R22, 1.4426950216293334961 ;  /* 0x3fb8aa3b16167820 */ /* 0x000fe20000410000 */
[----:B------:R-:W-:Y:S01]  /*63b0*/  FADD.FTZ R24, -R42, R24 ;  /* 0x000000182a187221 */ /* 0x000fe20000010100 */
[----:B------:R-:W-:Y:S01]  /*63c0*/  FMUL.FTZ R12, R12, 1.4426950216293334961 ;  /* 0x3fb8aa3b0c0c7820 */ /* 0x000fe20000410000 */
[----:B------:R-:W-:Y:S01]  /*63d0*/  FADD.FTZ R26, -R42, R26 ;  /* 0x0000001a2a1a7221 */ /* 0x000fe20000010100 */
[----:B------:R-:W-:Y:S01]  /*63e0*/  STS [R10+-0x800], R11 ;  /* 0xfff8000b0a007388 */ /* 0x000fe20000000800 */
[----:B------:R2:W4:Y:S01]  /*63f0*/  MUFU.EX2 R21, R20 ;  /* 0x0000001400157308 */ /* 0x0005220000000800 */
[----:B------:R-:W-:Y:S01]  /*6400*/  FADD.FTZ R14, R14, R13 ;  /* 0x0000000d0e0e7221 */ /* 0x000fe20000010000 */
[----:B------:R-:W-:Y:S01]  /*6410*/  FMUL.FTZ R24, R24, 1.4426950216293334961 ;  /* 0x3fb8aa3b18187820 */ /* 0x000fe20000410000 */
[----:B------:R-:W-:Y:S01]  /*6420*/  FMUL.FTZ R26, R26, 1.4426950216293334961 ;  /* 0x3fb8aa3b1a1a7820 */ /* 0x000fe20000410000 */
[C---:B------:R-:W-:Y:S01]  /*6430*/  FADD.FTZ R28, -R42.reuse, R28 ;  /* 0x0000001c2a1c7221 */ /* 0x040fe20000010100 */
[----:B------:R-:W-:Y:S01]  /*6440*/  STS [R10+-0x400], R13 ;  /* 0xfffc000d0a007388 */ /* 0x000fe20000000800 */
[----:B-1----:R-:W-:-:S02]  /*6450*/  FADD.FTZ R30, -R42, R30 ;  /* 0x0000001e2a1e7221 */ /* 0x002fc40000010100 */
[----:B------:R-:W1:Y:S01]  /*6460*/  MUFU.EX2 R17, R17 ;  /* 0x0000001100117308 */ /* 0x000e620000000800 */
[----:B--2---:R-:W2:Y:S01]  /*6470*/  LDS R20, [R10+0x3400] ;  /* 0x003400000a147984 */ /* 0x004ea20000000800 */
[----:B-----5:R-:W-:Y:S01]  /*6480*/  FADD.FTZ R14, R14, R15 ;  /* 0x0000000f0e0e7221 */ /* 0x020fe20000010000 */
[----:B------:R-:W-:Y:S01]  /*6490*/  FMUL.FTZ R28, R28, 1.4426950216293334961 ;  /* 0x3fb8aa3b1c1c7820 */ /* 0x000fe20000410000 */
[----:B------:R-:W-:Y:S01]  /*64a0*/  FMUL.FTZ R30, R30, 1.4426950216293334961 ;  /* 0x3fb8aa3b1e1e7820 */ /* 0x000fe20000410000 */
[----:B0-----:R-:W-:Y:S01]  /*64b0*/  FADD.FTZ R32, -R42, R32 ;  /* 0x000000202a207221 */ /* 0x001fe20000010100 */
[----:B------:R-:W-:Y:S02]  /*64c0*/  STS [R10], R15 ;  /* 0x0000000f0a007388 */ /* 0x000fe40000000800 */
[----:B------:R-:W0:Y:S01]  /*64d0*/  MUFU.EX2 R23, R12 ;  /* 0x0000000c00177308 */ /* 0x000e220000000800 */
[----:B------:R-:W-:Y:S01]  /*64e0*/  FMUL.FTZ R32, R32, 1.4426950216293334961 ;  /* 0x3fb8aa3b20207820 */ /* 0x000fe20000410000 */
[C---:B------:R-:W-:Y:S01]  /*64f0*/  FADD.FTZ R34, -R42.reuse, R34 ;  /* 0x000000222a227221 */ /* 0x040fe20000010100 */
[----:B----4-:R-:W-:Y:S01]  /*6500*/  STS [R10+0x800], R21 ;  /* 0x000800150a007388 */ /* 0x010fe20000000800 */
[----:B---3--:R-:W-:-:S02]  /*6510*/  FADD.FTZ R36, -R42, R36 ;  /* 0x000000242a247221 */ /* 0x008fc40000010100 */
[----:B------:R-:W-:Y:S02]  /*6520*/  FMUL.FTZ R34, R34, 1.4426950216293334961 ;  /* 0x3fb8aa3b22227820 */ /* 0x000fe40000410000 */
[----:B------:R-:W3:Y:S01]  /*6530*/  MUFU.EX2 R25, R22 ;  /* 0x0000001600197308 */ /* 0x000ee20000000800 */
[----:B-1----:R-:W-:Y:S01]  /*6540*/  FADD.FTZ R14, R14, R17 ;  /* 0x000000110e0e7221 */ /* 0x002fe20000010000 */
[----:B------:R-:W-:Y:S01]  /*6550*/  FMUL.FTZ R36, R36, 1.4426950216293334961 ;  /* 0x3fb8aa3b24247820 */ /* 0x000fe20000410000 */
[----:B------:R-:W-:Y:S01]  /*6560*/  FADD.FTZ R38, -R42, R38 ;  /* 0x000000262a267221 */ /* 0x000fe20000010100 */
[----:B------:R-:W-:Y:S01]  /*6570*/  STS [R10+0x400], R17 ;  /* 0x000400110a007388 */ /* 0x000fe20000000800 */
[----:B------:R-:W-:Y:S02]  /*6580*/  FADD.FTZ R14, R14, R21 ;  /* 0x000000150e0e7221 */ /* 0x000fe40000010000 */
[----:B------:R-:W-:Y:S01]  /*6590*/  FMUL.FTZ R38, R38, 1.4426950216293334961 ;  /* 0x3fb8aa3b26267820 */ /* 0x000fe20000410000 */
[----:B------:R-:W1:Y:S01]  /*65a0*/  MUFU.EX2 R27, R24 ;  /* 0x00000018001b7308 */ /* 0x000e620000000800 */
[----:B0-----:R-:W-:Y:S01]  /*65b0*/  FADD.FTZ R14, R14, R23 ;  /* 0x000000170e0e7221 */ /* 0x001fe20000010000 */
[----:B------:R-:W-:Y:S06]  /*65c0*/  STS [R10+0xc00], R23 ;  /* 0x000c00170a007388 */ /* 0x000fec0000000800 */
[----:B------:R-:W0:Y:S01]  /*65d0*/  MUFU.EX2 R29, R26 ;  /* 0x0000001a001d7308 */ /* 0x000e220000000800 */
[----:B---3--:R-:W-:Y:S01]  /*65e0*/  FADD.FTZ R14, R14, R25 ;  /* 0x000000190e0e7221 */ /* 0x008fe20000010000 */
[----:B------:R-:W-:Y:S06]  /*65f0*/  STS [R10+0x1000], R25 ;  /* 0x001000190a007388 */ /* 0x000fec0000000800 */
[----:B------:R-:W3:Y:S01]  /*6600*/  MUFU.EX2 R31, R28 ;  /* 0x0000001c001f7308 */ /* 0x000ee20000000800 */
[----:B-1----:R-:W-:Y:S01]  /*6610*/  FADD.FTZ R14, R14, R27 ;  /* 0x0000001b0e0e7221 */ /* 0x002fe20000010000 */
[----:B--2---:R-:W-:Y:S01]  /*6620*/  FADD.FTZ R20, -R42, R20 ;  /* 0x000000142a147221 */ /* 0x004fe20000010100 */
[----:B------:R-:W-:Y:S03]  /*6630*/  STS [R10+0x1400], R27 ;  /* 0x0014001b0a007388 */ /* 0x000fe60000000800 */
[----:B------:R-:W-:-:S02]  /*6640*/  FMUL.FTZ R20, R20, 1.4426950216293334961 ;  /* 0x3fb8aa3b14147820 */ /* 0x000fc40000410000 */
[----:B------:R-:W1:Y:S01]  /*6650*/  MUFU.EX2 R33, R30 ;  /* 0x0000001e00217308 */ /* 0x000e620000000800 */
[----:B0-----:R-:W-:Y:S01]  /*6660*/  FADD.FTZ R14, R14, R29 ;  /* 0x0000001d0e0e7221 */ /* 0x001fe20000010000 */
[----:B------:R-:W-:Y:S06]  /*6670*/  STS [R10+0x1800], R29 ;  /* 0x0018001d0a007388 */ /* 0x000fec0000000800 */
[----:B------:R-:W0:Y:S01]  /*6680*/  MUFU.EX2 R35, R32 ;  /* 0x0000002000237308 */ /* 0x000e220000000800 */
[----:B---3--:R-:W-:Y:S01]  /*6690*/  FADD.FTZ R14, R14, R31 ;  /* 0x0000001f0e0e7221 */ /* 0x008fe20000010000 */
[----:B------:R-:W-:Y:S06]  /*66a0*/  STS [R10+0x1c00], R31 ;  /* 0x001c001f0a007388 */ /* 0x000fec0000000800 */
[----:B------:R-:W2:Y:S01]  /*66b0*/  MUFU.EX2 R37, R34 ;  /* 0x0000002200257308 */ /* 0x000ea20000000800 */
[----:B-1----:R-:W-:Y:S01]  /*66c0*/  FADD.FTZ R14, R14, R33 ;  /* 0x000000210e0e7221 */ /* 0x002fe20000010000 */
[----:B------:R-:W-:Y:S06]  /*66d0*/  STS [R10+0x2000], R33 ;  /* 0x002000210a007388 */ /* 0x000fec0000000800 */
[----:B------:R-:W1:Y:S01]  /*66e0*/  MUFU.EX2 R39, R36 ;  /* 0x0000002400277308 */ /* 0x000e620000000800 */
[----:B0-----:R-:W-:Y:S01]  /*66f0*/  FADD.FTZ R14, R14, R35 ;  /* 0x000000230e0e7221 */ /* 0x001fe20000010000 */
[----:B------:R-:W-:Y:S06]  /*6700*/  STS [R10+0x2400], R35 ;  /* 0x002400230a007388 */ /* 0x000fec0000000800 */
[----:B------:R-:W0:Y:S01]  /*6710*/  MUFU.EX2 R41, R38 ;  /* 0x0000002600297308 */ /* 0x000e220000000800 */
[----:B--2---:R-:W-:Y:S01]  /*6720*/  FADD.FTZ R14, R14, R37 ;  /* 0x000000250e0e7221 */ /* 0x004fe20000010000 */
[----:B------:R-:W-:Y:S06]  /*6730*/  STS [R10+0x2800], R37 ;  /* 0x002800250a007388 */ /* 0x000fec0000000800 */
[----:B------:R-:W2:Y:S01]  /*6740*/  MUFU.EX2 R43, R20 ;  /* 0x00000014002b7308 */ /* 0x000ea20000000800 */
[----:B-1----:R-:W-:Y:S01]  /*6750*/  FADD.FTZ R14, R14, R39 ;  /* 0x000000270e0e7221 */ /* 0x002fe20000010000 */
[----:B------:R-:W-:Y:S03]  /*6760*/  STS [R10+0x2c00], R39 ;  /* 0x002c00270a007388 */ /* 0x000fe60000000800 */
[----:B0-----:R-:W-:Y:S01]  /*6770*/  FADD.FTZ R14, R14, R41 ;  /* 0x000000290e0e7221 */ /* 0x001fe20000010000 */
[----:B------:R-:W-:Y:S04]  /*6780*/  STS [R10+0x3000], R41 ;  /* 0x003000290a007388 */ /* 0x000fe80000000800 */
[----:B--2---:R0:W-:Y:S01]  /*6790*/  STS [R10+0x3400], R43 ;  /* 0x0034002b0a007388 */ /* 0x0041e20000000800 */
[----:B------:R-:W-:Y:S01]  /*67a0*/  FADD.FTZ R14, R14, R43 ;  /* 0x0000002b0e0e7221 */ /* 0x000fe20000010000 */
[----:B0-----:R-:W-:Y:S01]  /*67b0*/  IADD3 R10, PT, PT, R10, 0x4000, RZ ;  /* 0x000040000a0a7810 */ /* 0x001fe20007ffe0ff */
[----:B------:R-:W-:Y:S06]  /*67c0*/  @!P1 BRA `(.L_x_503) ;  /* 0xfffffff800709947 */ /* 0x000fec000383ffff */
.L_x_502:
[----:B------:R-:W-:Y:S05]  /*67d0*/  BSYNC.RECONVERGENT B1 ;  /* 0x0000000000017941 */ /* 0x000fea0003800200 */
.L_x_501:
[----:B------:R-:W-:Y:S01]  /*67e0*/  IADD3 R11, PT, PT, R16, -R3, RZ ;  /* 0x80000003100b7210 */ /* 0x000fe20007ffe0ff */
[----:B------:R-:W-:Y:S03]  /*67f0*/  BSSY.RECONVERGENT B1, `(.L_x_504) ;  /* 0x0000036000017945 */ /* 0x000fe60003800200 */
[----:B------:R-:W-:-:S13]  /*6800*/  ISETP.GT.AND P1, PT, R11, 0x400, PT ;  /* 0x000004000b00780c */ /* 0x000fda0003f24270 */
[----:B------:R-:W-:Y:S05]  /*6810*/  @!P1 BRA `(.L_x_505) ;  /* 0x0000000000cc9947 */ /* 0x000fea0003800000 */
[----:B------:R-:W1:Y:S01]  /*6820*/  LDS R11, [R10+-0x800] ;  /* 0xfff800000a0b7984 */ /* 0x000e620000000800 */
[----:B------:R-:W-:Y:S02]  /*6830*/  PLOP3.LUT P0, PT, PT, PT, PT, 0x8, 0x80 ;  /* 0x000000000080781c */ /* 0x000fe40003f0e170 */
[----:B------:R-:W-:Y:S01]  /*6840*/  IADD3 R3, PT, PT, R3, 0x800, RZ ;  /* 0x0000080003037810 */ /* 0x000fe20007ffe0ff */
[----:B------:R-:W0:Y:S04]  /*6850*/  LDS R12, [R10+-0x400] ;  /* 0xfffc00000a0c7984 */ /* 0x000e280000000800 */
[----:B------:R-:W2:Y:S04]  /*6860*/  LDS R13, [R10] ;  /* 0x000000000a0d7984 */ /* 0x000ea80000000800 */
[----:B------:R-:W3:Y:S04]  /*6870*/  LDS R17, [R10+0x400] ;  /* 0x000400000a117984 */ /* 0x000ee80000000800 */
[----:B------:R-:W4:Y:S04]  /*6880*/  LDS R20, [R10+0x800] ;  /* 0x000800000a147984 */ /* 0x000f280000000800 */
[----:B------:R-:W5:Y:S04]  /*6890*/  LDS R21, [R10+0xc00] ;  /* 0x000c00000a157984 */ /* 0x000f680000000800 */
[----:B------:R-:W5:Y:S04]  /*68a0*/  LDS R23, [R10+0x1000] ;  /* 0x001000000a177984 */ /* 0x000f680000000800 */
[----:B------:R-:W5:Y:S01]  /*68b0*/  LDS R24, [R10+0x1400] ;  /* 0x001400000a187984 */ /* 0x000f620000000800 */
        /* <DEDUP_REMOVED lines=10> */
[----:B------:R1:W2:Y:S01]  /*6960*/  MUFU.EX2 R13, R12 ;  /* 0x0000000c000d7308 */ /* 0x0002a20000000800 */
[----:B------:R-:W-:Y:S01]  /*6970*/  FMUL.FTZ R20, R20, 1.4426950216293334961 ;  /* 0x3fb8aa3b14147820 */ /* 0x000fe20000410000 */
[----:B-----5:R-:W-:-:S04]  /*6980*/  FADD.FTZ R22, -R42, R21 ;  /* 0x000000152a167221 */ /* 0x020fc80000010100 */
[----:B------:R-:W-:Y:S02]  /*6990*/  FMUL.FTZ R22, R22, 1.4426950216293334961 ;  /* 0x3fb8aa3b16167820 */ /* 0x000fe40000410000 */
[----:B------:R-:W3:Y:S01]  /*69a0*/  MUFU.EX2 R15, R15 ;  /* 0x0000000f000f7308 */ /* 0x000ee20000000800 */
[----:B-1----:R-:W-:Y:S01]  /*69b0*/  FADD.FTZ R12, -R42, R23 ;  /* 0x000000172a0c7221 */ /* 0x002fe20000010100 */
[----:B0-----:R-:W-:Y:S01]  /*69c0*/  FADD.FTZ R14, R14, R11 ;  /* 0x0000000b0e0e7221 */ /* 0x001fe20000010000 */
[----:B------:R-:W-:Y:S01]  /*69d0*/  FADD.FTZ R24, -R42, R24 ;  /* 0x000000182a187221 */ /* 0x000fe20000010100 */
[----:B------:R-:W-:Y:S01]  /*69e0*/  STS [R10+-0x800], R11 ;  /* 0xfff8000b0a007388 */ /* 0x000fe20000000800 */
[----:B------:R-:W-:Y:S02]  /*69f0*/  FMUL.FTZ R12, R12, 1.4426950216293334961 ;  /* 0x3fb8aa3b0c0c7820 */ /* 0x000fe40000410000 */
[----:B------:R-:W-:Y:S01]  /*6a00*/  FMUL.FTZ R24, R24, 1.4426950216293334961 ;  /* 0x3fb8aa3b18187820 */ /* 0x000fe20000410000 */
[----:B------:R-:W0:Y:S01]  /*6a10*/  MUFU.EX2 R17, R17 ;  /* 0x0000001100117308 */ /* 0x000e220000000800 */
[----:B--2---:R-:W-:Y:S01]  /*6a20*/  FADD.FTZ R14, R14, R13 ;  /* 0x0000000d0e0e7221 */ /* 0x004fe20000010000 */
[----:B------:R-:W-:Y:S06]  /*6a30*/  STS [R10+-0x400], R13 ;  /* 0xfffc000d0a007388 */ /* 0x000fec0000000800 */
[----:B------:R-:W1:Y:S01]  /*6a40*/  MUFU.EX2 R21, R20 ;  /* 0x0000001400157308 */ /* 0x000e620000000800 */
[----:B---3--:R-:W-:Y:S01]  /*6a50*/  FADD.FTZ R14, R14, R15 ;  /* 0x0000000f0e0e7221 */ /* 0x008fe20000010000 */
        /* <DEDUP_REMOVED lines=15> */
.L_x_505:
[----:B------:R-:W-:Y:S05]  /*6b50*/  BSYNC.RECONVERGENT B1 ;  /* 0x0000000000017941 */ /* 0x000fea0003800200 */
.L_x_504:
[----:B------:R-:W-:-:S13]  /*6b60*/  ISETP.LT.OR P0, PT, R3, R16, P0 ;  /* 0x000000100300720c */ /* 0x000fda0000701670 */
[----:B------:R-:W-:Y:S05]  /*6b70*/  @!P0 BRA `(.L_x_496) ;  /* 0x0000000400e88947 */ /* 0x000fea0003800000 */
[----:B------:R-:W1:Y:S04]  /*6b80*/  LDS R3, [R10+-0x800] ;  /* 0xfff800000a037984 */ /* 0x000e680000000800 */
[----:B------:R-:W0:Y:S04]  /*6b90*/  LDS R11, [R10+-0x400] ;  /* 0xfffc00000a0b7984 */ /* 0x000e280000000800 */
[----:B------:R-:W2:Y:S04]  /*6ba0*/  LDS R13, [R10+0x400] ;  /* 0x000400000a0d7984 */ /* 0x000ea80000000800 */
[----:B------:R-:W3:Y:S01]  /*6bb0*/  LDS R12, [R10] ;  /* 0x000000000a0c7984 */ /* 0x000ee20000000800 */
[C---:B-1----:R-:W-:Y:S01]  /*6bc0*/  FADD.FTZ R3, -R42.reuse, R3 ;  /* 0x000000032a037221 */ /* 0x042fe20000010100 */
[----:B0-----:R-:W-:-:S03]  /*6bd0*/  FADD.FTZ R11, -R42, R11 ;  /* 0x0000000b2a0b7221 */ /* 0x001fc60000010100 */
        /* <DEDUP_REMOVED lines=11> */
[----:B------:R-:W3:Y:S01]  /*6c90*/  MUFU.EX2 R15, R15 ;  /* 0x0000000f000f7308 */ /* 0x000ee20000000800 */
[----:B-1----:R0:W-:Y:S01]  /*6ca0*/  STS [R10+-0x400], R11 ;  /* 0xfffc000b0a007388 */ /* 0x0021e20000000800 */
[----:B------:R-:W-:-:S03]  /*6cb0*/  FADD.FTZ R14, R14, R11 ;  /* 0x0000000b0e0e7221 */ /* 0x000fc60000010000 */
[----:B--2---:R0:W-:Y:S01]  /*6cc0*/  STS [R10], R13 ;  /* 0x0000000d0a007388 */ /* 0x0041e20000000800 */
[----:B------:R-:W-:-:S03]  /*6cd0*/  FADD.FTZ R14, R14, R13 ;  /* 0x0000000d0e0e7221 */ /* 0x000fc60000010000 */
[----:B---3--:R0:W-:Y:S01]  /*6ce0*/  STS [R10+0x400], R15 ;  /* 0x0004000f0a007388 */ /* 0x0081e20000000800 */
[----:B------:R-:W-:Y:S01]  /*6cf0*/  FADD.FTZ R14, R14, R15 ;  /* 0x0000000f0e0e7221 */ /* 0x000fe20000010000 */
[----:B------:R-:W-:Y:S06]  /*6d00*/  BRA `(.L_x_496) ;  /* 0x0000000400847947 */ /* 0x000fec0003800000 */
.L_x_497:
[----:B------:R-:W0:Y:S01]  /*6d10*/  S2UR UR4, SR_CTAID.Y ;  /* 0x00000000000479c3 */ /* 0x000e220000002600 */
[----:B------:R-:W-:Y:S01]  /*6d20*/  VIADDMNMX R12, R7, 0x100, R16, !PT ;  /* 0x00000100070c7846 */ /* 0x000fe20007800110 */
[----:B------:R-:W-:Y:S01]  /*6d30*/  BSSY.RECONVERGENT B1, `(.L_x_506) ;  /* 0x0000026000017945 */ /* 0x000fe20003800200 */
[----:B------:R-:W-:Y:S01]  /*6d40*/  LOP3.LUT R13, RZ, R6, RZ, 0x33, !PT ;  /* 0x00000006ff0d7212 */ /* 0x000fe200078e33ff */
[----:B------:R-:W-:-:S03]  /*6d50*/  HFMA2 R14, -RZ, RZ, 0, 0 ;  /* 0x00000000ff0e7431 */ /* 0x000fc600000001ff */
[----:B------:R-:W-:-:S04]  /*6d60*/  IADD3 R12, PT, PT, -R5, R12, R13 ;  /* 0x0000000c050c7210 */ /* 0x000fc80007ffe10d */
[C---:B------:R-:W-:Y:S02]  /*6d70*/  LOP3.LUT R13, R12.reuse, 0x300, RZ, 0xc0, !PT ;  /* 0x000003000c0d7812 */ /* 0x040fe400078ec0ff */
[----:B------:R-:W-:Y:S02]  /*6d80*/  ISETP.GE.U32.AND P0, PT, R12, 0x300, PT ;  /* 0x000003000c00780c */ /* 0x000fe40003f06070 */
[----:B------:R-:W-:Y:S01]  /*6d90*/  ISETP.NE.AND P1, PT, R13, 0x300, PT ;  /* 0x000003000d00780c */ /* 0x000fe20003f25270 */
[----:B0-----:R-:W-:Y:S01]  /*6da0*/  IMAD R24, R3, UR4, RZ ;  /* 0x0000000403187c24 */ /* 0x001fe2000f8e02ff */
[----:B------:R-:W-:-:S04]  /*6db0*/  MOV R3, R7 ;  /* 0x0000000700037202 */ /* 0x000fc80000000f00 */
[----:B------:R-:W-:-:S07]  /*6dc0*/  SHF.R.S32.HI R26, RZ, 0x1f, R24 ;  /* 0x0000001fff1a7819 */ /* 0x000fce0000011418 */
[----:B------:R-:W-:Y:S05]  /*6dd0*/  @!P1 BRA `(.L_x_507) ;  /* 0x00000000006c9947 */ /* 0x000fea0003800000 */
[----:B------:R-:W-:Y:S02]  /*6de0*/  IADD3 R17, PT, PT, R17, 0x240, RZ ;  /* 0x0000024011117810 */ /* 0x000fe40007ffe0ff */
[----:B------:R-:W-:Y:S02]  /*6df0*/  LEA.HI R3, R12, 0x1, RZ, 0x18 ;  /* 0x000000010c037811 */ /* 0x000fe400078fc0ff */
[----:B------:R-:W-:Y:S02]  /*6e00*/  IADD3 R20, P1, P2, R24, R10, R7 ;  /* 0x0000000a18147210 */ /* 0x000fe40007a3e007 */
[----:B------:R-:W-:Y:S02]  /*6e10*/  LEA R17, R22, R17, 0x18 ;  /* 0x0000001116117211 */ /* 0x000fe400078ec0ff */
[----:B------:R-:W-:Y:S02]  /*6e20*/  LOP3.LUT R10, R3, 0x3, RZ, 0xc0, !PT ;  /* 0x00000003030a7812 */ /* 0x000fe400078ec0ff */
[----:B------:R-:W-:-:S02]  /*6e30*/  IADD3.X R11, PT, PT, R26, R11, RZ, P1, P2 ;  /* 0x0000000b1a0b7210 */ /* 0x000fc40000fe44ff */
[----:B------:R-:W-:Y:S02]  /*6e40*/  MOV R14, RZ ;  /* 0x000000ff000e7202 */ /* 0x000fe40000000f00 */
[----:B------:R-:W-:Y:S02]  /*6e50*/  MOV R3, R7 ;  /* 0x0000000700037202 */ /* 0x000fe40000000f00 */
[----:B------:R-:W-:Y:S02]  /*6e60*/  LEA R12, R6, R17, 0x2 ;  /* 0x00000011060c7211 */ /* 0x000fe400078e10ff */
[----:B------:R-:W-:-:S07]  /*6e70*/  IADD3 R13, PT, PT, -R10, RZ, RZ ;  /* 0x000000ff0a0d7210 */ /* 0x000fce0007ffe1ff */
.L_x_508:
[----:B------:R-:W-:-:S06]  /*6e80*/  MOV R10, R20 ;  /* 0x00000014000a7202 */ /* 0x000fcc0000000f00 */
[----:B------:R0:W2:Y:S01]  /*6e90*/  LDG.E.U8 R10, desc[UR36][R10.64] ;  /* 0x000000240a0a7981 */ /* 0x0000a2000c1e1100 */
[----:B------:R-:W-:Y:S02]  /*6ea0*/  IADD3 R13, PT, PT, R13, 0x1, RZ ;  /* 0x000000010d0d7810 */ /* 0x000fe40007ffe0ff */
[----:B------:R-:W-:Y:S02]  /*6eb0*/  IADD3 R20, P2, PT, R20, 0x100, RZ ;  /* 0x0000010014147810 */ /* 0x000fe40007f5e0ff */
[----:B------:R-:W-:Y:S02]  /*6ec0*/  IADD3 R3, PT, PT, R3, 0x100, RZ ;  /* 0x0000010003037810 */ /* 0x000fe40007ffe0ff */
[----:B0-----:R-:W-:Y:S02]  /*6ed0*/  IADD3.X R11, PT, PT, RZ, R11, RZ, P2, !PT ;  /* 0x0000000bff0b7210 */ /* 0x001fe400017fe4ff */
[----:B--2---:R-:W-:-:S13]  /*6ee0*/  ISETP.NE.AND P1, PT, R10, RZ, PT ;  /* 0x000000ff0a00720c */ /* 0x004fda0003f25270 */
[----:B------:R-:W1:Y:S02]  /*6ef0*/  @!P1 LDS R15, [R12] ;  /* 0x000000000c0f9984 */ /* 0x000e640000000800 */
[----:B-1----:R-:W-:Y:S01]  /*6f00*/  @!P1 FADD.FTZ R17, -R42, R15 ;  /* 0x0000000f2a119221 */ /* 0x002fe20000010100 */
[----:B------:R-:W-:-:S03]  /*6f10*/  HFMA2 R15, -RZ, RZ, 0, 0 ;  /* 0x00000000ff0f7431 */ /* 0x000fc600000001ff */
[----:B------:R-:W-:-:S04]  /*6f20*/  @!P1 FMUL.FTZ R17, R17, 1.4426950216293334961 ;  /* 0x3fb8aa3b11119820 */ /* 0x000fc80000410000 */
[----:B------:R-:W0:Y:S01]  /*6f30*/  @!P1 MUFU.EX2 R15, R17 ;  /* 0x00000011000f9308 */ /* 0x000e220000000800 */
[----:B------:R-:W-:Y:S01]  /*6f40*/  ISETP.NE.AND P1, PT, R13, RZ, PT ;  /* 0x000000ff0d00720c */ /* 0x000fe20003f25270 */
[----:B0-----:R0:W-:Y:S01]  /*6f50*/  STS [R12], R15 ;  /* 0x0000000f0c007388 */ /* 0x0011e20000000800 */
[----:B------:R-:W-:Y:S01]  /*6f60*/  FADD.FTZ R14, R15, R14 ;  /* 0x0000000e0f0e7221 */ /* 0x000fe20000010000 */
[----:B0-----:R-:W-:-:S10]  /*6f70*/  IADD3 R12, PT, PT, R12, 0x400, RZ ;  /* 0x000004000c0c7810 */ /* 0x001fd40007ffe0ff */
[----:B------:R-:W-:Y:S05]  /*6f80*/  @P1 BRA `(.L_x_508) ;  /* 0xfffffffc00bc1947 */ /* 0x000fea000383ffff */
.L_x_507:
[----:B------:R-:W-:Y:S05]  /*6f90*/  BSYNC.RECONVERGENT B1 ;  /* 0x0000000000017941 */ /* 0x000fea0003800200 */
.L_x_506:
[----:B------:R-:W-:Y:S05]  /*6fa0*/  @!P0 BRA `(.L_x_496) ;  /* 0x0000000000dc8947 */ /* 0x000fea0003800000 */
[----:B------:R-:W0:Y:S01]  /*6fb0*/  S2R R12, SR_CgaCtaId ;  /* 0x00000000000c7919 */ /* 0x000e220000008800 */
[----:B------:R-:W2:Y:S01]  /*6fc0*/  LDCU.64 UR4, c[0x0][0x420] ;  /* 0x00008400ff0477ac */ /* 0x000ea20008000a00 */
[----:B------:R-:W-:Y:S02]  /*6fd0*/  MOV R11, 0x400 ;  /* 0x00000400000b7802 */ /* 0x000fe40000000f00 */
[----:B------:R-:W-:Y:S02]  /*6fe0*/  SHF.L.U32 R10, R5, 0x2, RZ ;  /* 0x00000002050a7819 */ /* 0x000fe400000006ff */
[----:B------:R-:W-:Y:S02]  /*6ff0*/  IADD3 R11, PT, PT, R11, 0x240, RZ ;  /* 0x000002400b0b7810 */ /* 0x000fe40007ffe0ff */
[----:B------:R-:W-:Y:S02]  /*7000*/  LEA R10, R3, -R10, 0x2 ;  /* 0x8000000a030a7211 */ /* 0x000fe400078e10ff */
[----:B--2---:R-:W-:-:S04]  /*7010*/  IADD3 R15, P0, P1, R24, UR4, R3 ;  /* 0x00000004180f7c10 */ /* 0x004fc8000f91e003 */
[----:B------:R-:W-:Y:S02]  /*7020*/  IADD3 R15, P2, PT, R15, 0x200, RZ ;  /* 0x000002000f0f7810 */ /* 0x000fe40007f5e0ff */
[----:B0-----:R-:W-:Y:S02]  /*7030*/  LEA R13, R12, R11, 0x18 ;  /* 0x0000000b0c0d7211 */ /* 0x001fe400078ec0ff */
[----:B------:R-:W-:Y:S02]  /*7040*/  IADD3.X R11, PT, PT, R26, UR5, RZ, P0, P1 ;  /* 0x000000051a0b7c10 */ /* 0x000fe400087e24ff */
[----:B------:R-:W-:Y:S02]  /*7050*/  IADD3 R12, PT, PT, R10, 0x800, R13 ;  /* 0x000008000a0c7810 */ /* 0x000fe40007ffe00d */
[----:B------:R-:W-:-:S07]  /*7060*/  IADD3.X R11, PT, PT, RZ, R11, RZ, P2, !PT ;  /* 0x0000000bff0b7210 */ /* 0x000fce00017fe4ff */
.L_x_509:
[----:B------:R-:W-:-:S05]  /*7070*/  MOV R10, R15 ;  /* 0x0000000f000a7202 */ /* 0x000fca0000000f00 */
[----:B------:R-:W2:Y:S04]  /*7080*/  LDG.E.U8 R17, desc[UR36][R10.64+-0x200] ;  /* 0xfffe00240a117981 */ /* 0x000ea8000c1e1100 */
[----:B------:R-:W3:Y:S04]  /*7090*/  LDG.E.U8 R13, desc[UR36][R10.64+-0x100] ;  /* 0xffff00240a0d7981 */ /* 0x000ee8000c1e1100 */
[----:B------:R-:W4:Y:S04]  /*70a0*/  LDG.E.U8 R15, desc[UR36][R10.64] ;  /* 0x000000240a0f7981 */ /* 0x000f28000c1e1100 */
[----:B------:R-:W5:Y:S01]  /*70b0*/  LDG.E.U8 R20, desc[UR36][R10.64+0x100] ;  /* 0x000100240a147981 */ /* 0x000f62000c1e1100 */
[----:B------:R-:W-:-:S02]  /*70c0*/  IADD3 R3, PT, PT, R3, 0x400, RZ ;  /* 0x0000040003037810 */ /* 0x000fc40007ffe0ff */
[----:B--2---:R-:W-:Y:S02]  /*70d0*/  ISETP.NE.AND P0, PT, R17, RZ, PT ;  /* 0x000000ff1100720c */ /* 0x004fe40003f05270 */
[----:B---3--:R-:W-:Y:S02]  /*70e0*/  ISETP.NE.AND P1, PT, R13, RZ, PT ;  /* 0x000000ff0d00720c */ /* 0x008fe40003f25270 */
[----:B----4-:R-:W-:Y:S02]  /*70f0*/  ISETP.NE.AND P2, PT, R15, RZ, PT ;  /* 0x000000ff0f00720c */ /* 0x010fe40003f45270 */
[----:B-----5:R-:W-:-:S07]  /*7100*/  ISETP.NE.AND P3, PT, R20, RZ, PT ;  /* 0x000000ff1400720c */ /* 0x020fce0003f65270 */
[----:B------:R-:W1:Y:S04]  /*7110*/  @!P0 LDS R13, [R12+-0x800] ;  /* 0xfff800000c0d8984 */ /* 0x000e680000000800 */
[----:B------:R-:W0:Y:S04]  /*7120*/  @!P1 LDS R17, [R12+-0x400] ;  /* 0xfffc00000c119984 */ /* 0x000e280000000800 */
[----:B------:R-:W2:Y:S04]  /*7130*/  @!P2 LDS R21, [R12] ;  /* 0x000000000c15a984 */ /* 0x000ea80000000800 */
[----:B------:R-:W3:Y:S01]  /*7140*/  @!P3 LDS R23, [R12+0x400] ;  /* 0x000400000c17b984 */ /* 0x000ee20000000800 */
[----:B-1----:R-:W-:Y:S01]  /*7150*/  @!P0 FADD.FTZ R15, -R42, R13 ;  /* 0x0000000d2a0f8221 */ /* 0x002fe20000010100 */
[----:B------:R-:W-:-:S03]  /*7160*/  HFMA2 R13, -RZ, RZ, 0, 0 ;  /* 0x00000000ff0d7431 */ /* 0x000fc600000001ff */
[----:B------:R-:W-:Y:S01]  /*7170*/  @!P0 FMUL.FTZ R15, R15, 1.4426950216293334961 ;  /* 0x3fb8aa3b0f0f8820 */ /* 0x000fe20000410000 */
[C---:B0-----:R-:W-:Y:S01]  /*7180*/  @!P1 FADD.FTZ R20, -R42.reuse, R17 ;  /* 0x000000112a149221 */ /* 0x041fe20000010100 */
[----:B------:R-:W-:Y:S01]  /*7190*/  MOV R17, RZ ;  /* 0x000000ff00117202 */ /* 0x000fe20000000f00 */
[----:B--2---:R-:W-:Y:S01]  /*71a0*/  @!P2 FADD.FTZ R22, -R42, R21 ;  /* 0x000000152a16a221 */ /* 0x004fe20000010100 */
[----:B------:R-:W-:Y:S02]  /*71b0*/  HFMA2 R21, -RZ, RZ, 0, 0 ;  /* 0x00000000ff157431 */ /* 0x000fe400000001ff */
[----:B------:R-:W-:Y:S01]  /*71c0*/  @!P1 FMUL.FTZ R20, R20, 1.4426950216293334961 ;  /* 0x3fb8aa3b14149820 */ /* 0x000fe20000410000 */
[----:B------:R0:W1:Y:S01]  /*71d0*/  @!P0 MUFU.EX2 R13, R15 ;  /* 0x0000000f000d8308 */ /* 0x0000620000000800 */
[----:B---3--:R-:W-:Y:S01]  /*71e0*/  @!P3 FADD.FTZ R24, -R42, R23 ;  /* 0x000000172a18b221 */ /* 0x008fe20000010100 */
[----:B------:R-:W-:Y:S01]  /*71f0*/  @!P2 FMUL.FTZ R22, R22, 1.4426950216293334961 ;  /* 0x3fb8aa3b1616a820 */ /* 0x000fe20000410000 */
[----:B------:R-:W-:-:S02]  /*7200*/  MOV R23, RZ ;  /* 0x000000ff00177202 */ /* 0x000fc40000000f00 */
[----:B------:R-:W-:Y:S01]  /*7210*/  @!P3 FMUL.FTZ R24, R24, 1.4426950216293334961 ;  /* 0x3fb8aa3b1818b820 */ /* 0x000fe20000410000 */
[----:B------:R-:W-:Y:S02]  /*7220*/  ISETP.GE.AND P0, PT, R3, R16, PT ;  /* 0x000000100300720c */ /* 0x000fe40003f06270 */
        /* <DEDUP_REMOVED lines=13> */
[----:B0-----:R-:W-:Y:S01]  /*7300*/  IADD3 R12, PT, PT, R12, 0x1000, RZ ;  /* 0x000010000c0c7810 */ /* 0x001fe20007ffe0ff */
[----:B------:R-:W-:Y:S06]  /*7310*/  @!P0 BRA `(.L_x_509) ;  /* 0xfffffffc00548947 */ /* 0x000fec000383ffff */
.L_x_496:
[----:B------:R-:W-:Y:S05]  /*7320*/  BSYNC.RECONVERGENT B0 ;  /* 0x0000000000007941 */ /* 0x000fea0003800200 */
.L_x_495:
        /* <DEDUP_REMOVED lines=23> */
[----:B------:R-:W-:-:S03]  /*74a0*/  ISETP.GE.AND P1, PT, R7, R16, PT ;  /* 0x000000100700720c */ /* 0x000fc60003f26270 */
[----:B0-----:R-:W0:Y:S02]  /*74b0*/  SHFL.BFLY PT, R8, R13, 0x4, 0x1f ;  /* 0x0c801f000d087f89 */ /* 0x001e2400000e0000 */
[----:B0-----:R-:W-:-:S05]  /*74c0*/  FADD.FTZ R8, R8, R13 ;  /* 0x0000000d08087221 */ /* 0x001fca0000010000 */
[----:B------:R-:W0:Y:S02]  /*74d0*/  SHFL.BFLY PT, R3, R8, 0x2, 0x1f ;  /* 0x0c401f0008037f89 */ /* 0x000e2400000e0000 */
[----:B0-----:R-:W-:Y:S01]  /*74e0*/  FADD.FTZ R10, R8, R3 ;  /* 0x00000003080a7221 */ /* 0x001fe20000010000 */
[----:B------:R-:W-:-:S04]  /*74f0*/  CS2R R8, SRZ ;  /* 0x0000000000087805 */ /* 0x000fc8000001ff00 */
[----:B------:R-:W0:Y:S02]  /*7500*/  SHFL.BFLY PT, R3, R10, 0x1, 0x1f ;  /* 0x0c201f000a037f89 */ /* 0x000e2400000e0000 */
[----:B0-----:R-:W-:Y:S02]  /*7510*/  FADD.FTZ R11, R10, R3 ;  /* 0x000000030a0b7221 */ /* 0x001fe40000010000 */
[----:B------:R-:W0:Y:S04]  /*7520*/  S2R R3, SR_CTAID.X ;  /* 0x0000000000037919 */ /* 0x000e280000002500 */
[----:B------:R-:W2:Y:S02]  /*7530*/  SHFL.IDX PT, R11, R11, RZ, 0x1f ;  /* 0x00001fff0b0b7589 */ /* 0x000ea400000e0000 */
[----:B--2---:R-:W-:-:S04]  /*7540*/  FADD.FTZ R0, R11, 9.9999999747524270788e-07 ;  /* 0x358637bd0b007421 */ /* 0x004fc80000010000 */
[----:B------:R2:W3:Y:S01]  /*7550*/  MUFU.RCP R17, R0 ;  /* 0x0000000000117308 */ /* 0x0004e20000001000 */
[----:B0-----:R-:W-:Y:S05]  /*7560*/  @!P0 BRA `(.L_x_510) ;  /* 0x0000000000248947 */ /* 0x001fea0003800000 */
[----:B------:R-:W0:Y:S01]  /*7570*/  S2R R8, SR_CTAID.Y ;  /* 0x0000000000087919 */ /* 0x000e220000002600 */
[----:B------:R-:W0:Y:S08]  /*7580*/  LDC R9, c[0x0][0x3f8] ;  /* 0x0000fe00ff097b82 */ /* 0x000e300000000800 */
[----:B--2---:R-:W2:Y:S08]  /*7590*/  LDC R0, c[0x0][0x488] ;  /* 0x00012200ff007b82 */ /* 0x004eb00000000800 */
[----:B------:R-:W2:Y:S08]  /*75a0*/  LDC R10, c[0x0][0x40c] ;  /* 0x00010300ff0a7b82 */ /* 0x000eb00000000800 */
[----:B------:R-:W4:Y:S01]  /*75b0*/  LDC R11, c[0x0][0x3f4] ;  /* 0x0000fd00ff0b7b82 */ /* 0x000f220000000800 */
[----:B0-----:R-:W-:-:S04]  /*75c0*/  IMAD R9, R8, R9, R3 ;  /* 0x0000000908097224 */ /* 0x001fc800078e0203 */
[----:B--2---:R-:W-:-:S04]  /*75d0*/  IMAD R0, R9, R0, R10 ;  /* 0x0000000009007224 */ /* 0x004fc800078e020a */
[----:B----4-:R-:W-:-:S05]  /*75e0*/  IMAD R8, R0, R11, RZ ;  /* 0x0000000b00087224 */ /* 0x010fca00078e02ff */
[----:B------:R-:W-:-:S07]  /*75f0*/  SHF.R.S32.HI R9, RZ, 0x1f, R8 ;  /* 0x0000001fff097819 */ /* 0x000fce0000011408 */
.L_x_510:
[----:B------:R-:W-:Y:S04]  /*7600*/  BSSY.RECONVERGENT B0, `(.L_x_511) ;  /* 0x0000061000007945 */ /* 0x000fe80003800200 */
[----:B------:R-:W-:Y:S05]  /*7610*/  @P1 BRA `(.L_x_512) ;  /* 0x00000004007c1947 */ /* 0x000fea0003800000 */
[----:B--2---:R-:W-:Y:S01]  /*7620*/  VIADDMNMX R0, R7, 0x100, R16, !PT ;  /* 0x0000010007007846 */ /* 0x004fe20007800110 */
        /* <DEDUP_REMOVED lines=12> */
[----:B------:R-:W-:Y:S01]  /*76f0*/  SHF.L.U32 R10, R0, 0x8, RZ ;  /* 0x00000008000a7819 */ /* 0x000fe200000006ff */
[----:B------:R-:W-:Y:S01]  /*7700*/  UIADD3 UR4, UPT, UPT, UR4, 0x240, URZ ;  /* 0x0000024004047890 */ /* 0x000fe2000fffe0ff */
[----:B------:R-:W-:Y:S02]  /*7710*/  IADD3.X R20, PT, PT, RZ, R9, RZ, P2, !PT ;  /* 0x00000009ff147210 */ /* 0x000fe400017fe4ff */
[----:B------:R-:W-:-:S02]  /*7720*/  LOP3.LUT R12, R10, 0x300, RZ, 0xc0, !PT ;  /* 0x000003000a0c7812 */ /* 0x000fc400078ec0ff */
[----:B------:R-:W-:Y:S02]  /*7730*/  LOP3.LUT R0, R0, 0x3, RZ, 0xc0, !PT ;  /* 0x0000000300007812 */ /* 0x000fe400078ec0ff */
[----:B------:R-:W-:Y:S02]  /*7740*/  LEA R10, R6, UR5, 0x1 ;  /* 0x00000005060a7c11 */ /* 0x000fe4000f8e08ff */
[----:B------:R-:W-:Y:S02]  /*7750*/  IADD3 R7, PT, PT, R7, R12, RZ ;  /* 0x0000000c07077210 */ /* 0x000fe40007ffe0ff */
[----:B------:R-:W-:Y:S02]  /*7760*/  IADD3 R13, PT, PT, -R0, RZ, RZ ;  /* 0x000000ff000d7210 */ /* 0x000fe40007ffe1ff */
[----:B--2---:R-:W-:Y:S01]  /*7770*/  LEA R14, P2, R15, UR8, 0x2 ;  /* 0x000000080f0e7c11 */ /* 0x004fe2000f8410ff */
[----:B0-----:R-:W-:-:S03]  /*7780*/  ULEA UR4, UR6, UR4, 0x18 ;  /* 0x0000000406047291 */ /* 0x001fc6000f8ec0ff */
[----:B------:R-:W-:-:S03]  /*7790*/  LEA.HI.X R15, R15, UR9, R20, 0x2, P2 ;  /* 0x000000090f0f7c11 */ /* 0x000fc600090f1414 */
[----:B------:R-:W-:Y:S02]  /*77a0*/  IADD3 R0, PT, PT, R10, UR4, RZ ;  /* 0x000000040a007c10 */ /* 0x000fe4000fffe0ff */
[----:B------:R-:W-:-:S07]  /*77b0*/  LEA R12, R6, UR4, 0x2 ;  /* 0x00000004060c7c11 */ /* 0x000fce000f8e10ff */
.L_x_515:
[----:B--2---:R0:W3:Y:S01]  /*77c0*/  LDS R10, [R12] ;  /* 0x000000000c0a7984 */ /* 0x0040e20000000800 */
[----:B------:R-:W-:Y:S02]  /*77d0*/  @P0 MOV R11, R15 ;  /* 0x0000000f000b0202 */ /* 0x000fe40000000f00 */
[----:B------:R-:W-:-:S04]  /*77e0*/  IADD3 R13, PT, PT, R13, 0x1, RZ ;  /* 0x000000010d0d7810 */ /* 0x000fc80007ffe0ff */
[----:B------:R-:W-:Y:S02]  /*77f0*/  ISETP.NE.AND P3, PT, R13, RZ, PT ;  /* 0x000000ff0d00720c */ /* 0x000fe40003f65270 */
[----:B0-----:R-:W-:Y:S01]  /*7800*/  IADD3 R12, PT, PT, R12, 0x400, RZ ;  /* 0x000004000c0c7810 */ /* 0x001fe20007ffe0ff */
[----:B---3--:R-:W-:-:S05]  /*7810*/  FMUL.FTZ R21, R10, R17 ;  /* 0x000000110a157220 */ /* 0x008fca0000410000 */
[----:B------:R-:W-:-:S04]  /*7820*/  F2FP.F16.F32.PACK_AB R10, RZ, R21 ;  /* 0x00000015ff0a723e */ /* 0x000fc800000000ff */
[----:B------:R-:W-:Y:S02]  /*7830*/  PRMT R20, R10, 0x7610, R20 ;  /* 0x000076100a147816 */ /* 0x000fe40000000014 */
[----:B------:R-:W-:Y:S02]  /*7840*/  @P0 MOV R10, R14 ;  /* 0x0000000e000a0202 */ /* 0x000fe40000000f00 */
[----:B------:R-:W-:Y:S01]  /*7850*/  IADD3 R14, P2, PT, R14, 0x400, RZ ;  /* 0x000004000e0e7810 */ /* 0x000fe20007f5e0ff */
[----:B------:R0:W-:Y:S03]  /*7860*/  STS.U16 [R0], R20 ;  /* 0x0000001400007388 */ /* 0x0001e60000000400 */
[----:B------:R-:W-:Y:S01]  /*7870*/  IADD3.X R15, PT, PT, RZ, R15, RZ, P2, !PT ;  /* 0x0000000fff0f7210 */ /* 0x000fe200017fe4ff */
[----:B------:R2:W-:Y:S01]  /*7880*/  @P0 STG.E desc[UR36][R10.64], R21 ;  /* 0x000000150a000986 */ /* 0x0005e2000c101924 */
[----:B0-----:R-:W-:Y:S01]  /*7890*/  IADD3 R0, PT, PT, R0, 0x200, RZ ;  /* 0x0000020000007810 */ /* 0x001fe20007ffe0ff */
[----:B------:R-:W-:Y:S06]  /*78a0*/  @P3 BRA `(.L_x_515) ;  /* 0xfffffffc00c43947 */ /* 0x000fec000383ffff */
.L_x_514:
[----:B------:R-:W-:Y:S05]  /*78b0*/  BSYNC.RECONVERGENT B1 ;  /* 0x0000000000017941 */ /* 0x000fea0003800200 */
.L_x_513:
[----:B------:R-:W-:Y:S05]  /*78c0*/  @!P1 BRA `(.L_x_512) ;  /* 0x0000000000d09947 */ /* 0x000fea0003800000 */
[----:B--2---:R-:W0:Y:S01]  /*78d0*/  S2R R11, SR_CgaCtaId ;  /* 0x00000000000b7919 */ /* 0x004e220000008800 */
[----:B------:R-:W2:Y:S01]  /*78e0*/  LDCU.64 UR8, c[0x0][0x480] ;  /* 0x00009000ff0877ac */ /* 0x000ea20008000a00 */
[----:B------:R-:W-:Y:S02]  /*78f0*/  MOV R0, 0x400 ;  /* 0x0000040000007802 */ /* 0x000fe40000000f00 */
[C---:B------:R-:W-:Y:S01]  /*7900*/  IADD3 R10, P0, PT, R7.reuse, R8, RZ ;  /* 0x00000008070a7210 */ /* 0x040fe20007f1e0ff */
[----:B------:R-:W-:Y:S01]  /*7910*/  UISETP.NE.AND UP0, UPT, UR7, URZ, UPT ;  /* 0x000000ff0700728c */ /* 0x000fe2000bf05270 */
[----:B------:R-:W-:Y:S02]  /*7920*/  IADD3 R0, PT, PT, R0, 0x240, RZ ;  /* 0x0000024000007810 */ /* 0x000fe40007ffe0ff */
[----:B------:R-:W-:Y:S02]  /*7930*/  LEA R8, R7, UR5, 0x1 ;  /* 0x0000000507087c11 */ /* 0x000fe4000f8e08ff */
[----:B------:R-:W-:-:S02]  /*7940*/  IADD3.X R9, PT, PT, RZ, R9, RZ, P0, !PT ;  /* 0x00000009ff097210 */ /* 0x000fc400007fe4ff */
[----:B------:R-:W-:Y:S01]  /*7950*/  ISETP.NE.AND P1, PT, RZ, UR7, PT ;  /* 0x00000007ff007c0c */ /* 0x000fe2000bf25270 */
[----:B------:R-:W-:Y:S01]  /*7960*/  IMAD R8, R5, -0x2, R8 ;  /* 0xfffffffe05087824 */ /* 0x000fe200078e0208 */
[----:B------:R-:W-:Y:S02]  /*7970*/  PLOP3.LUT P0, PT, PT, PT, UP0, 0x80, 0x8 ;  /* 0x000000000008781c */ /* 0x000fe40003f0f008 */
[----:B--2---:R-:W-:-:S04]  /*7980*/  LEA R12, P3, R10, UR8, 0x2 ;  /* 0x000000080a0c7c11 */ /* 0x004fc8000f8610ff */
[----:B------:R-:W-:Y:S02]  /*7990*/  IADD3 R12, P2, PT, R12, 0x800, RZ ;  /* 0x000008000c0c7810 */ /* 0x000fe40007f5e0ff */
[----:B------:R-:W-:-:S04]  /*79a0*/  LEA.HI.X R9, R10, UR9, R9, 0x2, P3 ;  /* 0x000000090a097c11 */ /* 0x000fc800098f1409 */
[----:B------:R-:W-:Y:S02]  /*79b0*/  IADD3.X R13, PT, PT, RZ, R9, RZ, P2, !PT ;  /* 0x00000009ff0d7210 */ /* 0x000fe400017fe4ff */
[----:B0-----:R-:W-:Y:S02]  /*79c0*/  LEA R11, R11, R0, 0x18 ;  /* 0x000000000b0b7211 */ /* 0x001fe400078ec0ff */
[----:B------:R-:W-:Y:S02]  /*79d0*/  SHF.L.U32 R0, R5, 0x2, RZ ;  /* 0x0000000205007819 */ /* 0x000fe400000006ff */
[----:B------:R-:W-:Y:S02]  /*79e0*/  IADD3 R10, PT, PT, R8, 0x400, R11 ;  /* 0x00000400080a7810 */ /* 0x000fe40007ffe00b */
[----:B------:R-:W-:-:S04]  /*79f0*/  LEA R0, R7, -R0, 0x2 ;  /* 0x8000000007007211 */ /* 0x000fc800078e10ff */
[----:B------:R-:W-:-:S07]  /*7a00*/  IADD3 R0, PT, PT, R0, 0x800, R11 ;  /* 0x0000080000007810 */ /* 0x000fce0007ffe00b */
.L_x_516:
[----:B------:R-:W3:Y:S01]  /*7a10*/  LDS R8, [R0+-0x800] ;  /* 0xfff8000000087984 */ /* 0x000ee20000000800 */
[----:B------:R-:W-:-:S04]  /*7a20*/  IADD3 R7, PT, PT, R7, 0x400, RZ ;  /* 0x0000040007077810 */ /* 0x000fc80007ffe0ff */
[----:B------:R-:W-:Y:S01]  /*7a30*/  ISETP.GE.AND P2, PT, R7, R16, PT ;  /* 0x000000100700720c */ /* 0x000fe20003f46270 */
[----:B---3--:R-:W-:-:S05]  /*7a40*/  FMUL.FTZ R15, R8, R17 ;  /* 0x00000011080f7220 */ /* 0x008fca0000410000 */
[----:B------:R-:W-:-:S04]  /*7a50*/  F2FP.F16.F32.PACK_AB R8, RZ, R15 ;  /* 0x0000000fff08723e */ /* 0x000fc800000000ff */
[----:B------:R-:W-:-:S05]  /*7a60*/  PRMT R9, R8, 0x7610, R9 ;  /* 0x0000761008097816 */ /* 0x000fca0000000009 */
[----:B------:R0:W-:Y:S04]  /*7a70*/  STS.U16 [R10+-0x400], R9 ;  /* 0xfffc00090a007388 */ /* 0x0001e80000000400 */
[----:B------:R-:W2:Y:S01]  /*7a80*/  LDS R8, [R0+-0x400] ;  /* 0xfffc000000087984 */ /* 0x000ea20000000800 */
[----:B0-----:R-:W-:Y:S01]  /*7a90*/  MOV R9, R13 ;  /* 0x0000000d00097202 */ /* 0x001fe20000000f00 */
[----:B--2---:R-:W-:-:S05]  /*7aa0*/  FMUL.FTZ R21, R8, R17 ;  /* 0x0000001108157220 */ /* 0x004fca0000410000 */
        /* <DEDUP_REMOVED lines=8> */
[----:B0-----:R-:W-:Y:S02]  /*7b30*/  MOV R8, R12 ;  /* 0x0000000c00087202 */ /* 0x001fe40000000f00 */
[----:B--2---:R-:W-:Y:S02]  /*7b40*/  IADD3 R0, PT, PT, R0, 0x1000, RZ ;  /* 0x0000100000007810 */ /* 0x004fe40007ffe0ff */
[----:B------:R-:W-:Y:S01]  /*7b50*/  IADD3 R12, P3, PT, R8, 0x1000, RZ ;  /* 0x00001000080c7810 */ /* 0x000fe20007f7e0ff */
[----:B------:R-:W-:Y:S01]  /*7b60*/  @P0 STG.E desc[UR36][R8.64+-0x800], R15 ;  /* 0xfff8000f08000986 */ /* 0x000fe2000c101924 */
[----:B------:R-:W-:-:S02]  /*7b70*/  PLOP3.LUT P0, PT, P1, PT, PT, 0x80, 0x8 ;  /* 0x000000000008781c */ /* 0x000fc40000f0f070 */
[----:B------:R-:W-:-:S11]  /*7b80*/  IADD3.X R13, PT, PT, RZ, R9, RZ, P3, !PT ;  /* 0x00000009ff0d7210 */ /* 0x000fd60001ffe4ff */
        /* <DEDUP_REMOVED lines=8> */
.L_x_512:
[----:B------:R-:W-:Y:S05]  /*7c10*/  BSYNC.RECONVERGENT B0 ;  /* 0x0000000000007941 */ /* 0x000fea0003800200 */
.L_x_511:
[----:B------:R-:W-:Y:S01]  /*7c20*/  IADD3 R26, PT, PT, R16, -0x1, RZ ;  /* 0xffffffff101a7810 */ /* 0x000fe20007ffe0ff */
[----:B------:R-:W0:Y:S01]  /*7c30*/  S2R R30, SR_CgaCtaId ;  /* 0x00000000001e7919 */ /* 0x000e220000008800 */
[----:B------:R-:W4:Y:S01]  /*7c40*/  LDCU UR9, c[0x0][0x40c] ;  /* 0x00008180ff0977ac */ /* 0x000f220008000800 */
[----:B------:R-:W3:Y:S01]  /*7c50*/  S2UR UR4, SR_CTAID.Y ;  /* 0x00000000000479c3 */ /* 0x000ee20000002600 */
[----:B------:R-:W-:Y:S01]  /*7c60*/  SHF.R.S32.HI R7, RZ, 0x1f, R26 ;  /* 0x0000001fff077819 */ /* 0x000fe2000001141a */
[----:B------:R-:W-:Y:S01]  /*7c70*/  BSSY.RECONVERGENT B0, `(.L_x_517) ;  /* 0x0000023000007945 */ /* 0x000fe20003800200 */
[----:B--2---:R-:W-:Y:S01]  /*7c80*/  SHF.L.U32 R0, R6, 0x3, RZ ;  /* 0x0000000306007819 */ /* 0x004fe200000006ff */
[----:B------:R-:W2:Y:S01]  /*7c90*/  LDCU UR8, c[0x0][0x3f4] ;  /* 0x00007e80ff0877ac */ /* 0x000ea20008000800 */
[----:B------:R-:W-:Y:S02]  /*7ca0*/  LEA.HI R7, R7, R26, RZ, 0x4 ;  /* 0x0000001a07077211 */ /* 0x000fe400078f20ff */
[----:B------:R-:W-:-:S02]  /*7cb0*/  CS2R R10, SRZ ;  /* 0x00000000000a7805 */ /* 0x000fc4000001ff00 */
[----:B------:R-:W-:Y:S01]  /*7cc0*/  LOP3.LUT R0, R0, 0x78, RZ, 0xc0, !PT ;  /* 0x0000007800007812 */ /* 0x000fe200078ec0ff */
[----:B------:R-:W3:Y:S01]  /*7cd0*/  LDC R32, c[0x0][0x3f8] ;  /* 0x0000fe00ff207b82 */ /* 0x000ee20000000800 */
[----:B------:R-:W-:Y:S02]  /*7ce0*/  LOP3.LUT R9, R7, 0xfffffff0, RZ, 0xc0, !PT ;  /* 0xfffffff007097812 */ /* 0x000fe400078ec0ff */
[----:B------:R-:W-:Y:S02]  /*7cf0*/  SHF.R.U32.HI R7, RZ, 0x4, R6 ;  /* 0x00000004ff077819 */ /* 0x000fe40000011606 */
[----:B------:R-:W-:Y:S02]  /*7d00*/  IADD3 R28, PT, PT, R26, -R9, RZ ;  /* 0x800000091a1c7210 */ /* 0x000fe40007ffe0ff */
[----:B------:R-:W-:Y:S02]  /*7d10*/  MOV R12, 0x400 ;  /* 0x00000400000c7802 */ /* 0x000fe40000000f00 */
[----:B------:R-:W-:-:S02]  /*7d20*/  ISETP.NE.AND P0, PT, R7, R28, PT ;  /* 0x0000001c0700720c */ /* 0x000fc40003f05270 */
[----:B------:R-:W-:Y:S02]  /*7d30*/  SHF.L.U32 R8, R6, 0x4, RZ ;  /* 0x0000000406087819 */ /* 0x000fe400000006ff */
[----:B----4-:R-:W-:Y:S01]  /*7d40*/  ISETP.NE.OR P0, PT, RZ, UR9, P0 ;  /* 0x00000009ff007c0c */ /* 0x010fe20008705670 */
[----:B--2---:R-:W-:Y:S01]  /*7d50*/  IMAD R37, R4, UR8, R0 ;  /* 0x0000000804257c24 */ /* 0x004fe2000f8e0200 */
[----:B------:R-:W-:Y:S02]  /*7d60*/  IADD3 R9, PT, PT, R12, 0x140, RZ ;  /* 0x000001400c097810 */ /* 0x000fe40007ffe0ff */
[----:B------:R-:W-:Y:S02]  /*7d70*/  ISETP.GT.U32.OR P0, PT, R0, 0x6f, P0 ;  /* 0x0000006f0000780c */ /* 0x000fe40000704470 */
[----:B------:R-:W-:Y:S02]  /*7d80*/  LOP3.LUT R8, R8, 0xf0, RZ, 0xc0, !PT ;  /* 0x000000f008087812 */ /* 0x000fe400078ec0ff */
[----:B0-----:R-:W-:Y:S01]  /*7d90*/  LEA R9, R30, R9, 0x18 ;  /* 0x000000091e097211 */ /* 0x001fe200078ec0ff */
[----:B---3--:R-:W-:-:S03]  /*7da0*/  IMAD R17, R32, UR4, R3 ;  /* 0x0000000420117c24 */ /* 0x008fc6000f8e0203 */
[----:B------:R-:W-:Y:S02]  /*7db0*/  IADD3 R29, PT, PT, R9, R8, RZ ;  /* 0x00000008091d7210 */ /* 0x000fe40007ffe0ff */
[----:B------:R-:W-:Y:S01]  /*7dc0*/  CS2R R8, SRZ ;  /* 0x0000000000087805 */ /* 0x000fe2000001ff00 */
[----:B------:R-:W-:-:S04]  /*7dd0*/  IMAD R17, R17, 0x70, RZ ;  /* 0x0000007011117824 */ /* 0x000fc800078e02ff */
[----:B------:R-:W-:Y:S01]  /*7de0*/  IMAD R35, R17, UR8, R0 ;  /* 0x0000000811237c24 */ /* 0x000fe2000f8e0200 */
[----:B------:R-:W-:Y:S06]  /*7df0*/  @P0 BRA `(.L_x_518) ;  /* 0x0000000000280947 */ /* 0x000fec0003800000 */
[----:B------:R-:W0:Y:S01]  /*7e00*/  LDCU.64 UR6, c[0x0][0x3b0] ;  /* 0x00007600ff0677ac */ /* 0x000e220008000a00 */
[----:B------:R-:W-:Y:S01]  /*7e10*/  HFMA2 R11, -RZ, RZ, 0, 0 ;  /* 0x00000000ff0b7431 */ /* 0x000fe200000001ff */
[----:B0-----:R-:W-:-:S04]  /*7e20*/  UISETP.NE.U32.AND UP0, UPT, UR6, URZ, UPT ;  /* 0x000000ff0600728c */ /* 0x001fc8000bf05070 */
[----:B------:R-:W-:-:S09]  /*7e30*/  UISETP.NE.AND.EX UP0, UPT, UR7, URZ, UPT, UP0 ;  /* 0x000000ff0700728c */ /* 0x000fd2000bf05300 */
[----:B------:R-:W-:Y:S05]  /*7e40*/  BRA.U !UP0, `(.L_x_519) ;  /* 0x0000000108107547 */ /* 0x000fea000b800000 */
[----:B------:R-:W0:Y:S01]  /*7e50*/  LDC.64 R8, c[0x0][0x3b0] ;  /* 0x0000ec00ff087b82 */ /* 0x000e220000000a00 */
[----:B------:R-:W-:-:S04]  /*7e60*/  IMAD R11, R3, 0x70, R0 ;  /* 0x00000070030b7824 */ /* 0x000fc800078e0200 */
[----:B0-----:R-:W-:-:S06]  /*7e70*/  IMAD.WIDE.U32 R8, R11, 0x2, R8 ;  /* 0x000000020b087825 */ /* 0x001fcc00078e0008 */
[----:B------:R-:W5:Y:S02]  /*7e80*/  LDG.E.128 R8, desc[UR36][R8.64] ;  /* 0x0000002408087981 */ /* 0x000f64000c1e1d00 */
.L_x_519:
[----:B-----5:R0:W-:Y:S02]  /*7e90*/  STS.128 [R29], R8 ;  /* 0x000000081d007388 */ /* 0x0201e40000000c00 */
.L_x_518:
[----:B------:R-:W-:Y:S05]  /*7ea0*/  BSYNC.RECONVERGENT B0 ;  /* 0x0000000000007941 */ /* 0x000fea0003800200 */
.L_x_517:
[----:B------:R-:W-:Y:S01]  /*7eb0*/  ISETP.GT.U32.AND P0, PT, R0, 0x6f, PT ;  /* 0x0000006f0000780c */ /* 0x000fe20003f04070 */
[----:B------:R-:W-:Y:S01]  /*7ec0*/  BAR.SYNC.DEFER_BLOCKING 0x0 ;  /* 0x0000000000007b1d */ /* 0x000fe20000010000 */
[----:B------:R-:W-:Y:S01]  /*7ed0*/  HFMA2 R27, -RZ, RZ, 0, 0 ;  /* 0x00000000ff1b7431 */ /* 0x000fe200000001ff */
[----:B------:R-:W-:Y:S02]  /*7ee0*/  MOV R4, RZ ;  /* 0x000000ff00047202 */ /* 0x000fe40000000f00 */
[----:B------:R-:W-:Y:S02]  /*7ef0*/  CS2R R20, SRZ ;  /* 0x0000000000147805 */ /* 0x000fe4000001ff00 */
[----:B------:R-:W-:Y:S02]  /*7f00*/  CS2R R22, SRZ ;  /* 0x0000000000167805 */ /* 0x000fe4000001ff00 */
[----:B------:R-:W-:Y:S01]  /*7f10*/  CS2R R24, SRZ ;  /* 0x0000000000187805 */ /* 0x000fe2000001ff00 */
[----:B------:R-:W2:Y:S01]  /*7f20*/  LDCU UR10, c[0x0][0x40c] ;  /* 0x00008180ff0a77ac */ /* 0x000ea20008000800 */
[----:B------:R-:W-:Y:S04]  /*7f30*/  BSSY.RECONVERGENT B0, `(.L_x_520) ;  /* 0x0000209000007945 */ /* 0x000fe80003800200 */
[----:B------:R-:W-:Y:S05]  /*7f40*/  @P0 BRA `(.L_x_521) ;  /* 0x00000020001c0947 */ /* 0x000fea0003800000 */
[----:B------:R-:W3:Y:S01]  /*7f50*/  LDC.64 R14, c[0x0][0x3c0] ;  /* 0x0000f000ff0e7b82 */ /* 0x000ee20000000a00 */
[----:B-1----:R-:W-:Y:S01]  /*7f60*/  VIMNMX R42, PT, PT, R26, UR8, PT ;  /* 0x000000081a2a7c48 */ /* 0x002fe2000bfe0100 */
[----:B------:R-:W-:Y:S01]  /*7f70*/  BSSY.RECONVERGENT B1, `(.L_x_522) ;  /* 0x00000f1000017945 */ /* 0x000fe20003800200 */
[----:B------:R-:W-:Y:S02]  /*7f80*/  IADD3 R43, PT, PT, R7, R5, RZ ;  /* 0x00000005072b7210 */ /* 0x000fe40007ffe0ff */
[----:B------:R-:W-:Y:S02]  /*7f90*/  IADD3 R31, PT, PT, R12, 0x240, RZ ;  /* 0x000002400c1f7810 */ /* 0x000fe40007ffe0ff */
[----:B------:R-:W-:Y:S02]  /*7fa0*/  ISETP.GE.AND P0, PT, R43, R42, PT ;  /* 0x0000002a2b00720c */ /* 0x000fe40003f06270 */
[----:B------:R-:W-:Y:S02]  /*7fb0*/  LEA R31, R30, R31, 0x18 ;  /* 0x0000001f1e1f7211 */ /* 0x000fe400078ec0ff */
[----:B------:R-:W-:-:S02]  /*7fc0*/  MOV R4, RZ ;  /* 0x000000ff00047202 */ /* 0x000fc40000000f00 */
[----:B------:R-:W-:Y:S01]  /*7fd0*/  IADD3 R30, PT, PT, R31, UR5, RZ ;  /* 0x000000051f1e7c10 */ /* 0x000fe2000fffe0ff */
[----:B---3--:R-:W-:-:S04]  /*7fe0*/  IMAD.WIDE R12, R35, 0x2, R14 ;  /* 0x00000002230c7825 */ /* 0x008fc800078e020e */
[----:B------:R-:W-:Y:S02]  /*7ff0*/  IMAD.WIDE R14, R37, 0x2, R14 ;  /* 0x00000002250e7825 */ /* 0x000fe400078e020e */
[----:B------:R-:W-:Y:S05]  /*8000*/  @P0 BRA `(.L_x_523) ;  /* 0x0000000c009c0947 */ /* 0x000fea0003800000 */
[----:B------:R-:W-:Y:S01]  /*8010*/  VIADDMNMX R4, R43, 0x10, R42, !PT ;  /* 0x000000102b047846 */ /* 0x000fe2000780012a */
[----:B------:R-:W1:Y:S01]  /*8020*/  LDC.64 R40, c[0x0][0x458] ;  /* 0x00011600ff287b82 */ /* 0x000e620000000a00 */
[----:B------:R-:W-:Y:S01]  /*8030*/  LOP3.LUT R36, RZ, R5, RZ, 0x33, !PT ;  /* 0x00000005ff247212 */ /* 0x000fe200078e33ff */
[----:B------:R-:W-:Y:S01]  /*8040*/  IMAD R21, R2, R32, R3 ;  /* 0x0000002002157224 */ /* 0x000fe200078e0203 */
[----:B------:R-:W-:Y:S01]  /*8050*/  BSSY.RECONVERGENT B2, `(.L_x_524) ;  /* 0x000004b000027945 */ /* 0x000fe20003800200 */
[----:B------:R-:W-:Y:S02]  /*8060*/  MOV R27, RZ ;  /* 0x000000ff001b7202 */ /* 0x000fe40000000f00 */
[----:B------:R-:W-:Y:S02]  /*8070*/  CS2R R24, SRZ ;  /* 0x0000000000187805 */ /* 0x000fe4000001ff00 */
[----:B------:R-:W-:Y:S01]  /*8080*/  IADD3 R36, PT, PT, -R7, R4, R36 ;  /* 0x0000000407247210 */ /* 0x000fe20007ffe124 */
[----:B------:R-:W-:Y:S01]  /*8090*/  IMAD R21, R21, 0x70, R0 ;  /* 0x0000007015157824 */ /* 0x000fe200078e0200 */
[----:B------:R-:W-:-:S02]  /*80a0*/  MOV R52, R43 ;  /* 0x0000002b00347202 */ /* 0x000fc40000000f00 */
[----:B------:R-:W-:Y:S02]  /*80b0*/  CS2R R22, SRZ ;  /* 0x0000000000167805 */ /* 0x000fe4000001ff00 */
[----:B------:R-:W-:-:S04]  /*80c0*/  LOP3.LUT R4, R36, 0x30, RZ, 0xc0, !PT ;  /* 0x0000003024047812 */ /* 0x000fc800078ec0ff */
[----:B------:R-:W-:Y:S01]  /*80d0*/  ISETP.NE.AND P0, PT, R4, 0x30, PT ;  /* 0x000000300400780c */ /* 0x000fe20003f05270 */
[----:B------:R-:W-:Y:S02]  /*80e0*/  HFMA2 R4, -RZ, RZ, 0, 0 ;  /* 0x00000000ff047431 */ /* 0x000fe400000001ff */
[----:B-1----:R-:W-:Y:S01]  /*80f0*/  IMAD.WIDE R40, R21, 0x2, R40 ;  /* 0x0000000215287825 */ /* 0x002fe200078e0228 */
[----:B------:R-:W-:-:S09]  /*8100*/  CS2R R20, SRZ ;  /* 0x0000000000147805 */ /* 0x000fd2000001ff00 */
[----:B------:R-:W-:Y:S05]  /*8110*/  @!P0 BRA `(.L_x_525) ;  /* 0x0000000000f88947 */ /* 0x000fea0003800000 */
[----:B------:R-:W1:Y:S01]  /*8120*/  LDCU.64 UR6, c[0x0][0x3c0] ;  /* 0x00007800ff0677ac */ /* 0x000e620008000a00 */
[----:B------:R-:W-:Y:S01]  /*8130*/  IMAD R32, R43, 0x70, RZ ;  /* 0x000000702b207824 */ /* 0x000fe200078e02ff */
[----:B------:R-:W-:Y:S02]  /*8140*/  LEA.HI R27, R36, 0x1, RZ, 0x1c ;  /* 0x00000001241b7811 */ /* 0x000fe400078fe0ff */
[----:B------:R-:W-:Y:S01]  /*8150*/  MOV R52, R43 ;  /* 0x0000002b00347202 */ /* 0x000fe20000000f00 */
[----:B------:R-:W-:-:S04]  /*8160*/  IMAD.WIDE.U32 R32, R32, 0x2, RZ ;  /* 0x0000000220207825 */ /* 0x000fc800078e00ff */
[----:B------:R-:W-:-:S04]  /*8170*/  IMAD.WIDE R34, R35, 0x2, R32 ;  /* 0x0000000223227825 */ /* 0x000fc800078e0220 */
[----:B------:R-:W-:Y:S01]  /*8180*/  IMAD.WIDE R32, R37, 0x2, R32 ;  /* 0x0000000225207825 */ /* 0x000fe200078e0220 */
[----:B-1----:R-:W-:Y:S02]  /*8190*/  IADD3 R55, P0, PT, R34, UR6, RZ ;  /* 0x0000000622377c10 */ /* 0x002fe4000ff1e0ff */
[----:B------:R-:W-:Y:S02]  /*81a0*/  IADD3 R53, P1, PT, R32, UR6, RZ ;  /* 0x0000000620357c10 */ /* 0x000fe4000ff3e0ff */
[----:B------:R-:W-:Y:S02]  /*81b0*/  LEA R32, R7, UR5, 0x1 ;  /* 0x0000000507207c11 */ /* 0x000fe4000f8e08ff */
[----:B------:R-:W-:Y:S02]  /*81c0*/  IADD3.X R54, PT, PT, R33, UR7, RZ, P1, !PT ;  /* 0x0000000721367c10 */ /* 0x000fe40008ffe4ff */
[----:B------:R-:W-:Y:S02]  /*81d0*/  LOP3.LUT R33, R27, 0x3, RZ, 0xc0, !PT ;  /* 0x000000031b217812 */ /* 0x000fe400078ec0ff */
[----:B------:R-:W-:-:S02]  /*81e0*/  IADD3.X R60, PT, PT, R35, UR7, RZ, P0, !PT ;  /* 0x00000007233c7c10 */ /* 0x000fc400087fe4ff */
[----:B------:R-:W-:Y:S02]  /*81f0*/  MOV R27, RZ ;  /* 0x000000ff001b7202 */ /* 0x000fe40000000f00 */
[----:B------:R-:W-:Y:S02]  /*8200*/  IADD3 R34, PT, PT, R31, R32, RZ ;  /* 0x000000201f227210 */ /* 0x000fe40007ffe0ff */
[----:B------:R-:W-:-:S07]  /*8210*/  IADD3 R35, PT, PT, -R33, RZ, RZ ;  /* 0x000000ff21237210 */ /* 0x000fce0007ffe1ff */
.L_x_527:
[----:B------:R-:W-:Y:S01]  /*8220*/  MOV R32, R53 ;  /* 0x0000003500207202 */ /* 0x000fe20000000f00 */
[----:B------:R-:W1:Y:S01]  /*8230*/  LDS.U16 R37, [R34] ;  /* 0x0000000022257984 */ /* 0x000e620000000400 */
[----:B------:R-:W-:-:S05]  /*8240*/  MOV R33, R54 ;  /* 0x0000003600217202 */ /* 0x000fca0000000f00 */
[----:B------:R3:W5:Y:S01]  /*8250*/  LDG.E.128 R44, desc[UR36][R32.64] ;  /* 0x00000024202c7981 */ /* 0x000762000c1e1d00 */
[----:B------:R-:W-:Y:S01]  /*8260*/  UISETP.NE.AND UP0, UPT, UR9, URZ, UPT ;  /* 0x000000ff0900728c */ /* 0x000fe2000bf05270 */
[----:B-1----:R-:W-:-:S08]  /*8270*/  HADD2.F32 R38, -RZ, R37.H0_H0 ;  /* 0x20000025ff267230 */ /* 0x002fd00000004100 */
[----:B---3--:R-:W-:Y:S05]  /*8280*/  BRA.U UP0, `(.L_x_526) ;  /* 0x0000000100387547 */ /* 0x008fea000b800000 */
[----:B------:R-:W-:Y:S01]  /*8290*/  ISETP.NE.AND P0, PT, R19, RZ, PT ;  /* 0x000000ff1300720c */ /* 0x000fe20003f05270 */
[----:B------:R-:W1:-:S12]  /*82a0*/  LDS.128 R48, [R29] ;  /* 0x000000001d307984 */ /* 0x000e580000000c00 */
[----:B------:R-:W3:Y:S01]  /*82b0*/  @P0 LDG.E.128 R56, desc[UR36][R40.64] ;  /* 0x0000002428380981 */ /* 0x000ee2000c1e1d00 */
[----:B------:R-:W-:Y:S02]  /*82c0*/  MOV R32, R55 ;  /* 0x0000003700207202 */ /* 0x000fe40000000f00 */
[----:B------:R-:W-:Y:S01]  /*82d0*/  MOV R33, R60 ;  /* 0x0000003c00217202 */ /* 0x000fe20000000f00 */
[----:B-1---5:R-:W-:Y:S02]  /*82e0*/  HFMA2 R44, R44, 1, 1, R48 ;  /* 0x3c003c002c2c7831 */ /* 0x022fe40000000030 */
[----:B------:R-:W-:Y:S02]  /*82f0*/  HADD2 R45, R45, R49 ;  /* 0x000000312d2d7230 */ /* 0x000fe40000000000 */
[----:B------:R-:W-:Y:S02]  /*8300*/  HFMA2 R46, R46, 1, 1, R50 ;  /* 0x3c003c002e2e7831 */ /* 0x000fe40000000032 */
[----:B------:R-:W-:-:S02]  /*8310*/  HADD2 R47, R47, R51 ;  /* 0x000000332f2f7230 */ /* 0x000fc40000000000 */
[----:B---3--:R-:W-:Y:S02]  /*8320*/  @P0 HFMA2 R45, R45, R57, -RZ ;  /* 0x000000392d2d0231 */ /* 0x008fe400001000ff */
[----:B------:R-:W-:Y:S02]  /*8330*/  @P0 HMUL2 R44, R44, R56 ;  /* 0x000000382c2c0232 */ /* 0x000fe40000000000 */
[----:B------:R-:W-:Y:S02]  /*8340*/  @P0 HFMA2 R47, R47, R59, -RZ ;  /* 0x0000003b2f2f0231 */ /* 0x000fe400001000ff */
[----:B------:R-:W-:-:S05]  /*8350*/  @P0 HMUL2 R46, R46, R58 ;  /* 0x0000003a2e2e0232 */ /* 0x000fca0000000000 */
[----:B------:R1:W-:Y:S02]  /*8360*/  STG.E.128 desc[UR36][R32.64], R44 ;  /* 0x0000002c20007986 */ /* 0x0003e4000c101d24 */
.L_x_526:
[----:B------:R-:W-:Y:S01]  /*8370*/  IADD3 R35, PT, PT, R35, 0x1, RZ ;  /* 0x0000000123237810 */ /* 0x000fe20007ffe0ff */
[--C-:B-1---5:R-:W-:Y:S01]  /*8380*/  HADD2.F32 R32, -RZ, R44.reuse.H0_H0 ;  /* 0x2000002cff207230 */ /* 0x122fe20000004100 */
[----:B------:R-:W-:Y:S01]  /*8390*/  IADD3 R53, P2, PT, R53, 0xe00, RZ ;  /* 0x00000e0035357810 */ /* 0x000fe20007f5e0ff */
[----:B------:R-:W-:Y:S01]  /*83a0*/  HADD2.F32 R33, -RZ, R44.H1_H1 ;  /* 0x3000002cff217230 */ /* 0x000fe20000004100 */
[----:B------:R-:W-:Y:S01]  /*83b0*/  ISETP.NE.AND P0, PT, R35, RZ, PT ;  /* 0x000000ff2300720c */ /* 0x000fe20003f05270 */
[----:B------:R-:W-:Y:S01]  /*83c0*/  HADD2.F32 R44, -RZ, R45.H0_H0 ;  /* 0x2000002dff2c7230 */ /* 0x000fe20000004100 */
[----:B------:R-:W-:Y:S01]  /*83d0*/  IADD3 R55, P1, PT, R55, 0xe00, RZ ;  /* 0x00000e0037377810 */ /* 0x000fe20007f3e0ff */
[----:B------:R-:W-:Y:S02]  /*83e0*/  HADD2.F32 R39, -RZ, R47.H0_H0 ;  /* 0x2000002fff277230 */ /* 0x000fe40000004100 */
        /* <DEDUP_REMOVED lines=9> */
[C---:B------:R-:W-:Y:S01]  /*8480*/  FFMA.FTZ R21, R38.reuse, R39, R21 ;  /* 0x0000002726157223 */ /* 0x040fe20000010015 */
[----:B------:R-:W-:Y:S01]  /*8490*/  FFMA.FTZ R20, R38, R37, R20 ;  /* 0x0000002526147223 */ /* 0x000fe20000010014 */
[----:B------:R-:W-:Y:S01]  /*84a0*/  IADD3 R52, PT, PT, R52, 0x10, RZ ;  /* 0x0000001034347810 */ /* 0x000fe20007ffe0ff */
[----:B------:R-:W-:Y:S01]  /*84b0*/  FFMA.FTZ R4, R38, R47, R4 ;  /* 0x0000002f26047223 */ /* 0x000fe20000010004 */
[----:B------:R-:W-:-:S02]  /*84c0*/  IADD3 R34, PT, PT, R34, 0x20, RZ ;  /* 0x0000002022227810 */ /* 0x000fc40007ffe0ff */
[----:B------:R-:W-:Y:S02]  /*84d0*/  IADD3.X R54, PT, PT, RZ, R54, RZ, P2, !PT ;  /* 0x00000036ff367210 */ /* 0x000fe400017fe4ff */
[----:B------:R-:W-:Y:S01]  /*84e0*/  IADD3.X R60, PT, PT, RZ, R60, RZ, P1, !PT ;  /* 0x0000003cff3c7210 */ /* 0x000fe20000ffe4ff */
[----:B------:R-:W-:Y:S06]  /*84f0*/  @P0 BRA `(.L_x_527) ;  /* 0xfffffffc00480947 */ /* 0x000fec000383ffff */
.L_x_525:
[----:B--2---:R-:W-:Y:S05]  /*8500*/  BSYNC.RECONVERGENT B2 ;  /* 0x0000000000027941 */ /* 0x004fea0003800200 */
.L_x_524:
[----:B------:R-:W-:-:S13]  /*8510*/  ISETP.GE.U32.AND P0, PT, R36, 0x30, PT ;  /* 0x000000302400780c */ /* 0x000fda0003f06070 */
[----:B------:R-:W-:Y:S05]  /*8520*/  @!P0 BRA `(.L_x_523) ;  /* 0x0000000800548947 */ /* 0x000fea0003800000 */
[----:B------:R-:W1:Y:S02]  /*8530*/  LDCU UR4, c[0x0][0x40c] ;  /* 0x00008180ff0477ac */ /* 0x000e640008000800 */
[----:B-1----:R-:W-:-:S06]  /*8540*/  UISETP.NE.AND UP0, UPT, UR4, URZ, UPT ;  /* 0x000000ff0400728c */ /* 0x002fcc000bf05270 */
[----:B------:R-:W-:-:S13]  /*8550*/  PLOP3.LUT P1, PT, PT, PT, UP0, 0x80, 0x8 ;  /* 0x000000000008781c */ /* 0x000fda0003f2f008 */
.L_x_533:
[----:B------:R-:W-:Y:S01]  /*8560*/  IMAD R45, R52, 0x70, RZ ;  /* 0x00000070342d7824 */ /* 0x000fe200078e02ff */
[----:B------:R-:W-:-:S03]  /*8570*/  ISETP.NE.AND P0, PT, R19, RZ, PT ;  /* 0x000000ff1300720c */ /* 0x000fc60003f05270 */
[----:B------:R-:W-:-:S06]  /*8580*/  IMAD.WIDE.U32 R48, R45, 0x2, R14 ;  /* 0x000000022d307825 */ /* 0x000fcc00078e000e */
[----:B------:R-:W5:Y:S01]  /*8590*/  LDG.E.128 R48, desc[UR36][R48.64] ;  /* 0x0000002430307981 */ /* 0x000f62000c1e1d00 */
[----:B------:R-:W-:Y:S04]  /*85a0*/  BSSY.RECONVERGENT B2, `(.L_x_528) ;  /* 0x000000e000027945 */ /* 0x000fe80003800200 */
[----:B------:R-:W-:Y:S05]  /*85b0*/  @P1 BRA `(.L_x_529) ;  /* 0x0000000000301947 */ /* 0x000fea0003800000 */
[----:B------:R-:W2:Y:S04]  /*85c0*/  @P0 LDG.E.128 R36, desc[UR36][R40.64] ;  /* 0x0000002428240981 */ /* 0x000ea8000c1e1d00 */
[----:B------:R-:W1:Y:S02]  /*85d0*/  LDS.128 R32, [R29] ;  /* 0x000000001d207984 */ /* 0x000e640000000c00 */
[----:B-1---5:R-:W-:Y:S02]  /*85e0*/  HFMA2 R48, R48, 1, 1, R32 ;  /* 0x3c003c0030307831 */ /* 0x022fe40000000020 */
[----:B------:R-:W-:Y:S02]  /*85f0*/  HADD2 R49, R49, R33 ;  /* 0x0000002131317230 */ /* 0x000fe40000000000 */
[----:B------:R-:W-:-:S02]  /*8600*/  HFMA2 R50, R50, 1, 1, R34 ;  /* 0x3c003c0032327831 */ /* 0x000fc40000000022 */
[----:B------:R-:W-:Y:S02]  /*8610*/  HADD2 R51, R51, R35 ;  /* 0x0000002333337230 */ /* 0x000fe40000000000 */
[----:B------:R-:W-:-:S04]  /*8620*/  IMAD.WIDE.U32 R32, R45, 0x2, R12 ;  /* 0x000000022d207825 */ /* 0x000fc800078e000c */
[----:B--2---:R-:W-:Y:S02]  /*8630*/  @P0 HFMA2 R49, R49, R37, -RZ ;  /* 0x0000002531310231 */ /* 0x004fe400001000ff */
[----:B------:R-:W-:Y:S02]  /*8640*/  @P0 HMUL2 R48, R48, R36 ;  /* 0x0000002430300232 */ /* 0x000fe40000000000 */
[----:B------:R-:W-:Y:S02]  /*8650*/  @P0 HFMA2 R51, R51, R39, -RZ ;  /* 0x0000002733330231 */ /* 0x000fe400001000ff */
[----:B------:R-:W-:-:S05]  /*8660*/  @P0 HMUL2 R50, R50, R38 ;  /* 0x0000002632320232 */ /* 0x000fca0000000000 */
[----:B------:R1:W-:Y:S02]  /*8670*/  STG.E.128 desc[UR36][R32.64], R48 ;  /* 0x0000003020007986 */ /* 0x0003e4000c101d24 */
.L_x_529:
[----:B------:R-:W-:Y:S05]  /*8680*/  BSYNC.RECONVERGENT B2 ;  /* 0x0000000000027941 */ /* 0x000fea0003800200 */
.L_x_528:
[C---:B-1----:R-:W-:Y:S01]  /*8690*/  IADD3 R33, PT, PT, R45.reuse, 0x700, RZ ;  /* 0x000007002d217810 */ /* 0x042fe20007ffe0ff */
[----:B------:R-:W-:Y:S01]  /*86a0*/  UISETP.NE.AND UP0, UPT, UR10, URZ, UPT ;  /* 0x000000ff0a00728c */ /* 0x000fe2000bf05270 */
[C---:B------:R-:W-:Y:S02]  /*86b0*/  IADD3 R37, PT, PT, R45.reuse, 0xe00, RZ ;  /* 0x00000e002d257810 */ /* 0x040fe40007ffe0ff */
[----:B------:R-:W-:Y:S01]  /*86c0*/  IADD3 R61, PT, PT, R45, 0x1500, RZ ;  /* 0x000015002d3d7810 */ /* 0x000fe20007ffe0ff */
[--C-:B------:R-:W-:Y:S02]  /*86d0*/  IMAD.WIDE.U32 R44, R33, 0x2, R14.reuse ;  /* 0x00000002212c7825 */ /* 0x100fe400078e000e */
[----:B------:R-:W-:Y:S02]  /*86e0*/  PLOP3.LUT P1, PT, PT, PT, UP0, 0x80, 0x8 ;  /* 0x000000000008781c */ /* 0x000fe40003f2f008 */
[--C-:B------:R-:W-:Y:S02]  /*86f0*/  IMAD.WIDE.U32 R34, R37, 0x2, R14.reuse ;  /* 0x0000000225227825 */ /* 0x100fe400078e000e */
[----:B------:R-:W5:Y:S02]  /*8700*/  LDG.E.128 R44, desc[UR36][R44.64] ;  /* 0x000000242c2c7981 */ /* 0x000f64000c1e1d00 */
[----:B------:R-:W-:-:S07]  /*8710*/  IMAD.WIDE.U32 R38, R61, 0x2, R14 ;  /* 0x000000023d267825 */ /* 0x000fce00078e000e */
[----:B------:R-:W-:Y:S05]  /*8720*/  @P1 BRA `(.L_x_530) ;  /* 0x0000000000301947 */ /* 0x000fea0003800000 */
[----:B------:R-:W2:Y:S01]  /*8730*/  @P0 LDG.E.128 R56, desc[UR36][R40.64] ;  /* 0x0000002428380981 */ /* 0x000ea2000c1e1d00 */
[----:B------:R-:W-:-:S03]  /*8740*/  IMAD.WIDE.U32 R32, R33, 0x2, R12 ;  /* 0x0000000221207825 */ /* 0x000fc600078e000c */
[----:B------:R-:W1:Y:S02]  /*8750*/  LDS.128 R64, [R29] ;  /* 0x000000001d407984 */ /* 0x000e640000000c00 */
[----:B-1---5:R-:W-:Y:S02]  /*8760*/  HFMA2 R45, R45, 1, 1, R65 ;  /* 0x3c003c002d2d7831 */ /* 0x022fe40000000041 */
[----:B------:R-:W-:Y:S02]  /*8770*/  HADD2 R44, R44, R64 ;  /* 0x000000402c2c7230 */ /* 0x000fe40000000000 */
[----:B------:R-:W-:Y:S02]  /*8780*/  HFMA2 R47, R47, 1, 1, R67 ;  /* 0x3c003c002f2f7831 */ /* 0x000fe40000000043 */
[----:B------:R-:W-:Y:S02]  /*8790*/  HADD2 R46, R46, R66 ;  /* 0x000000422e2e7230 */ /* 0x000fe40000000000 */
[----:B--2---:R-:W-:-:S02]  /*87a0*/  @P0 HFMA2 R45, R45, R57, -RZ ;  /* 0x000000392d2d0231 */ /* 0x004fc400001000ff */
[----:B------:R-:W-:Y:S02]  /*87b0*/  @P0 HMUL2 R44, R44, R56 ;  /* 0x000000382c2c0232 */ /* 0x000fe40000000000 */
[----:B------:R-:W-:Y:S02]  /*87c0*/  @P0 HFMA2 R47, R47, R59, -RZ ;  /* 0x0000003b2f2f0231 */ /* 0x000fe400001000ff */
[----:B------:R-:W-:-:S05]  /*87d0*/  @P0 HMUL2 R46, R46, R58 ;  /* 0x0000003a2e2e0232 */ /* 0x000fca0000000000 */
[----:B------:R1:W-:Y:S02]  /*87e0*/  STG.E.128 desc[UR36][R32.64], R44 ;  /* 0x0000002c20007986 */ /* 0x0003e4000c101d24 */
.L_x_530:
[----:B-1----:R-:W5:Y:S01]  /*87f0*/  LDG.E.128 R32, desc[UR36][R34.64] ;  /* 0x0000002422207981 */ /* 0x002f62000c1e1d00 */
        /* <DEDUP_REMOVED lines=13> */
.L_x_531:
[----:B-1----:R-:W5:Y:S01]  /*88d0*/  LDG.E.128 R36, desc[UR36][R38.64] ;  /* 0x0000002426247981 */ /* 0x002f62000c1e1d00 */
[----:B------:R-:W-:Y:S01]  /*88e0*/  IADD3 R53, PT, PT, R52, -R5, RZ ;  /* 0x8000000534357210 */ /* 0x000fe20007ffe0ff */
[--C-:B-----5:R-:W-:Y:S02]  /*88f0*/  HADD2.F32 R56, -RZ, R50.reuse.H0_H0 ;  /* 0x20000032ff387230 */ /* 0x120fe40000004100 */
[----:B------:R-:W-:Y:S01]  /*8900*/  HADD2.F32 R57, -RZ, R50.H1_H1 ;  /* 0x30000032ff397230 */ /* 0x000fe20000004100 */
[----:B------:R-:W-:Y:S01]  /*8910*/  LEA R60, R53, R30, 0x1 ;  /* 0x0000001e353c7211 */ /* 0x000fe200078e08ff */
[--C-:B------:R-:W-:Y:S02]  /*8920*/  HADD2.F32 R50, -RZ, R51.reuse.H0_H0 ;  /* 0x20000033ff327230 */ /* 0x100fe40000004100 */
[----:B------:R-:W-:Y:S02]  /*8930*/  HADD2.F32 R55, -RZ, R48.H1_H1 ;  /* 0x30000030ff377230 */ /* 0x000fe40000004100 */
[----:B------:R-:W1:Y:S01]  /*8940*/  LDS.U16 R53, [R60] ;  /* 0x000000003c357984 */ /* 0x000e620000000400 */
[----:B------:R-:W-:-:S03]  /*8950*/  HADD2.F32 R51, -RZ, R51.H1_H1 ;  /* 0x30000033ff337230 */ /* 0x000fc60000004100 */
[----:B------:R-:W2:Y:S04]  /*8960*/  LDS.U16 R58, [R60+0x20] ;  /* 0x000020003c3a7984 */ /* 0x000ea80000000400 */
[----:B------:R-:W3:Y:S01]  /*8970*/  LDS.U16 R59, [R60+0x40] ;  /* 0x000040003c3b7984 */ /* 0x000ee20000000400 */
[----:B-1----:R-:W-:Y:S02]  /*8980*/  HADD2.F32 R54, -RZ, R53.H0_H0 ;  /* 0x20000035ff367230 */ /* 0x002fe40000004100 */
[----:B------:R-:W-:Y:S02]  /*8990*/  HADD2.F32 R53, -RZ, R48.H0_H0 ;  /* 0x20000030ff357230 */ /* 0x000fe40000004100 */
[--C-:B------:R-:W-:Y:S02]  /*89a0*/  HADD2.F32 R48, -RZ, R49.reuse.H0_H0 ;  /* 0x20000031ff307230 */ /* 0x100fe40000004100 */
[----:B------:R-:W-:Y:S01]  /*89b0*/  FFMA.FTZ R4, R54, R51, R4 ;  /* 0x0000003336047223 */ /* 0x000fe20000010004 */
[----:B------:R-:W-:-:S02]  /*89c0*/  HADD2.F32 R49, -RZ, R49.H1_H1 ;  /* 0x30000031ff317230 */ /* 0x000fc40000004100 */
[C---:B------:R-:W-:Y:S01]  /*89d0*/  FFMA.FTZ R56, R54.reuse, R56, R23 ;  /* 0x0000003836387223 */ /* 0x040fe20000010017 */
[----:B------:R-:W-:Y:S02]  /*89e0*/  HADD2.F32 R51, -RZ, R47.H0_H0 ;  /* 0x2000002fff337230 */ /* 0x000fe40000004100 */
[C---:B------:R-:W-:Y:S01]  /*89f0*/  FFMA.FTZ R48, R54.reuse, R48, R25 ;  /* 0x0000003036307223 */ /* 0x040fe20000010019 */
[----:B--2---:R-:W-:Y:S02]  /*8a00*/  HADD2.F32 R58, -RZ, R58.H0_H0 ;  /* 0x2000003aff3a7230 */ /* 0x004fe40000004100 */
[C---:B------:R-:W-:Y:S01]  /*8a10*/  FFMA.FTZ R22, R54.reuse, R49, R22 ;  /* 0x0000003136167223 */ /* 0x040fe20000010016 */
[----:B------:R-:W-:Y:S02]  /*8a20*/  HADD2.F32 R23, -RZ, R44.H1_H1 ;  /* 0x3000002cff177230 */ /* 0x000fe40000004100 */
[----:B------:R-:W-:Y:S01]  /*8a30*/  FFMA.FTZ R24, R54, R55, R24 ;  /* 0x0000003736187223 */ /* 0x000fe20000010018 */
[----:B------:R-:W-:-:S02]  /*8a40*/  HADD2.F32 R25, -RZ, R45.H0_H0 ;  /* 0x2000002dff197230 */ /* 0x000fc40000004100 */
[C---:B------:R-:W-:Y:S01]  /*8a50*/  FFMA.FTZ R50, R54.reuse, R50, R21 ;  /* 0x0000003236327223 */ /* 0x040fe20000010015 */
[----:B------:R-:W-:Y:S02]  /*8a60*/  HADD2.F32 R47, -RZ, R47.H1_H1 ;  /* 0x3000002fff2f7230 */ /* 0x000fe40000004100 */
[C---:B------:R-:W-:Y:S01]  /*8a70*/  FFMA.FTZ R53, R54.reuse, R53, R27 ;  /* 0x0000003536357223 */ /* 0x040fe2000001001b */
[----:B------:R-:W-:Y:S02]  /*8a80*/  HADD2.F32 R45, -RZ, R45.H1_H1 ;  /* 0x3000002dff2d7230 */ /* 0x000fe40000004100 */
[----:B------:R-:W-:Y:S01]  /*8a90*/  FFMA.FTZ R20, R54, R57, R20 ;  /* 0x0000003936147223 */ /* 0x000fe20000010014 */
[----:B------:R-:W-:Y:S02]  /*8aa0*/  HADD2.F32 R49, -RZ, R46.H1_H1 ;  /* 0x3000002eff317230 */ /* 0x000fe40000004100 */
[----:B------:R-:W-:Y:S01]  /*8ab0*/  FFMA.FTZ R23, R58, R23, R24 ;  /* 0x000000173a177223 */ /* 0x000fe20000010018 */
[----:B------:R-:W-:-:S02]  /*8ac0*/  HADD2.F32 R21, -RZ, R44.H0_H0 ;  /* 0x2000002cff157230 */ /* 0x000fc40000004100 */
[C---:B------:R-:W-:Y:S01]  /*8ad0*/  FFMA.FTZ R47, R58.reuse, R47, R4 ;  /* 0x0000002f3a2f7223 */ /* 0x040fe20000010004 */
[----:B------:R-:W-:Y:S02]  /*8ae0*/  HADD2.F32 R27, -RZ, R46.H0_H0 ;  /* 0x2000002eff1b7230 */ /* 0x000fe40000004100 */
[C---:B------:R-:W-:Y:S01]  /*8af0*/  FFMA.FTZ R45, R58.reuse, R45, R22 ;  /* 0x0000002d3a2d7223 */ /* 0x040fe20000010016 */
[C---:B------:R-:W-:Y:S01]  /*8b00*/  FFMA.FTZ R49, R58.reuse, R49, R20 ;  /* 0x000000313a317223 */ /* 0x040fe20000010014 */
[----:B---3--:R-:W-:Y:S02]  /*8b10*/  HADD2.F32 R59, -RZ, R59.H0_H0 ;  /* 0x2000003bff3b7230 */ /* 0x008fe40000004100 */
[C---:B------:R-:W-:Y:S01]  /*8b20*/  FFMA.FTZ R54, R58.reuse, R21, R53 ;  /* 0x000000153a367223 */ /* 0x040fe20000010035 */
[----:B------:R-:W-:Y:S02]  /*8b30*/  HADD2.F32 R4, -RZ, R32.H0_H0 ;  /* 0x20000020ff047230 */ /* 0x000fe40000004100 */
[----:B------:R-:W-:Y:S01]  /*8b40*/  FFMA.FTZ R25, R58, R25, R48 ;  /* 0x000000193a197223 */ /* 0x000fe20000010030 */
[----:B------:R-:W-:-:S02]  /*8b50*/  HADD2.F32 R24, -RZ, R34.H0_H0 ;  /* 0x20000022ff187230 */ /* 0x000fc40000004100 */
[C---:B------:R-:W-:Y:S01]  /*8b60*/  FFMA.FTZ R27, R58.reuse, R27, R56 ;  /* 0x0000001b3a1b7223 */ /* 0x040fe20000010038 */
[----:B------:R-:W-:Y:S02]  /*8b70*/  HADD2.F32 R32, -RZ, R32.H1_H1 ;  /* 0x30000020ff207230 */ /* 0x000fe40000004100 */
[----:B------:R-:W-:Y:S01]  /*8b80*/  FFMA.FTZ R51, R58, R51, R50 ;  /* 0x000000333a337223 */ /* 0x000fe20000010032 */
[--C-:B------:R-:W-:Y:S02]  /*8b90*/  HADD2.F32 R20, -RZ, R33.reuse.H0_H0 ;  /* 0x20000021ff147230 */ /* 0x100fe40000004100 */
        /* <DEDUP_REMOVED lines=9> */
[C---:B------:R-:W-:Y:S01]  /*8c30*/  FFMA.FTZ R34, R59.reuse, R34, R49 ;  /* 0x000000223b227223 */ /* 0x040fe20000010031 */
[C---:B------:R-:W-:Y:S01]  /*8c40*/  FFMA.FTZ R44, R59.reuse, R44, R51 ;  /* 0x0000002c3b2c7223 */ /* 0x040fe20000010033 */
[----:B------:R-:W-:Y:S01]  /*8c50*/  FFMA.FTZ R46, R59, R46, R47 ;  /* 0x0000002e3b2e7223 */ /* 0x000fe2000001002f */
[----:B------:R-:W-:Y:S06]  /*8c60*/  @P1 BRA `(.L_x_532) ;  /* 0x0000000000301947 */ /* 0x000fec0003800000 */
[----:B------:R-:W2:Y:S04]  /*8c70*/  @P0 LDG.E.128 R20, desc[UR36][R40.64] ;  /* 0x0000002428140981 */ /* 0x000ea8000c1e1d00 */
[----:B------:R-:W1:Y:S02]  /*8c80*/  LDS.128 R56, [R29] ;  /* 0x000000001d387984 */ /* 0x000e640000000c00 */
[----:B-1----:R-:W-:Y:S02]  /*8c90*/  HFMA2 R36, R36, 1, 1, R56 ;  /* 0x3c003c0024247831 */ /* 0x002fe40000000038 */
        /* <DEDUP_REMOVED lines=9> */
.L_x_532:
[----:B------:R-:W2:Y:S01]  /*8d30*/  LDS.U16 R4, [R60+0x60] ;  /* 0x000060003c047984 */ /* 0x000ea20000000400 */
[----:B------:R-:W-:Y:S01]  /*8d40*/  IADD3 R52, PT, PT, R52, 0x40, RZ ;  /* 0x0000004034347810 */ /* 0x000fe20007ffe0ff */
[--C-:B-1----:R-:W-:Y:S02]  /*8d50*/  HADD2.F32 R21, -RZ, R36.reuse.H1_H1 ;  /* 0x30000024ff157230 */ /* 0x102fe40000004100 */
[--C-:B------:R-:W-:Y:S01]  /*8d60*/  HADD2.F32 R25, -RZ, R37.reuse.H0_H0 ;  /* 0x20000025ff197230 */ /* 0x100fe20000004100 */
[----:B------:R-:W-:Y:S01]  /*8d70*/  ISETP.GE.AND P0, PT, R52, R42, PT ;  /* 0x0000002a3400720c */ /* 0x000fe20003f06270 */
[----:B------:R-:W-:Y:S02]  /*8d80*/  HADD2.F32 R27, -RZ, R36.H0_H0 ;  /* 0x20000024ff1b7230 */ /* 0x000fe40000004100 */
[----:B------:R-:W-:Y:S02]  /*8d90*/  HADD2.F32 R37, -RZ, R37.H1_H1 ;  /* 0x30000025ff257230 */ /* 0x000fe40000004100 */
[----:B------:R-:W-:-:S02]  /*8da0*/  HADD2.F32 R23, -RZ, R38.H0_H0 ;  /* 0x20000026ff177230 */ /* 0x000fc40000004100 */
        /* <DEDUP_REMOVED lines=13> */
.L_x_523:
[----:B--2---:R-:W-:Y:S05]  /*8e80*/  BSYNC.RECONVERGENT B1 ;  /* 0x0000000000017941 */ /* 0x004fea0003800200 */
.L_x_522:
[----:B------:R-:W-:Y:S01]  /*8e90*/  ISETP.GE.AND P0, PT, R43, R26, PT ;  /* 0x0000001a2b00720c */ /* 0x000fe20003f06270 */
[----:B------:R-:W-:-:S12]  /*8ea0*/  BSSY.RECONVERGENT B1, `(.L_x_534) ;  /* 0x00000e0000017945 */ /* 0x000fd80003800200 */
[----:B------:R-:W-:Y:S05]  /*8eb0*/  @P0 BRA `(.L_x_535) ;  /* 0x0000000c00780947 */ /* 0x000fea0003800000 */
[----:B------:R-:W-:Y:S01]  /*8ec0*/  IADD3 R37, PT, PT, R43, 0x10, RZ ;  /* 0x000000102b257810 */ /* 0x000fe20007ffe0ff */
[----:B------:R-:W1:Y:S01]  /*8ed0*/  LDCU UR4, c[0x0][0x3f8] ;  /* 0x00007f00ff0477ac */ /* 0x000e620008000800 */
[----:B------:R-:W2:Y:S01]  /*8ee0*/  LDC.64 R32, c[0x0][0x458] ;  /* 0x00011600ff207b82 */ /* 0x000ea20000000a00 */
[----:B------:R-:W-:Y:S01]  /*8ef0*/  LOP3.LUT R36, RZ, R5, RZ, 0x33, !PT ;  /* 0x00000005ff247212 */ /* 0x000fe200078e33ff */
[----:B------:R-:W-:Y:S01]  /*8f00*/  BSSY.RECONVERGENT B2, `(.L_x_536) ;  /* 0x000004b000027945 */ /* 0x000fe20003800200 */
[----:B------:R-:W-:-:S04]  /*8f10*/  VIMNMX R34, PT, PT, R26, R37, !PT ;  /* 0x000000251a227248 */ /* 0x000fc80007fe0100 */
[----:B------:R-:W-:Y:S02]  /*8f20*/  IADD3 R36, PT, PT, -R7, R34, R36 ;  /* 0x0000002207247210 */ /* 0x000fe40007ffe124 */
[----:B------:R-:W-:Y:S02]  /*8f30*/  MOV R34, R43 ;  /* 0x0000002b00227202 */ /* 0x000fe40000000f00 */
[----:B------:R-:W-:Y:S01]  /*8f40*/  LOP3.LUT P0, RZ, R36, 0x10, RZ, 0xc0, !PT ;  /* 0x0000001024ff7812 */ /* 0x000fe2000780c0ff */
[----:B-1----:R-:W-:-:S04]  /*8f50*/  IMAD R35, R2, UR4, R3 ;  /* 0x0000000402237c24 */ /* 0x002fc8000f8e0203 */
[----:B------:R-:W-:-:S04]  /*8f60*/  IMAD R35, R35, 0x70, R0 ;  /* 0x0000007023237824 */ /* 0x000fc800078e0200 */
[----:B--2---:R-:W-:-:S04]  /*8f70*/  IMAD.WIDE R32, R35, 0x2, R32 ;  /* 0x0000000223207825 */ /* 0x004fc800078e0220 */
[----:B------:R-:W-:Y:S05]  /*8f80*/  @P0 BRA `(.L_x_537) ;  /* 0x0000000400080947 */ /* 0x000fea0003800000 */
[----:B------:R-:W1:Y:S01]  /*8f90*/  LDC R38, c[0x0][0x3f4] ;  /* 0x0000fd00ff267b82 */ /* 0x000e620000000800 */
[----:B------:R-:W-:Y:S02]  /*8fa0*/  MOV R34, R37 ;  /* 0x0000002500227202 */ /* 0x000fe40000000f00 */
[----:B-1----:R-:W-:-:S13]  /*8fb0*/  ISETP.GE.AND P0, PT, R43, R38, PT ;  /* 0x000000262b00720c */ /* 0x002fda0003f06270 */
[----:B------:R-:W-:Y:S05]  /*8fc0*/  @!P0 BRA `(.L_x_537) ;  /* 0x0000000000f88947 */ /* 0x000fea0003800000 */
[----:B------:R-:W-:Y:S01]  /*8fd0*/  IABS R39, R38 ;  /* 0x0000002600277213 */ /* 0x000fe20000000000 */
[----:B------:R-:W1:Y:S01]  /*8fe0*/  LDCU UR4, c[0x0][0x40c] ;  /* 0x00008180ff0477ac */ /* 0x000e620008000800 */
[----:B------:R-:W-:Y:S02]  /*8ff0*/  IABS R42, R43 ;  /* 0x0000002b002a7213 */ /* 0x000fe40000000000 */
[----:B------:R-:W2:Y:S01]  /*9000*/  I2F.RP R40, R39 ;  /* 0x0000002700287306 */ /* 0x000ea20000209400 */
[----:B------:R-:W-:Y:S02]  /*9010*/  ISETP.GE.AND P1, PT, R43, RZ, PT ;  /* 0x000000ff2b00720c */ /* 0x000fe40003f26270 */
[----:B------:R-:W-:-:S05]  /*9020*/  ISETP.NE.AND P2, PT, R38, RZ, PT ;  /* 0x000000ff2600720c */ /* 0x000fca0003f45270 */
[----:B--2---:R-:W2:Y:S02]  /*9030*/  MUFU.RCP R40, R40 ;  /* 0x0000002800287308 */ /* 0x004ea40000001000 */
[----:B--2---:R-:W-:-:S06]  /*9040*/  IADD3 R41, PT, PT, R40, 0xffffffe, RZ ;  /* 0x0ffffffe28297810 */ /* 0x004fcc0007ffe0ff */
[----:B------:R-:W2:Y:S02]  /*9050*/  F2I.FTZ.U32.TRUNC.NTZ R35, R41 ;  /* 0x0000002900237305 */ /* 0x000ea4000021f000 */
[----:B--2---:R-:W-:-:S05]  /*9060*/  IADD3 R34, PT, PT, RZ, -R35, RZ ;  /* 0x80000023ff227210 */ /* 0x004fca0007ffe0ff */
[----:B------:R-:W-:Y:S02]  /*9070*/  IMAD R45, R34, R39, RZ ;  /* 0x00000027222d7224 */ /* 0x000fe400078e02ff */
[----:B------:R-:W-:-:S05]  /*9080*/  HFMA2 R34, -RZ, RZ, 0, 0 ;  /* 0x00000000ff227431 */ /* 0x000fca00000001ff */
[----:B------:R-:W-:Y:S01]  /*9090*/  IMAD.HI.U32 R34, R35, R45, R34 ;  /* 0x0000002d23227227 */ /* 0x000fe200078e0022 */
[----:B------:R-:W-:-:S05]  /*90a0*/  MOV R35, R42 ;  /* 0x0000002a00237202 */ /* 0x000fca0000000f00 */
[----:B------:R-:W-:-:S05]  /*90b0*/  IMAD.HI.U32 R34, R34, R35, RZ ;  /* 0x0000002322227227 */ /* 0x000fca00078e00ff */
[----:B------:R-:W-:-:S05]  /*90c0*/  IADD3 R34, PT, PT, -R34, RZ, RZ ;  /* 0x000000ff22227210 */ /* 0x000fca0007ffe1ff */
[----:B------:R-:W-:-:S05]  /*90d0*/  IMAD R34, R39, R34, R35 ;  /* 0x0000002227227224 */ /* 0x000fca00078e0223 */
[----:B------:R-:W-:-:S13]  /*90e0*/  ISETP.GT.U32.AND P0, PT, R39, R34, PT ;  /* 0x000000222700720c */ /* 0x000fda0003f04070 */
[----:B------:R-:W-:-:S04]  /*90f0*/  @!P0 IADD3 R34, PT, PT, R34, -R39, RZ ;  /* 0x8000002722228210 */ /* 0x000fc80007ffe0ff */
[----:B------:R-:W-:-:S13]  /*9100*/  ISETP.GT.U32.AND P0, PT, R39, R34, PT ;  /* 0x000000222700720c */ /* 0x000fda0003f04070 */
[----:B------:R-:W-:-:S04]  /*9110*/  @!P0 IADD3 R34, PT, PT, R34, -R39, RZ ;  /* 0x8000002722228210 */ /* 0x000fc80007ffe0ff */
[----:B------:R-:W-:Y:S02]  /*9120*/  @!P1 IADD3 R34, PT, PT, -R34, RZ, RZ ;  /* 0x000000ff22229210 */ /* 0x000fe40007ffe1ff */
[----:B------:R-:W-:-:S05]  /*9130*/  @!P2 LOP3.LUT R34, RZ, R38, RZ, 0x33, !PT ;  /* 0x00000026ff22a212 */ /* 0x000fca00078e33ff */
[----:B------:R-:W-:-:S04]  /*9140*/  IMAD R35, R34, 0x70, RZ ;  /* 0x0000007022237824 */ /* 0x000fc800078e02ff */
[----:B------:R-:W-:-:S05]  /*9150*/  IMAD.WIDE.U32 R34, R35, 0x2, R14 ;  /* 0x0000000223227825 */ /* 0x000fca00078e000e */
[----:B------:R2:W5:Y:S01]  /*9160*/  LDG.E.128 R44, desc[UR36][R34.64] ;  /* 0x00000024222c7981 */ /* 0x000562000c1e1d00 */
[----:B------:R-:W-:Y:S01]  /*9170*/  LEA R38, R7, R30, 0x1 ;  /* 0x0000001e07267211 */ /* 0x000fe200078e08ff */
[----:B-1----:R-:W-:-:S05]  /*9180*/  UISETP.NE.AND UP0, UPT, UR4, URZ, UPT ;  /* 0x000000ff0400728c */ /* 0x002fca000bf05270 */
[----:B------:R-:W1:Y:S02]  /*9190*/  LDS.U16 R38, [R38] ;  /* 0x0000000026267984 */ /* 0x000e640000000400 */
[----:B-1----:R-:W-:Y:S02]  /*91a0*/  HADD2.F32 R40, -RZ, R38.H0_H0 ;  /* 0x20000026ff287230 */ /* 0x002fe40000004100 */
[----:B--2---:R-:W-:Y:S05]  /*91b0*/  BRA.U UP0, `(.L_x_538) ;  /* 0x0000000100387547 */ /* 0x004fea000b800000 */
[----:B------:R-:W-:Y:S01]  /*91c0*/  ISETP.NE.AND P3, PT, R19, RZ, PT ;  /* 0x000000ff1300720c */ /* 0x000fe20003f65270 */
[----:B------:R-:W1:-:S12]  /*91d0*/  LDS.128 R52, [R29] ;  /* 0x000000001d347984 */ /* 0x000e580000000c00 */
[----:B------:R-:W2:Y:S01]  /*91e0*/  @P3 LDG.E.128 R48, desc[UR36][R32.64] ;  /* 0x0000002420303981 */ /* 0x000ea2000c1e1d00 */
[----:B------:R-:W-:-:S04]  /*91f0*/  IMAD R35, R43, 0x70, RZ ;  /* 0x000000702b237824 */ /* 0x000fc800078e02ff */
        /* <DEDUP_REMOVED lines=10> */
.L_x_538:
[--C-:B-1---5:R-:W-:Y:S02]  /*92a0*/  HADD2.F32 R34, -RZ, R44.reuse.H0_H0 ;  /* 0x2000002cff227230 */ /* 0x122fe40000004100 */
[----:B------:R-:W-:Y:S02]  /*92b0*/  HADD2.F32 R35, -RZ, R44.H1_H1 ;  /* 0x3000002cff237230 */ /* 0x000fe40000004100 */
[----:B------:R-:W-:Y:S02]  /*92c0*/  HADD2.F32 R38, -RZ, R45.H0_H0 ;  /* 0x2000002dff267230 */ /* 0x000fe40000004100 */
[C---:B------:R-:W-:Y:S01]  /*92d0*/  FFMA.FTZ R27, R40.reuse, R34, R27 ;  /* 0x00000022281b7223 */ /* 0x040fe2000001001b */
        /* <DEDUP_REMOVED lines=10> */
[----:B------:R-:W-:Y:S01]  /*9380*/  MOV R34, R37 ;  /* 0x0000002500227202 */ /* 0x000fe20000000f00 */
[C---:B------:R-:W-:Y:S01]  /*9390*/  FFMA.FTZ R20, R40.reuse, R39, R20 ;  /* 0x0000002728147223 */ /* 0x040fe20000010014 */
[----:B------:R-:W-:-:S07]  /*93a0*/  FFMA.FTZ R4, R40, R47, R4 ;  /* 0x0000002f28047223 */ /* 0x000fce0000010004 */
.L_x_537:
[----:B------:R-:W-:Y:S05]  /*93b0*/  BSYNC.RECONVERGENT B2 ;  /* 0x0000000000027941 */ /* 0x000fea0003800200 */
.L_x_536:
[----:B------:R-:W-:-:S13]  /*93c0*/  ISETP.GE.U32.AND P0, PT, R36, 0x10, PT ;  /* 0x000000102400780c */ /* 0x000fda0003f06070 */
[----:B------:R-:W-:Y:S05]  /*93d0*/  @!P0 BRA `(.L_x_535) ;  /* 0x0000000800308947 */ /* 0x000fea0003800000 */
[C---:B------:R-:W-:Y:S01]  /*93e0*/  LEA R36, R34.reuse, UR5, 0x1 ;  /* 0x0000000522247c11 */ /* 0x040fe2000f8e08ff */
[C---:B------:R-:W-:Y:S01]  /*93f0*/  IMAD R39, R34.reuse, 0x70, RZ ;  /* 0x0000007022277824 */ /* 0x040fe200078e02ff */
[----:B------:R-:W-:-:S03]  /*9400*/  IADD3 R37, PT, PT, R34, 0x10, RZ ;  /* 0x0000001022257810 */ /* 0x000fc60007ffe0ff */
[----:B------:R-:W-:-:S05]  /*9410*/  IMAD R36, R5, -0x2, R36 ;  /* 0xfffffffe05247824 */ /* 0x000fca00078e0224 */
[----:B------:R-:W-:-:S07]  /*9420*/  IADD3 R31, PT, PT, R36, 0x20, R31 ;  /* 0x00000020241f7810 */ /* 0x000fce0007ffe01f */
.L_x_545:
[----:B------:R-:W1:Y:S01]  /*9430*/  LDC R52, c[0x0][0x3f4] ;  /* 0x0000fd00ff347b82 */ /* 0x000e620000000800 */
[----:B------:R-:W-:Y:S01]  /*9440*/  IADD3 R36, PT, PT, R37, -0x10, RZ ;  /* 0xfffffff025247810 */ /* 0x000fe20007ffe0ff */
[----:B------:R-:W-:Y:S03]  /*9450*/  BSSY.RECONVERGENT B2, `(.L_x_539) ;  /* 0x000003e000027945 */ /* 0x000fe60003800200 */
[----:B-1----:R-:W-:-:S13]  /*9460*/  ISETP.GE.AND P0, PT, R36, R52, PT ;  /* 0x000000342400720c */ /* 0x002fda0003f06270 */
[----:B------:R-:W-:Y:S05]  /*9470*/  @!P0 BRA `(.L_x_540) ;  /* 0x0000000000ec8947 */ /* 0x000fea0003800000 */
[----:B------:R-:W-:Y:S01]  /*9480*/  IABS R41, R52 ;  /* 0x0000003400297213 */ /* 0x000fe20000000000 */
[----:B------:R-:W1:Y:S01]  /*9490*/  LDCU UR4, c[0x0][0x40c] ;  /* 0x00008180ff0477ac */ /* 0x000e620008000800 */
[----:B------:R-:W-:Y:S02]  /*94a0*/  IABS R42, R36 ;  /* 0x00000024002a7213 */ /* 0x000fe40000000000 */
[----:B------:R-:W2:Y:S01]  /*94b0*/  I2F.RP R38, R41 ;  /* 0x0000002900267306 */ /* 0x000ea20000209400 */
[----:B------:R-:W-:Y:S02]  /*94c0*/  ISETP.GE.AND P1, PT, R36, RZ, PT ;  /* 0x000000ff2400720c */ /* 0x000fe40003f26270 */
[----:B------:R-:W-:Y:S01]  /*94d0*/  ISETP.NE.AND P2, PT, R52, RZ, PT ;  /* 0x000000ff3400720c */ /* 0x000fe20003f45270 */
[----:B------:R-:W3:Y:S04]  /*94e0*/  LDS.U16 R36, [R31+-0x20] ;  /* 0xffffe0001f247984 */ /* 0x000ee80000000400 */
[----:B--2---:R-:W2:Y:S02]  /*94f0*/  MUFU.RCP R38, R38 ;  /* 0x0000002600267308 */ /* 0x004ea40000001000 */
[----:B--2---:R-:W-:-:S06]  /*9500*/  IADD3 R40, PT, PT, R38, 0xffffffe, RZ ;  /* 0x0ffffffe26287810 */ /* 0x004fcc0007ffe0ff */
[----:B------:R-:W2:Y:S02]  /*9510*/  F2I.FTZ.U32.TRUNC.NTZ R35, R40 ;  /* 0x0000002800237305 */ /* 0x000ea4000021f000 */
[----:B--2---:R-:W-:-:S05]  /*9520*/  IADD3 R34, PT, PT, RZ, -R35, RZ ;  /* 0x80000023ff227210 */ /* 0x004fca0007ffe0ff */
[----:B------:R-:W-:Y:S01]  /*9530*/  IMAD R43, R34, R41, RZ ;  /* 0x00000029222b7224 */ /* 0x000fe200078e02ff */
[----:B------:R-:W-:-:S05]  /*9540*/  MOV R34, RZ ;  /* 0x000000ff00227202 */ /* 0x000fca0000000f00 */
        /* <DEDUP_REMOVED lines=14> */
[----:B-1----:R-:W-:Y:S01]  /*9630*/  UISETP.NE.AND UP0, UPT, UR4, URZ, UPT ;  /* 0x000000ff0400728c */ /* 0x002fe2000bf05270 */
[----:B---3--:R-:W-:-:S08]  /*9640*/  HADD2.F32 R36, -RZ, R36.H0_H0 ;  /* 0x20000024ff247230 */ /* 0x008fd00000004100 */
[----:B--2---:R-:W-:Y:S05]  /*9650*/  BRA.U UP0, `(.L_x_541) ;  /* 0x0000000100347547 */ /* 0x004fea000b800000 */
[----:B------:R-:W-:Y:S01]  /*9660*/  ISETP.NE.AND P3, PT, R19, RZ, PT ;  /* 0x000000ff1300720c */ /* 0x000fe20003f65270 */
[----:B------:R-:W1:-:S12]  /*9670*/  LDS.128 R44, [R29] ;  /* 0x000000001d2c7984 */ /* 0x000e580000000c00 */
[----:B------:R-:W2:Y:S01]  /*9680*/  @P3 LDG.E.128 R48, desc[UR36][R32.64] ;  /* 0x0000002420303981 */ /* 0x000ea2000c1e1d00 */
        /* <DEDUP_REMOVED lines=10> */
.L_x_541:
[--C-:B-1---5:R-:W-:Y:S02]  /*9730*/  HADD2.F32 R34, -RZ, R40.reuse.H0_H0 ;  /* 0x20000028ff227230 */ /* 0x122fe40000004100 */
[----:B------:R-:W-:Y:S02]  /*9740*/  HADD2.F32 R35, -RZ, R40.H1_H1 ;  /* 0x30000028ff237230 */ /* 0x000fe40000004100 */
[--C-:B------:R-:W-:Y:S02]  /*9750*/  HADD2.F32 R40, -RZ, R42.reuse.H0_H0 ;  /* 0x2000002aff287230 */ /* 0x100fe40000004100 */
[C---:B------:R-:W-:Y:S01]  /*9760*/  FFMA.FTZ R27, R36.reuse, R34, R27 ;  /* 0x00000022241b7223 */ /* 0x040fe2000001001b */
[----:B------:R-:W-:Y:S02]  /*9770*/  HADD2.F32 R45, -RZ, R42.H1_H1 ;  /* 0x3000002aff2d7230 */ /* 0x000fe40000004100 */
[----:B------:R-:W-:Y:S01]  /*9780*/  FFMA.FTZ R24, R36, R35, R24 ;  /* 0x0000002324187223 */ /* 0x000fe20000010018 */
[----:B------:R-:W-:-:S02]  /*9790*/  HADD2.F32 R38, -RZ, R41.H0_H0 ;  /* 0x20000029ff267230 */ /* 0x000fc40000004100 */
[C---:B------:R-:W-:Y:S01]  /*97a0*/  FFMA.FTZ R23, R36.reuse, R40, R23 ;  /* 0x0000002824177223 */ /* 0x040fe20000010017 */
[----:B------:R-:W-:Y:S02]  /*97b0*/  HADD2.F32 R42, -RZ, R43.H0_H0 ;  /* 0x2000002bff2a7230 */ /* 0x000fe40000004100 */
[C---:B------:R-:W-:Y:S01]  /*97c0*/  FFMA.FTZ R20, R36.reuse, R45, R20 ;  /* 0x0000002d24147223 */ /* 0x040fe20000010014 */
[----:B------:R-:W-:Y:S02]  /*97d0*/  HADD2.F32 R41, -RZ, R41.H1_H1 ;  /* 0x30000029ff297230 */ /* 0x000fe40000004100 */
[C---:B------:R-:W-:Y:S01]  /*97e0*/  FFMA.FTZ R25, R36.reuse, R38, R25 ;  /* 0x0000002624197223 */ /* 0x040fe20000010019 */
[----:B------:R-:W-:Y:S02]  /*97f0*/  HADD2.F32 R43, -RZ, R43.H1_H1 ;  /* 0x3000002bff2b7230 */ /* 0x000fe40000004100 */
[C---:B------:R-:W-:Y:S01]  /*9800*/  FFMA.FTZ R21, R36.reuse, R42, R21 ;  /* 0x0000002a24157223 */ /* 0x040fe20000010015 */
[----:B------:R-:W-:-:S02]  /*9810*/  FFMA.FTZ R22, R36, R41, R22 ;  /* 0x0000002924167223 */ /* 0x000fc40000010016 */
[----:B------:R-:W-:-:S07]  /*9820*/  FFMA.FTZ R4, R36, R43, R4 ;  /* 0x0000002b24047223 */ /* 0x000fce0000010004 */
.L_x_540:
[----:B------:R-:W-:Y:S05]  /*9830*/  BSYNC.RECONVERGENT B2 ;  /* 0x0000000000027941 */ /* 0x000fea0003800200 */
.L_x_539:
[----:B------:R-:W-:Y:S01]  /*9840*/  ISETP.GE.AND P0, PT, R37, R52, PT ;  /* 0x000000342500720c */ /* 0x000fe20003f06270 */
[----:B------:R-:W-:-:S12]  /*9850*/  BSSY.RECONVERGENT B2, `(.L_x_542) ;  /* 0x000003e000027945 */ /* 0x000fd80003800200 */
        /* <DEDUP_REMOVED lines=8> */
[----:B--2---:R-:W-:Y:S02]  /*98e0*/  IADD3 R38, PT, PT, R36, 0xffffffe, RZ ;  /* 0x0ffffffe24267810 */ /* 0x004fe40007ffe0ff */
[----:B------:R-:W2:Y:S04]  /*98f0*/  LDS.U16 R36, [R31] ;  /* 0x000000001f247984 */ /* 0x000ea80000000400 */
[----:B------:R-:W3:Y:S02]  /*9900*/  F2I.FTZ.U32.TRUNC.NTZ R35, R38 ;  /* 0x0000002600237305 */ /* 0x000ee4000021f000 */
[----:B---3--:R-:W-:-:S05]  /*9910*/  IADD3 R34, PT, PT, RZ, -R35, RZ ;  /* 0x80000023ff227210 */ /* 0x008fca0007ffe0ff */
        /* <DEDUP_REMOVED lines=17> */
[----:B--2---:R-:W-:-:S08]  /*9a30*/  HADD2.F32 R36, -RZ, R36.H0_H0 ;  /* 0x20000024ff247230 */ /* 0x004fd00000004100 */
[----:B---3--:R-:W-:Y:S05]  /*9a40*/  BRA.U UP0, `(.L_x_544) ;  /* 0x0000000100387547 */ /* 0x008fea000b800000 */
[----:B------:R-:W-:Y:S01]  /*9a50*/  ISETP.NE.AND P3, PT, R19, RZ, PT ;  /* 0x000000ff1300720c */ /* 0x000fe20003f65270 */
[----:B------:R-:W1:-:S12]  /*9a60*/  LDS.128 R48, [R29] ;  /* 0x000000001d307984 */ /* 0x000e580000000c00 */
[----:B------:R-:W2:Y:S01]  /*9a70*/  @P3 LDG.E.128 R44, desc[UR36][R32.64] ;  /* 0x00000024202c3981 */ /* 0x000ea2000c1e1d00 */
        /* <DEDUP_REMOVED lines=11> */
.L_x_544:
        /* <DEDUP_REMOVED lines=16> */
.L_x_543:
[----:B------:R-:W-:Y:S05]  /*9c30*/  BSYNC.RECONVERGENT B2 ;  /* 0x0000000000027941 */ /* 0x000fea0003800200 */
.L_x_542:
[C---:B------:R-:W-:Y:S02]  /*9c40*/  IADD3 R35, PT, PT, R37.reuse, 0x10, RZ ;  /* 0x0000001025237810 */ /* 0x040fe40007ffe0ff */
[----:B------:R-:W-:Y:S02]  /*9c50*/  IADD3 R37, PT, PT, R37, 0x20, RZ ;  /* 0x0000002025257810 */ /* 0x000fe40007ffe0ff */
[----:B------:R-:W-:Y:S02]  /*9c60*/  ISETP.GE.AND P0, PT, R35, R26, PT ;  /* 0x0000001a2300720c */ /* 0x000fe40003f06270 */
[----:B------:R-:W-:Y:S02]  /*9c70*/  IADD3 R39, PT, PT, R39, 0xe00, RZ ;  /* 0x00000e0027277810 */ /* 0x000fe40007ffe0ff */
[----:B------:R-:W-:-:S09]  /*9c80*/  IADD3 R31, PT, PT, R31, 0x40, RZ ;  /* 0x000000401f1f7810 */ /* 0x000fd20007ffe0ff */
[----:B------:R-:W-:Y:S05]  /*9c90*/  @!P0 BRA `(.L_x_545) ;  /* 0xfffffff400e48947 */ /* 0x000fea000383ffff */
.L_x_535:
[----:B------:R-:W-:Y:S05]  /*9ca0*/  BSYNC.RECONVERGENT B1 ;  /* 0x0000000000017941 */ /* 0x000fea0003800200 */
.L_x_534:
[----:B------:R-:W-:-:S13]  /*9cb0*/  ISETP.NE.AND P0, PT, R7, R28, PT ;  /* 0x0000001c0700720c */ /* 0x000fda0003f05270 */
[----:B------:R-:W-:Y:S05]  /*9cc0*/  @P0 BRA `(.L_x_521) ;  /* 0x0000000000bc0947 */ /* 0x000fea0003800000 */
[----:B------:R-:W-:Y:S01]  /*9cd0*/  MOV R15, 0x70 ;  /* 0x00000070000f7802 */ /* 0x000fe20000000f00 */
[----:B------:R-:W1:Y:S04]  /*9ce0*/  LDCU UR4, c[0x0][0x40c] ;  /* 0x00008180ff0477ac */ /* 0x000e680008000800 */
[----:B------:R-:W-:-:S04]  /*9cf0*/  IMAD R15, R16, R15, -0x70 ;  /* 0xffffff90100f7424 */ /* 0x000fc800078e020f */
[----:B------:R-:W-:-:S05]  /*9d00*/  IMAD.WIDE R14, R15, 0x2, R12 ;  /* 0x000000020f0e7825 */ /* 0x000fca00078e020c */
[----:B------:R2:W5:Y:S01]  /*9d10*/  LDG.E.128 R32, desc[UR36][R14.64] ;  /* 0x000000240e207981 */ /* 0x000562000c1e1d00 */
[----:B------:R-:W-:-:S04]  /*9d20*/  IADD3 R5, PT, PT, R16, -R5, RZ ;  /* 0x8000000510057210 */ /* 0x000fc80007ffe0ff */
[----:B------:R-:W-:Y:S01]  /*9d30*/  LEA R30, R5, R30, 0x1 ;  /* 0x0000001e051e7211 */ /* 0x000fe200078e08ff */
[----:B-1----:R-:W-:-:S05]  /*9d40*/  UISETP.NE.AND UP0, UPT, UR4, URZ, UPT ;  /* 0x000000ff0400728c */ /* 0x002fca000bf05270 */
[----:B------:R-:W1:Y:S02]  /*9d50*/  LDS.U16 R30, [R30+-0x2] ;  /* 0xfffffe001e1e7984 */ /* 0x000e640000000400 */
[----:B-1----:R-:W-:Y:S02]  /*9d60*/  HADD2.F32 R16, -RZ, R30.H0_H0 ;  /* 0x2000001eff107230 */ /* 0x002fe40000004100 */
[----:B--2---:R-:W-:Y:S05]  /*9d70*/  BRA.U UP0, `(.L_x_546) ;  /* 0x0000000100507547 */ /* 0x004fea000b800000 */
[----:B------:R-:W1:Y:S02]  /*9d80*/  LDCU.64 UR6, c[0x0][0x460] ;  /* 0x00008c00ff0677ac */ /* 0x000e640008000a00 */
[----:B-1----:R-:W-:-:S04]  /*9d90*/  ISETP.NE.U32.AND P0, PT, RZ, UR6, PT ;  /* 0x00000006ff007c0c */ /* 0x002fc8000bf05070 */
[----:B------:R-:W-:-:S13]  /*9da0*/  ISETP.NE.AND.EX P0, PT, RZ, UR7, PT, P0 ;  /* 0x00000007ff007c0c */ /* 0x000fda000bf05300 */
[----:B------:R-:W1:Y:S08]  /*9db0*/  @P0 LDC R5, c[0x0][0x3f8] ;  /* 0x0000fe00ff050b82 */ /* 0x000e700000000800 */
[----:B------:R-:W2:Y:S01]  /*9dc0*/  @P0 LDC.64 R14, c[0x0][0x458] ;  /* 0x00011600ff0e0b82 */ /* 0x000ea20000000a00 */
[----:B-1----:R-:W-:-:S04]  /*9dd0*/  @P0 IMAD R5, R2, R5, R3 ;  /* 0x0000000502050224 */ /* 0x002fc800078e0203 */
[----:B------:R-:W-:-:S04]  /*9de0*/  @P0 IMAD R5, R5, 0x70, R0 ;  /* 0x0000007005050824 */ /* 0x000fc800078e0200 */
[----:B--2---:R-:W-:-:S05]  /*9df0*/  @P0 IMAD.WIDE R14, R5, 0x2, R14 ;  /* 0x00000002050e0825 */ /* 0x004fca00078e020e */
[----:B0-----:R-:W2:Y:S01]  /*9e00*/  @P0 LDG.E.128 R28, desc[UR36][R14.64] ;  /* 0x000000240e1c0981 */ /* 0x001ea2000c1e1d00 */
[----:B-----5:R-:W-:Y:S02]  /*9e10*/  HFMA2 R32, R32, 1, 1, R8 ;  /* 0x3c003c0020207831 */ /* 0x020fe40000000008 */
[----:B------:R-:W-:Y:S02]  /*9e20*/  HADD2 R33, R33, R9 ;  /* 0x0000000921217230 */ /* 0x000fe40000000000 */
[----:B------:R-:W-:Y:S02]  /*9e30*/  HFMA2 R34, R34, 1, 1, R10 ;  /* 0x3c003c0022227831 */ /* 0x000fe4000000000a */
[----:B------:R-:W-:Y:S02]  /*9e40*/  HADD2 R35, R35, R11 ;  /* 0x0000000b23237230 */ /* 0x000fe40000000000 */
[----:B------:R-:W-:-:S04]  /*9e50*/  IMAD R3, R18, 0x70, RZ ;  /* 0x0000007012037824 */ /* 0x000fc800078e02ff */
[----:B------:R-:W-:-:S04]  /*9e60*/  IMAD.WIDE R12, R3, 0x2, R12 ;  /* 0x00000002030c7825 */ /* 0x000fc800078e020c */
[----:B--2---:R-:W-:Y:S02]  /*9e70*/  @P0 HFMA2 R33, R33, R29, -RZ ;  /* 0x0000001d21210231 */ /* 0x004fe400001000ff */
[----:B------:R-:W-:Y:S02]  /*9e80*/  @P0 HMUL2 R32, R32, R28 ;  /* 0x0000001c20200232 */ /* 0x000fe40000000000 */
[----:B------:R-:W-:Y:S02]  /*9e90*/  @P0 HFMA2 R35, R35, R31, -RZ ;  /* 0x0000001f23230231 */ /* 0x000fe400001000ff */
[----:B------:R-:W-:-:S05]  /*9ea0*/  @P0 HMUL2 R34, R34, R30 ;  /* 0x0000001e22220232 */ /* 0x000fca0000000000 */
[----:B------:R1:W-:Y:S02]  /*9eb0*/  STG.E.128 desc[UR36][R12.64], R32 ;  /* 0x000000200c007986 */ /* 0x0003e4000c101d24 */
.L_x_546:
[----:B0----5:R-:W-:Y:S02]  /*9ec0*/  HADD2.F32 R8, -RZ, R33.H0_H0 ;  /* 0x20000021ff087230 */ /* 0x021fe40000004100 */
[----:B-1----:R-:W-:Y:S02]  /*9ed0*/  HADD2.F32 R12, -RZ, R35.H0_H0 ;  /* 0x20000023ff0c7230 */ /* 0x002fe40000004100 */
        /* <DEDUP_REMOVED lines=13> */
[----:B------:R-:W-:-:S07]  /*9fb0*/  FFMA.FTZ R4, R16, R35, R4 ;  /* 0x0000002310047223 */ /* 0x000fce0000010004 */
.L_x_521:
[----:B--2---:R-:W-:Y:S05]  /*9fc0*/  BSYNC.RECONVERGENT B0 ;  /* 0x0000000000007941 */ /* 0x004fea0003800200 */
.L_x_520:
[----:B------:R-:W-:Y:S01]  /*9fd0*/  BAR.SYNC.DEFER_BLOCKING 0x0 ;  /* 0x0000000000007b1d */ /* 0x000fe20000010000 */
[----:B------:R-:W-:-:S13]  /*9fe0*/  ISETP.GT.U32.AND P5, PT, R0, 0x6f, PT ;  /* 0x0000006f0000780c */ /* 0x000fda0003fa4070 */
[----:B------:R-:W-:Y:S05]  /*9ff0*/  @P5 BRA `(.L_x_547) ;  /* 0x00000008002c5947 */ /* 0x000fea0003800000 */
[----:B------:R-:W2:Y:S01]  /*a000*/  S2UR UR5, SR_CgaCtaId ;  /* 0x00000000000579c3 */ /* 0x000ea20000008800 */
        /* <DEDUP_REMOVED lines=15> */
[----:B--2---:R-:W-:-:S06]  /*a100*/  ULEA UR4, UR5, UR4, 0x18 ;  /* 0x0000000405047291 */ /* 0x004fcc000f8ec0ff */
[----:B------:R-:W-:Y:S01]  /*a110*/  LEA R7, R7, UR4, 0x1 ;  /* 0x0000000407077c11 */ /* 0x000fe2000f8e08ff */
[----:B------:R-:W-:Y:S06]  /*a120*/  @P6 BRA `(.L_x_548) ;  /* 0x0000000000146947 */ /* 0x000fec0003800000 */
[----:B0-----:R-:W-:Y:S02]  /*a130*/  F2FP.F16.F32.PACK_AB R8, R24, R27 ;  /* 0x0000001b1808723e */ /* 0x001fe400000000ff */
[----:B------:R-:W-:Y:S02]  /*a140*/  F2FP.F16.F32.PACK_AB R9, R22, R25 ;  /* 0x000000191609723e */ /* 0x000fe400000000ff */
[----:B------:R-:W-:Y:S02]  /*a150*/  F2FP.F16.F32.PACK_AB R10, R20, R23 ;  /* 0x00000017140a723e */ /* 0x000fe400000000ff */
[----:B------:R-:W-:-:S05]  /*a160*/  F2FP.F16.F32.PACK_AB R11, R4, R21 ;  /* 0x00000015040b723e */ /* 0x000fca00000000ff */
[----:B------:R2:W-:Y:S02]  /*a170*/  STS.128 [R7+-0x700], R8 ;  /* 0xfff9000807007388 */ /* 0x0005e40000000c00 */
.L_x_548:
[----:B------:R-:W-:Y:S05]  /*a180*/  WARPSYNC.ALL ;  /* 0x0000000000007948 */ /* 0x000fea0003800000 */
[----:B------:R-:W-:Y:S01]  /*a190*/  BAR.SYNC.DEFER_BLOCKING 0x0 ;  /* 0x0000000000007b1d */ /* 0x000fe20000010000 */
[----:B------:R-:W-:-:S05]  /*a1a0*/  ISETP.GT.U32.AND P6, PT, R6, 0xf, PT ;  /* 0x0000000f0600780c */ /* 0x000fca0003fc4070 */
[----:B------:R-:W-:Y:S04]  /*a1b0*/  BSSY.RECONVERGENT B0, `(.L_x_549) ;  /* 0x0000013000007945 */ /* 0x000fe80003800200 */
[----:B------:R-:W-:Y:S05]  /*a1c0*/  @P1 BRA `(.L_x_550) ;  /* 0x0000000000441947 */ /* 0x000fea0003800000 */
[----:B0-2---:R-:W0:Y:S02]  /*a1d0*/  LDS.128 R8, [R7] ;  /* 0x0000000007087984 */ /* 0x005e240000000c00 */
[--C-:B0-----:R-:W-:Y:S02]  /*a1e0*/  HADD2.F32 R2, -RZ, R8.reuse.H0_H0 ;  /* 0x20000008ff027230 */ /* 0x101fe40000004100 */
[----:B------:R-:W-:Y:S02]  /*a1f0*/  HADD2.F32 R3, -RZ, R8.H1_H1 ;  /* 0x30000008ff037230 */ /* 0x000fe40000004100 */
[--C-:B------:R-:W-:Y:S02]  /*a200*/  HADD2.F32 R12, -RZ, R10.reuse.H0_H0 ;  /* 0x2000000aff0c7230 */ /* 0x100fe40000004100 */
[----:B------:R-:W-:Y:S01]  /*a210*/  FADD.FTZ R27, R27, R2 ;  /* 0x000000021b1b7221 */ /* 0x000fe20000010000 */
[----:B------:R-:W-:Y:S02]  /*a220*/  HADD2.F32 R5, -RZ, R10.H1_H1 ;  /* 0x3000000aff057230 */ /* 0x000fe40000004100 */
[----:B------:R-:W-:Y:S01]  /*a230*/  FADD.FTZ R24, R24, R3 ;  /* 0x0000000318187221 */ /* 0x000fe20000010000 */
[----:B------:R-:W-:-:S02]  /*a240*/  HADD2.F32 R8, -RZ, R9.H0_H0 ;  /* 0x20000009ff087230 */ /* 0x000fc40000004100 */
[----:B------:R-:W-:Y:S01]  /*a250*/  FADD.FTZ R23, R23, R12 ;  /* 0x0000000c17177221 */ /* 0x000fe20000010000 */
[----:B------:R-:W-:Y:S02]  /*a260*/  HADD2.F32 R10, -RZ, R11.H0_H0 ;  /* 0x2000000bff0a7230 */ /* 0x000fe40000004100 */
[----:B------:R-:W-:Y:S01]  /*a270*/  FADD.FTZ R20, R20, R5 ;  /* 0x0000000514147221 */ /* 0x000fe20000010000 */
[----:B------:R-:W-:Y:S02]  /*a280*/  HADD2.F32 R9, -RZ, R9.H1_H1 ;  /* 0x30000009ff097230 */ /* 0x000fe40000004100 */
[----:B------:R-:W-:Y:S01]  /*a290*/  FADD.FTZ R25, R25, R8 ;  /* 0x0000000819197221 */ /* 0x000fe20000010000 */
[----:B------:R-:W-:Y:S02]  /*a2a0*/  HADD2.F32 R11, -RZ, R11.H1_H1 ;  /* 0x3000000bff0b7230 */ /* 0x000fe40000004100 */
[----:B------:R-:W-:Y:S01]  /*a2b0*/  FADD.FTZ R21, R21, R10 ;  /* 0x0000000a15157221 */ /* 0x000fe20000010000 */
[----:B------:R-:W-:-:S02]  /*a2c0*/  FADD.FTZ R22, R22, R9 ;  /* 0x0000000916167221 */ /* 0x000fc40000010000 */
[----:B------:R-:W-:-:S07]  /*a2d0*/  FADD.FTZ R4, R4, R11 ;  /* 0x0000000b04047221 */ /* 0x000fce0000010000 */
.L_x_550:
[----:B------:R-:W-:Y:S05]  /*a2e0*/  BSYNC.RECONVERGENT B0 ;  /* 0x0000000000007941 */ /* 0x000fea0003800200 */
.L_x_549:
[----:B------:R-:W-:Y:S06]  /*a2f0*/  BAR.SYNC.DEFER_BLOCKING 0x0 ;  /* 0x0000000000007b1d */ /* 0x000fec0000010000 */
[----:B------:R-:W-:Y:S04]  /*a300*/  BSSY.RECONVERGENT B0, `(.L_x_551) ;  /* 0x0000007000007945 */ /* 0x000fe80003800200 */
[----:B------:R-:W-:Y:S05]  /*a310*/  @P4 BRA `(.L_x_552) ;  /* 0x0000000000144947 */ /* 0x000fea0003800000 */
[----:B0-2---:R-:W-:Y:S02]  /*a320*/  F2FP.F16.F32.PACK_AB R8, R24, R27 ;  /* 0x0000001b1808723e */ /* 0x005fe400000000ff */
[----:B------:R-:W-:Y:S02]  /*a330*/  F2FP.F16.F32.PACK_AB R9, R22, R25 ;  /* 0x000000191609723e */ /* 0x000fe400000000ff */
[----:B------:R-:W-:Y:S02]  /*a340*/  F2FP.F16.F32.PACK_AB R10, R20, R23 ;  /* 0x00000017140a723e */ /* 0x000fe400000000ff */
[----:B------:R-:W-:-:S05]  /*a350*/  F2FP.F16.F32.PACK_AB R11, R4, R21 ;  /* 0x00000015040b723e */ /* 0x000fca00000000ff */
[----:B------:R3:W-:Y:S02]  /*a360*/  STS.128 [R7+-0x380], R8 ;  /* 0xfffc800807007388 */ /* 0x0007e40000000c00 */
.L_x_552:
[----:B------:R-:W-:Y:S05]  /*a370*/  BSYNC.RECONVERGENT B0 ;  /* 0x0000000000007941 */ /* 0x000fea0003800200 */
.L_x_551:
[----:B------:R-:W-:Y:S01]  /*a380*/  BAR.SYNC.DEFER_BLOCKING 0x0 ;  /* 0x0000000000007b1d */ /* 0x000fe20000010000 */
[----:B------:R-:W-:-:S05]  /*a390*/  ISETP.GT.U32.AND P1, PT, R6, 0x3f, PT ;  /* 0x0000003f0600780c */ /* 0x000fca0003f24070 */
[----:B------:R-:W-:Y:S08]  /*a3a0*/  BSSY.RECONVERGENT B0, `(.L_x_553) ;  /* 0x0000013000007945 */ /* 0x000ff00003800200 */
[----:B------:R-:W-:Y:S05]  /*a3b0*/  @P1 BRA `(.L_x_554) ;  /* 0x0000000000441947 */ /* 0x000fea0003800000 */
[----:B0-23--:R-:W0:Y:S02]  /*a3c0*/  LDS.128 R8, [R7] ;  /* 0x0000000007087984 */ /* 0x00de240000000c00 */
        /* <DEDUP_REMOVED lines=16> */
.L_x_554:
[----:B------:R-:W-:Y:S05]  /*a4d0*/  BSYNC.RECONVERGENT B0 ;  /* 0x0000000000007941 */ /* 0x000fea0003800200 */
.L_x_553:
[----:B------:R-:W-:Y:S06]  /*a4e0*/  BAR.SYNC.DEFER_BLOCKING 0x0 ;  /* 0x0000000000007b1d */ /* 0x000fec0000010000 */
[----:B------:R-:W-:Y:S04]  /*a4f0*/  BSSY.RECONVERGENT B0, `(.L_x_555) ;  /* 0x0000007000007945 */ /* 0x000fe80003800200 */
[----:B------:R-:W-:Y:S05]  /*a500*/  @P3 BRA `(.L_x_556) ;  /* 0x0000000000143947 */ /* 0x000fea0003800000 */
[----:B0-23--:R-:W-:Y:S02]  /*a510*/  F2FP.F16.F32.PACK_AB R8, R24, R27 ;  /* 0x0000001b1808723e */ /* 0x00dfe400000000ff */
[----:B------:R-:W-:Y:S02]  /*a520*/  F2FP.F16.F32.PACK_AB R9, R22, R25 ;  /* 0x000000191609723e */ /* 0x000fe400000000ff */
[----:B------:R-:W-:Y:S02]  /*a530*/  F2FP.F16.F32.PACK_AB R10, R20, R23 ;  /* 0x00000017140a723e */ /* 0x000fe400000000ff */
[----:B------:R-:W-:-:S05]  /*a540*/  F2FP.F16.F32.PACK_AB R11, R4, R21 ;  /* 0x00000015040b723e */ /* 0x000fca00000000ff */
[----:B------:R4:W-:Y:S02]  /*a550*/  STS.128 [R7+-0x1c0], R8 ;  /* 0xfffe400807007388 */ /* 0x0009e40000000c00 */
.L_x_556:
[----:B------:R-:W-:Y:S05]  /*a560*/  BSYNC.RECONVERGENT B0 ;  /* 0x0000000000007941 */ /* 0x000fea0003800200 */
.L_x_555:
[----:B------:R-:W-:Y:S06]  /*a570*/  BAR.SYNC.DEFER_BLOCKING 0x0 ;  /* 0x0000000000007b1d */ /* 0x000fec0000010000 */
[----:B------:R-:W-:Y:S04]  /*a580*/  BSSY.RECONVERGENT B0, `(.L_x_557) ;  /* 0x0000013000007945 */ /* 0x000fe80003800200 */
[----:B------:R-:W-:Y:S05]  /*a590*/  @P0 BRA `(.L_x_558) ;  /* 0x0000000000440947 */ /* 0x000fea0003800000 */
[----:B0-234-:R-:W0:Y:S02]  /*a5a0*/  LDS.128 R8, [R7] ;  /* 0x0000000007087984 */ /* 0x01de240000000c00 */
        /* <DEDUP_REMOVED lines=16> */
.L_x_558:
[----:B------:R-:W-:Y:S05]  /*a6b0*/  BSYNC.RECONVERGENT B0 ;  /* 0x0000000000007941 */ /* 0x000fea0003800200 */
.L_x_557:
[----:B------:R-:W-:Y:S06]  /*a6c0*/  BAR.SYNC.DEFER_BLOCKING 0x0 ;  /* 0x0000000000007b1d */ /* 0x000fec0000010000 */
[----:B------:R-:W-:Y:S04]  /*a6d0*/  BSSY.RECONVERGENT B0, `(.L_x_559) ;  /* 0x0000007000007945 */ /* 0x000fe80003800200 */
[----:B------:R-:W-:Y:S05]  /*a6e0*/  @P2 BRA `(.L_x_560) ;  /* 0x0000000000142947 */ /* 0x000fea0003800000 */
[----:B0-234-:R-:W-:Y:S02]  /*a6f0*/  F2FP.F16.F32.PACK_AB R8, R24, R27 ;  /* 0x0000001b1808723e */ /* 0x01dfe400000000ff */
[----:B------:R-:W-:Y:S02]  /*a700*/  F2FP.F16.F32.PACK_AB R9, R22, R25 ;  /* 0x000000191609723e */ /* 0x000fe400000000ff */
[----:B------:R-:W-:Y:S02]  /*a710*/  F2FP.F16.F32.PACK_AB R10, R20, R23 ;  /* 0x00000017140a723e */ /* 0x000fe400000000ff */
[----:B------:R-:W-:-:S05]  /*a720*/  F2FP.F16.F32.PACK_AB R11, R4, R21 ;  /* 0x00000015040b723e */ /* 0x000fca00000000ff */
[----:B------:R0:W-:Y:S02]  /*a730*/  STS.128 [R7+-0xe0], R8 ;  /* 0xffff200807007388 */ /* 0x0001e40000000c00 */
.L_x_560:
[----:B------:R-:W-:Y:S05]  /*a740*/  BSYNC.RECONVERGENT B0 ;  /* 0x0000000000007941 */ /* 0x000fea0003800200 */
.L_x_559:
        /* <DEDUP_REMOVED lines=20> */
.L_x_562:
[----:B------:R-:W-:Y:S05]  /*a890*/  BSYNC.RECONVERGENT B0 ;  /* 0x0000000000007941 */ /* 0x000fea0003800200 */
.L_x_561:
[----:B------:R-:W-:Y:S06]  /*a8a0*/  BAR.SYNC.DEFER_BLOCKING 0x0 ;  /* 0x0000000000007b1d */ /* 0x000fec0000010000 */
.L_x_547:
[----:B------:R-:W-:-:S13]  /*a8b0*/  ISETP.GT.U32.OR P5, PT, R6, 0xf, P5 ;  /* 0x0000000f0600780c */ /* 0x000fda0002fa4470 */
[----:B------:R-:W-:Y:S05]  /*a8c0*/  @P5 EXIT ;  /* 0x000000000000594d */ /* 0x000fea0003800000 */
[----:B------:R-:W5:Y:S02]  /*a8d0*/  LDCU UR4, c[0x0][0x478] ;  /* 0x00008f00ff0477ac */ /* 0x000f640008000800 */
[----:B-----5:R-:W-:-:S09]  /*a8e0*/  UISETP.NE.AND UP0, UPT, UR4, 0x2, UPT ;  /* 0x000000020400788c */ /* 0x020fd2000bf05270 */
[----:B------:R-:W-:Y:S05]  /*a8f0*/  BRA.U UP0, `(.L_x_563) ;  /* 0x0000000100e07547 */ /* 0x000fea000b800000 */
[----:B------:R-:W5:Y:S01]  /*a900*/  LDC.64 R2, c[0x0][0x470] ;  /* 0x00011c00ff027b82 */ /* 0x000f620000000a00 */
[----:B------:R-:W-:Y:S01]  /*a910*/  IADD3 R17, PT, PT, R17, R0, RZ ;  /* 0x0000000011117210 */ /* 0x000fe20007ffe0ff */
[----:B------:R-:W0:Y:S01]  /*a920*/  LDCU.64 UR4, c[0x0][0x380] ;  /* 0x00007000ff0477ac */ /* 0x000e220008000a00 */
[----:B-----5:R-:W5:Y:S02]  /*a930*/  LDG.E R2, desc[UR36][R2.64] ;  /* 0x0000002402027981 */ /* 0x020f64000c1e1900 */
[----:B0-234-:R-:W-:Y:S01]  /*a940*/  IADD3 R8, P0, PT, R17, UR4, RZ ;  /* 0x0000000411087c10 */ /* 0x01dfe2000ff1e0ff */
[C---:B-----5:R-:W-:Y:S01]  /*a950*/  FMUL.FTZ R21, R2.reuse, R21 ;  /* 0x0000001502157220 */ /* 0x060fe20000410000 */
        /* <DEDUP_REMOVED lines=14> */
[----:B------:R-:W-:Y:S02]  /*aa40*/  SHF.L.U32 R5, R3, 0x10, RZ ;  /* 0x0000001003057819 */ /* 0x000fe400000006ff */
[----:B------:R-:W-:Y:S02]  /*aa50*/  PRMT R3, R6, 0x7710, RZ ;  /* 0x0000771006037816 */ /* 0x000fe400000000ff */
[----:B------:R-:W-:Y:S02]  /*aa60*/  LOP3.LUT R4, R5, 0xff0000, RZ, 0xc0, !PT ;  /* 0x00ff000005047812 */ /* 0x000fe400078ec0ff */
[----:B0-----:R-:W-:Y:S01]  /*aa70*/  PRMT R20, R20, 0x8880, RZ ;  /* 0x0000888014147816 */ /* 0x001fe200000000ff */
[----:B------:R-:W0:Y:S01]  /*aa80*/  F2I.S8.NTZ R24, R24 ;  /* 0x0000001800187305 */ /* 0x000e220000202100 */
[----:B------:R-:W-:Y:S02]  /*aa90*/  PRMT R3, R4, 0x4210, R3 ;  /* 0x0000421004037816 */ /* 0x000fe40000000003 */
[----:B------:R-:W-:-:S04]  /*aaa0*/  PRMT R0, R20, 0x7710, RZ ;  /* 0x0000771014007816 */ /* 0x000fc800000000ff */
[----:B------:R-:W-:Y:S01]  /*aab0*/  SHF.L.U32 R0, R0, 0x8, RZ ;  /* 0x0000000800007819 */ /* 0x000fe200000006ff */
[----:B------:R-:W3:Y:S01]  /*aac0*/  F2I.S8.NTZ R25, R25 ;  /* 0x0000001900197305 */ /* 0x000ee20000202100 */
[----:B--2---:R-:W-:Y:S02]  /*aad0*/  PRMT R4, R22, 0x8880, RZ ;  /* 0x0000888016047816 */ /* 0x004fe400000000ff */
[----:B------:R-:W-:Y:S02]  /*aae0*/  LOP3.LUT R9, R3, 0xff00, R0, 0xf8, !PT ;  /* 0x0000ff0003097812 */ /* 0x000fe400078ef800 */
[----:B------:R-:W-:Y:S02]  /*aaf0*/  PRMT R4, R4, 0x7710, RZ ;  /* 0x0000771004047816 */ /* 0x000fe400000000ff */
[----:B0-----:R-:W-:Y:S01]  /*ab00*/  PRMT R24, R24, 0x8880, RZ ;  /* 0x0000888018187816 */ /* 0x001fe200000000ff */
[----:B------:R-:W0:Y:S01]  /*ab10*/  F2I.S8.NTZ R23, R23 ;  /* 0x0000001700177305 */ /* 0x000e220000202100 */
[----:B------:R-:W-:-:S02]  /*ab20*/  LOP3.LUT R4, R4, 0xff, RZ, 0xc0, !PT ;  /* 0x000000ff04047812 */ /* 0x000fc400078ec0ff */
[----:B------:R-:W-:Y:S02]  /*ab30*/  PRMT R0, R24, 0x7710, RZ ;  /* 0x0000771018007816 */ /* 0x000fe400000000ff */
[----:B---3--:R-:W-:-:S03]  /*ab40*/  PRMT R25, R25, 0x8880, RZ ;  /* 0x0000888019197816 */ /* 0x008fc600000000ff */
[----:B------:R-:W2:Y:S01]  /*ab50*/  F2I.S8.NTZ R2, R2 ;  /* 0x0000000200027305 */ /* 0x000ea20000202100 */
[----:B------:R-:W-:Y:S02]  /*ab60*/  LOP3.LUT R6, R0, 0xff, RZ, 0xc0, !PT ;  /* 0x000000ff00067812 */ /* 0x000fe400078ec0ff */
[----:B------:R-:W-:-:S03]  /*ab70*/  PRMT R3, R25, 0x7710, RZ ;  /* 0x0000771019037816 */ /* 0x000fc600000000ff */
[----:B------:R-:W-:Y:S01]  /*ab80*/  IMAD.WIDE.U32 R6, R6, 0x100, RZ ;  /* 0x0000010006067825 */ /* 0x000fe200078e00ff */
[----:B0-----:R-:W-:Y:S02]  /*ab90*/  PRMT R23, R23, 0x8880, RZ ;  /* 0x0000888017177816 */ /* 0x001fe400000000ff */
[----:B------:R-:W-:Y:S02]  /*aba0*/  LOP3.LUT R5, R3, 0xff, RZ, 0xc0, !PT ;  /* 0x000000ff03057812 */ /* 0x000fe400078ec0ff */
[----:B------:R-:W-:Y:S02]  /*abb0*/  PRMT R0, R23, 0x7710, RZ ;  /* 0x0000771017007816 */ /* 0x000fe400000000ff */
[----:B--2---:R-:W-:Y:S01]  /*abc0*/  PRMT R10, R2, 0x8880, RZ ;  /* 0x00008880020a7816 */ /* 0x004fe200000000ff */
[----:B------:R-:W-:Y:S01]  /*abd0*/  IMAD.WIDE.U32 R2, R4, 0x1000000, RZ ;  /* 0x0100000004027825 */ /* 0x000fe200078e00ff */
[----:B------:R-:W-:Y:S02]  /*abe0*/  LOP3.LUT R9, R9, 0xff, R0, 0xf8, !PT ;  /* 0x000000ff09097812 */ /* 0x000fe400078ef800 */
[----:B------:R-:W-:Y:S01]  /*abf0*/  PRMT R0, R10, 0x7710, RZ ;  /* 0x000077100a007816 */ /* 0x000fe200000000ff */
[----:B------:R-:W-:-:S03]  /*ac00*/  IMAD.WIDE.U32 R4, R5, 0x10000, RZ ;  /* 0x0001000005047825 */ /* 0x000fc600078e00ff */
[----:B------:R-:W-:Y:S02]  /*ac10*/  LOP3.LUT R11, R6, R2, R4, 0xfe, !PT ;  /* 0x00000002060b7212 */ /* 0x000fe400078efe04 */
[----:B------:R-:W-:Y:S02]  /*ac20*/  LOP3.LUT R3, R5, R9, R3, 0xfe, !PT ;  /* 0x0000000905037212 */ /* 0x000fe400078efe03 */
[----:B------:R-:W-:Y:S02]  /*ac30*/  LEA.HI.X.SX32 R9, R17, UR5, 0x1, P0 ;  /* 0x0000000511097c11 */ /* 0x000fe400080f0eff */
[----:B------:R-:W-:Y:S02]  /*ac40*/  LOP3.LUT R2, R11, 0xff, R0, 0xf8, !PT ;  /* 0x000000ff0b027812 */ /* 0x000fe400078ef800 */
[----:B------:R-:W-:-:S05]  /*ac50*/  LOP3.LUT R3, R3, R7, RZ, 0xfc, !PT ;  /* 0x0000000703037212 */ /* 0x000fca00078efcff */
[----:B------:R-:W-:Y:S01]  /*ac60*/  STG.E.64 desc[UR36][R8.64], R2 ;  /* 0x0000000208007986 */ /* 0x000fe2000c101b24 */
[----:B------:R-:W-:Y:S05]  /*ac70*/  EXIT ;  /* 0x000000000000794d */ /* 0x000fea0003800000 */
.L_x_563:
[----:B------:R-:W5:Y:S01]  /*ac80*/  LDC.64 R2, c[0x0][0x380] ;  /* 0x0000e000ff027b82 */ /* 0x000f620000000a00 */
[----:B------:R-:W-:Y:S02]  /*ac90*/  IADD3 R17, PT, PT, R17, R0, RZ ;  /* 0x0000000011117210 */ /* 0x000fe40007ffe0ff */
        /* <DEDUP_REMOVED lines=10> */
.L_x_456:
[----:B------:R-:W-:Y:S02]  /*ad40*/  MOV R12, 0x10 ;  /* 0x00000010000c7802 */ /* 0x000fe40000000f00 */
[----:B------:R-:W-:Y:S02]  /*ad50*/  MOV R11, 0x1f ;  /* 0x0000001f000b7802 */ /* 0x000fe40000000f00 */
[----:B------:R-:W-:-:S07]  /*ad60*/  MOV R15, 0xffffffff ;  /* 0xffffffff000f7802 */ /* 0x000fce0000000f00 */
[----:B-1---5:R-:W-:Y:S05]  /*ad70*/  WARPSYNC.COLLECTIVE R15, `(.L_x_564) ;  /* 0x000000000f087348 */ /* 0x022fea0003c00000 */
[----:B------:R0:W2:Y:S02]  /*ad80*/  SHFL.BFLY P6, R14, R13, R12, R11 ;  /* 0x0c00000c0d0e7389 */ /* 0x0000a400000c000b */
[----:B012--5:R-:W-:Y:S05]  /*ad90*/  ENDCOLLECTIVE ;  /* 0x000000000000791b */ /* 0x027fea0003800000 */
.L_x_564:
[----:B------:R-:W-:Y:S01]  /*ada0*/  MOV R12, 0x8 ;  /* 0x00000008000c7802 */ /* 0x000fe20000000f00 */
[----:B------:R-:W-:-:S05]  /*adb0*/  FADD.FTZ R4, R13, R14 ;  /* 0x0000000e0d047221 */ /* 0x000fca0000010000 */
[----:B------:R-:W-:-:S07]  /*adc0*/  MOV R13, R4 ;  /* 0x00000004000d7202 */ /* 0x000fce0000000f00 */
[----:B------:R-:W-:Y:S05]  /*add0*/  WARPSYNC.COLLECTIVE R15, `(.L_x_565) ;  /* 0x000000000f087348 */ /* 0x000fea0003c00000 */
[----:B------:R0:W1:Y:S02]  /*ade0*/  SHFL.BFLY P6, R14, R13, R12, R11 ;  /* 0x0c00000c0d0e7389 */ /* 0x00006400000c000b */
[----:B01----:R-:W-:Y:S05]  /*adf0*/  ENDCOLLECTIVE ;  /* 0x000000000000791b */ /* 0x003fea0003800000 */
.L_x_565:
[----:B------:R-:W-:Y:S01]  /*ae00*/  MOV R12, 0x4 ;  /* 0x00000004000c7802 */ /* 0x000fe20000000f00 */
[----:B------:R-:W-:-:S05]  /*ae10*/  FADD.FTZ R6, R4, R14 ;  /* 0x0000000e04067221 */ /* 0x000fca0000010000 */
[----:B------:R-:W-:-:S07]  /*ae20*/  MOV R13, R6 ;  /* 0x00000006000d7202 */ /* 0x000fce0000000f00 */
[----:B------:R-:W-:Y:S05]  /*ae30*/  WARPSYNC.COLLECTIVE R15, `(.L_x_566) ;  /* 0x000000000f087348 */ /* 0x000fea0003c00000 */
[----:B------:R0:W1:Y:S02]  /*ae40*/  SHFL.BFLY P6, R14, R13, R12, R11 ;  /* 0x0c00000c0d0e7389 */ /* 0x00006400000c000b */
[----:B01----:R-:W-:Y:S05]  /*ae50*/  ENDCOLLECTIVE ;  /* 0x000000000000791b */ /* 0x003fea0003800000 */
.L_x_566:
[----:B------:R-:W-:Y:S01]  /*ae60*/  MOV R12, 0x2 ;  /* 0x00000002000c7802 */ /* 0x000fe20000000f00 */
[----:B------:R-:W-:-:S05]  /*ae70*/  FADD.FTZ R7, R6, R14 ;  /* 0x0000000e06077221 */ /* 0x000fca0000010000 */
[----:B------:R-:W-:-:S07]  /*ae80*/  MOV R13, R7 ;  /* 0x00000007000d7202 */ /* 0x000fce0000000f00 */
[----:B------:R-:W-:Y:S05]  /*ae90*/  WARPSYNC.COLLECTIVE R15, `(.L_x_567) ;  /* 0x000000000f087348 */ /* 0x000fea0003c00000 */
[----:B------:R0:W1:Y:S02]  /*aea0*/  SHFL.BFLY P6, R14, R13, R12, R11 ;  /* 0x0c00000c0d0e7389 */ /* 0x00006400000c000b */
[----:B01----:R-:W-:Y:S05]  /*aeb0*/  ENDCOLLECTIVE ;  /* 0x000000000000791b */ /* 0x003fea0003800000 */
.L_x_567:
[----:B------:R-:W-:Y:S01]  /*aec0*/  MOV R12, 0x1 ;  /* 0x00000001000c7802 */ /* 0x000fe20000000f00 */
[----:B------:R-:W-:-:S05]  /*aed0*/  FADD.FTZ R8, R7, R14 ;  /* 0x0000000e07087221 */ /* 0x000fca0000010000 */
[----:B------:R-:W-:-:S07]  /*aee0*/  MOV R13, R8 ;  /* 0x00000008000d7202 */ /* 0x000fce0000000f00 */
[----:B------:R-:W-:Y:S05]  /*aef0*/  WARPSYNC.COLLECTIVE R15, `(.L_x_568) ;  /* 0x000000000f087348 */ /* 0x000fea0003c00000 */
[----:B------:R0:W1:Y:S02]  /*af00*/  SHFL.BFLY P6, R14, R13, R12, R11 ;  /* 0x0c00000c0d0e7389 */ /* 0x00006400000c000b */
[----:B01----:R-:W-:Y:S05]  /*af10*/  ENDCOLLECTIVE ;  /* 0x000000000000791b */ /* 0x003fea0003800000 */
.L_x_568:
[----:B------:R-:W-:Y:S05]  /*af20*/  BRA `(.L_x_569) ;  /* 0xffffff70002c7947 */ /* 0x000fea000383ffff */
.L_x_570:
        /* <DEDUP_REMOVED lines=13> */
.L_x_4056:


//--------------------- .text._ZN4mmha33masked_multihead_attention_kernelItLi112ELi128ELi2ELi16ELi128ELb1ELb0EEEv26Multihead_attention_paramsIT_XT5_EE --------------------------
	.section	.text._ZN4mmha33masked_multihead_attention_kernelItLi112ELi128ELi2ELi16ELi128ELb1ELb0EEEv26Multihead_attention_paramsIT_XT5_EE,"ax",@progbits
	.align	128
        .global         _ZN4mmha33masked_multihead_attention_kernelItLi112ELi128ELi2ELi16ELi128ELb1ELb0EEEv26Multihead_attention_paramsIT_XT5_EE
        .type           _ZN4mmha33masked_multihead_attention_kernelItLi112ELi128ELi2ELi16ELi128ELb1ELb0EEEv26Multihead_attention_paramsIT_XT5_EE,@function
        .size           _ZN4mmha33masked_multihead_attention_kernelItLi112ELi128ELi2ELi16ELi128ELb1ELb0EEEv26Multihead_attention_paramsIT_XT5_EE,(.L_x_4057 - _ZN4mmha33masked_multihead_attention_kernelItLi112ELi128ELi2ELi16ELi128ELb1ELb0EEEv26Multihead_attention_paramsIT_XT5_EE)
        .other          _ZN4mmha33masked_multihead_attention_kernelItLi112ELi128ELi2ELi16ELi128ELb1ELb0EEEv26Multihead_attention_paramsIT_XT5_EE,@"STO_CUDA_ENTRY STV_DEFAULT"
_ZN4mmha33masked_multihead_attention_kernelItLi112ELi128ELi2ELi16ELi128ELb1ELb0EEEv26Multihead_attention_paramsIT_XT5_EE:
.text._ZN4mmha33masked_multihead_attention_kernelItLi112ELi128ELi2ELi16ELi128ELb1ELb0EEEv26Multihead_attention_paramsIT_XT5_EE:
        /* <DEDUP_REMOVED lines=14> */
.L_x_571:
[----:B------:R-:W1:Y:S01]  /*00e0*/  LDCU.64 UR4, c[0x0][0x498] ;  /* 0x00009300ff0477ac */ /* 0x000e620008000a00 */
[----:B------:R-:W2:Y:S01]  /*00f0*/  S2R R6, SR_CTAID.Y ;  /* 0x0000000000067919 */ /* 0x000ea20000002600 */
[----:B------:R-:W3:Y:S01]  /*0100*/  LDCU UR8, c[0x0][0x3f0] ;  /* 0x00007e00ff0877ac */ /* 0x000ee20008000800 */
[----:B------:R-:W4:Y:S01]  /*0110*/  LDCU UR9, c[0x0][0x40c] ;  /* 0x00008180ff0977ac */ /* 0x000f220008000800 */
[----:B------:R-:W0:Y:S08]  /*0120*/  S2UR UR45, SR_CTAID.X ;  /* 0x00000000002d79c3 */ /* 0x000e300000002500 */
[----:B------:R-:W0:Y:S01]  /*0130*/  LDC.64 R26, c[0x0][0x418] ;  /* 0x00010600ff1a7b82 */ /* 0x000e220000000a00 */
[----:B-1----:R-:W-:Y:S01]  /*0140*/  UIMAD.WIDE.U32 UR4, UR7, 0x4, UR4 ;  /* 0x00000004070478a5 */ /* 0x002fe2000f8e0004 */
[----:B---3--:R-:W-:-:S05]  /*0150*/  MOV R0, UR8 ;  /* 0x0000000800007c02 */ /* 0x008fca0008000f00 */
[----:B------:R-:W-:Y:S01]  /*0160*/  MOV R2, UR4 ;  /* 0x0000000400027c02 */ /* 0x000fe20008000f00 */
[----:B------:R-:W-:Y:S01]  /*0170*/  IMAD.U32 R3, RZ, RZ, UR5 ;  /* 0x00000005ff037e24 */ /* 0x000fe2000f8e00ff */
[----:B------:R-:W-:-:S04]  /*0180*/  IABS R7, R0 ;  /* 0x0000000000077213 */ /* 0x000fc80000000000 */
[----:B------:R1:W3:Y:S01]  /*0190*/  LDG.E R10, desc[UR36][R2.64] ;  /* 0x00000024020a7981 */ /* 0x0002e2000c1e1900 */
[----:B------:R-:W4:Y:S08]  /*01a0*/  I2F.RP R0, R7 ;  /* 0x0000000700007306 */ /* 0x000f300000209400 */
[----:B----4-:R-:W4:Y:S02]  /*01b0*/  MUFU.RCP R0, R0 ;  /* 0x0000000000007308 */ /* 0x010f240000001000 */
[----:B----4-:R-:W-:-:S06]  /*01c0*/  VIADD R4, R0, 0xffffffe ;  /* 0x0ffffffe00047836 */ /* 0x010fcc0000000000 */
[----:B------:R4:W1:Y:S01]  /*01d0*/  F2I.FTZ.U32.TRUNC.NTZ R5, R4 ;  /* 0x0000000400057305 */ /* 0x000862000021f000 */
[----:B--2---:R-:W-:Y:S01]  /*01e0*/  IABS R0, R6 ;  /* 0x0000000600007213 */ /* 0x004fe20000000000 */
[----:B----4-:R-:W-:Y:S01]  /*01f0*/  IMAD.MOV.U32 R4, RZ, RZ, RZ ;  /* 0x000000ffff047224 */ /* 0x010fe200078e00ff */
[----:B-1----:R-:W-:-:S05]  /*0200*/  IADD3 R8, PT, PT, RZ, -R5, RZ ;  /* 0x80000005ff087210 */ /* 0x002fca0007ffe0ff */
[----:B------:R-:W-:-:S04]  /*0210*/  IMAD R9, R8, R7, RZ ;  /* 0x0000000708097224 */ /* 0x000fc800078e02ff */
[----:B------:R-:W-:-:S06]  /*0220*/  IMAD.HI.U32 R5, R5, R9, R4 ;  /* 0x0000000905057227 */ /* 0x000fcc00078e0004 */
[----:B------:R-:W-:-:S05]  /*0230*/  IMAD.HI.U32 R5, R5, R0, RZ ;  /* 0x0000000005057227 */ /* 0x000fca00078e00ff */
[----:B------:R-:W-:-:S13]  /*0240*/  R2UR UR6, R5 ;  /* 0x00000000050672ca */ /* 0x000fda00000e0000 */
[----:B------:R-:W-:-:S05]  /*0250*/  IADD3 R4, PT, PT, RZ, -UR6, RZ ;  /* 0x80000006ff047c10 */ /* 0x000fca000fffe0ff */
[C---:B------:R-:W-:Y:S02]  /*0260*/  IMAD R0, R7.reuse, R4, R0 ;  /* 0x0000000407007224 */ /* 0x040fe400078e0200 */
[----:B------:R-:W-:Y:S01]  /*0270*/  IMAD.U32 R2, RZ, RZ, UR6 ;  /* 0x00000006ff027e24 */ /* 0x000fe2000f8e00ff */
[----:B------:R-:W-:Y:S01]  /*0280*/  ULOP3.LUT UR4, UR7, UR8, URZ, 0x3c, !UPT ;  /* 0x0000000807047292 */ /* 0x000fe2000f8e3cff */
[----:B------:R-:W1:Y:S01]  /*0290*/  LDC.64 R4, c[0x0][0x460] ;  /* 0x00011800ff047b82 */ /* 0x000e620000000a00 */
        /* <DEDUP_REMOVED lines=11> */
[----:B-1----:R-:W-:Y:S01]  /*0350*/  ISETP.NE.U32.AND P0, PT, R4, RZ, PT ;  /* 0x000000ff0400720c */ /* 0x002fe20003f05070 */
[----:B------:R-:W-:Y:S02]  /*0360*/  @!UP1 UIADD3 UR41, UPT, UPT, -UR41, URZ, URZ ;  /* 0x000000ff29299290 */ /* 0x000fe4000fffe1ff */
[----:B------:R-:W-:Y:S01]  /*0370*/  @!UP0 ULOP3.LUT UR41, URZ, UR8, URZ, 0x33, !UPT ;  /* 0x00000008ff298292 */ /* 0x000fe2000f8e33ff */
[----:B------:R-:W1:Y:S01]  /*0380*/  LDCU UR8, c[0x0][0x3f4] ;  /* 0x00007e80ff0877ac */ /* 0x000e620008000800 */
[----:B------:R-:W0:Y:S01]  /*0390*/  LDCU UR6, c[0x0][0x3f8] ;  /* 0x00007f00ff0677ac */ /* 0x000e220008000800 */
[----:B-1----:R-:W-:-:S04]  /*03a0*/  MOV R21, UR8 ;  /* 0x0000000800157c02 */ /* 0x002fc80008000f00 */
[----:B------:R-:W-:-:S04]  /*03b0*/  IABS R6, R21 ;  /* 0x0000001500067213 */ /* 0x000fc80000000000 */
[----:B------:R-:W1:Y:S08]  /*03c0*/  I2F.RP R0, R6 ;  /* 0x0000000600007306 */ /* 0x000e700000209400 */
[----:B-1----:R-:W1:Y:S01]  /*03d0*/  MUFU.RCP R0, R0 ;  /* 0x0000000000007308 */ /* 0x002e620000001000 */
[----:B------:R-:W-:-:S04]  /*03e0*/  ISETP.NE.AND.EX P0, PT, R5, RZ, PT, P0 ;  /* 0x000000ff0500720c */ /* 0x000fc80003f05300 */
[----:B------:R-:W-:Y:S01]  /*03f0*/  ISETP.EQ.AND P4, PT, RZ, UR9, P0 ;  /* 0x00000009ff007c0c */ /* 0x000fe20008782270 */
[----:B-1----:R-:W-:-:S04]  /*0400*/  VIADD R4, R0, 0xffffffe ;  /* 0x0ffffffe00047836 */ /* 0x002fc80000000000 */
[----:B------:R1:W2:Y:S08]  /*0410*/  F2I.FTZ.U32.TRUNC.NTZ R5, R4 ;  /* 0x0000000400057305 */ /* 0x0002b0000021f000 */
[----:B------:R-:W-:-:S05]  /*0420*/  VOTEU.ANY UP2, P4 ;  /* 0x0000000000ff7886 */ /* 0x000fca0002040100 */
[----:B------:R-:W4:Y:S01]  /*0430*/  @UP2 LDCU.64 UR4, c[0x0][0x460] ;  /* 0x00008c00ff0427ac */ /* 0x000f220008000a00 */
[----:B-1----:R-:W-:Y:S01]  /*0440*/  HFMA2 R4, -RZ, RZ, 0, 0 ;  /* 0x00000000ff047431 */ /* 0x002fe200000001ff */
[----:B--2---:R-:W-:-:S05]  /*0450*/  IADD3 R7, PT, PT, RZ, -R5, RZ ;  /* 0x80000005ff077210 */ /* 0x004fca0007ffe0ff */
[----:B------:R-:W-:-:S04]  /*0460*/  IMAD R7, R7, R6, RZ ;  /* 0x0000000607077224 */ /* 0x000fc800078e02ff */
[----:B------:R-:W-:Y:S01]  /*0470*/  IMAD.HI.U32 R5, R5, R7, R4 ;  /* 0x0000000705057227 */ /* 0x000fe200078e0004 */
[----:B------:R-:W-:Y:S01]  /*0480*/  PLOP3.LUT P0, PT, PT, PT, UP2, 0x80, 0x8 ;  /* 0x000000000008781c */ /* 0x000fe20003f0f028 */
[----:B----4-:R-:W-:-:S06]  /*0490*/  @UP2 UIMAD.WIDE UR4, UR41, 0x4, UR4 ;  /* 0x00000004290428a5 */ /* 0x010fcc000f8e0204 */
[----:B------:R-:W-:Y:S01]  /*04a0*/  IMAD.U32 R3, RZ, RZ, UR5 ;  /* 0x00000005ff037e24 */ /* 0x000fe2000f8e00ff */
[----:B------:R-:W-:-:S04]  /*04b0*/  MOV R2, UR4 ;  /* 0x0000000400027c02 */ /* 0x000fc80008000f00 */
[----:B------:R-:W1:Y:S01]  /*04c0*/  LDCU UR4, c[0x0][0x3e8] ;  /* 0x00007d00ff0477ac */ /* 0x000e620008000800 */
[----:B------:R2:W5:Y:S01]  /*04d0*/  @P0 LDG.E R3, desc[UR36][R2.64] ;  /* 0x0000002402030981 */ /* 0x000562000c1e1900 */
[----:B---3--:R-:W-:-:S13]  /*04e0*/  R2UR UR44, R10 ;  /* 0x000000000a2c72ca */ /* 0x008fda00000e0000 */
[----:B------:R-:W-:-:S06]  /*04f0*/  UIADD3 UR46, UPT, UPT, UR44, -0x1, URZ ;  /* 0xffffffff2c2e7890 */ /* 0x000fcc000fffe0ff */
[----:B------:R-:W-:-:S05]  /*0500*/  IMAD.U32 R23, RZ, RZ, UR46 ;  /* 0x0000002eff177e24 */ /* 0x000fca000f8e00ff */
[----:B------:R-:W-:-:S05]  /*0510*/  IABS R0, R23 ;  /* 0x0000001700007213 */ /* 0x000fca0000000000 */
[----:B------:R-:W-:-:S04]  /*0520*/  IMAD.HI.U32 R5, R5, R0, RZ ;  /* 0x0000000005057227 */ /* 0x000fc800078e00ff */
[----:B------:R-:W-:-:S04]  /*0530*/  IMAD.MOV R5, RZ, RZ, -R5 ;  /* 0x000000ffff057224 */ /* 0x000fc800078e0a05 */
[----:B------:R-:W-:-:S05]  /*0540*/  IMAD R5, R6, R5, R0 ;  /* 0x0000000506057224 */ /* 0x000fca00078e0200 */
[----:B------:R-:W-:-:S13]  /*0550*/  R2UR UR40, R5 ;  /* 0x00000000052872ca */ /* 0x000fda00000e0000 */
[----:B------:R-:W-:Y:S01]  /*0560*/  ISETP.GT.U32.AND P0, PT, R6, UR40, PT ;  /* 0x0000002806007c0c */ /* 0x000fe2000bf04070 */
[----:B--2---:R-:W2:-:S12]  /*0570*/  S2R R2, SR_TID.X ;  /* 0x0000000000027919 */ /* 0x004e980000002100 */
[----:B------:R-:W-:-:S04]  /*0580*/  @!P0 IADD3 R0, PT, PT, -R6, UR40, RZ ;  /* 0x0000002806008c10 */ /* 0x000fc8000fffe1ff */
[----:B------:R-:W-:-:S13]  /*0590*/  @!P0 R2UR UR40, R0 ;  /* 0x00000000002882ca */ /* 0x000fda00000e0000 */
[----:B------:R-:W-:Y:S01]  /*05a0*/  ISETP.GT.U32.AND P0, PT, R6, UR40, PT ;  /* 0x0000002806007c0c */ /* 0x000fe2000bf04070 */
[----:B-1----:R-:W-:Y:S02]  /*05b0*/  UISETP.NE.AND UP1, UPT, UR4, URZ, UPT ;  /* 0x000000ff0400728c */ /* 0x002fe4000bf25270 */
[----:B------:R-:W-:Y:S01]  /*05c0*/  UP2UR UR43, UPR, URZ, 0x4 ;  /* 0x00000004ff2b7883 */ /* 0x000fe20008000000 */
[----:B--2---:R-:W-:Y:S01]  /*05d0*/  ISETP.GT.U32.AND P3, PT, R2, 0x1b, PT ;  /* 0x0000001b0200780c */ /* 0x004fe20003f64070 */
[----:B------:R-:W-:-:S08]  /*05e0*/  UISETP.GE.AND UP2, UPT, UR46, URZ, UPT ;  /* 0x000000ff2e00728c */ /* 0x000fd0000bf46270 */
[----:B------:R-:W-:Y:S01]  /*05f0*/  @!P0 IADD3 R6, PT, PT, -R6, UR40, RZ ;  /* 0x0000002806068c10 */ /* 0x000fe2000fffe1ff */
[----:B------:R-:W-:-:S03]  /*0600*/  UISETP.NE.AND UP0, UPT, UR8, URZ, UPT ;  /* 0x000000ff0800728c */ /* 0x000fc6000bf05270 */
[----:B------:R-:W-:Y:S01]  /*0610*/  @!P0 R2UR UR40, R6 ;  /* 0x00000000062882ca */ /* 0x000fe200000e0000 */
[----:B0-----:R-:W-:Y:S02]  /*0620*/  UIMAD UR42, UR7, UR6, UR45 ;  /* 0x00000006072a72a4 */ /* 0x001fe4000f8e022d */
        /* <DEDUP_REMOVED lines=9> */
[----:B------:R-:W-:Y:S02]  /*06c0*/  CS2R R24, SRZ ;  /* 0x0000000000187805 */ /* 0x000fe4000001ff00 */
[----:B------:R-:W-:Y:S01]  /*06d0*/  SHF.L.U32 R0, R2, 0x2, RZ ;  /* 0x0000000202007819 */ /* 0x000fe200000006ff */
[----:B------:R-:W-:Y:S06]  /*06e0*/  @P3 BRA `(.L_x_573) ;  /* 0x0000000000583947 */ /* 0x000fec0003800000 */
[----:B------:R-:W0:Y:S01]  /*06f0*/  LDC R4, c[0x0][0x478] ;  /* 0x00011e00ff047b82 */ /* 0x000e220000000800 */
[----:B------:R-:W-:Y:S01]  /*0700*/  VIADD R19, R0, UR5 ;  /* 0x0000000500137c36 */ /* 0x000fe20008000000 */
        /* <DEDUP_REMOVED lines=20> */
.L_x_573:
[----:B------:R-:W-:Y:S05]  /*0850*/  BSYNC.RECONVERGENT B0 ;  /* 0x0000000000007941 */ /* 0x000fea0003800200 */
.L_x_572:
[----:B------:R-:W1:Y:S01]  /*0860*/  LDCU.64 UR10, c[0x0][0x3a0] ;  /* 0x00007400ff0a77ac */ /* 0x000e620008000a00 */
[----:B------:R-:W-:Y:S01]  /*0870*/  ISETP.NE.U32.AND P0, PT, R26, RZ, PT ;  /* 0x000000ff1a00720c */ /* 0x000fe20003f05070 */
[----:B------:R-:W2:Y:S01]  /*0880*/  @!P3 LDC.64 R4, c[0x0][0x3b8] ;  /* 0x0000ee00ff04bb82 */ /* 0x000ea20000000a00 */
[----:B------:R-:W-:Y:S01]  /*0890*/  R2UR UR12, R27 ;  /* 0x000000001b0c72ca */ /* 0x000fe200000e0000 */
[----:B------:R-:W3:Y:S01]  /*08a0*/  LDCU.64 UR4, c[0x0][0x390] ;  /* 0x00007200ff0477ac */ /* 0x000ee20008000a00 */
[----:B------:R-:W-:Y:S02]  /*08b0*/  LOP3.LUT R84, R0, 0x4, RZ, 0xc0, !PT ;  /* 0x0000000400547812 */ /* 0x000fe400078ec0ff */
[----:B------:R-:W-:Y:S01]  /*08c0*/  SHF.R.U32.HI R82, RZ, 0x1, R2 ;  /* 0x00000001ff527819 */ /* 0x000fe20000011602 */
[----:B------:R-:W-:Y:S01]  /*08d0*/  VOTEU.ANY UP1, P4 ;  /* 0x0000000000ff7886 */ /* 0x000fe20002020100 */
[----:B------:R-:W-:Y:S01]  /*08e0*/  PLOP3.LUT P4, PT, PT, PT, UP1, 0x80, 0x8 ;  /* 0x000000000008781c */ /* 0x000fe20003f8f018 */
[----:B------:R-:W-:Y:S01]  /*08f0*/  UIMAD UR42, UR42, 0x70, URZ ;  /* 0x000000702a2a78a4 */ /* 0x000fe2000f8e02ff */
[----:B------:R-:W-:Y:S01]  /*0900*/  MOV R13, UR45 ;  /* 0x0000002d000d7c02 */ /* 0x000fe20008000f00 */
[----:B------:R-:W-:-:S02]  /*0910*/  @!P3 IMAD R12, R82, UR8, R23 ;  /* 0x00000008520cbc24 */ /* 0x000fc4000f8e0217 */
[----:B------:R-:W-:Y:S01]  /*0920*/  VOTEU.ANY UP0, P0 ;  /* 0x0000000000ff7886 */ /* 0x000fe20000000100 */
[----:B------:R-:W-:Y:S01]  /*0930*/  PLOP3.LUT P0, PT, PT, PT, UP1, 0x40, 0x4 ;  /* 0x000000000004781c */ /* 0x000fe20003f0e818 */
[----:B------:R-:W-:Y:S01]  /*0940*/  UISETP.NE.AND.EX UP0, UPT, UR12, URZ, UPT, UP0 ;  /* 0x000000ff0c00728c */ /* 0x000fe2000bf05300 */
[----:B-1----:R-:W-:Y:S02]  /*0950*/  ISETP.NE.U32.AND P2, PT, RZ, UR10, PT ;  /* 0x0000000aff007c0c */ /* 0x002fe4000bf45070 */
[C---:B------:R-:W-:Y:S02]  /*0960*/  ISETP.GT.U32.OR P0, PT, R2.reuse, 0x1f, P0 ;  /* 0x0000001f0200780c */ /* 0x040fe40000704470 */
[----:B------:R-:W-:Y:S02]  /*0970*/  ISETP.NE.AND.EX P2, PT, RZ, UR11, PT, P2 ;  /* 0x0000000bff007c0c */ /* 0x000fe4000bf45320 */
[----:B---3--:R-:W-:Y:S02]  /*0980*/  ISETP.NE.U32.AND P1, PT, RZ, UR4, PT ;  /* 0x00000004ff007c0c */ /* 0x008fe4000bf25070 */
[----:B------:R-:W-:-:S02]  /*0990*/  ISETP.GT.U32.OR P2, PT, R2, 0x1b, !P2 ;  /* 0x0000001b0200780c */ /* 0x000fc40005744470 */
[----:B------:R-:W-:Y:S01]  /*09a0*/  ISETP.NE.AND.EX P1, PT, RZ, UR5, PT, P1 ;  /* 0x00000005ff007c0c */ /* 0x000fe2000bf25310 */
[----:B------:R-:W1:Y:S01]  /*09b0*/  @UP0 LDCU.64 UR4, c[0x0][0x418] ;  /* 0x00008300ff0407ac */ /* 0x000e620008000a00 */
[----:B------:R-:W-:Y:S02]  /*09c0*/  ISETP.NE.OR P2, PT, RZ, UR9, P2 ;  /* 0x00000009ff007c0c */ /* 0x000fe40009745670 */
[----:B------:R-:W-:Y:S01]  /*09d0*/  ISETP.GT.U32.OR P1, PT, R2, 0x1b, !P1 ;  /* 0x0000001b0200780c */ /* 0x000fe20004f24470 */
[----:B------:R-:W3:Y:S01]  /*09e0*/  @!P0 LDC.64 R10, c[0x0][0x450] ;  /* 0x00011400ff0a8b82 */ /* 0x000ee20000000a00 */
[----:B-----5:R-:W-:Y:S01]  /*09f0*/  @P4 R2UR UR38, R3 ;  /* 0x00000000032642ca */ /* 0x020fe200000e0000 */
[----:B------:R-:W-:Y:S01]  /*0a00*/  VOTEU.ALL UP1, P0 ;  /* 0x0000000000ff7886 */ /* 0x000fe20000020000 */
[----:B------:R-:W-:Y:S01]  /*0a10*/  @!P3 IMAD R3, R21, UR42, R84 ;  /* 0x0000002a1503bc24 */ /* 0x000fe2000f8e0254 */
[----:B------:R-:W-:-:S03]  /*0a20*/  PLOP3.LUT P4, PT, PT, PT, UP0, 0x80, 0x8 ;  /* 0x000000000008781c */ /* 0x000fc60003f8f008 */
[----:B------:R-:W-:Y:S02]  /*0a30*/  @!P3 IMAD R15, R12, 0x8, R3 ;  /* 0x000000080c0fb824 */ /* 0x000fe400078e0203 */
[----:B------:R-:W-:Y:S01]  /*0a40*/  IMAD R3, R13, 0x70, R0 ;  /* 0x000000700d037824 */ /* 0x000fe200078e0200 */
[----:B------:R-:W4:Y:S01]  /*0a50*/  @!P2 LDC.64 R8, c[0x0][0x3a0] ;  /* 0x0000e800ff08ab82 */ /* 0x000f220000000a00 */
[----:B------:R-:W-:Y:S02]  /*0a60*/  CS2R R22, SRZ ;  /* 0x0000000000167805 */ /* 0x000fe4000001ff00 */
[----:B------:R-:W-:Y:S01]  /*0a70*/  CS2R R18, SRZ ;  /* 0x0000000000127805 */ /* 0x000fe2000001ff00 */
[----:B--2---:R-:W-:Y:S01]  /*0a80*/  @!P3 IMAD.WIDE R4, R15, 0x2, R4 ;  /* 0x000000020f04b825 */ /* 0x004fe200078e0204 */
[----:B------:R-:W-:Y:S02]  /*0a90*/  @!UP1 UIMAD UR6, UR38, UR6, URZ ;  /* 0x00000006260692a4 */ /* 0x000fe4000f8e02ff */
[----:B-1----:R-:W-:Y:S01]  /*0aa0*/  @UP0 UIMAD.WIDE.U32 UR4, UR7, 0x4, UR4 ;  /* 0x00000004070408a5 */ /* 0x002fe2000f8e0004 */
[----:B0-----:R-:W0:Y:S01]  /*0ab0*/  @!P1 LDC.64 R6, c[0x0][0x390] ;  /* 0x0000e400ff069b82 */ /* 0x001e220000000a00 */
[----:B------:R-:W2:Y:S02]  /*0ac0*/  @!P3 LDG.E.64 R22, desc[UR36][R4.64] ;  /* 0x000000240416b981 */ /* 0x000ea4000c1e1b00 */
[----:B------:R-:W-:-:S02]  /*0ad0*/  MOV R14, UR6 ;  /* 0x00000006000e7c02 */ /* 0x000fc40008000f00 */
[----:B------:R-:W-:Y:S01]  /*0ae0*/  IMAD.U32 R12, RZ, RZ, UR4 ;  /* 0x00000004ff0c7e24 */ /* 0x000fe2000f8e00ff */
[----:B------:R-:W-:Y:S02]  /*0af0*/  MOV R13, UR5 ;  /* 0x00000005000d7c02 */ /* 0x000fe40008000f00 */
[----:B------:R-:W-:Y:S01]  /*0b00*/  @!P0 IMAD R17, R14, 0x70, R3 ;  /* 0x000000700e118824 */ /* 0x000fe200078e0203 */
[----:B------:R-:W-:Y:S01]  /*0b10*/  CS2R R14, SRZ ;  /* 0x00000000000e7805 */ /* 0x000fe2000001ff00 */
[----:B------:R-:W1:Y:S01]  /*0b20*/  LDCU.U8 UR4, c[0x0][0x404] ;  /* 0x00008080ff0477ac */ /* 0x000e620008000000 */
[----:B------:R3:W2:Y:S01]  /*0b30*/  @P4 LDG.E R12, desc[UR36][R12.64] ;  /* 0x000000240c0c4981 */ /* 0x0006a2000c1e1900 */
[----:B----4-:R-:W-:-:S04]  /*0b40*/  @!P2 IMAD.WIDE.U32 R8, R3, 0x2, R8 ;  /* 0x000000020308a825 */ /* 0x010fc800078e0008 */
[----:B---3--:R-:W-:Y:S01]  /*0b50*/  @!P0 IMAD.WIDE R10, R17, 0x2, R10 ;  /* 0x00000002110a8825 */ /* 0x008fe200078e020a */
[----:B------:R-:W3:Y:S01]  /*0b60*/  @!P2 LDG.E.64 R18, desc[UR36][R8.64] ;  /* 0x000000240812a981 */ /* 0x000ee2000c1e1b00 */
[----:B------:R-:W4:Y:S02]  /*0b70*/  LDC R13, c[0x0][0x400] ;  /* 0x00010000ff0d7b82 */ /* 0x000f240000000800 */
[----:B0-----:R-:W-:Y:S02]  /*0b80*/  @!P1 IMAD.WIDE.U32 R6, R3, 0x2, R6 ;  /* 0x0000000203069825 */ /* 0x001fe400078e0006 */
[----:B------:R-:W3:Y:S04]  /*0b90*/  @!P0 LDG.E.64 R10, desc[UR36][R10.64] ;  /* 0x000000240a0a8981 */ /* 0x000ee8000c1e1b00 */
[----:B------:R-:W3:Y:S01]  /*0ba0*/  @!P1 LDG.E.64 R14, desc[UR36][R6.64] ;  /* 0x00000024060e9981 */ /* 0x000ee2000c1e1b00 */
[----:B------:R-:W-:-:S02]  /*0bb0*/  ISETP.NE.AND P2, PT, RZ, UR9, PT ;  /* 0x00000009ff007c0c */ /* 0x000fc4000bf45270 */
[----:B-1----:R-:W-:Y:S01]  /*0bc0*/  ISETP.NE.AND P1, PT, RZ, UR4, PT ;  /* 0x00000004ff007c0c */ /* 0x002fe2000bf25270 */
[----:B------:R-:W-:-:S03]  /*0bd0*/  UMOV UR39, URZ ;  /* 0x000000ff00277c82 */ /* 0x000fc60008000000 */
[----:B----4-:R-:W-:Y:S01]  /*0be0*/  ISETP.LT.OR P1, PT, R13, 0x1, P1 ;  /* 0x000000010d00780c */ /* 0x010fe20000f21670 */
[----:B------:R-:W-:Y:S01]  /*0bf0*/  BSSY.RECONVERGENT B6, `(.L_x_574) ;  /* 0x0000137000067945 */ /* 0x000fe20003800200 */
[----:B--2---:R-:W-:-:S05]  /*0c00*/  @P4 R2UR UR39, R12 ;  /* 0x000000000c2742ca */ /* 0x004fca00000e0000 */
[----:B---3--:R-:W-:Y:S02]  /*0c10*/  @!P2 HFMA2 R22, R22, 1, 1, R18 ;  /* 0x3c003c001616a831 */ /* 0x008fe40000000012 */
[----:B------:R-:W-:-:S04]  /*0c20*/  @!P2 HADD2 R23, R23, R19 ;  /* 0x000000131717a230 */ /* 0x000fc80000000000 */
[----:B------:R-:W-:Y:S02]  /*0c30*/  @!P0 HFMA2 R23, R23, R11, -RZ ;  /* 0x0000000b17178231 */ /* 0x000fe400001000ff */
[----:B------:R-:W-:Y:S02]  /*0c40*/  HFMA2 R24, R24, 1, 1, R14 ;  /* 0x3c003c0018187831 */ /* 0x000fe4000000000e */
[----:B------:R-:W-:Y:S02]  /*0c50*/  HADD2 R25, R25, R15 ;  /* 0x0000000f19197230 */ /* 0x000fe40000000000 */
[----:B------:R-:W-:Y:S01]  /*0c60*/  @!P0 HMUL2 R22, R22, R10 ;  /* 0x0000000a16168232 */ /* 0x000fe20000000000 */
[----:B------:R-:W-:Y:S06]  /*0c70*/  @P1 BRA `(.L_x_575) ;  /* 0x00000004006c1947 */ /* 0x000fec0003800000 */
[----:B------:R-:W-:Y:S05]  /*0c80*/  @P2 BRA `(.L_x_576) ;  /* 0x0000000000d02947 */ /* 0x000fea0003800000 */
        /* <DEDUP_REMOVED lines=9> */
[----:B------:R-:W-:-:S04]  /*0d20*/  HADD2.F32 R23, -RZ, R23.H0_H0 ;  /* 0x20000017ff177230 */ /* 0x000fc80000004100 */
[-C--:B0-----:R-:W-:Y:S01]  /*0d30*/  FMUL.FTZ R4, R4, R3.reuse ;  /* 0x0000000304047220 */ /* 0x081fe20000410000 */
[----:B------:R-:W-:-:S03]  /*0d40*/  FMUL.FTZ R0, R0, R3 ;  /* 0x0000000300007220 */ /* 0x000fc60000410000 */
[----:B------:R-:W-:Y:S01]  /*0d50*/  FMUL.FTZ R5, R4, 13.28771209716796875 ;  /* 0x41549a7804057820 */ /* 0x000fe20000410000 */
[----:B------:R-:W-:Y:S01]  /*0d60*/  FMUL.FTZ R4, R0, 13.28771209716796875 ;  /* 0x41549a7800047820 */ /* 0x000fe20000410000 */
[----:B------:R-:W-:-:S03]  /*0d70*/  I2FP.F32.S32 R0, UR4 ;  /* 0x0000000400007c45 */ /* 0x000fc60008201400 */
[----:B------:R-:W-:Y:S08]  /*0d80*/  MUFU.EX2 R9, -R4 ;  /* 0x8000000400097308 */ /* 0x000ff00000000800 */
[----:B------:R-:W0:Y:S02]  /*0d90*/  MUFU.EX2 R5, -R5 ;  /* 0x8000000500057308 */ /* 0x000e240000000800 */
[C---:B0-----:R-:W-:Y:S01]  /*0da0*/  FMUL.FTZ R3, R0.reuse, R5 ;  /* 0x0000000500037220 */ /* 0x041fe20000410000 */
[----:B------:R-:W-:Y:S01]  /*0db0*/  FMUL.FTZ R0, R0, R9 ;  /* 0x0000000900007220 */ /* 0x000fe20000410000 */
[----:B------:R-:W-:-:S02]  /*0dc0*/  HADD2.F32 R5, -RZ, R25.H1_H1 ;  /* 0x30000019ff057230 */ /* 0x000fc40000004100 */
[----:B------:R-:W-:Y:S01]  /*0dd0*/  FMUL.RZ R10, R3, 0.15915493667125701904 ;  /* 0x3e22f983030a7820 */ /* 0x000fe2000040c000 */
[----:B------:R-:W-:Y:S01]  /*0de0*/  FMUL.RZ R11, R0, 0.15915493667125701904 ;  /* 0x3e22f983000b7820 */ /* 0x000fe2000040c000 */
[----:B------:R-:W-:Y:S02]  /*0df0*/  HADD2.F32 R25, -RZ, R25.H0_H0 ;  /* 0x20000019ff197230 */ /* 0x000fe40000004100 */
[----:B------:R-:W0:Y:S08]  /*0e00*/  MUFU.SIN R7, R10 ;  /* 0x0000000a00077308 */ /* 0x000e300000000400 */
        /* <DEDUP_REMOVED lines=28> */
.L_x_576:
[----:B------:R-:W-:-:S13]  /*0fd0*/  ISETP.GE.AND P0, PT, R0, R13, PT ;  /* 0x0000000d0000720c */ /* 0x000fda0003f06270 */
[----:B------:R-:W-:Y:S05]  /*0fe0*/  @P0 BRA `(.L_x_577) ;  /* 0x0000000c00dc0947 */ /* 0x000fea0003800000 */
[----:B------:R-:W-:Y:S01]  /*0ff0*/  I2FP.F32.U32 R13, R13 ;  /* 0x0000000d000d7245 */ /* 0x000fe20000201000 */
[----:B------:R-:W-:Y:S01]  /*1000*/  UIADD3 UR4, UPT, UPT, -UR39, UR9, URZ ;  /* 0x0000000927047290 */ /* 0x000fe2000fffe1ff */
[----:B------:R-:W-:Y:S01]  /*1010*/  IADD3 R3, PT, PT, R0, 0x2, RZ ;  /* 0x0000000200037810 */ /* 0x000fe20007ffe0ff */
[--C-:B------:R-:W-:Y:S01]  /*1020*/  HADD2.F32 R7, -RZ, R25.reuse.H1_H1 ;  /* 0x30000019ff077230 */ /* 0x100fe20000004100 */
[----:B------:R-:W-:Y:S01]  /*1030*/  I2FP.F32.U32 R0, R0 ;  /* 0x0000000000007245 */ /* 0x000fe20000201000 */
[----:B------:R-:W-:Y:S01]  /*1040*/  HADD2.F32 R25, -RZ, R25.H0_H0 ;  /* 0x20000019ff197230 */ /* 0x000fe20000004100 */
[----:B------:R-:W0:Y:S01]  /*1050*/  MUFU.RCP R13, R13 ;  /* 0x0000000d000d7308 */ /* 0x000e220000001000 */
[----:B------:R-:W-:Y:S02]  /*1060*/  I2FP.F32.U32 R4, R3 ;  /* 0x0000000300047245 */ /* 0x000fe40000201000 */
[----:B0-----:R-:W-:-:S03]  /*1070*/  FMUL.FTZ R0, R0, R13 ;  /* 0x0000000d00007220 */ /* 0x001fc60000410000 */
[----:B------:R-:W-:Y:S01]  /*1080*/  FMUL.FTZ R4, R4, R13 ;  /* 0x0000000d04047220 */ /* 0x000fe20000410000 */
[----:B------:R-:W-:-:S03]  /*1090*/  FMUL.FTZ R3, R0, 13.28771209716796875 ;  /* 0x41549a7800037820 */ /* 0x000fc60000410000 */
[----:B------:R-:W-:Y:S01]  /*10a0*/  FMUL.FTZ R4, R4, 13.28771209716796875 ;  /* 0x41549a7804047820 */ /* 0x000fe20000410000 */
[----:B------:R-:W-:-:S03]  /*10b0*/  I2FP.F32.S32 R0, UR4 ;  /* 0x0000000400007c45 */ /* 0x000fc60008201400 */
        /* <DEDUP_REMOVED lines=23> */
.L_x_575:
        /* <DEDUP_REMOVED lines=15> */
[----:B------:R-:W-:-:S04]  /*1320*/  IMAD R7, R7, R6, RZ ;  /* 0x0000000607077224 */ /* 0x000fc800078e02ff */
[----:B------:R-:W-:-:S06]  /*1330*/  IMAD.HI.U32 R5, R5, R7, R4 ;  /* 0x0000000705057227 */ /* 0x000fcc00078e0004 */
        /* <DEDUP_REMOVED lines=34> */
[----:B--2---:R-:W-:Y:S05]  /*1560*/  CALL.ABS.NOINC R14 ;  /* 0x000000000e007343 */ /* 0x004fea0003c00000 */
.L_x_578:
        /* <DEDUP_REMOVED lines=15> */
.L_x_579:
        /* <DEDUP_REMOVED lines=81> */
.L_x_585:
[----:B------:R-:W-:Y:S05]  /*1b70*/  BSYNC.RECONVERGENT B2 ;  /* 0x0000000000027941 */ /* 0x000fea0003800200 */
.L_x_584:
[C-C-:B------:R-:W-:Y:S02]  /*1b80*/  PRMT R4, R22.reuse, 0x5410, R23.reuse ;  /* 0x0000541016047816 */ /* 0x140fe40000000017 */
[----:B------:R-:W-:-:S03]  /*1b90*/  PRMT R5, R22, 0x7632, R23 ;  /* 0x0000763216057816 */ /* 0x000fc60000000017 */
[----:B------:R0:W-:Y:S04]  /*1ba0*/  STS [R15], R4 ;  /* 0x000000040f007388 */ /* 0x0001e80000000800 */
[----:B------:R0:W-:Y:S01]  /*1bb0*/  STS [R28], R5 ;  /* 0x000000051c007388 */ /* 0x0001e20000000800 */
[----:B------:R-:W-:Y:S05]  /*1bc0*/  BRA `(.L_x_586) ;  /* 0x00000000009c7947 */ /* 0x000fea0003800000 */
.L_x_583:
[----:B------:R-:W-:-:S04]  /*1bd0*/  LEA.HI R5, R5, R5, RZ, 0x1 ;  /* 0x0000000505057211 */ /* 0x000fc800078f08ff */
[----:B------:R-:W-:-:S04]  /*1be0*/  SHF.L.U32 R5, R5, 0x1, RZ ;  /* 0x0000000105057819 */ /* 0x000fc800000006ff */
[----:B------:R-:W-:-:S04]  /*1bf0*/  LOP3.LUT R6, R5, 0xfffffffc, RZ, 0xc0, !PT ;  /* 0xfffffffc05067812 */ /* 0x000fc800078ec0ff */
[----:B------:R-:W-:-:S13]  /*1c00*/  ISETP.GE.AND P0, PT, R6, R9, PT ;  /* 0x000000090600720c */ /* 0x000fda0003f06270 */
[----:B------:R-:W-:Y:S05]  /*1c10*/  @P0 BRA `(.L_x_586) ;  /* 0x0000000000880947 */ /* 0x000fea0003800000 */
[----:B------:R-:W-:Y:S01]  /*1c20*/  I2FP.F32.S32 R9, R9 ;  /* 0x0000000900097245 */ /* 0x000fe20000201400 */
[----:B------:R-:W-:Y:S02]  /*1c30*/  VIADD R4, R6, 0x2 ;  /* 0x0000000206047836 */ /* 0x000fe40000000000 */
[--C-:B------:R-:W-:Y:S02]  /*1c40*/  HADD2.F32 R10, -RZ, R25.reuse.H1_H1 ;  /* 0x30000019ff0a7230 */ /* 0x100fe40000004100 */
[--C-:B------:R-:W-:Y:S01]  /*1c50*/  HADD2.F32 R13, -RZ, R24.reuse.H1_H1 ;  /* 0x30000018ff0d7230 */ /* 0x100fe20000004100 */
[----:B------:R-:W0:Y:S01]  /*1c60*/  MUFU.RCP R9, R9 ;  /* 0x0000000900097308 */ /* 0x000e220000001000 */
[----:B------:R-:W-:Y:S01]  /*1c70*/  I2FP.F32.S32 R4, R4 ;  /* 0x0000000400047245 */ /* 0x000fe20000201400 */
[----:B------:R-:W-:Y:S02]  /*1c80*/  HADD2.F32 R24, -RZ, R24.H0_H0 ;  /* 0x20000018ff187230 */ /* 0x000fe40000004100 */
[----:B------:R-:W-:-:S02]  /*1c90*/  HADD2.F32 R28, -RZ, R25.H0_H0 ;  /* 0x20000019ff1c7230 */ /* 0x000fc40000004100 */
        /* <DEDUP_REMOVED lines=26> */
.L_x_586:
[----:B------:R-:W-:Y:S05]  /*1e40*/  BSYNC.RECONVERGENT B1 ;  /* 0x0000000000017941 */ /* 0x000fea0003800200 */
.L_x_582:
[C-C-:B0-----:R-:W-:Y:S02]  /*1e50*/  PRMT R4, R24.reuse, 0x5410, R25.reuse ;  /* 0x0000541018047816 */ /* 0x141fe40000000019 */
[----:B------:R-:W-:-:S03]  /*1e60*/  PRMT R5, R24, 0x7632, R25 ;  /* 0x0000763218057816 */ /* 0x000fc60000000019 */
[----:B------:R0:W-:Y:S04]  /*1e70*/  STS [R14], R4 ;  /* 0x000000040e007388 */ /* 0x0001e80000000800 */
[----:B------:R0:W-:Y:S02]  /*1e80*/  STS [R20], R5 ;  /* 0x0000000514007388 */ /* 0x0001e40000000800 */
.L_x_581:
[----:B------:R-:W-:Y:S05]  /*1e90*/  BSYNC.RECONVERGENT B0 ;  /* 0x0000000000007941 */ /* 0x000fea0003800200 */
.L_x_580:
        /* <DEDUP_REMOVED lines=10> */
.L_x_588:
[----:B------:R-:W-:Y:S05]  /*1f40*/  BSYNC.RECONVERGENT B0 ;  /* 0x0000000000007941 */ /* 0x000fea0003800200 */
.L_x_587:
[----:B------:R-:W-:Y:S06]  /*1f50*/  BAR.SYNC.DEFER_BLOCKING 0x0 ;  /* 0x0000000000007b1d */ /* 0x000fec0000010000 */
.L_x_577:
[----:B------:R-:W-:Y:S05]  /*1f60*/  BSYNC.RECONVERGENT B6 ;  /* 0x0000000000067941 */ /* 0x000fea0003800200 */
.L_x_574:
[----:B------:R-:W3:Y:S01]  /*1f70*/  LDCU UR4, c[0x0][0x3f4] ;  /* 0x00007e80ff0477ac */ /* 0x000ee20008000800 */
[----:B------:R-:W-:Y:S02]  /*1f80*/  ISETP.GT.U32.AND P0, PT, R2, 0x1f, PT ;  /* 0x0000001f0200780c */ /* 0x000fe40003f04070 */
[----:B---3--:R-:W-:-:S05]  /*1f90*/  MOV R3, UR4 ;  /* 0x0000000400037c02 */ /* 0x008fca0008000f00 */
[----:B------:R-:W-:-:S05]  /*1fa0*/  IMAD.MOV R0, RZ, RZ, -R3 ;  /* 0x000000ffff007224 */ /* 0x000fca00078e0a03 */
[----:B------:R-:W-:-:S04]  /*1fb0*/  VIADDMNMX R0, R0, UR44, RZ, !PT ;  /* 0x0000002c00007c46 */ /* 0x000fc8000f8001ff */
[----:B------:R-:W-:Y:S02]  /*1fc0*/  R2UR UR10, R0 ;  /* 0x00000000000a72ca */ /* 0x000fe400000e0000 */
[----:B------:R-:W-:Y:S01]  /*1fd0*/  MOV R0, 0xff7fffff ;  /* 0xff7fffff00007802 */ /* 0x000fe20000000f00 */
[----:B------:R-:W-:-:S12]  /*1fe0*/  @P0 BRA `(.L_x_589) ;  /* 0x0000000000f80947 */ /* 0x000fd80003800000 */
[----:B------:R-:W3:Y:S01]  /*1ff0*/  LDCU UR4, c[0x0][0x40c] ;  /* 0x00008180ff0477ac */ /* 0x000ee20008000800 */
[----:B------:R-:W5:Y:S01]  /*2000*/  S2R R9, SR_CgaCtaId ;  /* 0x0000000000097919 */ /* 0x000f620000008800 */
[----:B------:R-:W-:-:S05]  /*2010*/  MOV R17, 0x400 ;  /* 0x0000040000117802 */ /* 0x000fca0000000f00 */
[----:B------:R-:W-:Y:S01]  /*2020*/  VIADD R6, R17, 0x20 ;  /* 0x0000002011067836 */ /* 0x000fe20000000000 */
[----:B---3--:R-:W-:Y:S01]  /*2030*/  ISETP.NE.AND P1, PT, RZ, UR4, PT ;  /* 0x00000004ff007c0c */ /* 0x008fe2000bf25270 */
[----:B------:R-:W-:-:S03]  /*2040*/  UMOV UR4, 0xffffffff ;  /* 0xffffffff00047882 */ /* 0x000fc60000000000 */
[----:B------:R-:W-:-:S09]  /*2050*/  ISETP.GT.U32.OR P0, PT, R2, 0x1b, P1 ;  /* 0x0000001b0200780c */ /* 0x000fd20000f04470 */
[----:B------:R-:W-:Y:S02]  /*2060*/  @!P1 IADD3 R8, PT, PT, R17, 0x120, RZ ;  /* 0x0000012011089810 */ /* 0x000fe40007ffe0ff */
[----:B-----5:R-:W-:Y:S02]  /*2070*/  LEA R7, R9, R6, 0x18 ;  /* 0x0000000609077211 */ /* 0x020fe400078ec0ff */
[----:B01----:R-:W0:Y:S01]  /*2080*/  @!P0 LDC.64 R4, c[0x0][0x3b8] ;  /* 0x0000ee00ff048b82 */ /* 0x003e220000000a00 */
[----:B------:R-:W-:Y:S01]  /*2090*/  @!P0 IMAD R11, R3, UR42, R84 ;  /* 0x0000002a030b8c24 */ /* 0x000fe2000f8e0254 */
[----:B------:R-:W-:Y:S01]  /*20a0*/  @!P1 LEA R9, R9, R8, 0x18 ;  /* 0x0000000809099211 */ /* 0x000fe200078ec0ff */
[----:B------:R-:W-:Y:S01]  /*20b0*/  @!P0 IMAD R10, R82, R3, UR40 ;  /* 0x00000028520a8e24 */ /* 0x000fe2000f8e0203 */
[----:B------:R-:W-:-:S03]  /*20c0*/  LEA R7, R2, R7, 0x3 ;  /* 0x0000000702077211 */ /* 0x000fc600078e18ff */
[----:B------:R-:W-:Y:S02]  /*20d0*/  @!P0 IMAD R11, R10, 0x8, R11 ;  /* 0x000000080a0b8824 */ /* 0x000fe400078e020b */
[----:B------:R-:W-:Y:S01]  /*20e0*/  @!P1 IMAD R9, R2, 0x8, R9 ;  /* 0x0000000802099824 */ /* 0x000fe200078e0209 */
[----:B----4-:R1:W-:Y:S04]  /*20f0*/  STS.64 [R7], R24 ;  /* 0x0000001807007388 */ /* 0x0103e80000000a00 */
[----:B------:R1:W-:Y:S01]  /*2100*/  @!P1 STS.64 [R9], R18 ;  /* 0x0000001209009388 */ /* 0x0003e20000000a00 */
[----:B0-----:R-:W-:-:S04]  /*2110*/  @!P0 IMAD.WIDE R4, R11, 0x2, R4 ;  /* 0x000000020b048825 */ /* 0x001fc800078e0204 */
[----:B--2---:R-:W-:Y:S01]  /*2120*/  HMUL2 R11, R25, R23 ;  /* 0x00000017190b7232 */ /* 0x004fe20000000000 */
[----:B------:R1:W-:Y:S03]  /*2130*/  @!P0 STG.E.64 desc[UR36][R4.64], R22 ;  /* 0x0000001604008986 */ /* 0x0003e6000c101b24 */
[----:B------:R-:W-:-:S05]  /*2140*/  HFMA2 R11, R24, R22, R11 ;  /* 0x00000016180b7231 */ /* 0x000fca000000000b */
[--C-:B------:R-:W-:Y:S02]  /*2150*/  HADD2.F32 R13, -RZ, R11.reuse.H0_H0 ;  /* 0x2000000bff0d7230 */ /* 0x100fe40000004100 */
[----:B------:R-:W-:-:S05]  /*2160*/  HADD2.F32 R6, -RZ, R11.H1_H1 ;  /* 0x3000000bff067230 */ /* 0x000fca0000004100 */
[----:B------:R-:W-:Y:S01]  /*2170*/  FADD.FTZ R13, R13, R6 ;  /* 0x000000060d0d7221 */ /* 0x000fe20000010000 */
[----:B-1----:R-:W-:Y:S06]  /*2180*/  BRA.DIV UR4, `(.L_x_590) ;  /* 0x0000008e04507947 */ /* 0x002fec000b800000 */
[----:B------:R-:W0:Y:S02]  /*2190*/  SHFL.BFLY PT, R14, R13, 0x10, 0x1f ;  /* 0x0e001f000d0e7f89 */ /* 0x000e2400000e0000 */
[----:B0-----:R-:W-:-:S05]  /*21a0*/  FADD.FTZ R4, R13, R14 ;  /* 0x0000000e0d047221 */ /* 0x001fca0000010000 */
[----:B------:R-:W0:Y:S02]  /*21b0*/  SHFL.BFLY PT, R14, R4, 0x8, 0x1f ;  /* 0x0d001f00040e7f89 */ /* 0x000e2400000e0000 */
[----:B0-----:R-:W-:-:S05]  /*21c0*/  FADD.FTZ R5, R4, R14 ;  /* 0x0000000e04057221 */ /* 0x001fca0000010000 */
[----:B------:R-:W0:Y:S02]  /*21d0*/  SHFL.BFLY PT, R14, R5, 0x4, 0x1f ;  /* 0x0c801f00050e7f89 */ /* 0x000e2400000e0000 */
[----:B0-----:R-:W-:-:S05]  /*21e0*/  FADD.FTZ R6, R5, R14 ;  /* 0x0000000e05067221 */ /* 0x001fca0000010000 */
[----:B------:R-:W0:Y:S02]  /*21f0*/  SHFL.BFLY PT, R14, R6, 0x2, 0x1f ;  /* 0x0c401f00060e7f89 */ /* 0x000e2400000e0000 */
[----:B0-----:R-:W-:-:S05]  /*2200*/  FADD.FTZ R7, R6, R14 ;  /* 0x0000000e06077221 */ /* 0x001fca0000010000 */
[----:B------:R0:W1:Y:S02]  /*2210*/  SHFL.BFLY PT, R14, R7, 0x1, 0x1f ;  /* 0x0c201f00070e7f89 */ /* 0x00006400000e0000 */
.L_x_733:
        /* <DEDUP_REMOVED lines=13> */
[----:B------:R-:W-:Y:S01]  /*22f0*/  MOV R4, UR4 ;  /* 0x0000000400047c02 */ /* 0x000fe20008000f00 */
[----:B------:R-:W-:Y:S01]  /*2300*/  IMAD.U32 R5, RZ, RZ, UR5 ;  /* 0x00000005ff057e24 */ /* 0x000fe2000f8e00ff */
[----:B------:R-:W1:Y:S01]  /*2310*/  S2UR UR6, SR_CgaCtaId ;  /* 0x00000000000679c3 */ /* 0x000e620000008800 */
[----:B------:R-:W2:Y:S03]  /*2320*/  LDCU UR7, c[0x0][0x410] ;  /* 0x00008200ff0777ac */ /* 0x000ea60008000800 */
[----:B------:R-:W0:Y:S01]  /*2330*/  @P0 LDG.E.U16 R4, desc[UR36][R4.64] ;  /* 0x0000002404040981 */ /* 0x000e22000c1e1500 */
[----:B------:R-:W-:Y:S01]  /*2340*/  R2UR UR5, R17 ;  /* 0x00000000110572ca */ /* 0x000fe200000e0000 */
[----:B------:R-:W-:-:S12]  /*2350*/  UIADD3 UR4, UPT, UPT, UR44, -UR10, URZ ;  /* 0x8000000a2c047290 */ /* 0x000fd8000fffe0ff */
[----:B------:R-:W-:Y:S01]  /*2360*/  UIADD3 UR5, UPT, UPT, UR5, 0x220, URZ ;  /* 0x0000022005057890 */ /* 0x000fe2000fffe0ff */
[----:B--2---:R-:W-:-:S03]  /*2370*/  FMUL.FTZ R0, R14, UR7 ;  /* 0x000000070e007c20 */ /* 0x004fc60008410000 */
[----:B-1----:R-:W-:-:S04]  /*2380*/  ULEA UR5, UR6, UR5, 0x18 ;  /* 0x0000000506057291 */ /* 0x002fc8000f8ec0ff */
[----:B------:R-:W-:Y:S01]  /*2390*/  ULEA UR4, UR4, UR5, 0x2 ;  /* 0x0000000504047291 */ /* 0x000fe2000f8e10ff */
[----:B0-----:R-:W-:-:S05]  /*23a0*/  @P0 HADD2.F32 R7, -RZ, R4.H0_H0 ;  /* 0x20000004ff070230 */ /* 0x001fca0000004100 */
[----:B------:R-:W-:-:S05]  /*23b0*/  @P0 FADD.FTZ R0, R0, R7 ;  /* 0x0000000700000221 */ /* 0x000fca0000010000 */
[----:B------:R3:W-:Y:S02]  /*23c0*/  STS [UR4+-0x4], R0 ;  /* 0xfffffc00ff007988 */ /* 0x0007e40008000804 */
.L_x_589:
[----:B------:R-:W-:Y:S05]  /*23d0*/  WARPSYNC.ALL ;  /* 0x0000000000007948 */ /* 0x000fea0003800000 */
[----:B------:R-:W5:Y:S08]  /*23e0*/  S2UR UR11, SR_CgaCtaId ;  /* 0x00000000000b79c3 */ /* 0x000f700000008800 */
[----:B------:R-:W-:Y:S01]  /*23f0*/  BAR.SYNC.DEFER_BLOCKING 0x0 ;  /* 0x0000000000007b1d */ /* 0x000fe20000010000 */
[----:B01----:R-:W-:-:S04]  /*2400*/  SHF.L.U32 R4, R2, 0x3, RZ ;  /* 0x0000000302047819 */ /* 0x003fc800000006ff */
        /* <DEDUP_REMOVED lines=56> */
.L_x_591:
[----:B------:R-:W-:Y:S04]  /*2790*/  BSSY B0, `(.L_x_592) ;  /* 0x000034e000007945 */ /* 0x000fe80003800000 */
[----:B------:R-:W-:Y:S05]  /*27a0*/  @P0 BRA `(.L_x_593) ;  /* 0x0000003400300947 */ /* 0x000fea0003800000 */
[----:B------:R-:W2:Y:S01]  /*27b0*/  LDCU UR4, c[0x0][0x3f8] ;  /* 0x00007f00ff0477ac */ /* 0x000ea20008000800 */
[----:B------:R-:W5:Y:S01]  /*27c0*/  S2UR UR5, SR_CTAID.Y ;  /* 0x00000000000579c3 */ /* 0x000f620000002600 */
[----:B------:R-:W-:Y:S01]  /*27d0*/  IADD3 R9, PT, PT, R82, UR10, RZ ;  /* 0x0000000a52097c10 */ /* 0x000fe2000fffe0ff */
[----:B------:R-:W3:Y:S01]  /*27e0*/  LDCU UR19, c[0x0][0x440] ;  /* 0x00008800ff1377ac */ /* 0x000ee20008000800 */
[----:B------:R-:W-:Y:S01]  /*27f0*/  IABS R10, R3 ;  /* 0x00000003000a7213 */ /* 0x000fe20000000000 */
[----:B------:R-:W4:Y:S04]  /*2800*/  LDCU.64 UR20, c[0x0][0x420] ;  /* 0x00008400ff1477ac */ /* 0x000f280008000a00 */
[----:B------:R-:W0:Y:S08]  /*2810*/  LDC.64 R116, c[0x0][0x450] ;  /* 0x00011400ff747b82 */ /* 0x000e300000000a00 */
[----:B-1----:R-:W1:Y:S01]  /*2820*/  LDC R4, c[0x0][0x3f4] ;  /* 0x0000fd00ff047b82 */ /* 0x002e620000000800 */
[----:B--2---:R-:W-:Y:S01]  /*2830*/  UIMAD UR4, UR38, UR4, UR45 ;  /* 0x00000004260472a4 */ /* 0x004fe2000f8e022d */
[----:B---3--:R-:W-:-:S05]  /*2840*/  IMAD.U32 R8, RZ, RZ, UR19 ;  /* 0x00000013ff087e24 */ /* 0x008fca000f8e00ff */
[----:B------:R-:W-:Y:S01]  /*2850*/  IMAD.U32 R5, RZ, RZ, UR4 ;  /* 0x00000004ff057e24 */ /* 0x000fe2000f8e00ff */
[----:B------:R-:W-:Y:S01]  /*2860*/  UIADD3 UR4, UPT, UPT, UR7, 0x220, URZ ;  /* 0x0000022007047890 */ /* 0x000fe2000fffe0ff */
[----:B-----5:R-:W-:Y:S01]  /*2870*/  IMAD R6, R3, UR5, RZ ;  /* 0x0000000503067c24 */ /* 0x020fe2000f8e02ff */
[----:B------:R-:W-:Y:S01]  /*2880*/  UIMAD UR5, UR45, UR19, UR46 ;  /* 0x000000132d0572a4 */ /* 0x000fe2000f8e022e */
[----:B------:R-:W-:Y:S01]  /*2890*/  IMAD R5, R5, 0x70, R84 ;  /* 0x0000007005057824 */ /* 0x000fe200078e0254 */
[----:B------:R-:W-:Y:S01]  /*28a0*/  ULEA UR4, UR11, UR4, 0x18 ;  /* 0x000000040b047291 */ /* 0x000fe2000f8ec0ff */
[----:B----4-:R-:W-:Y:S02]  /*28b0*/  ISETP.NE.U32.AND P0, PT, RZ, UR20, PT ;  /* 0x00000014ff007c0c */ /* 0x010fe4000bf05070 */
[----:B------:R-:W-:Y:S01]  /*28c0*/  SHF.R.S32.HI R7, RZ, 0x1f, R6 ;  /* 0x0000001fff077819 */ /* 0x000fe20000011406 */
[----:B0-----:R-:W-:Y:S01]  /*28d0*/  IMAD.WIDE R116, R5, 0x2, R116 ;  /* 0x0000000205747825 */ /* 0x001fe200078e0274 */
[----:B------:R-:W-:-:S02]  /*28e0*/  IADD3 R6, P1, P2, R6, UR20, R9 ;  /* 0x0000001406067c10 */ /* 0x000fc4000fa3e009 */
[----:B------:R-:W-:Y:S01]  /*28f0*/  ISETP.NE.AND.EX P0, PT, RZ, UR21, PT, P0 ;  /* 0x00000015ff007c0c */ /* 0x000fe2000bf05300 */
[----:B------:R-:W-:Y:S01]  /*2900*/  IMAD R8, R8, UR5, R9 ;  /* 0x0000000508087c24 */ /* 0x000fe2000f8e0209 */
[----:B------:R-:W-:Y:S01]  /*2910*/  IADD3.X R7, PT, PT, R7, UR21, RZ, P1, P2 ;  /* 0x0000001507077c10 */ /* 0x000fe20008fe44ff */
[----:B------:R-:W-:Y:S01]  /*2920*/  IMAD R5, R3, 0x70, RZ ;  /* 0x0000007003057824 */ /* 0x000fe200078e02ff */
[----:B------:R-:W-:Y:S02]  /*2930*/  IADD3 R9, PT, PT, R9, 0x1, RZ ;  /* 0x0000000109097810 */ /* 0x000fe40007ffe0ff */
[----:B-1----:R-:W-:-:S07]  /*2940*/  LEA R17, R82, UR4, 0x2 ;  /* 0x0000000452117c11 */ /* 0x002fce000f8e10ff */
.L_x_661:
[----:B------:R-:W2:Y:S01]  /*2950*/  @P0 LDG.E.U8 R14, desc[UR36][R6.64] ;  /* 0x00000024060e0981 */ /* 0x000ea2000c1e1100 */
[----:B0-----:R-:W0:Y:S01]  /*2960*/  I2F.RP R3, R10 ;  /* 0x0000000a00037306 */ /* 0x001e220000209400 */
[----:B------:R-:W-:Y:S02]  /*2970*/  HFMA2 R12, -RZ, RZ, 0, 0 ;  /* 0x00000000ff0c7431 */ /* 0x000fe400000001ff */
[----:B------:R-:W-:Y:S01]  /*2980*/  VIADD R11, R9, 0xffffffff ;  /* 0xffffffff090b7836 */ /* 0x000fe20000000000 */
[----:B------:R-:W-:Y:S01]  /*2990*/  UIADD3 UR4, UPT, UPT, UR44, -0x1, URZ ;  /* 0xffffffff2c047890 */ /* 0x000fe2000fffe0ff */
[----:B------:R-:W-:Y:S03]  /*29a0*/  BSSY.RECONVERGENT B1, `(.L_x_594) ;  /* 0x000003f000017945 */ /* 0x000fe60003800200 */
[----:B------:R-:W-:Y:S02]  /*29b0*/  IABS R118, R11 ;  /* 0x0000000b00767213 */ /* 0x000fe40000000000 */
[----:B------:R-:W-:Y:S01]  /*29c0*/  ISETP.GE.AND P2, PT, R11, RZ, PT ;  /* 0x000000ff0b00720c */ /* 0x000fe20003f46270 */
[----:B0-----:R-:W0:Y:S02]  /*29d0*/  MUFU.RCP R3, R3 ;  /* 0x0000000300037308 */ /* 0x001e240000001000 */
[----:B0-----:R-:W-:-:S02]  /*29e0*/  VIADD R13, R3, 0xffffffe ;  /* 0x0ffffffe030d7836 */ /* 0x001fc40000000000 */
[----:B------:R-:W-:-:S04]  /*29f0*/  IMAD.MOV.U32 R3, RZ, RZ, R4 ;  /* 0x000000ffff037224 */ /* 0x000fc800078e0004 */
[----:B------:R-:W0:Y:S01]  /*2a00*/  F2I.FTZ.U32.TRUNC.NTZ R13, R13 ;  /* 0x0000000d000d7305 */ /* 0x000e22000021f000 */
[----:B------:R-:W-:Y:S02]  /*2a10*/  ISETP.NE.AND P3, PT, R3, RZ, PT ;  /* 0x000000ff0300720c */ /* 0x000fe40003f65270 */
[----:B0-----:R-:W-:-:S05]  /*2a20*/  IADD3 R15, PT, PT, RZ, -R13, RZ ;  /* 0x8000000dff0f7210 */ /* 0x001fca0007ffe0ff */
[----:B------:R-:W-:-:S04]  /*2a30*/  IMAD R15, R15, R10, RZ ;  /* 0x0000000a0f0f7224 */ /* 0x000fc800078e02ff */
[----:B------:R-:W-:-:S06]  /*2a40*/  IMAD.HI.U32 R15, R13, R15, R12 ;  /* 0x0000000f0d0f7227 */ /* 0x000fcc00078e000c */
[----:B------:R-:W-:Y:S01]  /*2a50*/  IMAD.HI.U32 R12, R15, R118, RZ ;  /* 0x000000760f0c7227 */ /* 0x000fe200078e00ff */
[----:B------:R-:W-:-:S04]  /*2a60*/  IABS R15, R3 ;  /* 0x00000003000f7213 */ /* 0x000fc80000000000 */
[----:B------:R-:W-:-:S05]  /*2a70*/  IADD3 R13, PT, PT, -R12, RZ, RZ ;  /* 0x000000ff0c0d7210 */ /* 0x000fca0007ffe1ff */
[----:B------:R-:W-:-:S05]  /*2a80*/  IMAD R118, R15, R13, R118 ;  /* 0x0000000d0f767224 */ /* 0x000fca00078e0276 */
[----:B------:R-:W-:-:S13]  /*2a90*/  ISETP.GT.U32.AND P1, PT, R10, R118, PT ;  /* 0x000000760a00720c */ /* 0x000fda0003f24070 */
[----:B------:R-:W-:-:S05]  /*2aa0*/  @!P1 IMAD.IADD R118, R118, 0x1, -R15 ;  /* 0x0000000176769824 */ /* 0x000fca00078e0a0f */
[----:B------:R-:W-:-:S13]  /*2ab0*/  ISETP.GT.U32.AND P1, PT, R10, R118, PT ;  /* 0x000000760a00720c */ /* 0x000fda0003f24070 */
[----:B------:R-:W-:Y:S02]  /*2ac0*/  @!P1 IADD3 R118, PT, PT, R118, -R15, RZ ;  /* 0x8000000f76769210 */ /* 0x000fe40007ffe0ff */
[----:B------:R-:W-:-:S03]  /*2ad0*/  ISETP.GE.AND P1, PT, R11, UR4, PT ;  /* 0x000000040b007c0c */ /* 0x000fc6000bf26270 */
[----:B------:R-:W-:Y:S01]  /*2ae0*/  @!P2 IMAD.MOV R118, RZ, RZ, -R118 ;  /* 0x000000ffff76a224 */ /* 0x000fe200078e0a76 */
[----:B------:R-:W-:Y:S02]  /*2af0*/  @!P3 LOP3.LUT R118, RZ, R3, RZ, 0x33, !PT ;  /* 0x00000003ff76b212 */ /* 0x000fe400078e33ff */
[----:B--2---:R-:W-:Y:S02]  /*2b00*/  ISETP.NE.AND P2, PT, R14, RZ, P0 ;  /* 0x000000ff0e00720c */ /* 0x004fe40000745270 */
[----:B------:R-:W-:Y:S02]  /*2b10*/  SHF.L.U32 R14, R118, 0x3, RZ ;  /* 0x00000003760e7819 */ /* 0x000fe400000006ff */
[----:B------:R-:W-:-:S03]  /*2b20*/  P2R R114, PR, RZ, 0x4 ;  /* 0x00000004ff727803 */ /* 0x000fc60000000000 */
[----:B------:R-:W-:Y:S06]  /*2b30*/  @P1 BRA `(.L_x_595) ;  /* 0x0000000000941947 */ /* 0x000fec0003800000 */
[----:B------:R-:W-:Y:S01]  /*2b40*/  ISETP.GE.AND P2, PT, R14, R5, PT ;  /* 0x000000050e00720c */ /* 0x000fe20003f46270 */
[----:B------:R-:W-:Y:S01]  /*2b50*/  BSSY.RECONVERGENT B2, `(.L_x_596) ;  /* 0x000000b000027945 */ /* 0x000fe20003800200 */
[----:B------:R-:W-:-:S11]  /*2b60*/  CS2R R82, SRZ ;  /* 0x0000000000527805 */ /* 0x000fd6000001ff00 */
[----:B------:R-:W-:Y:S05]  /*2b70*/  @P2 BRA `(.L_x_597) ;  /* 0x0000000000202947 */ /* 0x000fea0003800000 */
[----:B------:R-:W-:-:S05]  /*2b80*/  IMAD.SHL.U32 R11, R2, 0x4, RZ ;  /* 0x00000004020b7824 */ /* 0x000fca00078e00ff */
[----:B------:R-:W-:-:S05]  /*2b90*/  LOP3.LUT R12, R11, 0x4, RZ, 0xc0, !PT ;  /* 0x000000040b0c7812 */ /* 0x000fca00078ec0ff */
[----:B------:R-:W-:-:S05]  /*2ba0*/  IMAD R11, R3, UR6, R12 ;  /* 0x00000006030b7c24 */ /* 0x000fca000f8e020c */
[----:B------:R-:W-:-:S04]  /*2bb0*/  IADD3 R12, P3, PT, R14, R11, RZ ;  /* 0x0000000b0e0c7210 */ /* 0x000fc80007f7e0ff */
[----:B------:R-:W-:Y:S02]  /*2bc0*/  LEA.HI.X.SX32 R11, R11, RZ, 0x1, P3 ;  /* 0x000000ff0b0b7211 */ /* 0x000fe400018f0eff */
[----:B------:R-:W-:-:S04]  /*2bd0*/  LEA R82, P3, R12, UR8, 0x1 ;  /* 0x000000080c527c11 */ /* 0x000fc8000f8608ff */
[----:B------:R-:W-:-:S06]  /*2be0*/  LEA.HI.X R83, R12, UR9, R11, 0x1, P3 ;  /* 0x000000090c537c11 */ /* 0x000fcc00098f0c0b */
[----:B------:R-:W5:Y:S03]  /*2bf0*/  LDG.E.64 R82, desc[UR36][R82.64] ;  /* 0x0000002452527981 */ /* 0x000f66000c1e1b00 */
.L_x_597:
[----:B------:R-:W-:Y:S05]  /*2c00*/  BSYNC.RECONVERGENT B2 ;  /* 0x0000000000027941 */ /* 0x000fea0003800200 */
.L_x_596:
[----:B------:R-:W-:-:S09]  /*2c10*/  UISETP.NE.AND UP0, UPT, UR16, URZ, UPT ;  /* 0x000000ff1000728c */ /* 0x000fd2000bf05270 */
[----:B------:R-:W-:Y:S05]  /*2c20*/  BRA.U UP0, `(.L_x_595) ;  /* 0x0000000100587547 */ /* 0x000fea000b800000 */
        /* <DEDUP_REMOVED lines=11> */
[----:B------:R-:W0:Y:S01]  /*2ce0*/  S2UR UR4, SR_CTAID.Y ;  /* 0x00000000000479c3 */ /* 0x000e220000002600 */
[----:B------:R-:W-:-:S04]  /*2cf0*/  SHF.L.U32 R11, R2, 0x2, RZ ;  /* 0x00000002020b7819 */ /* 0x000fc800000006ff */
[----:B------:R-:W-:Y:S01]  /*2d00*/  LOP3.LUT R12, R11, 0x4, RZ, 0xc0, !PT ;  /* 0x000000040b0c7812 */ /* 0x000fe200078ec0ff */
[----:B0-----:R-:W-:-:S06]  /*2d10*/  UIMAD UR4, UR4, UR17, UR45 ;  /* 0x00000011040472a4 */ /* 0x001fcc000f8e022d */
[----:B------:R-:W-:-:S04]  /*2d20*/  IMAD R11, R3, UR4, RZ ;  /* 0x00000004030b7c24 */ /* 0x000fc8000f8e02ff */
[----:B------:R-:W-:-:S05]  /*2d30*/  IMAD R11, R11, 0x70, R12 ;  /* 0x000000700b0b7824 */ /* 0x000fca00078e020c */
[----:B------:R-:W-:-:S04]  /*2d40*/  IADD3 R13, P2, PT, R14, R11, RZ ;  /* 0x0000000b0e0d7210 */ /* 0x000fc80007f5e0ff */
[----:B------:R-:W-:Y:S02]  /*2d50*/  LEA.HI.X.SX32 R120, R11, RZ, 0x1, P2 ;  /* 0x000000ff0b787211 */ /* 0x000fe400010f0eff */
[----:B------:R-:W-:-:S04]  /*2d60*/  LEA R12, P2, R13, UR8, 0x1 ;  /* 0x000000080d0c7c11 */ /* 0x000fc8000f8408ff */
[----:B------:R-:W-:-:S05]  /*2d70*/  LEA.HI.X R13, R13, UR9, R120, 0x1, P2 ;  /* 0x000000090d0d7c11 */ /* 0x000fca00090f0c78 */
[----:B------:R0:W-:Y:S04]  /*2d80*/  STG.E.64 desc[UR36][R12.64], R82 ;  /* 0x000000520c007986 */ /* 0x0001e8000c101b24 */
.L_x_595:
[----:B------:R-:W-:Y:S05]  /*2d90*/  BSYNC.RECONVERGENT B1 ;  /* 0x0000000000017941 */ /* 0x000fea0003800200 */
.L_x_594:
[----:B------:R-:W-:Y:S01]  /*2da0*/  BSSY.RECONVERGENT B1, `(.L_x_598) ;  /* 0x0000056000017945 */ /* 0x000fe20003800200 */
[----:B------:R-:W-:-:S03]  /*2db0*/  IMAD.IADD R118, R118, 0x1, R3 ;  /* 0x0000000176767824 */ /* 0x000fc600078e0203 */
[----:B------:R-:W-:Y:S05]  /*2dc0*/  @P1 BRA `(.L_x_599) ;  /* 0x00000004004c1947 */ /* 0x000fea0003800000 */
[----:B------:R-:W-:Y:S01]  /*2dd0*/  SHF.L.U32 R86, R118, 0x3, RZ ;  /* 0x0000000376567819 */ /* 0x000fe200000006ff */
[----:B------:R-:W-:Y:S01]  /*2de0*/  BSSY.RECONVERGENT B2, `(.L_x_600) ;  /* 0x000000d000027945 */ /* 0x000fe20003800200 */
[----:B------:R-:W-:Y:S02]  /*2df0*/  CS2R R84, SRZ ;  /* 0x0000000000547805 */ /* 0x000fe4000001ff00 */
[----:B------:R-:W-:-:S13]  /*2e00*/  ISETP.GE.AND P2, PT, R86, R5, PT ;  /* 0x000000055600720c */ /* 0x000fda0003f46270 */
[----:B------:R-:W-:Y:S05]  /*2e10*/  @P2 BRA `(.L_x_601) ;  /* 0x0000000000242947 */ /* 0x000fea0003800000 */
[----:B------:R-:W-:-:S05]  /*2e20*/  IMAD.SHL.U32 R11, R2, 0x4, RZ ;  /* 0x00000004020b7824 */ /* 0x000fca00078e00ff */
[----:B0-----:R-:W-:Y:S02]  /*2e30*/  LOP3.LUT R12, R11, 0x4, RZ, 0xc0, !PT ;  /* 0x000000040b0c7812 */ /* 0x001fe400078ec0ff */
[----:B------:R-:W-:-:S03]  /*2e40*/  SHF.R.S32.HI R11, RZ, 0x1f, R86 ;  /* 0x0000001fff0b7819 */ /* 0x000fc60000011456 */
[----:B------:R-:W-:-:S05]  /*2e50*/  IMAD R13, R3, UR6, R12 ;  /* 0x00000006030d7c24 */ /* 0x000fca000f8e020c */
[----:B------:R-:W-:-:S04]  /*2e60*/  IADD3 R12, P3, PT, R13, R86, RZ ;  /* 0x000000560d0c7210 */ /* 0x000fc80007f7e0ff */
[----:B------:R-:W-:Y:S02]  /*2e70*/  LEA.HI.X.SX32 R11, R13, R11, 0x1, P3 ;  /* 0x0000000b0d0b7211 */ /* 0x000fe400018f0eff */
[----:B------:R-:W-:-:S04]  /*2e80*/  LEA R84, P3, R12, UR8, 0x1 ;  /* 0x000000080c547c11 */ /* 0x000fc8000f8608ff */
[----:B------:R-:W-:-:S06]  /*2e90*/  LEA.HI.X R85, R12, UR9, R11, 0x1, P3 ;  /* 0x000000090c557c11 */ /* 0x000fcc00098f0c0b */
[----:B------:R-:W5:Y:S03]  /*2ea0*/  LDG.E.64 R84, desc[UR36][R84.64] ;  /* 0x0000002454547981 */ /* 0x000f66000c1e1b00 */
.L_x_601:
[----:B------:R-:W-:Y:S05]  /*2eb0*/  BSYNC.RECONVERGENT B2 ;  /* 0x0000000000027941 */ /* 0x000fea0003800200 */
.L_x_600:
[----:B------:R-:W-:Y:S01]  /*2ec0*/  UISETP.NE.AND UP0, UPT, UR16, URZ, UPT ;  /* 0x000000ff1000728c */ /* 0x000fe2000bf05270 */
[----:B------:R-:W-:-:S08]  /*2ed0*/  LEA R120, R3, R14, 0x4 ;  /* 0x0000000e03787211 */ /* 0x000fd000078e20ff */
[----:B------:R-:W-:Y:S05]  /*2ee0*/  BRA.U UP0, `(.L_x_602) ;  /* 0x0000000100647547 */ /* 0x000fea000b800000 */
[----:B------:R-:W-:-:S13]  /*2ef0*/  ISETP.NE.AND P3, PT, R16, RZ, PT ;  /* 0x000000ff1000720c */ /* 0x000fda0003f65270 */
[----:B------:R-:W-:Y:S01]  /*2f00*/  VOTEU.ANY UP0, P3 ;  /* 0x0000000000ff7886 */ /* 0x000fe20001800100 */
[----:B------:R-:W-:-:S13]  /*2f10*/  PLOP3.LUT P3, PT, PT, PT, UP0, 0x80, 0x8 ;  /* 0x000000000008781c */ /* 0x000fda0003f6f008 */
[----:B0-----:R-:W2:Y:S01]  /*2f20*/  @P3 LDG.E.64 R12, desc[UR36][R116.64+0x10] ;  /* 0x00001024740c3981 */ /* 0x001ea2000c1e1b00 */
        /* <DEDUP_REMOVED lines=8> */
[----:B------:R-:W0:Y:S01]  /*2fb0*/  S2UR UR4, SR_CTAID.Y ;  /* 0x00000000000479c3 */ /* 0x000e220000002600 */
[----:B------:R-:W-:-:S05]  /*2fc0*/  IMAD.SHL.U32 R11, R2, 0x4, RZ ;  /* 0x00000004020b7824 */ /* 0x000fca00078e00ff */
[----:B------:R-:W-:Y:S01]  /*2fd0*/  LOP3.LUT R12, R11, 0x4, RZ, 0xc0, !PT ;  /* 0x000000040b0c7812 */ /* 0x000fe200078ec0ff */
        /* <DEDUP_REMOVED lines=9> */
.L_x_603:
[----:B------:R-:W-:Y:S05]  /*3070*/  BSYNC.RECONVERGENT B2 ;  /* 0x0000000000027941 */ /* 0x000fea0003800200 */
.L_x_602:
[----:B------:R-:W-:Y:S01]  /*3080*/  ISETP.GE.AND P2, PT, R120, R5, PT ;  /* 0x000000057800720c */ /* 0x000fe20003f46270 */
[----:B------:R-:W-:Y:S01]  /*3090*/  BSSY.RECONVERGENT B2, `(.L_x_604) ;  /* 0x000000c000027945 */ /* 0x000fe20003800200 */
[----:B------:R-:W-:-:S11]  /*30a0*/  CS2R R86, SRZ ;  /* 0x0000000000567805 */ /* 0x000fd6000001ff00 */
[----:B------:R-:W-:Y:S05]  /*30b0*/  @P2 BRA `(.L_x_605) ;  /* 0x0000000000242947 */ /* 0x000fea0003800000 */
[----:B------:R-:W-:-:S04]  /*30c0*/  SHF.L.U32 R11, R2, 0x2, RZ ;  /* 0x00000002020b7819 */ /* 0x000fc800000006ff */
        /* <DEDUP_REMOVED lines=8> */
.L_x_605:
[----:B------:R-:W-:Y:S05]  /*3150*/  BSYNC.RECONVERGENT B2 ;  /* 0x0000000000027941 */ /* 0x000fea0003800200 */
.L_x_604:
[----:B------:R-:W-:-:S09]  /*3160*/  UISETP.NE.AND UP0, UPT, UR16, URZ, UPT ;  /* 0x000000ff1000728c */ /* 0x000fd2000bf05270 */
[----:B------:R-:W-:Y:S05]  /*3170*/  BRA.U UP0, `(.L_x_599) ;  /* 0x0000000100607547 */ /* 0x000fea000b800000 */
[----:B------:R-:W-:-:S13]  /*3180*/  ISETP.NE.AND P2, PT, R16, RZ, PT ;  /* 0x000000ff1000720c */ /* 0x000fda0003f45270 */
[----:B------:R-:W-:Y:S01]  /*3190*/  VOTEU.ANY UP0, P2 ;  /* 0x0000000000ff7886 */ /* 0x000fe20001000100 */
[----:B------:R-:W-:-:S13]  /*31a0*/  PLOP3.LUT P2, PT, PT, PT, UP0, 0x80, 0x8 ;  /* 0x000000000008781c */ /* 0x000fda0003f4f008 */
[----:B0-----:R-:W2:Y:S01]  /*31b0*/  @P2 LDG.E.64 R12, desc[UR36][R116.64+0x20] ;  /* 0x00002024740c2981 */ /* 0x001ea2000c1e1b00 */
        /* <DEDUP_REMOVED lines=20> */
.L_x_599:
[----:B------:R-:W-:Y:S05]  /*3300*/  BSYNC.RECONVERGENT B1 ;  /* 0x0000000000017941 */ /* 0x000fea0003800200 */
.L_x_598:
[----:B------:R-:W-:Y:S04]  /*3310*/  BSSY.RECONVERGENT B1, `(.L_x_606) ;  /* 0x0000058000017945 */ /* 0x000fe80003800200 */
[----:B------:R-:W-:Y:S05]  /*3320*/  @P1 BRA `(.L_x_607) ;  /* 0x0000000400581947 */ /* 0x000fea0003800000 */
[----:B------:R-:W-:Y:S01]  /*3330*/  LEA R120, R3, R118, 0x1 ;  /* 0x0000007603787211 */ /* 0x000fe200078e08ff */
[----:B------:R-:W-:Y:S01]  /*3340*/  BSSY.RECONVERGENT B2, `(.L_x_608) ;  /* 0x000000e000027945 */ /* 0x000fe20003800200 */
[----:B------:R-:W-:-:S03]  /*3350*/  CS2R R88, SRZ ;  /* 0x0000000000587805 */ /* 0x000fc6000001ff00 */
[----:B------:R-:W-:-:S05]  /*3360*/  IMAD.SHL.U32 R120, R120, 0x8, RZ ;  /* 0x0000000878787824 */ /* 0x000fca00078e00ff */
[----:B------:R-:W-:-:S13]  /*3370*/  ISETP.GE.AND P2, PT, R120, R5, PT ;  /* 0x000000057800720c */ /* 0x000fda0003f46270 */
[----:B------:R-:W-:Y:S05]  /*3380*/  @P2 BRA `(.L_x_609) ;  /* 0x0000000000242947 */ /* 0x000fea0003800000 */
[----:B------:R-:W-:-:S04]  /*3390*/  SHF.L.U32 R11, R2, 0x2, RZ ;  /* 0x00000002020b7819 */ /* 0x000fc800000006ff */
[----:B01----:R-:W-:Y:S02]  /*33a0*/  LOP3.LUT R12, R11, 0x4, RZ, 0xc0, !PT ;  /* 0x000000040b0c7812 */ /* 0x003fe400078ec0ff */
[----:B------:R-:W-:-:S03]  /*33b0*/  SHF.R.S32.HI R11, RZ, 0x1f, R120 ;  /* 0x0000001fff0b7819 */ /* 0x000fc60000011478 */
[----:B------:R-:W-:-:S05]  /*33c0*/  IMAD R13, R3, UR6, R12 ;  /* 0x00000006030d7c24 */ /* 0x000fca000f8e020c */
[----:B------:R-:W-:-:S04]  /*33d0*/  IADD3 R12, P2, PT, R13, R120, RZ ;  /* 0x000000780d0c7210 */ /* 0x000fc80007f5e0ff */
[----:B------:R-:W-:Y:S02]  /*33e0*/  LEA.HI.X.SX32 R11, R13, R11, 0x1, P2 ;  /* 0x0000000b0d0b7211 */ /* 0x000fe400010f0eff */
[----:B------:R-:W-:-:S04]  /*33f0*/  LEA R88, P2, R12, UR8, 0x1 ;  /* 0x000000080c587c11 */ /* 0x000fc8000f8408ff */
[----:B------:R-:W-:-:S06]  /*3400*/  LEA.HI.X R89, R12, UR9, R11, 0x1, P2 ;  /* 0x000000090c597c11 */ /* 0x000fcc00090f0c0b */
[----:B------:R-:W5:Y:S03]  /*3410*/  LDG.E.64 R88, desc[UR36][R88.64] ;  /* 0x0000002458587981 */ /* 0x000f66000c1e1b00 */
.L_x_609:
[----:B------:R-:W-:Y:S05]  /*3420*/  BSYNC.RECONVERGENT B2 ;  /* 0x0000000000027941 */ /* 0x000fea0003800200 */
.L_x_608:
[----:B------:R-:W-:-:S09]  /*3430*/  UISETP.NE.AND UP0, UPT, UR16, URZ, UPT ;  /* 0x000000ff1000728c */ /* 0x000fd2000bf05270 */
[----:B------:R-:W-:Y:S05]  /*3440*/  BRA.U UP0, `(.L_x_610) ;  /* 0x0000000100687547 */ /* 0x000fea000b800000 */
[----:B------:R-:W-:-:S13]  /*3450*/  ISETP.NE.AND P2, PT, R16, RZ, PT ;  /* 0x000000ff1000720c */ /* 0x000fda0003f45270 */
[----:B------:R-:W-:Y:S01]  /*3460*/  VOTEU.ANY UP0, P2 ;  /* 0x0000000000ff7886 */ /* 0x000fe20001000100 */
[----:B------:R-:W-:-:S13]  /*3470*/  PLOP3.LUT P2, PT, PT, PT, UP0, 0x80, 0x8 ;  /* 0x000000000008781c */ /* 0x000fda0003f4f008 */
[----:B01----:R-:W2:Y:S01]  /*3480*/  @P2 LDG.E.64 R12, desc[UR36][R116.64+0x30] ;  /* 0x00003024740c2981 */ /* 0x003ea2000c1e1b00 */
        /* <DEDUP_REMOVED lines=21> */
.L_x_611:
[----:B------:R-:W-:Y:S05]  /*35e0*/  BSYNC.RECONVERGENT B2 ;  /* 0x0000000000027941 */ /* 0x000fea0003800200 */
.L_x_610:
[----:B------:R-:W-:Y:S05]  /*35f0*/  @P1 BRA `(.L_x_607) ;  /* 0x0000000000a41947 */ /* 0x000fea0003800000 */
[----:B------:R-:W-:Y:S01]  /*3600*/  LEA R120, R3, R14, 0x5 ;  /* 0x0000000e03787211 */ /* 0x000fe200078e28ff */
[----:B------:R-:W-:Y:S01]  /*3610*/  BSSY.RECONVERGENT B2, `(.L_x_612) ;  /* 0x000000d000027945 */ /* 0x000fe20003800200 */
[----:B------:R-:W-:Y:S02]  /*3620*/  CS2R R90, SRZ ;  /* 0x00000000005a7805 */ /* 0x000fe4000001ff00 */
[----:B------:R-:W-:-:S13]  /*3630*/  ISETP.GE.AND P2, PT, R120, R5, PT ;  /* 0x000000057800720c */ /* 0x000fda0003f46270 */
[----:B------:R-:W-:Y:S05]  /*3640*/  @P2 BRA `(.L_x_613) ;  /* 0x0000000000242947 */ /* 0x000fea0003800000 */
[----:B------:R-:W-:-:S05]  /*3650*/  IMAD.SHL.U32 R11, R2, 0x4, RZ ;  /* 0x00000004020b7824 */ /* 0x000fca00078e00ff */
        /* <DEDUP_REMOVED lines=8> */
.L_x_613:
[----:B------:R-:W-:Y:S05]  /*36e0*/  BSYNC.RECONVERGENT B2 ;  /* 0x0000000000027941 */ /* 0x000fea0003800200 */
.L_x_612:
        /* <DEDUP_REMOVED lines=15> */
[----:B------:R-:W-:-:S04]  /*37e0*/  SHF.L.U32 R11, R2, 0x2, RZ ;  /* 0x00000002020b7819 */ /* 0x000fc800000006ff */
        /* <DEDUP_REMOVED lines=10> */
.L_x_607:
[----:B------:R-:W-:Y:S05]  /*3890*/  BSYNC.RECONVERGENT B1 ;  /* 0x0000000000017941 */ /* 0x000fea0003800200 */
.L_x_606:
[----:B------:R-:W-:Y:S01]  /*38a0*/  BSSY.RECONVERGENT B1, `(.L_x_614) ;  /* 0x000002b000017945 */ /* 0x000fe20003800200 */
[----:B------:R-:W-:-:S03]  /*38b0*/  IMAD R118, R3, 0x4, R118 ;  /* 0x0000000403767824 */ /* 0x000fc600078e0276 */
[----:B------:R-:W-:Y:S05]  /*38c0*/  @P1 BRA `(.L_x_615) ;  /* 0x0000000000a01947 */ /* 0x000fea0003800000 */
[----:B------:R-:W-:Y:S01]  /*38d0*/  SHF.L.U32 R120, R118, 0x3, RZ ;  /* 0x0000000376787819 */ /* 0x000fe200000006ff */
[----:B------:R-:W-:Y:S01]  /*38e0*/  BSSY.RECONVERGENT B2, `(.L_x_616) ;  /* 0x000000d000027945 */ /* 0x000fe20003800200 */
[----:B------:R-:W-:Y:S02]  /*38f0*/  CS2R R92, SRZ ;  /* 0x00000000005c7805 */ /* 0x000fe4000001ff00 */
[----:B------:R-:W-:-:S13]  /*3900*/  ISETP.GE.AND P2, PT, R120, R5, PT ;  /* 0x000000057800720c */ /* 0x000fda0003f46270 */
[----:B------:R-:W-:Y:S05]  /*3910*/  @P2 BRA `(.L_x_617) ;  /* 0x0000000000242947 */ /* 0x000fea0003800000 */
[----:B------:R-:W-:-:S05]  /*3920*/  IMAD.SHL.U32 R11, R2, 0x4, RZ ;  /* 0x00000004020b7824 */ /* 0x000fca00078e00ff */
[----:B012---:R-:W-:Y:S02]  /*3930*/  LOP3.LUT R12, R11, 0x4, RZ, 0xc0, !PT ;  /* 0x000000040b0c7812 */ /* 0x007fe400078ec0ff */
[----:B------:R-:W-:-:S03]  /*3940*/  SHF.R.S32.HI R11, RZ, 0x1f, R120 ;  /* 0x0000001fff0b7819 */ /* 0x000fc60000011478 */
[----:B------:R-:W-:-:S05]  /*3950*/  IMAD R13, R3, UR6, R12 ;  /* 0x00000006030d7c24 */ /* 0x000fca000f8e020c */
[----:B------:R-:W-:-:S04]  /*3960*/  IADD3 R12, P3, PT, R13, R120, RZ ;  /* 0x000000780d0c7210 */ /* 0x000fc80007f7e0ff */
[----:B------:R-:W-:Y:S02]  /*3970*/  LEA.HI.X.SX32 R11, R13, R11, 0x1, P3 ;  /* 0x0000000b0d0b7211 */ /* 0x000fe400018f0eff */
[----:B------:R-:W-:-:S04]  /*3980*/  LEA R92, P3, R12, UR8, 0x1 ;  /* 0x000000080c5c7c11 */ /* 0x000fc8000f8608ff */
[----:B------:R-:W-:-:S06]  /*3990*/  LEA.HI.X R93, R12, UR9, R11, 0x1, P3 ;  /* 0x000000090c5d7c11 */ /* 0x000fcc00098f0c0b */
[----:B------:R-:W5:Y:S03]  /*39a0*/  LDG.E.64 R92, desc[UR36][R92.64] ;  /* 0x000000245c5c7981 */ /* 0x000f66000c1e1b00 */
.L_x_617:
[----:B------:R-:W-:Y:S05]  /*39b0*/  BSYNC.RECONVERGENT B2 ;  /* 0x0000000000027941 */ /* 0x000fea0003800200 */
.L_x_616:
[----:B------:R-:W-:-:S09]  /*39c0*/  UISETP.NE.AND UP0, UPT, UR16, URZ, UPT ;  /* 0x000000ff1000728c */ /* 0x000fd2000bf05270 */
[----:B------:R-:W-:Y:S05]  /*39d0*/  BRA.U UP0, `(.L_x_615) ;  /* 0x00000001005c7547 */ /* 0x000fea000b800000 */
[----:B------:R-:W-:-:S13]  /*39e0*/  ISETP.NE.AND P3, PT, R16, RZ, PT ;  /* 0x000000ff1000720c */ /* 0x000fda0003f65270 */
[----:B------:R-:W-:Y:S01]  /*39f0*/  VOTEU.ANY UP0, P3 ;  /* 0x0000000000ff7886 */ /* 0x000fe20001800100 */
[----:B------:R-:W-:-:S13]  /*3a00*/  PLOP3.LUT P3, PT, PT, PT, UP0, 0x80, 0x8 ;  /* 0x000000000008781c */ /* 0x000fda0003f6f008 */
[----:B012---:R-:W2:Y:S01]  /*3a10*/  @P3 LDG.E.64 R12, desc[UR36][R116.64+0x50] ;  /* 0x00005024740c3981 */ /* 0x007ea2000c1e1b00 */
        /* <DEDUP_REMOVED lines=19> */
.L_x_615:
[----:B------:R-:W-:Y:S05]  /*3b50*/  BSYNC.RECONVERGENT B1 ;  /* 0x0000000000017941 */ /* 0x000fea0003800200 */
.L_x_614:
        /* <DEDUP_REMOVED lines=9> */
[----:B0123--:R-:W-:Y:S02]  /*3bf0*/  LOP3.LUT R12, R11, 0x4, RZ, 0xc0, !PT ;  /* 0x000000040b0c7812 */ /* 0x00ffe400078ec0ff */
[----:B------:R-:W-:-:S03]  /*3c00*/  SHF.R.S32.HI R11, RZ, 0x1f, R120 ;  /* 0x0000001fff0b7819 */ /* 0x000fc60000011478 */
[----:B------:R-:W-:-:S05]  /*3c10*/  IMAD R13, R3, UR6, R12 ;  /* 0x00000006030d7c24 */ /* 0x000fca000f8e020c */
[----:B------:R-:W-:-:S04]  /*3c20*/  IADD3 R12, P3, PT, R13, R120, RZ ;  /* 0x000000780d0c7210 */ /* 0x000fc80007f7e0ff */
[----:B------:R-:W-:Y:S02]  /*3c30*/  LEA.HI.X.SX32 R11, R13, R11, 0x1, P3 ;  /* 0x0000000b0d0b7211 */ /* 0x000fe400018f0eff */
[----:B------:R-:W-:-:S04]  /*3c40*/  LEA R94, P3, R12, UR8, 0x1 ;  /* 0x000000080c5e7c11 */ /* 0x000fc8000f8608ff */
[----:B------:R-:W-:-:S06]  /*3c50*/  LEA.HI.X R95, R12, UR9, R11, 0x1, P3 ;  /* 0x000000090c5f7c11 */ /* 0x000fcc00098f0c0b */
[----:B------:R-:W5:Y:S03]  /*3c60*/  LDG.E.64 R94, desc[UR36][R94.64] ;  /* 0x000000245e5e7981 */ /* 0x000f66000c1e1b00 */
.L_x_621:
[----:B------:R-:W-:Y:S05]  /*3c70*/  BSYNC.RECONVERGENT B2 ;  /* 0x0000000000027941 */ /* 0x000fea0003800200 */
.L_x_620:
[----:B------:R-:W-:-:S09]  /*3c80*/  UISETP.NE.AND UP0, UPT, UR16, URZ, UPT ;  /* 0x000000ff1000728c */ /* 0x000fd2000bf05270 */
[----:B------:R-:W-:Y:S05]  /*3c90*/  BRA.U UP0, `(.L_x_619) ;  /* 0x00000001005c7547 */ /* 0x000fea000b800000 */
[----:B------:R-:W-:-:S13]  /*3ca0*/  ISETP.NE.AND P3, PT, R16, RZ, PT ;  /* 0x000000ff1000720c */ /* 0x000fda0003f65270 */
[----:B------:R-:W-:Y:S01]  /*3cb0*/  VOTEU.ANY UP0, P3 ;  /* 0x0000000000ff7886 */ /* 0x000fe20001800100 */
[----:B------:R-:W-:-:S13]  /*3cc0*/  PLOP3.LUT P3, PT, PT, PT, UP0, 0x80, 0x8 ;  /* 0x000000000008781c */ /* 0x000fda0003f6f008 */
[----:B0123--:R-:W2:Y:S01]  /*3cd0*/  @P3 LDG.E.64 R12, desc[UR36][R116.64+0x60] ;  /* 0x00006024740c3981 */ /* 0x00fea2000c1e1b00 */
        /* <DEDUP_REMOVED lines=19> */
.L_x_619:
[----:B------:R-:W-:Y:S05]  /*3e10*/  BSYNC.RECONVERGENT B1 ;  /* 0x0000000000017941 */ /* 0x000fea0003800200 */
.L_x_618:
        /* <DEDUP_REMOVED lines=9> */
[----:B01234-:R-:W-:Y:S02]  /*3eb0*/  LOP3.LUT R12, R11, 0x4, RZ, 0xc0, !PT ;  /* 0x000000040b0c7812 */ /* 0x01ffe400078ec0ff */
[----:B------:R-:W-:-:S03]  /*3ec0*/  SHF.R.S32.HI R11, RZ, 0x1f, R120 ;  /* 0x0000001fff0b7819 */ /* 0x000fc60000011478 */
[----:B------:R-:W-:-:S05]  /*3ed0*/  IMAD R13, R3, UR6, R12 ;  /* 0x00000006030d7c24 */ /* 0x000fca000f8e020c */
[----:B------:R-:W-:-:S04]  /*3ee0*/  IADD3 R12, P3, PT, R13, R120, RZ ;  /* 0x000000780d0c7210 */ /* 0x000fc80007f7e0ff */
[----:B------:R-:W-:Y:S02]  /*3ef0*/  LEA.HI.X.SX32 R11, R13, R11, 0x1, P3 ;  /* 0x0000000b0d0b7211 */ /* 0x000fe400018f0eff */
[----:B------:R-:W-:-:S04]  /*3f00*/  LEA R96, P3, R12, UR8, 0x1 ;  /* 0x000000080c607c11 */ /* 0x000fc8000f8608ff */
[----:B------:R-:W-:-:S06]  /*3f10*/  LEA.HI.X R97, R12, UR9, R11, 0x1, P3 ;  /* 0x000000090c617c11 */ /* 0x000fcc00098f0c0b */
[----:B------:R-:W5:Y:S03]  /*3f20*/  LDG.E.64 R96, desc[UR36][R96.64] ;  /* 0x0000002460607981 */ /* 0x000f66000c1e1b00 */
.L_x_625:
[----:B------:R-:W-:Y:S05]  /*3f30*/  BSYNC.RECONVERGENT B2 ;  /* 0x0000000000027941 */ /* 0x000fea0003800200 */
.L_x_624:
[----:B------:R-:W-:-:S09]  /*3f40*/  UISETP.NE.AND UP0, UPT, UR16, URZ, UPT ;  /* 0x000000ff1000728c */ /* 0x000fd2000bf05270 */
[----:B------:R-:W-:Y:S05]  /*3f50*/  BRA.U UP0, `(.L_x_623) ;  /* 0x00000001005c7547 */ /* 0x000fea000b800000 */
[----:B------:R-:W-:-:S13]  /*3f60*/  ISETP.NE.AND P3, PT, R16, RZ, PT ;  /* 0x000000ff1000720c */ /* 0x000fda0003f65270 */
[----:B------:R-:W-:Y:S01]  /*3f70*/  VOTEU.ANY UP0, P3 ;  /* 0x0000000000ff7886 */ /* 0x000fe20001800100 */
[----:B------:R-:W-:-:S13]  /*3f80*/  PLOP3.LUT P3, PT, PT, PT, UP0, 0x80, 0x8 ;  /* 0x000000000008781c */ /* 0x000fda0003f6f008 */
[----:B01234-:R-:W2:Y:S01]  /*3f90*/  @P3 LDG.E.64 R12, desc[UR36][R116.64+0x70] ;  /* 0x00007024740c3981 */ /* 0x01fea2000c1e1b00 */
        /* <DEDUP_REMOVED lines=19> */
.L_x_623:
[----:B------:R-:W-:Y:S05]  /*40d0*/  BSYNC.RECONVERGENT B1 ;  /* 0x0000000000017941 */ /* 0x000fea0003800200 */
.L_x_622:
[----:B------:R-:W-:Y:S01]  /*40e0*/  BSSY.RECONVERGENT B1, `(.L_x_626) ;  /* 0x000002a000017945 */ /* 0x000fe20003800200 */
[----:B------:R-:W-:-:S03]  /*40f0*/  IMAD R14, R3, 0x40, R14 ;  /* 0x00000040030e7824 */ /* 0x000fc600078e020e */
[----:B------:R-:W-:Y:S05]  /*4100*/  @P1 BRA `(.L_x_627) ;  /* 0x00000000009c1947 */ /* 0x000fea0003800000 */
[----:B------:R-:W-:Y:S01]  /*4110*/  ISETP.GE.AND P2, PT, R14, R5, PT ;  /* 0x000000050e00720c */ /* 0x000fe20003f46270 */
[----:B------:R-:W-:Y:S01]  /*4120*/  BSSY.RECONVERGENT B2, `(.L_x_628) ;  /* 0x000000c000027945 */ /* 0x000fe20003800200 */
[----:B------:R-:W-:-:S11]  /*4130*/  CS2R R98, SRZ ;  /* 0x0000000000627805 */ /* 0x000fd6000001ff00 */
[----:B------:R-:W-:Y:S05]  /*4140*/  @P2 BRA `(.L_x_629) ;  /* 0x0000000000242947 */ /* 0x000fea0003800000 */
[----:B------:R-:W-:-:S04]  /*4150*/  SHF.L.U32 R11, R2, 0x2, RZ ;  /* 0x00000002020b7819 */ /* 0x000fc800000006ff */
        /* <DEDUP_REMOVED lines=8> */
.L_x_629:
[----:B------:R-:W-:Y:S05]  /*41e0*/  BSYNC.RECONVERGENT B2 ;  /* 0x0000000000027941 */ /* 0x000fea0003800200 */
.L_x_628:
        /* <DEDUP_REMOVED lines=25> */
.L_x_627:
[----:B------:R-:W-:Y:S05]  /*4380*/  BSYNC.RECONVERGENT B1 ;  /* 0x0000000000017941 */ /* 0x000fea0003800200 */
.L_x_626:
[----:B------:R-:W-:Y:S01]  /*4390*/  BSSY.RECONVERGENT B1, `(.L_x_630) ;  /* 0x000002b000017945 */ /* 0x000fe20003800200 */
[----:B------:R-:W-:-:S03]  /*43a0*/  LEA R118, R3, R118, 0x1 ;  /* 0x0000007603767211 */ /* 0x000fc600078e08ff */
[----:B------:R-:W-:Y:S05]  /*43b0*/  @P1 BRA `(.L_x_631) ;  /* 0x0000000000a01947 */ /* 0x000fea0003800000 */
[----:B------:R-:W-:Y:S01]  /*43c0*/  IMAD.SHL.U32 R14, R118, 0x8, RZ ;  /* 0x00000008760e7824 */ /* 0x000fe200078e00ff */
[----:B------:R-:W-:Y:S01]  /*43d0*/  BSSY.RECONVERGENT B2, `(.L_x_632) ;  /* 0x000000d000027945 */ /* 0x000fe20003800200 */
[----:B------:R-:W-:-:S03]  /*43e0*/  CS2R R100, SRZ ;  /* 0x0000000000647805 */ /* 0x000fc6000001ff00 */
[----:B------:R-:W-:-:S13]  /*43f0*/  ISETP.GE.AND P2, PT, R14, R5, PT ;  /* 0x000000050e00720c */ /* 0x000fda0003f46270 */
        /* <DEDUP_REMOVED lines=10> */
.L_x_633:
[----:B------:R-:W-:Y:S05]  /*44a0*/  BSYNC.RECONVERGENT B2 ;  /* 0x0000000000027941 */ /* 0x000fea0003800200 */
.L_x_632:
        /* <DEDUP_REMOVED lines=25> */
.L_x_631:
[----:B------:R-:W-:Y:S05]  /*4640*/  BSYNC.RECONVERGENT B1 ;  /* 0x0000000000017941 */ /* 0x000fea0003800200 */
.L_x_630:
[----:B------:R-:W-:Y:S01]  /*4650*/  BSSY.RECONVERGENT B1, `(.L_x_634) ;  /* 0x000002b000017945 */ /* 0x000fe20003800200 */
[----:B------:R-:W-:-:S03]  /*4660*/  IADD3 R118, PT, PT, R118, R3, RZ ;  /* 0x0000000376767210 */ /* 0x000fc60007ffe0ff */
        /* <DEDUP_REMOVED lines=15> */
.L_x_637:
[----:B------:R-:W-:Y:S05]  /*4760*/  BSYNC.RECONVERGENT B2 ;  /* 0x0000000000027941 */ /* 0x000fea0003800200 */
.L_x_636:
        /* <DEDUP_REMOVED lines=25> */
.L_x_635:
[----:B------:R-:W-:Y:S05]  /*4900*/  BSYNC.RECONVERGENT B1 ;  /* 0x0000000000017941 */ /* 0x000fea0003800200 */
.L_x_634:
        /* <DEDUP_REMOVED lines=17> */
.L_x_641:
[----:B------:R-:W-:Y:S05]  /*4a20*/  BSYNC.RECONVERGENT B2 ;  /* 0x0000000000027941 */ /* 0x000fea0003800200 */
.L_x_640:
        /* <DEDUP_REMOVED lines=25> */
.L_x_639:
[----:B------:R-:W-:Y:S05]  /*4bc0*/  BSYNC.RECONVERGENT B1 ;  /* 0x0000000000017941 */ /* 0x000fea0003800200 */
.L_x_638:
        /* <DEDUP_REMOVED lines=17> */
.L_x_645:
[----:B------:R-:W-:Y:S05]  /*4ce0*/  BSYNC.RECONVERGENT B2 ;  /* 0x0000000000027941 */ /* 0x000fea0003800200 */
.L_x_644:
        /* <DEDUP_REMOVED lines=25> */
.L_x_643:
[----:B------:R-:W-:Y:S05]  /*4e80*/  BSYNC.RECONVERGENT B1 ;  /* 0x0000000000017941 */ /* 0x000fea0003800200 */
.L_x_642:
        /* <DEDUP_REMOVED lines=17> */
.L_x_649:
[----:B------:R-:W-:Y:S05]  /*4fa0*/  BSYNC.RECONVERGENT B2 ;  /* 0x0000000000027941 */ /* 0x000fea0003800200 */
.L_x_648:
        /* <DEDUP_REMOVED lines=25> */
.L_x_647:
[----:B------:R-:W-:Y:S05]  /*5140*/  BSYNC.RECONVERGENT B1 ;  /* 0x0000000000017941 */ /* 0x000fea0003800200 */
.L_x_646:
        /* <DEDUP_REMOVED lines=17> */
.L_x_653:
[----:B------:R-:W-:Y:S05]  /*5260*/  BSYNC.RECONVERGENT B2 ;  /* 0x0000000000027941 */ /* 0x000fea0003800200 */
.L_x_652:
        /* <DEDUP_REMOVED lines=25> */
.L_x_651:
[----:B------:R-:W-:Y:S05]  /*5400*/  BSYNC.RECONVERGENT B1 ;  /* 0x0000000000017941 */ /* 0x000fea0003800200 */
.L_x_650:
[----:B------:R-:W-:Y:S04]  /*5410*/  BSSY.RECONVERGENT B1, `(.L_x_654) ;  /* 0x000002c000017945 */ /* 0x000fe80003800200 */
[----:B------:R-:W-:Y:S05]  /*5420*/  @P1 BRA `(.L_x_655) ;  /* 0x0000000000a81947 */ /* 0x000fea0003800000 */
[----:B------:R-:W-:Y:S01]  /*5430*/  IADD3 R118, PT, PT, R118, R3, RZ ;  /* 0x0000000376767210 */ /* 0x000fe20007ffe0ff */
[----:B------:R-:W-:Y:S01]  /*5440*/  BSSY.RECONVERGENT B2, `(.L_x_656) ;  /* 0x000000e000027945 */ /* 0x000fe20003800200 */
[----:B------:R-:W-:-:S03]  /*5450*/  CS2R R112, SRZ ;  /* 0x0000000000707805 */ /* 0x000fc6000001ff00 */
[----:B------:R-:W-:-:S05]  /*5460*/  IMAD.SHL.U32 R118, R118, 0x8, RZ ;  /* 0x0000000876767824 */ /* 0x000fca00078e00ff */
        /* <DEDUP_REMOVED lines=11> */
.L_x_657:
[----:B------:R-:W-:Y:S05]  /*5520*/  BSYNC.RECONVERGENT B2 ;  /* 0x0000000000027941 */ /* 0x000fea0003800200 */
.L_x_656:
[----:B------:R-:W-:-:S09]  /*5530*/  UISETP.NE.AND UP0, UPT, UR16, URZ, UPT ;  /* 0x000000ff1000728c */ /* 0x000fd2000bf05270 */
[----:B------:R-:W-:Y:S05]  /*5540*/  BRA.U UP0, `(.L_x_655) ;  /* 0x0000000100607547 */ /* 0x000fea000b800000 */
[----:B------:R-:W-:Y:S01]  /*5550*/  ISETP.NE.AND P3, PT, R16, RZ, PT ;  /* 0x000000ff1000720c */ /* 0x000fe20003f65270 */
[----:B------:R-:W0:Y:S01]  /*5560*/  @!P2 S2R R11, SR_CTAID.Y ;  /* 0x00000000000ba919 */ /* 0x000e220000002600 */
[----:B------:R-:W0:Y:S11]  /*5570*/  @!P2 LDC R14, c[0x0][0x3f8] ;  /* 0x0000fe00ff0eab82 */ /* 0x000e360000000800 */
[----:B------:R-:W-:Y:S01]  /*5580*/  VOTEU.ANY UP0, P3 ;  /* 0x0000000000ff7886 */ /* 0x000fe20001800100 */
[----:B------:R-:W-:-:S13]  /*5590*/  PLOP3.LUT P3, PT, PT, PT, UP0, 0x80, 0x8 ;  /* 0x000000000008781c */ /* 0x000fda0003f6f008 */
[----:B01234-:R-:W2:Y:S01]  /*55a0*/  @P3 LDG.E.64 R12, desc[UR36][R116.64+0xf0] ;  /* 0x0000f024740c3981 */ /* 0x01fea2000c1e1b00 */
[----:B------:R-:W-:Y:S01]  /*55b0*/  PLOP3.LUT P4, PT, PT, PT, UP0, 0x80, 0x8 ;  /* 0x000000000008781c */ /* 0x000fe20003f8f008 */
[----:B-----5:R-:W-:Y:S02]  /*55c0*/  HFMA2 R113, R113, 1, 1, R19 ;  /* 0x3c003c0071717831 */ /* 0x020fe40000000013 */
[----:B------:R-:W-:Y:S02]  /*55d0*/  HADD2 R112, R112, R18 ;  /* 0x0000001270707230 */ /* 0x000fe40000000000 */
[----:B------:R-:W-:Y:S02]  /*55e0*/  @!P2 IMAD R120, R11, R14, UR45 ;  /* 0x0000002d0b78ae24 */ /* 0x000fe4000f8e020e */
[----:B------:R-:W-:Y:S01]  /*55f0*/  @!P2 IMAD.SHL.U32 R11, R2, 0x4, RZ ;  /* 0x00000004020ba824 */ /* 0x000fe200078e00ff */
[----:B------:R-:W0:Y:S01]  /*5600*/  @!P2 LDC.64 R14, c[0x0][0x3b8] ;  /* 0x0000ee00ff0eab82 */ /* 0x000e220000000a00 */
[----:B------:R-:W-:-:S03]  /*5610*/  @!P2 IMAD R120, R120, R3, RZ ;  /* 0x000000037878a224 */ /* 0x000fc600078e02ff */
[----:B------:R-:W-:-:S05]  /*5620*/  @!P2 LOP3.LUT R11, R11, 0x4, RZ, 0xc0, !PT ;  /* 0x000000040b0ba812 */ /* 0x000fca00078ec0ff */
        /* <DEDUP_REMOVED lines=10> */
.L_x_655:
[----:B------:R-:W-:Y:S05]  /*56d0*/  BSYNC.RECONVERGENT B1 ;  /* 0x0000000000017941 */ /* 0x000fea0003800200 */
.L_x_654:
[----:B-----5:R-:W-:Y:S02]  /*56e0*/  HMUL2 R11, R80, R82 ;  /* 0x00000052500b7232 */ /* 0x020fe40000000000 */
[----:B01234-:R-:W-:Y:S01]  /*56f0*/  HFMA2 R12, R81, R83, -RZ ;  /* 0x00000053510c7231 */ /* 0x01ffe200001000ff */
[----:B------:R-:W-:Y:S01]  /*5700*/  UMOV UR4, 0xffffffff ;  /* 0xffffffff00047882 */ /* 0x000fe20000000000 */
[----:B------:R-:W-:Y:S01]  /*5710*/  LOP3.LUT R115, R2, 0x1, RZ, 0xc0, !PT ;  /* 0x0000000102737812 */ /* 0x000fe200078ec0ff */
        /* <DEDUP_REMOVED lines=35> */
[----:B------:R0:W1:Y:S02]  /*5950*/  SHFL.BFLY PT, R14, R13, 0x1, 0x1f ;  /* 0x0c201f000d0e7f89 */ /* 0x00006400000e0000 */
.L_x_736:
[----:B------:R-:W-:Y:S01]  /*5960*/  ISETP.EQ.U32.OR P1, PT, R115, 0x1, P1 ;  /* 0x000000017300780c */ /* 0x000fe20000f22470 */
[----:B-1----:R-:W-:Y:S01]  /*5970*/  FADD.FTZ R14, R13, R14 ;  /* 0x0000000e0d0e7221 */ /* 0x002fe20000010000 */
[----:B------:R-:W-:Y:S03]  /*5980*/  BSSY.RECONVERGENT B1, `(.L_x_659) ;  /* 0x000001f000017945 */ /* 0x000fe60003800200 */
[----:B------:R-:W-:-:S08]  /*5990*/  FMUL.FTZ R11, R14, UR18 ;  /* 0x000000120e0b7c20 */ /* 0x000fd00008410000 */
[----:B------:R-:W-:Y:S05]  /*59a0*/  @P1 BRA `(.L_x_660) ;  /* 0x0000000000701947 */ /* 0x000fea0003800000 */
[----:B------:R-:W-:Y:S01]  /*59b0*/  ISETP.NE.U32.AND P1, PT, RZ, UR12, PT ;  /* 0x0000000cff007c0c */ /* 0x000fe2000bf25070 */
[----:B------:R-:W-:Y:S01]  /*59c0*/  UISETP.NE.U32.AND UP0, UPT, UR14, URZ, UPT ;  /* 0x000000ff0e00728c */ /* 0x000fe2000bf05070 */
[----:B------:R-:W-:Y:S02]  /*59d0*/  ISETP.NE.AND P4, PT, R114, RZ, PT ;  /* 0x000000ff7200720c */ /* 0x000fe40003f85270 */
[----:B------:R-:W-:Y:S01]  /*59e0*/  ISETP.NE.AND.EX P1, PT, RZ, UR13, PT, P1 ;  /* 0x0000000dff007c0c */ /* 0x000fe2000bf25310 */
[----:B------:R-:W-:-:S06]  /*59f0*/  UISETP.NE.AND.EX UP0, UPT, UR15, URZ, UPT, UP0 ;  /* 0x000000ff0f00728c */ /* 0x000fcc000bf05300 */
[----:B------:R-:W-:-:S05]  /*5a00*/  PLOP3.LUT P3, PT, PT, PT, UP0, 0x80, 0x8 ;  /* 0x000000000008781c */ /* 0x000fca0003f6f008 */
[----:B------:R-:W1:Y:S01]  /*5a10*/  @UP0 LDCU.64 UR4, c[0x0][0x448] ;  /* 0x00008900ff0407ac */ /* 0x000e620008000a00 */
[----:B0-----:R-:W0:Y:S01]  /*5a20*/  @P1 LDC.64 R12, c[0x0][0x438] ;  /* 0x00010e00ff0c1b82 */ /* 0x001e220000000a00 */
[----:B-1----:R-:W-:Y:S01]  /*5a30*/  @UP0 UIMAD.WIDE.U32 UR4, UR45, 0x2, UR4 ;  /* 0x000000022d0408a5 */ /* 0x002fe2000f8e0004 */
[----:B0-----:R-:W-:-:S05]  /*5a40*/  @P1 IMAD.WIDE R12, R8, 0x2, R12 ;  /* 0x00000002080c1825 */ /* 0x001fca00078e020c */
[----:B------:R-:W-:Y:S01]  /*5a50*/  MOV R14, UR4 ;  /* 0x00000004000e7c02 */ /* 0x000fe20008000f00 */
[----:B------:R-:W-:-:S04]  /*5a60*/  IMAD.U32 R15, RZ, RZ, UR5 ;  /* 0x00000005ff0f7e24 */ /* 0x000fc8000f8e00ff */
[----:B------:R-:W0:Y:S01]  /*5a70*/  @UP0 LDCU UR4, c[0x0][0x408] ;  /* 0x00008100ff0407ac */ /* 0x000e220008000800 */
[----:B------:R-:W2:Y:S01]  /*5a80*/  @P1 LDG.E.U16 R12, desc[UR36][R12.64] ;  /* 0x000000240c0c1981 */ /* 0x000ea2000c1e1500 */
[----:B------:R-:W0:Y:S03]  /*5a90*/  @UP0 LDCU UR5, c[0x0][0x430] ;  /* 0x00008600ff0507ac */ /* 0x000e260008000800 */
[----:B------:R-:W3:Y:S01]  /*5aa0*/  @P3 LDG.E.U16 R14, desc[UR36][R14.64] ;  /* 0x000000240e0e3981 */ /* 0x000ee2000c1e1500 */
[----:B------:R-:W-:Y:S01]  /*5ab0*/  IADD3 R114, PT, PT, R9, -0x1, RZ ;  /* 0xffffffff09727810 */ /* 0x000fe20007ffe0ff */
[----:B0-----:R-:W-:-:S06]  /*5ac0*/  @UP0 UIADD3 UR4, UPT, UPT, UR4, UR5, URZ ;  /* 0x0000000504040290 */ /* 0x001fcc000fffe0ff */
[----:B------:R-:W-:-:S04]  /*5ad0*/  @P3 ISETP.GE.AND P2, PT, R114, UR4, PT ;  /* 0x0000000472003c0c */ /* 0x000fc8000bf46270 */
[----:B------:R-:W-:-:S04]  /*5ae0*/  @P3 SEL R118, RZ, UR39, P2 ;  /* 0x00000027ff763c07 */ /* 0x000fc80009000000 */
[----:B------:R-:W-:-:S04]  /*5af0*/  @P3 IADD3 R118, PT, PT, R9, -UR44, R118 ;  /* 0x8000002c09763c10 */ /* 0x000fc8000fffe076 */
[----:B------:R-:W-:Y:S01]  /*5b00*/  @P3 I2FP.F32.S32 R118, R118 ;  /* 0x0000007600763245 */ /* 0x000fe20000201400 */
[----:B--2---:R-:W-:Y:S02]  /*5b10*/  @P1 HADD2.F32 R114, -RZ, R12.H0_H0 ;  /* 0x2000000cff721230 */ /* 0x004fe40000004100 */
[----:B---3--:R-:W-:-:S03]  /*5b20*/  @P3 HADD2.F32 R12, -RZ, R14.H0_H0 ;  /* 0x2000000eff0c3230 */ /* 0x008fc60000004100 */
[----:B------:R-:W-:-:S04]  /*5b30*/  @P1 FADD.FTZ R11, R11, R114 ;  /* 0x000000720b0b1221 */ /* 0x000fc80000010000 */
[----:B------:R-:W-:-:S05]  /*5b40*/  @P3 FFMA.FTZ R11, R118, R12, R11 ;  /* 0x0000000c760b3223 */ /* 0x000fca000001000b */
[----:B------:R1:W-:Y:S01]  /*5b50*/  STS [R17], R11 ;  /* 0x0000000b11007388 */ /* 0x0003e20000000800 */
[----:B------:R-:W-:-:S07]  /*5b60*/  @!P4 FMNMX.FTZ R0, R0, R11, !PT ;  /* 0x0000000b0000c209 */ /* 0x000fce0007810000 */
.L_x_660:
[----:B------:R-:W-:Y:S05]  /*5b70*/  BSYNC.RECONVERGENT B1 ;  /* 0x0000000000017941 */ /* 0x000fea0003800200 */
.L_x_659:
[----:B------:R-:W-:Y:S01]  /*5b80*/  UIADD3 UR4, UPT, UPT, UR44, -0x1, URZ ;  /* 0xffffffff2c047890 */ /* 0x000fe2000fffe0ff */
[----:B-1----:R-:W-:Y:S01]  /*5b90*/  IADD3 R11, PT, PT, R9, 0x3f, RZ ;  /* 0x0000003f090b7810 */ /* 0x002fe20007ffe0ff */
[----:B------:R-:W-:Y:S01]  /*5ba0*/  VIADD R17, R17, 0x100 ;  /* 0x0000010011117836 */ /* 0x000fe20000000000 */
[----:B------:R-:W-:Y:S01]  /*5bb0*/  IADD3 R6, P2, PT, R6, 0x40, RZ ;  /* 0x0000004006067810 */ /* 0x000fe20007f5e0ff */
[----:B------:R-:W-:Y:S01]  /*5bc0*/  UIADD3 UR4, UPT, UPT, UR4, 0xf, -UR10 ;  /* 0x0000000f04047890 */ /* 0x000fe2000fffe80a */
[----:B------:R-:W-:Y:S02]  /*5bd0*/  IADD3 R9, PT, PT, R9, 0x40, RZ ;  /* 0x0000004009097810 */ /* 0x000fe40007ffe0ff */
[----:B------:R-:W-:Y:S01]  /*5be0*/  IADD3 R8, PT, PT, R8, 0x40, RZ ;  /* 0x0000004008087810 */ /* 0x000fe20007ffe0ff */
[----:B------:R-:W-:Y:S01]  /*5bf0*/  USHF.R.S32.HI UR5, URZ, 0x1f, UR4 ;  /* 0x0000001fff057899 */ /* 0x000fe20008011404 */
[----:B------:R-:W-:-:S03]  /*5c00*/  IMAD.X R7, RZ, RZ, R7, P2 ;  /* 0x000000ffff077224 */ /* 0x000fc600010e0607 */
[----:B------:R-:W-:-:S04]  /*5c10*/  ULEA.HI UR5, UR5, UR4, URZ, 0x4 ;  /* 0x0000000405057291 */ /* 0x000fc8000f8f20ff */
[----:B------:R-:W-:-:S06]  /*5c20*/  ULOP3.LUT UR5, UR5, 0xfffffff0, URZ, 0xc0, !UPT ;  /* 0xfffffff005057892 */ /* 0x000fcc000f8ec0ff */
[----:B------:R-:W-:-:S04]  /*5c30*/  IMAD.U32 R12, RZ, RZ, UR5 ;  /* 0x00000005ff0c7e24 */ /* 0x000fc8000f8e00ff */
[----:B------:R-:W-:-:S05]  /*5c40*/  VIADD R12, R12, UR10 ;  /* 0x0000000a0c0c7c36 */ /* 0x000fca0008000000 */
[----:B------:R-:W-:-:S13]  /*5c50*/  ISETP.GE.AND P1, PT, R11, R12, PT ;  /* 0x0000000c0b00720c */ /* 0x000fda0003f26270 */
[----:B------:R-:W-:Y:S05]  /*5c60*/  @!P1 BRA `(.L_x_661) ;  /* 0xffffffcc00389947 */ /* 0x000fea000383ffff */
.L_x_593:
[----:B0-----:R-:W-:Y:S05]  /*5c70*/  BSYNC B0 ;  /* 0x0000000000007941 */ /* 0x001fea0003800000 */
.L_x_592:
        /* <DEDUP_REMOVED lines=9> */
.L_x_742:
[----:B------:R-:W2:Y:S01]  /*5d10*/  S2R R18, SR_CgaCtaId ;  /* 0x0000000000127919 */ /* 0x000ea20000008800 */
[----:B---3--:R-:W-:Y:S01]  /*5d20*/  LOP3.LUT P0, R0, R2, 0x1f, RZ, 0xc0, !PT ;  /* 0x0000001f02007812 */ /* 0x008fe2000780c0ff */
        /* <DEDUP_REMOVED lines=8> */
[----:B------:R-:W-:Y:S01]  /*5db0*/  IMAD.MOV.U32 R9, RZ, RZ, -0x800001 ;  /* 0xff7fffffff097424 */ /* 0x000fe200078e00ff */
[----:B------:R-:W-:-:S03]  /*5dc0*/  LEA R6, R0, R7, 0x2 ;  /* 0x0000000700067211 */ /* 0x000fc600078e10ff */
[----:B------:R-:W-:Y:S08]  /*5dd0*/  BSSY.RECONVERGENT B0, `(.L_x_663) ;  /* 0x0000154000007945 */ /* 0x000ff00003800200 */
[----:B------:R-:W0:Y:S04]  /*5de0*/  @!P0 LDS R9, [R6] ;  /* 0x0000000006098984 */ /* 0x000e280000000800 */
[----:B0-----:R-:W0:Y:S02]  /*5df0*/  SHFL.BFLY PT, R8, R9, 0x2, 0x1f ;  /* 0x0c401f0009087f89 */ /* 0x001e2400000e0000 */
[----:B0-----:R-:W-:Y:S01]  /*5e00*/  FMNMX.FTZ R10, R8, R9, !PT ;  /* 0x00000009080a7209 */ /* 0x001fe20007810000 */
[----:B------:R-:W-:-:S04]  /*5e10*/  IMAD.MOV.U32 R8, RZ, RZ, RZ ;  /* 0x000000ffff087224 */ /* 0x000fc800078e00ff */
[----:B------:R-:W0:Y:S02]  /*5e20*/  SHFL.BFLY PT, R5, R10, 0x1, 0x1f ;  /* 0x0c201f000a057f89 */ /* 0x000e2400000e0000 */
[----:B0-----:R-:W-:Y:S02]  /*5e30*/  FMNMX.FTZ R7, R10, R5, !PT ;  /* 0x000000050a077209 */ /* 0x001fe40007810000 */
[----:B------:R-:W-:-:S04]  /*5e40*/  IADD3 R5, PT, PT, R2, UR10, RZ ;  /* 0x0000000a02057c10 */ /* 0x000fc8000fffe0ff */
[----:B------:R-:W-:Y:S01]  /*5e50*/  ISETP.GE.AND P0, PT, R5, UR44, PT ;  /* 0x0000002c05007c0c */ /* 0x000fe2000bf06270 */
[----:B------:R-:W0:-:S12]  /*5e60*/  SHFL.IDX PT, R7, R7, RZ, 0x1f ;  /* 0x00001fff07077589 */ /* 0x000e1800000e0000 */
[----:B------:R-:W-:Y:S05]  /*5e70*/  @P0 BRA `(.L_x_664) ;  /* 0x0000001400240947 */ /* 0x000fea0003800000 */
[----:B------:R-:W1:Y:S02]  /*5e80*/  LDC.64 R10, c[0x0][0x420] ;  /* 0x00010800ff0a7b82 */ /* 0x000e640000000a00 */
[----:B-1----:R-:W-:-:S04]  /*5e90*/  ISETP.NE.U32.AND P0, PT, R10, RZ, PT ;  /* 0x000000ff0a00720c */ /* 0x002fc80003f05070 */
[----:B------:R-:W-:-:S13]  /*5ea0*/  ISETP.NE.AND.EX P0, PT, R11, RZ, PT, P0 ;  /* 0x000000ff0b00720c */ /* 0x000fda0003f05300 */
[----:B------:R-:W-:Y:S05]  /*5eb0*/  @P0 BRA `(.L_x_665) ;  /* 0x0000000c00940947 */ /* 0x000fea0003800000 */
[----:B------:R-:W-:Y:S01]  /*5ec0*/  HFMA2 R10, -RZ, RZ, 0, 7.62939453125e-06 ;  /* 0x00000080ff0a7431 */ /* 0x000fe200000001ff */
[----:B------:R-:W-:Y:S01]  /*5ed0*/  LOP3.LUT R8, RZ, R2, RZ, 0x33, !PT ;  /* 0x00000002ff087212 */ /* 0x000fe200078e33ff */
[----:B------:R-:W-:Y:S01]  /*5ee0*/  BSSY.RECONVERGENT B1, `(.L_x_666) ;  /* 0x000001c000017945 */ /* 0x000fe20003800200 */
[----:B------:R-:W-:Y:S02]  /*5ef0*/  MOV R9, R5 ;  /* 0x0000000500097202 */ /* 0x000fe40000000f00 */
[----:B------:R-:W-:-:S04]  /*5f00*/  VIADDMNMX R3, R5, R10, UR44, !PT ;  /* 0x0000002c05037e46 */ /* 0x000fc8000f80010a */
[----:B------:R-:W-:-:S04]  /*5f10*/  IADD3 R3, PT, PT, R3, -UR10, R8 ;  /* 0x8000000a03037c10 */ /* 0x000fc8000fffe008 */
[C---:B------:R-:W-:Y:S02]  /*5f20*/  LOP3.LUT R8, R3.reuse, 0x180, RZ, 0xc0, !PT ;  /* 0x0000018003087812 */ /* 0x040fe400078ec0ff */
[----:B------:R-:W-:Y:S02]  /*5f30*/  ISETP.GE.U32.AND P1, PT, R3, 0x180, PT ;  /* 0x000001800300780c */ /* 0x000fe40003f26070 */
[----:B------:R-:W-:Y:S01]  /*5f40*/  ISETP.NE.AND P0, PT, R8, 0x180, PT ;  /* 0x000001800800780c */ /* 0x000fe20003f05270 */
[----:B------:R-:W-:-:S12]  /*5f50*/  IMAD.MOV.U32 R8, RZ, RZ, RZ ;  /* 0x000000ffff087224 */ /* 0x000fd800078e00ff */
[----:B------:R-:W-:Y:S05]  /*5f60*/  @!P0 BRA `(.L_x_667) ;  /* 0x00000000004c8947 */ /* 0x000fea0003800000 */
[----:B------:R-:W-:Y:S01]  /*5f70*/  VIADD R9, R13, 0x220 ;  /* 0x000002200d097836 */ /* 0x000fe20000000000 */
[----:B------:R-:W-:Y:S02]  /*5f80*/  LEA.HI R3, R3, 0x1, RZ, 0x19 ;  /* 0x0000000103037811 */ /* 0x000fe400078fc8ff */
[----:B------:R-:W-:Y:S02]  /*5f90*/  MOV R8, RZ ;  /* 0x000000ff00087202 */ /* 0x000fe40000000f00 */
[----:B------:R-:W-:Y:S02]  /*5fa0*/  LOP3.LUT R3, R3, 0x3, RZ, 0xc0, !PT ;  /* 0x0000000303037812 */ /* 0x000fe400078ec0ff */
[----:B------:R-:W-:Y:S01]  /*5fb0*/  LEA R11, R18, R9, 0x18 ;  /* 0x00000009120b7211 */ /* 0x000fe200078ec0ff */
[----:B------:R-:W-:Y:S02]  /*5fc0*/  IMAD.MOV.U32 R9, RZ, RZ, R5 ;  /* 0x000000ffff097224 */ /* 0x000fe400078e0005 */
[----:B------:R-:W-:Y:S01]  /*5fd0*/  IMAD.MOV R3, RZ, RZ, -R3 ;  /* 0x000000ffff037224 */ /* 0x000fe200078e0a03 */
[----:B------:R-:W-:-:S07]  /*5fe0*/  LEA R10, R2, R11, 0x2 ;  /* 0x0000000b020a7211 */ /* 0x000fce00078e10ff */
.L_x_668:
[----:B------:R-:W0:Y:S01]  /*5ff0*/  LDS R12, [R10] ;  /* 0x000000000a0c7984 */ /* 0x000e220000000800 */
[----:B------:R-:W-:Y:S01]  /*6000*/  IADD3 R3, PT, PT, R3, 0x1, RZ ;  /* 0x0000000103037810 */ /* 0x000fe20007ffe0ff */
[----:B------:R-:W-:-:S03]  /*6010*/  VIADD R9, R9, 0x80 ;  /* 0x0000008009097836 */ /* 0x000fc60000000000 */
[----:B------:R-:W-:Y:S01]  /*6020*/  ISETP.NE.AND P0, PT, R3, RZ, PT ;  /* 0x000000ff0300720c */ /* 0x000fe20003f05270 */
[----:B0-----:R-:W-:-:S04]  /*6030*/  FADD.FTZ R12, -R7, R12 ;  /* 0x0000000c070c7221 */ /* 0x001fc80000010100 */
[----:B------:R-:W-:-:S04]  /*6040*/  FMUL.FTZ R12, R12, 1.4426950216293334961 ;  /* 0x3fb8aa3b0c0c7820 */ /* 0x000fc80000410000 */
[----:B------:R-:W0:Y:S02]  /*6050*/  MUFU.EX2 R11, R12 ;  /* 0x0000000c000b7308 */ /* 0x000e240000000800 */
[----:B0-----:R0:W-:Y:S01]  /*6060*/  STS [R10], R11 ;  /* 0x0000000b0a007388 */ /* 0x0011e20000000800 */
[----:B------:R-:W-:Y:S01]  /*6070*/  FADD.FTZ R8, R11, R8 ;  /* 0x000000080b087221 */ /* 0x000fe20000010000 */
[----:B0-----:R-:W-:Y:S01]  /*6080*/  IADD3 R10, PT, PT, R10, 0x200, RZ ;  /* 0x000002000a0a7810 */ /* 0x001fe20007ffe0ff */
[----:B------:R-:W-:Y:S06]  /*6090*/  @P0 BRA `(.L_x_668) ;  /* 0xfffffffc00d40947 */ /* 0x000fec000383ffff */
.L_x_667:
[----:B------:R-:W-:Y:S05]  /*60a0*/  BSYNC.RECONVERGENT B1 ;  /* 0x0000000000017941 */ /* 0x000fea0003800200 */
.L_x_666:
[----:B------:R-:W-:Y:S05]  /*60b0*/  @!P1 BRA `(.L_x_664) ;  /* 0x0000001000949947 */ /* 0x000fea0003800000 */
[----:B------:R-:W-:Y:S01]  /*60c0*/  IADD3 R3, PT, PT, -R9, UR44, RZ ;  /* 0x0000002c09037c10 */ /* 0x000fe2000fffe1ff */
[----:B------:R-:W-:Y:S01]  /*60d0*/  USHF.L.U32 UR4, UR10, 0x2, URZ ;  /* 0x000000020a047899 */ /* 0x000fe200080006ff */
[----:B------:R-:W-:Y:S01]  /*60e0*/  VIADD R13, R13, 0x220 ;  /* 0x000002200d0d7836 */ /* 0x000fe20000000000 */
[----:B------:R-:W-:Y:S01]  /*60f0*/  BSSY.RECONVERGENT B1, `(.L_x_669) ;  /* 0x000006e000017945 */ /* 0x000fe20003800200 */
[----:B------:R-:W-:Y:S02]  /*6100*/  ISETP.GT.AND P1, PT, R3, 0x600, PT ;  /* 0x000006000300780c */ /* 0x000fe40003f24270 */
[----:B------:R-:W-:Y:S02]  /*6110*/  PLOP3.LUT P0, PT, PT, PT, PT, 0x80, 0x8 ;  /* 0x000000000008781c */ /* 0x000fe40003f0f070 */
[----:B------:R-:W-:Y:S02]  /*6120*/  LEA R18, R18, R13, 0x18 ;  /* 0x0000000d12127211 */ /* 0x000fe400078ec0ff */
[----:B------:R-:W-:-:S04]  /*6130*/  LEA R3, R9, -UR4, 0x2 ;  /* 0x8000000409037c11 */ /* 0x000fc8000f8e10ff */
[----:B------:R-:W-:-:S03]  /*6140*/  IADD3 R3, PT, PT, R3, 0x400, R18 ;  /* 0x0000040003037810 */ /* 0x000fc60007ffe012 */
[----:B------:R-:W-:Y:S05]  /*6150*/  @!P1 BRA `(.L_x_670) ;  /* 0x00000004009c9947 */ /* 0x000fea0003800000 */
[----:B------:R-:W-:Y:S02]  /*6160*/  MOV R44, UR44 ;  /* 0x0000002c002c7c02 */ /* 0x000fe40008000f00 */
[----:B------:R-:W-:-:S03]  /*6170*/  PLOP3.LUT P0, PT, PT, PT, PT, 0x8, 0x80 ;  /* 0x000000000080781c */ /* 0x000fc60003f0e170 */
[----:B------:R-:W-:-:S10]  /*6180*/  VIADD R44, R44, 0xfffffa00 ;  /* 0xfffffa002c2c7836 */ /* 0x000fd40000000000 */
.L_x_671:
[----:B------:R-:W0:Y:S01]  /*6190*/  LDS R10, [R3+-0x400] ;  /* 0xfffc0000030a7984 */ /* 0x000e220000000800 */
[----:B------:R-:W-:-:S03]  /*61a0*/  IADD3 R9, PT, PT, R9, 0x800, RZ ;  /* 0x0000080009097810 */ /* 0x000fc60007ffe0ff */
[----:B------:R-:W1:Y:S01]  /*61b0*/  LDS R12, [R3+-0x200] ;  /* 0xfffe0000030c7984 */ /* 0x000e620000000800 */
[----:B------:R-:W-:-:S03]  /*61c0*/  ISETP.GE.AND P1, PT, R9, R44, PT ;  /* 0x0000002c0900720c */ /* 0x000fc60003f26270 */
[----:B------:R-:W2:Y:S04]  /*61d0*/  LDS R14, [R3] ;  /* 0x00000000030e7984 */ /* 0x000ea80000000800 */
[----:B------:R-:W3:Y:S04]  /*61e0*/  LDS R18, [R3+0x200] ;  /* 0x0002000003127984 */ /* 0x000ee80000000800 */
[----:B------:R-:W5:Y:S04]  /*61f0*/  LDS R20, [R3+0x400] ;  /* 0x0004000003147984 */ /* 0x000f680000000800 */
[----:B------:R-:W5:Y:S04]  /*6200*/  LDS R22, [R3+0x600] ;  /* 0x0006000003167984 */ /* 0x000f680000000800 */
        /* <DEDUP_REMOVED lines=21> */
[C---:B------:R-:W-:Y:S01]  /*6360*/  FADD.FTZ R22, -R7.reuse, R22 ;  /* 0x0000001607167221 */ /* 0x040fe20000010100 */
[----:B------:R-:W5:Y:S01]  /*6370*/  LDS R42, [R3+0x1a00] ;  /* 0x001a0000032a7984 */ /* 0x000f620000000800 */
        /* <DEDUP_REMOVED lines=69> */
.L_x_670:
[----:B------:R-:W-:Y:S05]  /*67d0*/  BSYNC.RECONVERGENT B1 ;  /* 0x0000000000017941 */ /* 0x000fea0003800200 */
.L_x_669:
[----:B------:R-:W-:Y:S01]  /*67e0*/  IADD3 R10, PT, PT, -R9, UR44, RZ ;  /* 0x0000002c090a7c10 */ /* 0x000fe2000fffe1ff */
[----:B------:R-:W-:Y:S03]  /*67f0*/  BSSY.RECONVERGENT B1, `(.L_x_672) ;  /* 0x0000036000017945 */ /* 0x000fe60003800200 */
[----:B------:R-:W-:-:S13]  /*6800*/  ISETP.GT.AND P1, PT, R10, 0x200, PT ;  /* 0x000002000a00780c */ /* 0x000fda0003f24270 */
[----:B------:R-:W-:Y:S05]  /*6810*/  @!P1 BRA `(.L_x_673) ;  /* 0x0000000000cc9947 */ /* 0x000fea0003800000 */
[----:B------:R-:W0:Y:S01]  /*6820*/  LDS R10, [R3+-0x400] ;  /* 0xfffc0000030a7984 */ /* 0x000e220000000800 */
[----:B------:R-:W-:Y:S02]  /*6830*/  PLOP3.LUT P0, PT, PT, PT, PT, 0x8, 0x80 ;  /* 0x000000000080781c */ /* 0x000fe40003f0e170 */
[----:B------:R-:W-:Y:S01]  /*6840*/  IADD3 R9, PT, PT, R9, 0x400, RZ ;  /* 0x0000040009097810 */ /* 0x000fe20007ffe0ff */
[----:B------:R-:W1:Y:S04]  /*6850*/  LDS R12, [R3+-0x200] ;  /* 0xfffe0000030c7984 */ /* 0x000e680000000800 */
[----:B------:R-:W2:Y:S04]  /*6860*/  LDS R14, [R3] ;  /* 0x00000000030e7984 */ /* 0x000ea80000000800 */
[----:B------:R-:W3:Y:S04]  /*6870*/  LDS R18, [R3+0x200] ;  /* 0x0002000003127984 */ /* 0x000ee80000000800 */
[----:B------:R-:W5:Y:S04]  /*6880*/  LDS R20, [R3+0x400] ;  /* 0x0004000003147984 */ /* 0x000f680000000800 */
[----:B------:R-:W5:Y:S04]  /*6890*/  LDS R22, [R3+0x600] ;  /* 0x0006000003167984 */ /* 0x000f680000000800 */
        /* <DEDUP_REMOVED lines=42> */
[----:B0-----:R-:W-:-:S07]  /*6b40*/  VIADD R3, R3, 0x1000 ;  /* 0x0000100003037836 */ /* 0x001fce0000000000 */
.L_x_673:
[----:B------:R-:W-:Y:S05]  /*6b50*/  BSYNC.RECONVERGENT B1 ;  /* 0x0000000000017941 */ /* 0x000fea0003800200 */
.L_x_672:
[----:B------:R-:W-:-:S13]  /*6b60*/  ISETP.LT.OR P0, PT, R9, UR44, P0 ;  /* 0x0000002c09007c0c */ /* 0x000fda0008701670 */
        /* <DEDUP_REMOVED lines=26> */
.L_x_665:
[----:B------:R-:W-:Y:S01]  /*6d10*/  HFMA2 R8, -RZ, RZ, 0, 7.62939453125e-06 ;  /* 0x00000080ff087431 */ /* 0x000fe200000001ff */
[----:B------:R-:W1:Y:S01]  /*6d20*/  S2UR UR4, SR_CTAID.Y ;  /* 0x00000000000479c3 */ /* 0x000e620000002600 */
[----:B------:R-:W-:Y:S01]  /*6d30*/  LOP3.LUT R9, RZ, R2, RZ, 0x33, !PT ;  /* 0x00000002ff097212 */ /* 0x000fe200078e33ff */
[----:B------:R-:W-:Y:S02]  /*6d40*/  BSSY.RECONVERGENT B1, `(.L_x_674) ;  /* 0x0000025000017945 */ /* 0x000fe40003800200 */
[----:B------:R-:W-:-:S04]  /*6d50*/  VIADDMNMX R8, R5, R8, UR44, !PT ;  /* 0x0000002c05087e46 */ /* 0x000fc8000f800108 */
[----:B------:R-:W-:-:S04]  /*6d60*/  IADD3 R9, PT, PT, R8, -UR10, R9 ;  /* 0x8000000a08097c10 */ /* 0x000fc8000fffe009 */
[C---:B------:R-:W-:Y:S02]  /*6d70*/  LOP3.LUT R8, R9.reuse, 0x180, RZ, 0xc0, !PT ;  /* 0x0000018009087812 */ /* 0x040fe400078ec0ff */
[----:B------:R-:W-:Y:S02]  /*6d80*/  ISETP.GE.U32.AND P0, PT, R9, 0x180, PT ;  /* 0x000001800900780c */ /* 0x000fe40003f06070 */
[----:B------:R-:W-:Y:S01]  /*6d90*/  ISETP.NE.AND P1, PT, R8, 0x180, PT ;  /* 0x000001800800780c */ /* 0x000fe20003f25270 */
[----:B------:R-:W-:Y:S02]  /*6da0*/  IMAD.MOV.U32 R8, RZ, RZ, RZ ;  /* 0x000000ffff087224 */ /* 0x000fe400078e00ff */
[----:B-1----:R-:W-:Y:S01]  /*6db0*/  IMAD R20, R3, UR4, RZ ;  /* 0x0000000403147c24 */ /* 0x002fe2000f8e02ff */
[----:B------:R-:W-:-:S04]  /*6dc0*/  MOV R3, R5 ;  /* 0x0000000500037202 */ /* 0x000fc80000000f00 */
[----:B------:R-:W-:-:S05]  /*6dd0*/  SHF.R.S32.HI R22, RZ, 0x1f, R20 ;  /* 0x0000001fff167819 */ /* 0x000fca0000011414 */
[----:B------:R-:W-:Y:S05]  /*6de0*/  @!P1 BRA `(.L_x_675) ;  /* 0x0000000000689947 */ /* 0x000fea0003800000 */
[----:B------:R-:W-:Y:S01]  /*6df0*/  VIADD R13, R13, 0x220 ;  /* 0x000002200d0d7836 */ /* 0x000fe20000000000 */
[----:B------:R-:W-:Y:S02]  /*6e00*/  LEA.HI R3, R9, 0x1, RZ, 0x19 ;  /* 0x0000000109037811 */ /* 0x000fe400078fc8ff */
[--C-:B------:R-:W-:Y:S02]  /*6e10*/  IADD3 R10, P1, P2, R20, R10, R5.reuse ;  /* 0x0000000a140a7210 */ /* 0x100fe40007a3e005 */
[----:B------:R-:W-:Y:S01]  /*6e20*/  LOP3.LUT R9, R3, 0x3, RZ, 0xc0, !PT ;  /* 0x0000000303097812 */ /* 0x000fe200078ec0ff */
[----:B------:R-:W-:Y:S01]  /*6e30*/  IMAD.MOV.U32 R3, RZ, RZ, R5 ;  /* 0x000000ffff037224 */ /* 0x000fe200078e0005 */
[----:B------:R-:W-:Y:S02]  /*6e40*/  LEA R13, R18, R13, 0x18 ;  /* 0x0000000d120d7211 */ /* 0x000fe400078ec0ff */
[----:B------:R-:W-:Y:S01]  /*6e50*/  IADD3.X R11, PT, PT, R22, R11, RZ, P1, P2 ;  /* 0x0000000b160b7210 */ /* 0x000fe20000fe44ff */
[----:B------:R-:W-:Y:S01]  /*6e60*/  IMAD.MOV R9, RZ, RZ, -R9 ;  /* 0x000000ffff097224 */ /* 0x000fe200078e0a09 */
[----:B------:R-:W-:-:S02]  /*6e70*/  MOV R8, RZ ;  /* 0x000000ff00087202 */ /* 0x000fc40000000f00 */
[----:B------:R-:W-:-:S07]  /*6e80*/  LEA R12, R2, R13, 0x2 ;  /* 0x0000000d020c7211 */ /* 0x000fce00078e10ff */
.L_x_676:
[----:B------:R1:W2:Y:S01]  /*6e90*/  LDG.E.U8 R13, desc[UR36][R10.64] ;  /* 0x000000240a0d7981 */ /* 0x0002a2000c1e1100 */
[----:B------:R-:W-:Y:S01]  /*6ea0*/  VIADD R9, R9, 0x1 ;  /* 0x0000000109097836 */ /* 0x000fe20000000000 */
[----:B------:R-:W-:Y:S02]  /*6eb0*/  IADD3 R3, PT, PT, R3, 0x80, RZ ;  /* 0x0000008003037810 */ /* 0x000fe40007ffe0ff */
[----:B-1----:R-:W-:-:S05]  /*6ec0*/  IADD3 R10, P2, PT, R10, 0x80, RZ ;  /* 0x000000800a0a7810 */ /* 0x002fca0007f5e0ff */
[----:B------:R-:W-:Y:S01]  /*6ed0*/  IMAD.X R11, RZ, RZ, R11, P2 ;  /* 0x000000ffff0b7224 */ /* 0x000fe200010e060b */
[----:B--2---:R-:W-:Y:S01]  /*6ee0*/  ISETP.NE.AND P1, PT, R13, RZ, PT ;  /* 0x000000ff0d00720c */ /* 0x004fe20003f25270 */
[----:B------:R-:W-:-:S12]  /*6ef0*/  HFMA2 R13, -RZ, RZ, 0, 0 ;  /* 0x00000000ff0d7431 */ /* 0x000fd800000001ff */
        /* <DEDUP_REMOVED lines=9> */
.L_x_675:
[----:B------:R-:W-:Y:S05]  /*6f90*/  BSYNC.RECONVERGENT B1 ;  /* 0x0000000000017941 */ /* 0x000fea0003800200 */
.L_x_674:
[----:B------:R-:W-:Y:S05]  /*6fa0*/  @!P0 BRA `(.L_x_664) ;  /* 0x0000000000d88947 */ /* 0x000fea0003800000 */
[----:B------:R-:W1:Y:S01]  /*6fb0*/  S2R R12, SR_CgaCtaId ;  /* 0x00000000000c7919 */ /* 0x000e620000008800 */
[----:B------:R-:W2:Y:S01]  /*6fc0*/  LDCU.64 UR8, c[0x0][0x420] ;  /* 0x00008400ff0877ac */ /* 0x000ea20008000a00 */
[----:B------:R-:W-:Y:S01]  /*6fd0*/  MOV R9, 0x400 ;  /* 0x0000040000097802 */ /* 0x000fe20000000f00 */
[----:B------:R-:W-:-:S04]  /*6fe0*/  USHF.L.U32 UR4, UR10, 0x2, URZ ;  /* 0x000000020a047899 */ /* 0x000fc800080006ff */
[----:B------:R-:W-:Y:S02]  /*6ff0*/  VIADD R11, R9, 0x220 ;  /* 0x00000220090b7836 */ /* 0x000fe40000000000 */
[----:B------:R-:W-:Y:S02]  /*7000*/  LEA R9, R3, -UR4, 0x2 ;  /* 0x8000000403097c11 */ /* 0x000fe4000f8e10ff */
[----:B--2---:R-:W-:-:S04]  /*7010*/  IADD3 R10, P0, P1, R20, UR8, R3 ;  /* 0x00000008140a7c10 */ /* 0x004fc8000f91e003 */
[----:B------:R-:W-:Y:S02]  /*7020*/  IADD3 R10, P2, PT, R10, 0x100, RZ ;  /* 0x000001000a0a7810 */ /* 0x000fe40007f5e0ff */
[----:B-1----:R-:W-:Y:S02]  /*7030*/  LEA R12, R12, R11, 0x18 ;  /* 0x0000000b0c0c7211 */ /* 0x002fe400078ec0ff */
[----:B------:R-:W-:Y:S02]  /*7040*/  IADD3.X R11, PT, PT, R22, UR9, RZ, P0, P1 ;  /* 0x00000009160b7c10 */ /* 0x000fe400087e24ff */
[----:B------:R-:W-:Y:S02]  /*7050*/  IADD3 R9, PT, PT, R9, 0x400, R12 ;  /* 0x0000040009097810 */ /* 0x000fe40007ffe00c */
[----:B------:R-:W-:-:S07]  /*7060*/  IADD3.X R11, PT, PT, RZ, R11, RZ, P2, !PT ;  /* 0x0000000bff0b7210 */ /* 0x000fce00017fe4ff */
.L_x_677:
[----:B------:R-:W2:Y:S04]  /*7070*/  LDG.E.U8 R14, desc[UR36][R10.64+-0x100] ;  /* 0xffff00240a0e7981 */ /* 0x000ea8000c1e1100 */
[----:B------:R-:W3:Y:S04]  /*7080*/  LDG.E.U8 R12, desc[UR36][R10.64+-0x80] ;  /* 0xffff80240a0c7981 */ /* 0x000ee8000c1e1100 */
[----:B------:R-:W5:Y:S04]  /*7090*/  LDG.E.U8 R13, desc[UR36][R10.64] ;  /* 0x000000240a0d7981 */ /* 0x000f68000c1e1100 */
[----:B------:R-:W4:Y:S01]  /*70a0*/  LDG.E.U8 R15, desc[UR36][R10.64+0x80] ;  /* 0x000080240a0f7981 */ /* 0x000f22000c1e1100 */
[----:B------:R-:W-:Y:S01]  /*70b0*/  VIADD R3, R3, 0x200 ;  /* 0x0000020003037836 */ /* 0x000fe20000000000 */
[----:B--2---:R-:W-:-:S02]  /*70c0*/  ISETP.NE.AND P0, PT, R14, RZ, PT ;  /* 0x000000ff0e00720c */ /* 0x004fc40003f05270 */
[----:B---3--:R-:W-:Y:S02]  /*70d0*/  ISETP.NE.AND P1, PT, R12, RZ, PT ;  /* 0x000000ff0c00720c */ /* 0x008fe40003f25270 */
[----:B-----5:R-:W-:Y:S02]  /*70e0*/  ISETP.NE.AND P2, PT, R13, RZ, PT ;  /* 0x000000ff0d00720c */ /* 0x020fe40003f45270 */
[----:B----4-:R-:W-:-:S07]  /*70f0*/  ISETP.NE.AND P3, PT, R15, RZ, PT ;  /* 0x000000ff0f00720c */ /* 0x010fce0003f65270 */
[----:B------:R-:W0:Y:S04]  /*7100*/  @!P0 LDS R12, [R9+-0x400] ;  /* 0xfffc0000090c8984 */ /* 0x000e280000000800 */
[----:B------:R-:W1:Y:S04]  /*7110*/  @!P1 LDS R14, [R9+-0x200] ;  /* 0xfffe0000090e9984 */ /* 0x000e680000000800 */
[----:B------:R-:W2:Y:S04]  /*7120*/  @!P2 LDS R18, [R9] ;  /* 0x000000000912a984 */ /* 0x000ea80000000800 */
[----:B------:R-:W3:Y:S01]  /*7130*/  @!P3 LDS R20, [R9+0x200] ;  /* 0x000200000914b984 */ /* 0x000ee20000000800 */
[----:B0-----:R-:W-:Y:S01]  /*7140*/  @!P0 FADD.FTZ R13, -R7, R12 ;  /* 0x0000000c070d8221 */ /* 0x001fe20000010100 */
[----:B------:R-:W-:-:S03]  /*7150*/  IMAD.MOV.U32 R12, RZ, RZ, RZ ;  /* 0x000000ffff0c7224 */ /* 0x000fc600078e00ff */
        /* <DEDUP_REMOVED lines=10> */
[----:B------:R-:W-:Y:S01]  /*7200*/  ISETP.GE.AND P0, PT, R3, UR44, PT ;  /* 0x0000002c03007c0c */ /* 0x000fe2000bf06270 */
[----:B------:R-:W1:Y:S01]  /*7210*/  @!P1 MUFU.EX2 R14, R15 ;  /* 0x0000000f000e9308 */ /* 0x000e620000000800 */
        /* <DEDUP_REMOVED lines=15> */
.L_x_664:
[----:B------:R-:W-:Y:S05]  /*7310*/  BSYNC.RECONVERGENT B0 ;  /* 0x0000000000007941 */ /* 0x000fea0003800200 */
.L_x_663:
[----:B---3--:R-:W1:Y:S01]  /*7320*/  SHFL.BFLY PT, R3, R8, 0x10, 0x1f ;  /* 0x0e001f0008037f89 */ /* 0x008e6200000e0000 */
[C---:B------:R-:W-:Y:S01]  /*7330*/  ISETP.NE.AND P0, PT, R0.reuse, RZ, PT ;  /* 0x000000ff0000720c */ /* 0x040fe20003f05270 */
[----:B------:R-:W2:Y:S01]  /*7340*/  LDCU UR4, c[0x0][0x3f4] ;  /* 0x00007e80ff0477ac */ /* 0x000ea20008000800 */
[----:B------:R-:W-:Y:S01]  /*7350*/  ISETP.GT.U32.AND P1, PT, R0, 0x3, PT ;  /* 0x000000030000780c */ /* 0x000fe20003f24070 */
[----:B------:R-:W3:Y:S01]  /*7360*/  LDCU.U8 UR12, c[0x0][0x48c] ;  /* 0x00009180ff0c77ac */ /* 0x000ee20008000000 */
[----:B--2---:R-:W-:Y:S01]  /*7370*/  UIADD3 UR4, UPT, UPT, UR4, 0x4, URZ ;  /* 0x0000000404047890 */ /* 0x004fe2000fffe0ff */
[----:B-1----:R-:W-:-:S03]  /*7380*/  FADD.FTZ R3, R3, R8 ;  /* 0x0000000803037221 */ /* 0x002fc60000010000 */
[----:B------:R-:W-:Y:S02]  /*7390*/  USHF.R.S32.HI UR5, URZ, 0x1f, UR4 ;  /* 0x0000001fff057899 */ /* 0x000fe40008011404 */
[----:B------:R-:W1:Y:S02]  /*73a0*/  SHFL.BFLY PT, R10, R3, 0x8, 0x1f ;  /* 0x0d001f00030a7f89 */ /* 0x000e6400000e0000 */
[----:B------:R-:W-:-:S03]  /*73b0*/  ULEA.HI UR5, UR5, UR4, URZ, 0x2 ;  /* 0x0000000405057291 */ /* 0x000fc6000f8f10ff */
[----:B------:R-:W-:Y:S01]  /*73c0*/  UMOV UR4, URZ ;  /* 0x000000ff00047c82 */ /* 0x000fe20008000000 */
[----:B------:R-:W-:-:S04]  /*73d0*/  USHF.L.U32 UR5, UR5, 0x2, URZ ;  /* 0x0000000205057899 */ /* 0x000fc800080006ff */
[----:B------:R-:W-:-:S03]  /*73e0*/  ULOP3.LUT UR7, UR5, 0xfffffff0, URZ, 0xc0, !UPT ;  /* 0xfffffff005077892 */ /* 0x000fc6000f8ec0ff */
[----:B------:R-:W-:Y:S01]  /*73f0*/  UMOV UR5, URZ ;  /* 0x000000ff00057c82 */ /* 0x000fe20008000000 */
[----:B-1----:R-:W-:-:S05]  /*7400*/  FADD.FTZ R10, R3, R10 ;  /* 0x0000000a030a7221 */ /* 0x002fca0000010000 */
[----:B0-----:R-:W0:Y:S02]  /*7410*/  SHFL.BFLY PT, R7, R10, 0x4, 0x1f ;  /* 0x0c801f000a077f89 */ /* 0x001e2400000e0000 */
        /* <DEDUP_REMOVED lines=17> */
[----:B------:R-:W-:Y:S05]  /*7530*/  @!P0 BRA `(.L_x_678) ;  /* 0x0000000000248947 */ /* 0x000fea0003800000 */
[----:B------:R-:W2:Y:S01]  /*7540*/  S2UR UR5, SR_CTAID.Y ;  /* 0x00000000000579c3 */ /* 0x000ea20000002600 */
[----:B------:R-:W2:Y:S01]  /*7550*/  LDCU UR8, c[0x0][0x3f8] ;  /* 0x00007f00ff0877ac */ /* 0x000ea20008000800 */
[----:B------:R-:W3:Y:S01]  /*7560*/  LDCU UR4, c[0x0][0x488] ;  /* 0x00009100ff0477ac */ /* 0x000ee20008000800 */
[----:B------:R-:W3:Y:S01]  /*7570*/  LDCU UR9, c[0x0][0x40c] ;  /* 0x00008180ff0977ac */ /* 0x000ee20008000800 */
[----:B------:R-:W5:Y:S01]  /*7580*/  LDCU UR11, c[0x0][0x3f4] ;  /* 0x00007e80ff0b77ac */ /* 0x000f620008000800 */
[----:B--2---:R-:W-:-:S04]  /*7590*/  UIMAD UR5, UR5, UR8, UR45 ;  /* 0x00000008050572a4 */ /* 0x004fc8000f8e022d */
[----:B---3--:R-:W-:-:S04]  /*75a0*/  UIMAD UR4, UR5, UR4, UR9 ;  /* 0x00000004050472a4 */ /* 0x008fc8000f8e0209 */
[----:B-----5:R-:W-:-:S04]  /*75b0*/  UIMAD UR4, UR4, UR11, URZ ;  /* 0x0000000b040472a4 */ /* 0x020fc8000f8e02ff */
[----:B------:R-:W-:-:S12]  /*75c0*/  USHF.R.S32.HI UR5, URZ, 0x1f, UR4 ;  /* 0x0000001fff057899 */ /* 0x000fd80008011404 */
.L_x_678:
[----:B------:R-:W-:Y:S04]  /*75d0*/  BSSY.RECONVERGENT B0, `(.L_x_679) ;  /* 0x0000064000007945 */ /* 0x000fe80003800200 */
[----:B------:R-:W-:Y:S05]  /*75e0*/  @P1 BRA `(.L_x_680) ;  /* 0x0000000400881947 */ /* 0x000fea0003800000 */
[----:B------:R-:W-:Y:S01]  /*75f0*/  HFMA2 R0, -RZ, RZ, 0, 7.62939453125e-06 ;  /* 0x00000080ff007431 */ /* 0x000fe200000001ff */
        /* <DEDUP_REMOVED lines=8> */
[----:B------:R-:W2:Y:S01]  /*7680*/  S2UR UR9, SR_CgaCtaId ;  /* 0x00000000000979c3 */ /* 0x000ea20000008800 */
[----:B------:R-:W3:Y:S01]  /*7690*/  LDCU.64 UR14, c[0x0][0x480] ;  /* 0x00009000ff0e77ac */ /* 0x000ee20008000a00 */
[----:B------:R-:W-:Y:S02]  /*76a0*/  LEA.HI R0, R0, 0x1, RZ, 0x19 ;  /* 0x0000000100007811 */ /* 0x000fe400078fc8ff */
[----:B------:R-:W-:Y:S01]  /*76b0*/  IADD3 R9, P2, PT, R5, UR4, RZ ;  /* 0x0000000405097c10 */ /* 0x000fe2000ff5e0ff */
[----:B------:R-:W-:Y:S02]  /*76c0*/  UMOV UR8, 0x400 ;  /* 0x0000040000087882 */ /* 0x000fe40000000000 */
[C---:B------:R-:W-:Y:S01]  /*76d0*/  IMAD.SHL.U32 R3, R0.reuse, 0x80, RZ ;  /* 0x0000008000037824 */ /* 0x040fe200078e00ff */
[----:B------:R-:W-:Y:S01]  /*76e0*/  UIADD3 UR8, UPT, UPT, UR8, 0x220, URZ ;  /* 0x0000022008087890 */ /* 0x000fe2000fffe0ff */
[----:B------:R-:W-:Y:S02]  /*76f0*/  IADD3.X R6, PT, PT, RZ, UR5, RZ, P2, !PT ;  /* 0x00000005ff067c10 */ /* 0x000fe400097fe4ff */
[----:B------:R-:W-:-:S02]  /*7700*/  LOP3.LUT R0, R0, 0x3, RZ, 0xc0, !PT ;  /* 0x0000000300007812 */ /* 0x000fc400078ec0ff */
[----:B0-----:R-:W-:Y:S02]  /*7710*/  LOP3.LUT R4, R3, 0x180, RZ, 0xc0, !PT ;  /* 0x0000018003047812 */ /* 0x001fe400078ec0ff */
[----:B------:R-:W-:-:S03]  /*7720*/  LEA R3, R2, UR7, 0x1 ;  /* 0x0000000702037c11 */ /* 0x000fc6000f8e08ff */
[----:B------:R-:W-:Y:S01]  /*7730*/  IMAD.IADD R5, R5, 0x1, R4 ;  /* 0x0000000105057824 */ /* 0x000fe200078e0204 */
[C---:B---3--:R-:W-:Y:S02]  /*7740*/  LEA R8, P2, R9.reuse, UR14, 0x2 ;  /* 0x0000000e09087c11 */ /* 0x048fe4000f8410ff */
[----:B------:R-:W-:Y:S02]  /*7750*/  IADD3 R4, PT, PT, -R0, RZ, RZ ;  /* 0x000000ff00047210 */ /* 0x000fe40007ffe1ff */
[----:B------:R-:W-:Y:S01]  /*7760*/  LEA.HI.X R9, R9, UR15, R6, 0x2, P2 ;  /* 0x0000000f09097c11 */ /* 0x000fe200090f1406 */
[----:B--2---:R-:W-:-:S06]  /*7770*/  ULEA UR8, UR9, UR8, 0x18 ;  /* 0x0000000809087291 */ /* 0x004fcc000f8ec0ff */
[----:B------:R-:W-:Y:S01]  /*7780*/  VIADD R3, R3, UR8 ;  /* 0x0000000803037c36 */ /* 0x000fe20008000000 */
[----:B------:R-:W-:-:S07]  /*7790*/  LEA R0, R2, UR8, 0x2 ;  /* 0x0000000802007c11 */ /* 0x000fce000f8e10ff */
.L_x_683:
        /* <DEDUP_REMOVED lines=15> */
.L_x_682:
[----:B------:R-:W-:Y:S05]  /*7890*/  BSYNC.RECONVERGENT B1 ;  /* 0x0000000000017941 */ /* 0x000fea0003800200 */
.L_x_681:
[----:B------:R-:W-:Y:S05]  /*78a0*/  @!P1 BRA `(.L_x_680) ;  /* 0x0000000000d89947 */ /* 0x000fea0003800000 */
[----:B--2---:R-:W2:Y:S01]  /*78b0*/  S2R R7, SR_CgaCtaId ;  /* 0x0000000000077919 */ /* 0x004ea20000008800 */
[----:B------:R-:W3:Y:S01]  /*78c0*/  LDCU.64 UR14, c[0x0][0x480] ;  /* 0x00009000ff0e77ac */ /* 0x000ee20008000a00 */
[----:B0-----:R-:W-:Y:S02]  /*78d0*/  MOV R4, 0x400 ;  /* 0x0000040000047802 */ /* 0x001fe40000000f00 */
        /* <DEDUP_REMOVED lines=11> */
[----:B--2---:R-:W-:Y:S02]  /*7990*/  LEA R4, R7, R4, 0x18 ;  /* 0x0000000407047211 */ /* 0x004fe400078ec0ff */
[----:B------:R-:W-:Y:S02]  /*79a0*/  IADD3.X R7, PT, PT, RZ, UR5, RZ, P2, !PT ;  /* 0x00000005ff077c10 */ /* 0x000fe400097fe4ff */
[----:B------:R-:W-:-:S02]  /*79b0*/  IADD3 R8, P2, PT, R8, 0x400, RZ ;  /* 0x0000040008087810 */ /* 0x000fc40007f5e0ff */
[----:B------:R-:W-:Y:S02]  /*79c0*/  LEA.HI.X R7, R6, UR15, R7, 0x2, P3 ;  /* 0x0000000f06077c11 */ /* 0x000fe400098f1407 */
[--C-:B------:R-:W-:Y:S02]  /*79d0*/  IADD3 R0, PT, PT, R0, 0x400, R4.reuse ;  /* 0x0000040000007810 */ /* 0x100fe40007ffe004 */
[----:B------:R-:W-:Y:S01]  /*79e0*/  IADD3 R3, PT, PT, R3, 0x200, R4 ;  /* 0x0000020003037810 */ /* 0x000fe20007ffe004 */
[----:B------:R-:W-:-:S07]  /*79f0*/  IMAD.X R9, RZ, RZ, R7, P2 ;  /* 0x000000ffff097224 */ /* 0x000fce00010e0607 */
.L_x_684:
        /* <DEDUP_REMOVED lines=8> */
[----:B0-----:R-:W-:-:S04]  /*7a80*/  MOV R6, R8 ;  /* 0x0000000800067202 */ /* 0x001fc80000000f00 */
[----:B------:R-:W-:Y:S01]  /*7a90*/  IADD3 R8, P3, PT, R6, 0x800, RZ ;  /* 0x0000080006087810 */ /* 0x000fe20007f7e0ff */
[----:B-1----:R-:W-:-:S05]  /*7aa0*/  FMUL.FTZ R15, R4, R11 ;  /* 0x0000000b040f7220 */ /* 0x002fca0000410000 */
[----:B------:R-:W-:-:S04]  /*7ab0*/  F2FP.F16.F32.PACK_AB R4, RZ, R15 ;  /* 0x0000000fff04723e */ /* 0x000fc800000000ff */
[----:B------:R-:W-:-:S05]  /*7ac0*/  PRMT R7, R4, 0x7610, R7 ;  /* 0x0000761004077816 */ /* 0x000fca0000000007 */
[----:B------:R0:W-:Y:S04]  /*7ad0*/  STS.U16 [R3+-0x100], R7 ;  /* 0xffff000703007388 */ /* 0x0001e80000000400 */
[----:B------:R-:W1:Y:S01]  /*7ae0*/  LDS R4, [R0] ;  /* 0x0000000000047984 */ /* 0x000e620000000800 */
[----:B0-----:R-:W-:-:S04]  /*7af0*/  IMAD.MOV.U32 R7, RZ, RZ, R9 ;  /* 0x000000ffff077224 */ /* 0x001fc800078e0009 */
[----:B------:R-:W-:Y:S01]  /*7b00*/  IMAD.X R9, RZ, RZ, R7, P3 ;  /* 0x000000ffff097224 */ /* 0x000fe200018e0607 */
[----:B------:R-:W-:Y:S01]  /*7b10*/  @P0 STG.E desc[UR36][R6.64+-0x400], R13 ;  /* 0xfffc000d06000986 */ /* 0x000fe2000c101924 */
[----:B------:R-:W-:-:S13]  /*7b20*/  PLOP3.LUT P0, PT, P1, PT, PT, 0x80, 0x8 ;  /* 0x000000000008781c */ /* 0x000fda0000f0f070 */
[----:B------:R-:W-:Y:S01]  /*7b30*/  @P0 STG.E desc[UR36][R6.64+-0x200], R15 ;  /* 0xfffe000f06000986 */ /* 0x000fe2000c101924 */
[----:B-1----:R-:W-:-:S05]  /*7b40*/  FMUL.FTZ R17, R4, R11 ;  /* 0x0000000b04117220 */ /* 0x002fca0000410000 */
[----:B------:R-:W-:Y:S01]  /*7b50*/  F2FP.F16.F32.PACK_AB R4, RZ, R17 ;  /* 0x00000011ff04723e */ /* 0x000fe200000000ff */
[----:B------:R-:W-:Y:S03]  /*7b60*/  @P0 STG.E desc[UR36][R6.64], R17 ;  /* 0x0000001106000986 */ /* 0x000fe6000c101924 */
[----:B------:R-:W-:-:S05]  /*7b70*/  PRMT R10, R4, 0x7610, R10 ;  /* 0x00007610040a7816 */ /* 0x000fca000000000a */
[----:B------:R-:W-:Y:S04]  /*7b80*/  STS.U16 [R3], R10 ;  /* 0x0000000a03007388 */ /* 0x000fe80000000400 */
[----:B------:R0:W1:Y:S02]  /*7b90*/  LDS R4, [R0+0x200] ;  /* 0x0002000000047984 */ /* 0x0000640000000800 */
[----:B0-----:R-:W-:Y:S01]  /*7ba0*/  IADD3 R0, PT, PT, R0, 0x800, RZ ;  /* 0x0000080000007810 */ /* 0x001fe20007ffe0ff */
[----:B-1----:R-:W-:-:S05]  /*7bb0*/  FMUL.FTZ R19, R4, R11 ;  /* 0x0000000b04137220 */ /* 0x002fca0000410000 */
[----:B------:R-:W-:Y:S01]  /*7bc0*/  @P0 STG.E desc[UR36][R6.64+0x200], R19 ;  /* 0x0002001306000986 */ /* 0x000fe2000c101924 */
[----:B------:R-:W-:-:S05]  /*7bd0*/  F2FP.F16.F32.PACK_AB R4, RZ, R19 ;  /* 0x00000013ff04723e */ /* 0x000fca00000000ff */
[----:B------:R0:W-:Y:S02]  /*7be0*/  STS.U16 [R3+0x100], R4 ;  /* 0x0001000403007388 */ /* 0x0001e40000000400 */
[----:B0-----:R-:W-:Y:S01]  /*7bf0*/  VIADD R3, R3, 0x400 ;  /* 0x0000040003037836 */ /* 0x001fe20000000000 */
[----:B------:R-:W-:Y:S06]  /*7c00*/  @!P2 BRA `(.L_x_684) ;  /* 0xfffffffc007ca947 */ /* 0x000fec000383ffff */
.L_x_680:
[----:B------:R-:W-:Y:S05]  /*7c10*/  BSYNC.RECONVERGENT B0 ;  /* 0x0000000000007941 */ /* 0x000fea0003800200 */
.L_x_679:
[----:B------:R-:W-:Y:S01]  /*7c20*/  UIADD3 UR15, UPT, UPT, UR44, -0x1, URZ ;  /* 0xffffffff2c0f7890 */ /* 0x000fe2000fffe0ff */
[----:B------:R-:W3:Y:S01]  /*7c30*/  S2R R12, SR_CgaCtaId ;  /* 0x00000000000c7919 */ /* 0x000ee20000008800 */
[----:B------:R-:W5:Y:S01]  /*7c40*/  LDCU UR14, c[0x0][0x40c] ;  /* 0x00008180ff0e77ac */ /* 0x000f620008000800 */
[----:B------:R-:W1:Y:S01]  /*7c50*/  S2UR UR5, SR_CTAID.Y ;  /* 0x00000000000579c3 */ /* 0x000e620000002600 */
[----:B------:R-:W-:Y:S01]  /*7c60*/  SHF.R.U32.HI R3, RZ, 0x4, R2 ;  /* 0x00000004ff037819 */ /* 0x000fe20000011602 */
[----:B------:R-:W-:Y:S01]  /*7c70*/  BSSY.RECONVERGENT B0, `(.L_x_685) ;  /* 0x0000025000007945 */ /* 0x000fe20003800200 */
[----:B------:R-:W-:Y:S01]  /*7c80*/  USHF.R.S32.HI UR4, URZ, 0x1f, UR15 ;  /* 0x0000001fff047899 */ /* 0x000fe2000801140f */
[----:B------:R-:W-:Y:S01]  /*7c90*/  SHF.L.U32 R0, R2, 0x3, RZ ;  /* 0x0000000302007819 */ /* 0x000fe200000006ff */
[----:B------:R-:W1:Y:S01]  /*7ca0*/  LDCU UR9, c[0x0][0x3f8] ;  /* 0x00007f00ff0977ac */ /* 0x000e620008000800 */
[----:B------:R-:W-:Y:S02]  /*7cb0*/  MOV R8, 0x400 ;  /* 0x0000040000087802 */ /* 0x000fe40000000f00 */
[----:B--2---:R-:W-:-:S02]  /*7cc0*/  CS2R R6, SRZ ;  /* 0x0000000000067805 */ /* 0x004fc4000001ff00 */
[----:B------:R-:W-:Y:S01]  /*7cd0*/  LOP3.LUT R0, R0, 0x78, RZ, 0xc0, !PT ;  /* 0x0000007800007812 */ /* 0x000fe200078ec0ff */
[----:B------:R-:W-:Y:S01]  /*7ce0*/  ULEA.HI UR4, UR4, UR15, URZ, 0x3 ;  /* 0x0000000f04047291 */ /* 0x000fe2000f8f18ff */
[----:B0-----:R-:W-:Y:S01]  /*7cf0*/  SHF.L.U32 R4, R2, 0x4, RZ ;  /* 0x0000000402047819 */ /* 0x001fe200000006ff */
[----:B------:R-:W0:Y:S01]  /*7d00*/  LDCU UR11, c[0x0][0x3f4] ;  /* 0x00007e80ff0b77ac */ /* 0x000e220008000800 */
[----:B------:R-:W-:Y:S02]  /*7d10*/  VIADD R5, R8, 0x120 ;  /* 0x0000012008057836 */ /* 0x000fe40000000000 */
[----:B------:R-:W-:Y:S01]  /*7d20*/  LOP3.LUT R4, R4, 0xf0, RZ, 0xc0, !PT ;  /* 0x000000f004047812 */ /* 0x000fe200078ec0ff */
[----:B------:R-:W-:-:S04]  /*7d30*/  ULOP3.LUT UR4, UR4, 0xfffffff8, URZ, 0xc0, !UPT ;  /* 0xfffffff804047892 */ /* 0x000fc8000f8ec0ff */
[----:B------:R-:W-:Y:S02]  /*7d40*/  UIADD3 UR4, UPT, UPT, UR15, -UR4, URZ ;  /* 0x800000040f047290 */ /* 0x000fe4000fffe0ff */
[----:B-1----:R-:W-:-:S04]  /*7d50*/  UIMAD UR5, UR5, UR9, UR45 ;  /* 0x00000009050572a4 */ /* 0x002fc8000f8e022d */
[----:B------:R-:W-:Y:S01]  /*7d60*/  ISETP.NE.AND P0, PT, R3, UR4, PT ;  /* 0x0000000403007c0c */ /* 0x000fe2000bf05270 */
[----:B------:R-:W-:-:S03]  /*7d70*/  UIMAD UR8, UR5, 0x70, URZ ;  /* 0x00000070050878a4 */ /* 0x000fc6000f8e02ff */
[----:B-----5:R-:W-:Y:S02]  /*7d80*/  ISETP.NE.OR P0, PT, RZ, UR14, P0 ;  /* 0x0000000eff007c0c */ /* 0x020fe40008705670 */
[----:B---3--:R-:W-:Y:S02]  /*7d90*/  LEA R5, R12, R5, 0x18 ;  /* 0x000000050c057211 */ /* 0x008fe400078ec0ff */
[----:B------:R-:W-:Y:S02]  /*7da0*/  ISETP.GT.U32.OR P0, PT, R0, 0x6f, P0 ;  /* 0x0000006f0000780c */ /* 0x000fe40000704470 */
[----:B0-----:R-:W-:Y:S01]  /*7db0*/  MOV R9, UR11 ;  /* 0x0000000b00097c02 */ /* 0x001fe20008000f00 */
[----:B------:R-:W-:Y:S01]  /*7dc0*/  IMAD.IADD R28, R5, 0x1, R4 ;  /* 0x00000001051c7824 */ /* 0x000fe200078e0204 */
[----:B------:R-:W-:-:S03]  /*7dd0*/  CS2R R4, SRZ ;  /* 0x0000000000047805 */ /* 0x000fc6000001ff00 */
[C-C-:B------:R-:W-:Y:S02]  /*7de0*/  IMAD R21, R9.reuse, UR6, R0.reuse ;  /* 0x0000000609157c24 */ /* 0x140fe4000f8e0200 */
[----:B------:R-:W-:-:S04]  /*7df0*/  IMAD R15, R9, UR8, R0 ;  /* 0x00000008090f7c24 */ /* 0x000fc8000f8e0200 */
        /* <DEDUP_REMOVED lines=11> */
.L_x_687:
[----:B-----5:R0:W-:Y:S02]  /*7eb0*/  STS.128 [R28], R4 ;  /* 0x000000041c007388 */ /* 0x0201e40000000c00 */
.L_x_686:
[----:B------:R-:W-:Y:S05]  /*7ec0*/  BSYNC.RECONVERGENT B0 ;  /* 0x0000000000007941 */ /* 0x000fea0003800200 */
.L_x_685:
[----:B------:R-:W-:Y:S01]  /*7ed0*/  ISETP.GT.U32.AND P0, PT, R0, 0x6f, PT ;  /* 0x0000006f0000780c */ /* 0x000fe20003f04070 */
[----:B------:R-:W-:Y:S01]  /*7ee0*/  BAR.SYNC.DEFER_BLOCKING 0x0 ;  /* 0x0000000000007b1d */ /* 0x000fe20000010000 */
[----:B------:R-:W-:Y:S02]  /*7ef0*/  HFMA2 R30, -RZ, RZ, 0, 0 ;  /* 0x00000000ff1e7431 */ /* 0x000fe400000001ff */
[----:B------:R-:W-:Y:S01]  /*7f00*/  IMAD.MOV.U32 R17, RZ, RZ, RZ ;  /* 0x000000ffff117224 */ /* 0x000fe200078e00ff */
[----:B------:R-:W-:Y:S02]  /*7f10*/  CS2R R18, SRZ ;  /* 0x0000000000127805 */ /* 0x000fe4000001ff00 */
[----:B----4-:R-:W-:Y:S02]  /*7f20*/  CS2R R24, SRZ ;  /* 0x0000000000187805 */ /* 0x010fe4000001ff00 */
[----:B------:R-:W-:Y:S01]  /*7f30*/  CS2R R26, SRZ ;  /* 0x00000000001a7805 */ /* 0x000fe2000001ff00 */
[----:B------:R-:W1:Y:S01]  /*7f40*/  LDCU UR11, c[0x0][0x40c] ;  /* 0x00008180ff0b77ac */ /* 0x000e620008000800 */
[----:B------:R-:W-:Y:S04]  /*7f50*/  BSSY.RECONVERGENT B0, `(.L_x_688) ;  /* 0x0000243000007945 */ /* 0x000fe80003800200 */
[----:B------:R-:W-:Y:S05]  /*7f60*/  @P0 BRA `(.L_x_689) ;  /* 0x0000002400040947 */ /* 0x000fea0003800000 */
[----:B------:R-:W2:Y:S01]  /*7f70*/  LDC.64 R10, c[0x0][0x3c0] ;  /* 0x0000f000ff0a7b82 */ /* 0x000ea20000000a00 */
[----:B------:R-:W-:Y:S01]  /*7f80*/  VIADD R31, R3, UR10 ;  /* 0x0000000a031f7c36 */ /* 0x000fe20008000000 */
[----:B------:R-:W-:Y:S01]  /*7f90*/  VIMNMX R40, PT, PT, R9, UR15, PT ;  /* 0x0000000f09287c48 */ /* 0x000fe2000bfe0100 */
[----:B------:R-:W-:Y:S01]  /*7fa0*/  BSSY.RECONVERGENT B1, `(.L_x_690) ;  /* 0x000010f000017945 */ /* 0x000fe20003800200 */
[----:B------:R-:W-:Y:S01]  /*7fb0*/  IADD3 R29, PT, PT, R8, 0x220, RZ ;  /* 0x00000220081d7810 */ /* 0x000fe20007ffe0ff */
[----:B------:R-:W-:Y:S01]  /*7fc0*/  IMAD.MOV.U32 R17, RZ, RZ, RZ ;  /* 0x000000ffff117224 */ /* 0x000fe200078e00ff */
[----:B------:R-:W-:Y:S02]  /*7fd0*/  ISETP.GE.AND P0, PT, R31, R40, PT ;  /* 0x000000281f00720c */ /* 0x000fe40003f06270 */
[----:B------:R-:W-:-:S04]  /*7fe0*/  LEA R29, R12, R29, 0x18 ;  /* 0x0000001d0c1d7211 */ /* 0x000fc800078ec0ff */
[----:B------:R-:W-:Y:S01]  /*7ff0*/  IADD3 R32, PT, PT, R29, UR7, RZ ;  /* 0x000000071d207c10 */ /* 0x000fe2000fffe0ff */
[----:B--2---:R-:W-:-:S04]  /*8000*/  IMAD.WIDE R8, R15, 0x2, R10 ;  /* 0x000000020f087825 */ /* 0x004fc800078e020a */
[----:B------:R-:W-:Y:S02]  /*8010*/  IMAD.WIDE R10, R21, 0x2, R10 ;  /* 0x00000002150a7825 */ /* 0x000fe400078e020a */
[----:B------:R-:W-:Y:S05]  /*8020*/  @P0 BRA `(.L_x_691) ;  /* 0x0000001000180947 */ /* 0x000fea0003800000 */
[----:B------:R-:W-:Y:S01]  /*8030*/  ULOP3.LUT UR5, URZ, UR10, URZ, 0x33, !UPT ;  /* 0x0000000aff057292 */ /* 0x000fe2000f8e33ff */
[----:B------:R-:W-:Y:S01]  /*8040*/  VIADDMNMX R12, R31, 0x8, R40, !PT ;  /* 0x000000081f0c7846 */ /* 0x000fe20007800128 */
[----:B------:R-:W2:Y:S01]  /*8050*/  LDC.64 R34, c[0x0][0x458] ;  /* 0x00011600ff227b82 */ /* 0x000ea20000000a00 */
[----:B------:R-:W-:Y:S01]  /*8060*/  UIMAD UR6, UR38, UR9, UR45 ;  /* 0x00000009260672a4 */ /* 0x000fe2000f8e022d */
[----:B------:R-:W-:Y:S01]  /*8070*/  BSSY.RECONVERGENT B2, `(.L_x_692) ;  /* 0x0000052000027945 */ /* 0x000fe20003800200 */
[----:B------:R-:W-:Y:S01]  /*8080*/  HFMA2 R17, -RZ, RZ, 0, 0 ;  /* 0x00000000ff117431 */ /* 0x000fe200000001ff */
[----:B------:R-:W-:Y:S01]  /*8090*/  IADD3 R41, PT, PT, -R3, UR5, R12 ;  /* 0x0000000503297c10 */ /* 0x000fe2000fffe10c */
[----:B------:R-:W-:Y:S01]  /*80a0*/  IMAD.MOV.U32 R30, RZ, RZ, RZ ;  /* 0x000000ffff1e7224 */ /* 0x000fe200078e00ff */
[----:B------:R-:W-:Y:S02]  /*80b0*/  MOV R33, R31 ;  /* 0x0000001f00217202 */ /* 0x000fe40000000f00 */
[----:B------:R-:W-:-:S02]  /*80c0*/  CS2R R26, SRZ ;  /* 0x00000000001a7805 */ /* 0x000fc4000001ff00 */
[----:B------:R-:W-:Y:S02]  /*80d0*/  LOP3.LUT R12, R41, 0x18, RZ, 0xc0, !PT ;  /* 0x00000018290c7812 */ /* 0x000fe400078ec0ff */
[----:B------:R-:W-:Y:S02]  /*80e0*/  CS2R R24, SRZ ;  /* 0x0000000000187805 */ /* 0x000fe4000001ff00 */
[----:B------:R-:W-:Y:S02]  /*80f0*/  MOV R13, UR6 ;  /* 0x00000006000d7c02 */ /* 0x000fe40008000f00 */
[----:B------:R-:W-:Y:S02]  /*8100*/  CS2R R18, SRZ ;  /* 0x0000000000127805 */ /* 0x000fe4000001ff00 */
[----:B------:R-:W-:Y:S01]  /*8110*/  ISETP.NE.AND P0, PT, R12, 0x18, PT ;  /* 0x000000180c00780c */ /* 0x000fe20003f05270 */
[----:B------:R-:W-:-:S04]  /*8120*/  IMAD R13, R13, 0x70, R0 ;  /* 0x000000700d0d7824 */ /* 0x000fc800078e0200 */
[----:B--2---:R-:W-:-:S08]  /*8130*/  IMAD.WIDE R34, R13, 0x2, R34 ;  /* 0x000000020d227825 */ /* 0x004fd000078e0222 */
[----:B------:R-:W-:Y:S05]  /*8140*/  @!P0 BRA `(.L_x_693) ;  /* 0x0000000400108947 */ /* 0x000fea0003800000 */
[----:B------:R-:W2:Y:S01]  /*8150*/  LDCU.64 UR12, c[0x0][0x3c0] ;  /* 0x00007800ff0c77ac */ /* 0x000ea20008000a00 */
[----:B------:R-:W-:Y:S01]  /*8160*/  IMAD R12, R31, 0x70, RZ ;  /* 0x000000701f0c7824 */ /* 0x000fe200078e02ff */
[----:B------:R-:W-:Y:S01]  /*8170*/  MOV R33, R31 ;  /* 0x0000001f00217202 */ /* 0x000fe20000000f00 */
[----:B------:R-:W-:Y:S02]  /*8180*/  IMAD.MOV.U32 R30, RZ, RZ, RZ ;  /* 0x000000ffff1e7224 */ /* 0x000fe400078e00ff */
[----:B------:R-:W-:-:S04]  /*8190*/  IMAD.WIDE.U32 R12, R12, 0x2, RZ ;  /* 0x000000020c0c7825 */ /* 0x000fc800078e00ff */
[----:B------:R-:W-:-:S04]  /*81a0*/  IMAD.WIDE R14, R15, 0x2, R12 ;  /* 0x000000020f0e7825 */ /* 0x000fc800078e020c */
[----:B------:R-:W-:Y:S01]  /*81b0*/  IMAD.WIDE R12, R21, 0x2, R12 ;  /* 0x00000002150c7825 */ /* 0x000fe200078e020c */
[----:B--2---:R-:W-:Y:S02]  /*81c0*/  IADD3 R46, P0, PT, R14, UR12, RZ ;  /* 0x0000000c0e2e7c10 */ /* 0x004fe4000ff1e0ff */
[----:B------:R-:W-:Y:S02]  /*81d0*/  LEA.HI R14, R41, 0x1, RZ, 0x1d ;  /* 0x00000001290e7811 */ /* 0x000fe400078fe8ff */
[----:B------:R-:W-:Y:S02]  /*81e0*/  IADD3 R44, P1, PT, R12, UR12, RZ ;  /* 0x0000000c0c2c7c10 */ /* 0x000fe4000ff3e0ff */
[----:B------:R-:W-:Y:S02]  /*81f0*/  LOP3.LUT R14, R14, 0x3, RZ, 0xc0, !PT ;  /* 0x000000030e0e7812 */ /* 0x000fe400078ec0ff */
[----:B------:R-:W-:Y:S02]  /*8200*/  LEA R12, R3, UR7, 0x1 ;  /* 0x00000007030c7c11 */ /* 0x000fe4000f8e08ff */
[----:B------:R-:W-:Y:S01]  /*8210*/  IADD3.X R49, PT, PT, R15, UR13, RZ, P0, !PT ;  /* 0x0000000d0f317c10 */ /* 0x000fe200087fe4ff */
[----:B------:R-:W-:Y:S01]  /*8220*/  IMAD.MOV R43, RZ, RZ, -R14 ;  /* 0x000000ffff2b7224 */ /* 0x000fe200078e0a0e */
[----:B------:R-:W-:-:S02]  /*8230*/  IADD3.X R47, PT, PT, R13, UR13, RZ, P1, !PT ;  /* 0x0000000d0d2f7c10 */ /* 0x000fc40008ffe4ff */
[----:B------:R-:W-:-:S07]  /*8240*/  IADD3 R42, PT, PT, R29, R12, RZ ;  /* 0x0000000c1d2a7210 */ /* 0x000fce0007ffe0ff */
.L_x_695:
[----:B------:R-:W-:Y:S01]  /*8250*/  MOV R12, R44 ;  /* 0x0000002c000c7202 */ /* 0x000fe20000000f00 */
[----:B------:R-:W2:Y:S01]  /*8260*/  LDS.U16 R20, [R42] ;  /* 0x000000002a147984 */ /* 0x000ea20000000400 */
[----:B------:R-:W-:-:S06]  /*8270*/  MOV R13, R47 ;  /* 0x0000002f000d7202 */ /* 0x000fcc0000000f00 */
[----:B------:R-:W5:Y:S01]  /*8280*/  LDG.E.128 R12, desc[UR36][R12.64] ;  /* 0x000000240c0c7981 */ /* 0x000f62000c1e1d00 */
[----:B------:R-:W-:Y:S01]  /*8290*/  UISETP.NE.AND UP0, UPT, UR14, URZ, UPT ;  /* 0x000000ff0e00728c */ /* 0x000fe2000bf05270 */
[----:B--2---:R-:W-:-:S08]  /*82a0*/  HADD2.F32 R45, -RZ, R20.H0_H0 ;  /* 0x20000014ff2d7230 */ /* 0x004fd00000004100 */
[----:B------:R-:W-:Y:S05]  /*82b0*/  BRA.U UP0, `(.L_x_694) ;  /* 0x0000000100507547 */ /* 0x000fea000b800000 */
[----:B------:R-:W-:Y:S01]  /*82c0*/  ISETP.NE.AND P0, PT, R16, RZ, PT ;  /* 0x000000ff1000720c */ /* 0x000fe20003f05270 */
[----:B------:R-:W2:-:S12]  /*82d0*/  LDS.128 R36, [R28] ;  /* 0x000000001c247984 */ /* 0x000e980000000c00 */
[----:B------:R-:W-:Y:S01]  /*82e0*/  VOTEU.ANY UP0, P0 ;  /* 0x0000000000ff7886 */ /* 0x000fe20000000100 */
[----:B------:R-:W-:-:S13]  /*82f0*/  PLOP3.LUT P0, PT, PT, PT, UP0, 0x80, 0x8 ;  /* 0x000000000008781c */ /* 0x000fda0003f0f008 */
[----:B------:R-:W3:Y:S01]  /*8300*/  @P0 LDG.E.128 R20, desc[UR36][R34.64] ;  /* 0x0000002422140981 */ /* 0x000ee2000c1e1d00 */
[----:B------:R-:W-:Y:S02]  /*8310*/  PLOP3.LUT P1, PT, PT, PT, UP0, 0x80, 0x8 ;  /* 0x000000000008781c */ /* 0x000fe40003f2f008 */
        /* <DEDUP_REMOVED lines=10> */
[----:B------:R-:W-:-:S02]  /*83c0*/  @P2 HMUL2 R14, R14, R22 ;  /* 0x000000160e0e2232 */ /* 0x000fc40000000000 */
[----:B------:R-:W-:Y:S01]  /*83d0*/  IMAD.MOV.U32 R20, RZ, RZ, R46 ;  /* 0x000000ffff147224 */ /* 0x000fe200078e002e */
[----:B------:R-:W-:-:S05]  /*83e0*/  MOV R21, R49 ;  /* 0x0000003100157202 */ /* 0x000fca0000000f00 */
[----:B------:R2:W-:Y:S02]  /*83f0*/  STG.E.128 desc[UR36][R20.64], R12 ;  /* 0x0000000c14007986 */ /* 0x0005e4000c101d24 */
.L_x_694:
[----:B------:R-:W-:Y:S01]  /*8400*/  IADD3 R43, PT, PT, R43, 0x1, RZ ;  /* 0x000000012b2b7810 */ /* 0x000fe20007ffe0ff */
[--C-:B--2--5:R-:W-:Y:S01]  /*8410*/  HADD2.F32 R21, -RZ, R13.reuse.H0_H0 ;  /* 0x2000000dff157230 */ /* 0x124fe20000004100 */
        /* <DEDUP_REMOVED lines=15> */
[C---:B------:R-:W-:Y:S01]  /*8510*/  FFMA.FTZ R19, R45.reuse, R14, R19 ;  /* 0x0000000e2d137223 */ /* 0x040fe20000010013 */
[----:B------:R-:W-:Y:S01]  /*8520*/  FFMA.FTZ R18, R45, R23, R18 ;  /* 0x000000172d127223 */ /* 0x000fe20000010012 */
[----:B------:R-:W-:-:S02]  /*8530*/  VIADD R33, R33, 0x8 ;  /* 0x0000000821217836 */ /* 0x000fc40000000000 */
[----:B------:R-:W-:Y:S01]  /*8540*/  FFMA.FTZ R17, R45, R36, R17 ;  /* 0x000000242d117223 */ /* 0x000fe20000010011 */
[----:B------:R-:W-:Y:S01]  /*8550*/  IADD3 R42, PT, PT, R42, 0x10, RZ ;  /* 0x000000102a2a7810 */ /* 0x000fe20007ffe0ff */
[----:B------:R-:W-:Y:S01]  /*8560*/  IMAD.X R49, RZ, RZ, R49, P1 ;  /* 0x000000ffff317224 */ /* 0x000fe200008e0631 */
[----:B------:R-:W-:Y:S01]  /*8570*/  IADD3.X R47, PT, PT, RZ, R47, RZ, P2, !PT ;  /* 0x0000002fff2f7210 */ /* 0x000fe200017fe4ff */
[----:B------:R-:W-:Y:S06]  /*8580*/  @P0 BRA `(.L_x_695) ;  /* 0xfffffffc00300947 */ /* 0x000fec000383ffff */
.L_x_693:
[----:B-1----:R-:W-:Y:S05]  /*8590*/  BSYNC.RECONVERGENT B2 ;  /* 0x0000000000027941 */ /* 0x002fea0003800200 */
.L_x_692:
[----:B------:R-:W-:-:S13]  /*85a0*/  ISETP.GE.U32.AND P0, PT, R41, 0x18, PT ;  /* 0x000000182900780c */ /* 0x000fda0003f06070 */
[----:B------:R-:W-:Y:S05]  /*85b0*/  @!P0 BRA `(.L_x_691) ;  /* 0x0000000800b48947 */ /* 0x000fea0003800000 */
[----:B------:R-:W1:Y:S02]  /*85c0*/  LDCU UR5, c[0x0][0x40c] ;  /* 0x00008180ff0577ac */ /* 0x000e640008000800 */
[----:B-1----:R-:W-:-:S06]  /*85d0*/  UISETP.NE.AND UP0, UPT, UR5, URZ, UPT ;  /* 0x000000ff0500728c */ /* 0x002fcc000bf05270 */
[----:B------:R-:W-:-:S13]  /*85e0*/  PLOP3.LUT P0, PT, PT, PT, UP0, 0x80, 0x8 ;  /* 0x000000000008781c */ /* 0x000fda0003f0f008 */
.L_x_701:
[----:B------:R-:W-:Y:S01]  /*85f0*/  IMAD R41, R33, 0x70, RZ ;  /* 0x0000007021297824 */ /* 0x000fe200078e02ff */
[----:B------:R-:W-:-:S03]  /*8600*/  ISETP.NE.AND P5, PT, R16, RZ, PT ;  /* 0x000000ff1000720c */ /* 0x000fc60003fa5270 */
[----:B------:R-:W-:-:S06]  /*8610*/  IMAD.WIDE.U32 R12, R41, 0x2, R10 ;  /* 0x00000002290c7825 */ /* 0x000fcc00078e000a */
[----:B------:R-:W5:Y:S01]  /*8620*/  LDG.E.128 R12, desc[UR36][R12.64] ;  /* 0x000000240c0c7981 */ /* 0x000f62000c1e1d00 */
[----:B------:R-:W-:Y:S04]  /*8630*/  BSSY.RECONVERGENT B2, `(.L_x_696) ;  /* 0x0000014000027945 */ /* 0x000fe80003800200 */
[----:B------:R-:W-:Y:S05]  /*8640*/  @P0 BRA `(.L_x_697) ;  /* 0x0000000000480947 */ /* 0x000fea0003800000 */
[----:B------:R-:W-:Y:S01]  /*8650*/  VOTEU.ANY UP0, P5 ;  /* 0x0000000000ff7886 */ /* 0x000fe20002800100 */
[----:B------:R-:W-:Y:S01]  /*8660*/  PLOP3.LUT P0, PT, PT, PT, UP0, 0x80, 0x8 ;  /* 0x000000000008781c */ /* 0x000fe20003f0f008 */
[----:B------:R-:W1:-:S12]  /*8670*/  LDS.128 R20, [R28] ;  /* 0x000000001c147984 */ /* 0x000e580000000c00 */
[----:B------:R-:W2:Y:S01]  /*8680*/  @P0 LDG.E.128 R36, desc[UR36][R34.64] ;  /* 0x0000002422240981 */ /* 0x000ea2000c1e1d00 */
[----:B------:R-:W-:Y:S02]  /*8690*/  PLOP3.LUT P1, PT, PT, PT, UP0, 0x80, 0x8 ;  /* 0x000000000008781c */ /* 0x000fe40003f2f008 */
[----:B------:R-:W-:Y:S02]  /*86a0*/  PLOP3.LUT P3, PT, PT, PT, UP0, 0x80, 0x8 ;  /* 0x000000000008781c */ /* 0x000fe40003f6f008 */
[----:B------:R-:W-:Y:S02]  /*86b0*/  PLOP3.LUT P0, PT, PT, PT, UP0, 0x80, 0x8 ;  /* 0x000000000008781c */ /* 0x000fe40003f0f008 */
[----:B------:R-:W-:Y:S01]  /*86c0*/  PLOP3.LUT P2, PT, PT, PT, UP0, 0x80, 0x8 ;  /* 0x000000000008781c */ /* 0x000fe20003f4f008 */
[----:B-1---5:R-:W-:Y:S02]  /*86d0*/  HFMA2 R12, R12, 1, 1, R20 ;  /* 0x3c003c000c0c7831 */ /* 0x022fe40000000014 */
[----:B------:R-:W-:-:S02]  /*86e0*/  HADD2 R13, R13, R21 ;  /* 0x000000150d0d7230 */ /* 0x000fc40000000000 */
        /* <DEDUP_REMOVED lines=8> */
.L_x_697:
[----:B------:R-:W-:Y:S05]  /*8770*/  BSYNC.RECONVERGENT B2 ;  /* 0x0000000000027941 */ /* 0x000fea0003800200 */
.L_x_696:
[C---:B------:R-:W-:Y:S01]  /*8780*/  IADD3 R51, PT, PT, R41.reuse, 0x380, RZ ;  /* 0x0000038029337810 */ /* 0x040fe20007ffe0ff */
[----:B------:R-:W-:Y:S01]  /*8790*/  UISETP.NE.AND UP0, UPT, UR11, URZ, UPT ;  /* 0x000000ff0b00728c */ /* 0x000fe2000bf05270 */
[C---:B------:R-:W-:Y:S01]  /*87a0*/  IADD3 R53, PT, PT, R41.reuse, 0x700, RZ ;  /* 0x0000070029357810 */ /* 0x040fe20007ffe0ff */
[----:B------:R-:W-:Y:S02]  /*87b0*/  VIADD R41, R41, 0xa80 ;  /* 0x00000a8029297836 */ /* 0x000fe40000000000 */
[--C-:B-1----:R-:W-:Y:S02]  /*87c0*/  IMAD.WIDE.U32 R20, R51, 0x2, R10.reuse ;  /* 0x0000000233147825 */ /* 0x102fe400078e000a */
[----:B------:R-:W-:Y:S02]  /*87d0*/  PLOP3.LUT P0, PT, PT, PT, UP0, 0x80, 0x8 ;  /* 0x000000000008781c */ /* 0x000fe40003f0f008 */
[--C-:B------:R-:W-:Y:S02]  /*87e0*/  IMAD.WIDE.U32 R42, R53, 0x2, R10.reuse ;  /* 0x00000002352a7825 */ /* 0x100fe400078e000a */
[----:B------:R-:W5:Y:S02]  /*87f0*/  LDG.E.128 R20, desc[UR36][R20.64] ;  /* 0x0000002414147981 */ /* 0x000f64000c1e1d00 */
[----:B------:R-:W-:-:S07]  /*8800*/  IMAD.WIDE.U32 R48, R41, 0x2, R10 ;  /* 0x0000000229307825 */ /* 0x000fce00078e000a */
        /* <DEDUP_REMOVED lines=19> */
.L_x_698:
[----:B-1----:R1:W5:Y:S01]  /*8940*/  LDG.E.128 R36, desc[UR36][R42.64] ;  /* 0x000000242a247981 */ /* 0x002362000c1e1d00 */
        /* <DEDUP_REMOVED lines=19> */
.L_x_699:
[----:B-12---:R-:W-:Y:S01]  /*8a80*/  IADD3 R43, PT, PT, R33, -UR10, RZ ;  /* 0x8000000a212b7c10 */ /* 0x006fe2000fffe0ff */
[----:B------:R1:W5:Y:S02]  /*8a90*/  LDG.E.128 R44, desc[UR36][R48.64] ;  /* 0x00000024302c7981 */ /* 0x000364000c1e1d00 */
[--C-:B-----5:R-:W-:Y:S01]  /*8aa0*/  HADD2.F32 R51, -RZ, R13.reuse.H0_H0 ;  /* 0x2000000dff337230 */ /* 0x120fe20000004100 */
[----:B------:R-:W-:Y:S01]  /*8ab0*/  LEA R54, R43, R32, 0x1 ;  /* 0x000000202b367211 */ /* 0x000fe200078e08ff */
[----:B------:R-:W-:Y:S02]  /*8ac0*/  HADD2.F32 R50, -RZ, R13.H1_H1 ;  /* 0x3000000dff327230 */ /* 0x000fe40000004100 */
[--C-:B------:R-:W-:Y:S02]  /*8ad0*/  HADD2.F32 R13, -RZ, R14.reuse.H0_H0 ;  /* 0x2000000eff0d7230 */ /* 0x100fe40000004100 */
[----:B------:R-:W2:Y:S01]  /*8ae0*/  LDS.U16 R42, [R54] ;  /* 0x00000000362a7984 */ /* 0x000ea20000000400 */
[----:B------:R-:W-:-:S02]  /*8af0*/  HADD2.F32 R14, -RZ, R14.H1_H1 ;  /* 0x3000000eff0e7230 */ /* 0x000fc40000004100 */
[--C-:B-1----:R-:W-:Y:S01]  /*8b00*/  HADD2.F32 R48, -RZ, R15.reuse.H1_H1 ;  /* 0x3000000fff307230 */ /* 0x102fe20000004100 */
[----:B------:R-:W1:Y:S01]  /*8b10*/  LDS.U16 R52, [R54+0x10] ;  /* 0x0000100036347984 */ /* 0x000e620000000400 */
[----:B------:R-:W-:Y:S02]  /*8b20*/  HADD2.F32 R49, -RZ, R15.H0_H0 ;  /* 0x2000000fff317230 */ /* 0x000fe40000004100 */
[----:B------:R-:W-:Y:S01]  /*8b30*/  HADD2.F32 R15, -RZ, R20.H1_H1 ;  /* 0x30000014ff0f7230 */ /* 0x000fe20000004100 */
[----:B------:R-:W3:Y:S01]  /*8b40*/  LDS.U16 R53, [R54+0x20] ;  /* 0x0000200036357984 */ /* 0x000ee20000000400 */
[----:B--2---:R-:W-:Y:S02]  /*8b50*/  HADD2.F32 R43, -RZ, R42.H0_H0 ;  /* 0x2000002aff2b7230 */ /* 0x004fe40000004100 */
[--C-:B------:R-:W-:Y:S02]  /*8b60*/  HADD2.F32 R42, -RZ, R12.reuse.H0_H0 ;  /* 0x2000000cff2a7230 */ /* 0x100fe40000004100 */
[----:B------:R-:W-:-:S02]  /*8b70*/  HADD2.F32 R12, -RZ, R12.H1_H1 ;  /* 0x3000000cff0c7230 */ /* 0x000fc40000004100 */
[C---:B------:R-:W-:Y:S01]  /*8b80*/  FFMA.FTZ R50, R43.reuse, R50, R25 ;  /* 0x000000322b327223 */ /* 0x040fe20000010019 */
[C---:B------:R-:W-:Y:S01]  /*8b90*/  FFMA.FTZ R14, R43.reuse, R14, R19 ;  /* 0x0000000e2b0e7223 */ /* 0x040fe20000010013 */
[----:B-1----:R-:W-:Y:S02]  /*8ba0*/  HADD2.F32 R52, -RZ, R52.H0_H0 ;  /* 0x20000034ff347230 */ /* 0x002fe40000004100 */
[C---:B------:R-:W-:Y:S01]  /*8bb0*/  FFMA.FTZ R48, R43.reuse, R48, R17 ;  /* 0x000000302b307223 */ /* 0x040fe20000010011 */
[C---:B------:R-:W-:Y:S01]  /*8bc0*/  FFMA.FTZ R12, R43.reuse, R12, R27 ;  /* 0x0000000c2b0c7223 */ /* 0x040fe2000001001b */
[--C-:B------:R-:W-:Y:S02]  /*8bd0*/  HADD2.F32 R19, -RZ, R22.reuse.H0_H0 ;  /* 0x20000016ff137230 */ /* 0x100fe40000004100 */
[C---:B------:R-:W-:Y:S01]  /*8be0*/  FFMA.FTZ R24, R43.reuse, R13, R24 ;  /* 0x0000000d2b187223 */ /* 0x040fe20000010018 */
[----:B------:R-:W-:Y:S02]  /*8bf0*/  HADD2.F32 R25, -RZ, R22.H1_H1 ;  /* 0x30000016ff197230 */ /* 0x000fe40000004100 */
[----:B------:R-:W-:Y:S01]  /*8c00*/  FFMA.FTZ R18, R43, R49, R18 ;  /* 0x000000312b127223 */ /* 0x000fe20000010012 */
[----:B------:R-:W-:-:S02]  /*8c10*/  HADD2.F32 R27, -RZ, R23.H0_H0 ;  /* 0x20000017ff1b7230 */ /* 0x000fc40000004100 */
[C---:B------:R-:W-:Y:S01]  /*8c20*/  FFMA.FTZ R55, R43.reuse, R42, R30 ;  /* 0x0000002a2b377223 */ /* 0x040fe2000001001e */
[--C-:B------:R-:W-:Y:S02]  /*8c30*/  HADD2.F32 R17, -RZ, R21.reuse.H0_H0 ;  /* 0x20000015ff117230 */ /* 0x100fe40000004100 */
[----:B------:R-:W-:Y:S01]  /*8c40*/  FFMA.FTZ R26, R43, R51, R26 ;  /* 0x000000332b1a7223 */ /* 0x000fe2000001001a */
[----:B------:R-:W-:Y:S02]  /*8c50*/  HADD2.F32 R13, -RZ, R20.H0_H0 ;  /* 0x20000014ff0d7230 */ /* 0x000fe40000004100 */
[C---:B------:R-:W-:Y:S01]  /*8c60*/  FFMA.FTZ R15, R52.reuse, R15, R12 ;  /* 0x0000000f340f7223 */ /* 0x040fe2000001000c */
[----:B------:R-:W-:Y:S02]  /*8c70*/  HADD2.F32 R21, -RZ, R21.H1_H1 ;  /* 0x30000015ff157230 */ /* 0x000fe40000004100 */
[----:B------:R-:W-:Y:S01]  /*8c80*/  FFMA.FTZ R19, R52, R19, R24 ;  /* 0x0000001334137223 */ /* 0x000fe20000010018 */
[----:B------:R-:W-:-:S02]  /*8c90*/  HADD2.F32 R23, -RZ, R23.H1_H1 ;  /* 0x30000017ff177230 */ /* 0x000fc40000004100 */
[C---:B------:R-:W-:Y:S01]  /*8ca0*/  FFMA.FTZ R25, R52.reuse, R25, R14 ;  /* 0x0000001934197223 */ /* 0x040fe2000001000e */
[C---:B------:R-:W-:Y:S01]  /*8cb0*/  FFMA.FTZ R27, R52.reuse, R27, R18 ;  /* 0x0000001b341b7223 */ /* 0x040fe20000010012 */
[----:B------:R-:W-:Y:S02]  /*8cc0*/  HADD2.F32 R12, -RZ, R36.H0_H0 ;  /* 0x20000024ff0c7230 */ /* 0x000fe40000004100 */
[C---:B------:R-:W-:Y:S01]  /*8cd0*/  FFMA.FTZ R30, R52.reuse, R13, R55 ;  /* 0x0000000d341e7223 */ /* 0x040fe20000010037 */
[----:B------:R-:W-:Y:S02]  /*8ce0*/  HADD2.F32 R20, -RZ, R38.H0_H0 ;  /* 0x20000026ff147230 */ /* 0x000fe40000004100 */
[C---:B------:R-:W-:Y:S01]  /*8cf0*/  FFMA.FTZ R17, R52.reuse, R17, R26 ;  /* 0x0000001134117223 */ /* 0x040fe2000001001a */
[----:B---3--:R-:W-:Y:S02]  /*8d00*/  HADD2.F32 R53, -RZ, R53.H0_H0 ;  /* 0x20000035ff357230 */ /* 0x008fe40000004100 */
[----:B------:R-:W-:Y:S01]  /*8d10*/  FFMA.FTZ R21, R52, R21, R50 ;  /* 0x0000001534157223 */ /* 0x000fe20000010032 */
[----:B------:R-:W-:-:S02]  /*8d20*/  HADD2.F32 R36, -RZ, R36.H1_H1 ;  /* 0x30000024ff247230 */ /* 0x000fc40000004100 */
[----:B------:R-:W-:Y:S01]  /*8d30*/  FFMA.FTZ R23, R52, R23, R48 ;  /* 0x0000001734177223 */ /* 0x000fe20000010030 */
[--C-:B------:R-:W-:Y:S02]  /*8d40*/  HADD2.F32 R14, -RZ, R37.reuse.H0_H0 ;  /* 0x20000025ff0e7230 */ /* 0x100fe40000004100 */
[C---:B------:R-:W-:Y:S01]  /*8d50*/  FFMA.FTZ R20, R53.reuse, R20, R19 ;  /* 0x0000001435147223 */ /* 0x040fe20000010013 */
        /* <DEDUP_REMOVED lines=20> */
[----:B-1----:R-:W-:Y:S02]  /*8ea0*/  HFMA2 R44, R44, 1, 1, R48 ;  /* 0x3c003c002c2c7831 */ /* 0x002fe40000000030 */
        /* <DEDUP_REMOVED lines=9> */
.L_x_700:
[----:B-1----:R-:W1:Y:S01]  /*8f40*/  LDS.U16 R12, [R54+0x30] ;  /* 0x00003000360c7984 */ /* 0x002e620000000400 */
[----:B------:R-:W-:Y:S02]  /*8f50*/  VIADD R33, R33, 0x20 ;  /* 0x0000002021217836 */ /* 0x000fe40000000000 */
[----:B------:R-:W-:Y:S02]  /*8f60*/  HADD2.F32 R25, -RZ, R45.H1_H1 ;  /* 0x3000002dff197230 */ /* 0x000fe40000004100 */
[----:B------:R-:W-:Y:S01]  /*8f70*/  HADD2.F32 R17, -RZ, R46.H0_H0 ;  /* 0x2000002eff117230 */ /* 0x000fe20000004100 */
[----:B------:R-:W-:Y:S01]  /*8f80*/  ISETP.GE.AND P1, PT, R33, R40, PT ;  /* 0x000000282100720c */ /* 0x000fe20003f26270 */
[----:B------:R-:W-:Y:S02]  /*8f90*/  HADD2.F32 R21, -RZ, R47.H0_H0 ;  /* 0x2000002fff157230 */ /* 0x000fe40000004100 */
[--C-:B------:R-:W-:Y:S02]  /*8fa0*/  HADD2.F32 R13, -RZ, R44.reuse.H0_H0 ;  /* 0x2000002cff0d7230 */ /* 0x100fe40000004100 */
[----:B------:R-:W-:-:S02]  /*8fb0*/  HADD2.F32 R27, -RZ, R44.H1_H1 ;  /* 0x3000002cff1b7230 */ /* 0x000fc40000004100 */
[----:B------:R-:W-:Y:S02]  /*8fc0*/  HADD2.F32 R15, -RZ, R45.H0_H0 ;  /* 0x2000002dff0f7230 */ /* 0x000fe40000004100 */
[----:B------:R-:W-:Y:S02]  /*8fd0*/  HADD2.F32 R19, -RZ, R46.H1_H1 ;  /* 0x3000002eff137230 */ /* 0x000fe40000004100 */
[----:B------:R-:W-:Y:S02]  /*8fe0*/  HADD2.F32 R47, -RZ, R47.H1_H1 ;  /* 0x3000002fff2f7230 */ /* 0x000fe40000004100 */
[----:B-1----:R-:W-:-:S05]  /*8ff0*/  HADD2.F32 R12, -RZ, R12.H0_H0 ;  /* 0x2000000cff0c7230 */ /* 0x002fca0000004100 */
        /* <DEDUP_REMOVED lines=9> */
.L_x_691:
[----:B-1----:R-:W-:Y:S05]  /*9090*/  BSYNC.RECONVERGENT B1 ;  /* 0x0000000000017941 */ /* 0x002fea0003800200 */
.L_x_690:
[----:B------:R-:W-:Y:S01]  /*90a0*/  ISETP.GE.AND P0, PT, R31, UR15, PT ;  /* 0x0000000f1f007c0c */ /* 0x000fe2000bf06270 */
[----:B------:R-:W-:-:S12]  /*90b0*/  BSSY.RECONVERGENT B1, `(.L_x_702) ;  /* 0x00000f4000017945 */ /* 0x000fd80003800200 */
[----:B------:R-:W-:Y:S05]  /*90c0*/  @P0 BRA `(.L_x_703) ;  /* 0x0000000c00c80947 */ /* 0x000fea0003800000 */
[----:B------:R-:W1:Y:S01]  /*90d0*/  LDCU UR5, c[0x0][0x3f8] ;  /* 0x00007f00ff0577ac */ /* 0x000e620008000800 */
[----:B------:R-:W-:Y:S01]  /*90e0*/  IADD3 R33, PT, PT, R31, 0x8, RZ ;  /* 0x000000081f217810 */ /* 0x000fe20007ffe0ff */
[----:B------:R-:W2:Y:S01]  /*90f0*/  LDC.64 R20, c[0x0][0x458] ;  /* 0x00011600ff147b82 */ /* 0x000ea20000000a00 */
[----:B------:R-:W-:Y:S01]  /*9100*/  BSSY.RECONVERGENT B2, `(.L_x_704) ;  /* 0x0000053000027945 */ /* 0x000fe20003800200 */
[----:B------:R-:W-:Y:S01]  /*9110*/  ULOP3.LUT UR6, URZ, UR10, URZ, 0x33, !UPT ;  /* 0x0000000aff067292 */ /* 0x000fe2000f8e33ff */
[----:B------:R-:W-:-:S05]  /*9120*/  VIMNMX R12, PT, PT, R33, UR15, !PT ;  /* 0x0000000f210c7c48 */ /* 0x000fca000ffe0100 */
[----:B------:R-:W-:Y:S01]  /*9130*/  IADD3 R34, PT, PT, -R3, UR6, R12 ;  /* 0x0000000603227c10 */ /* 0x000fe2000fffe10c */
[----:B------:R-:W-:-:S03]  /*9140*/  IMAD.MOV.U32 R12, RZ, RZ, R31 ;  /* 0x000000ffff0c7224 */ /* 0x000fc600078e001f */
[----:B------:R-:W-:Y:S01]  /*9150*/  LOP3.LUT P0, RZ, R34, 0x8, RZ, 0xc0, !PT ;  /* 0x0000000822ff7812 */ /* 0x000fe2000780c0ff */
[----:B-1----:R-:W-:-:S06]  /*9160*/  UIMAD UR5, UR38, UR5, UR45 ;  /* 0x00000005260572a4 */ /* 0x002fcc000f8e022d */
[----:B------:R-:W-:-:S05]  /*9170*/  MOV R13, UR5 ;  /* 0x00000005000d7c02 */ /* 0x000fca0008000f00 */
[----:B------:R-:W-:-:S04]  /*9180*/  IMAD R13, R13, 0x70, R0 ;  /* 0x000000700d0d7824 */ /* 0x000fc800078e0200 */
[----:B--2---:R-:W-:Y:S01]  /*9190*/  IMAD.WIDE R20, R13, 0x2, R20 ;  /* 0x000000020d147825 */ /* 0x004fe200078e0214 */
[----:B------:R-:W-:Y:S06]  /*91a0*/  @P0 BRA `(.L_x_705) ;  /* 0x0000000400200947 */ /* 0x000fec0003800000 */
        /* <DEDUP_REMOVED lines=13> */
[----:B--2---:R-:W-:-:S04]  /*9280*/  IMAD.MOV R12, RZ, RZ, -R13 ;  /* 0x000000ffff0c7224 */ /* 0x004fc800078e0a0d */
[----:B------:R-:W-:Y:S02]  /*9290*/  IMAD R35, R12, R15, RZ ;  /* 0x0000000f0c237224 */ /* 0x000fe400078e02ff */
[----:B------:R-:W-:-:S05]  /*92a0*/  HFMA2 R12, -RZ, RZ, 0, 0 ;  /* 0x00000000ff0c7431 */ /* 0x000fca00000001ff */
        /* <DEDUP_REMOVED lines=10> */
[----:B------:R-:W-:-:S05]  /*9350*/  @!P2 LOP3.LUT R12, RZ, R14, RZ, 0x33, !PT ;  /* 0x0000000eff0ca212 */ /* 0x000fca00078e33ff */
[----:B------:R-:W-:-:S04]  /*9360*/  IMAD R13, R12, 0x70, RZ ;  /* 0x000000700c0d7824 */ /* 0x000fc800078e02ff */
[----:B------:R-:W-:-:S06]  /*9370*/  IMAD.WIDE.U32 R12, R13, 0x2, R10 ;  /* 0x000000020d0c7825 */ /* 0x000fcc00078e000a */
[----:B------:R-:W5:Y:S01]  /*9380*/  LDG.E.128 R12, desc[UR36][R12.64] ;  /* 0x000000240c0c7981 */ /* 0x000f62000c1e1d00 */
[----:B------:R-:W-:Y:S01]  /*9390*/  LEA R22, R3, R32, 0x1 ;  /* 0x0000002003167211 */ /* 0x000fe200078e08ff */
[----:B-1----:R-:W-:-:S05]  /*93a0*/  UISETP.NE.AND UP0, UPT, UR5, URZ, UPT ;  /* 0x000000ff0500728c */ /* 0x002fca000bf05270 */
[----:B------:R-:W1:Y:S02]  /*93b0*/  LDS.U16 R22, [R22] ;  /* 0x0000000016167984 */ /* 0x000e640000000400 */
[----:B-1----:R-:W-:Y:S02]  /*93c0*/  HADD2.F32 R35, -RZ, R22.H0_H0 ;  /* 0x20000016ff237230 */ /* 0x002fe40000004100 */
[----:B------:R-:W-:Y:S05]  /*93d0*/  BRA.U UP0, `(.L_x_706) ;  /* 0x0000000100507547 */ /* 0x000fea000b800000 */
[----:B------:R-:W-:Y:S01]  /*93e0*/  ISETP.NE.AND P3, PT, R16, RZ, PT ;  /* 0x000000ff1000720c */ /* 0x000fe20003f65270 */
[----:B------:R-:W1:-:S12]  /*93f0*/  LDS.128 R40, [R28] ;  /* 0x000000001c287984 */ /* 0x000e580000000c00 */
        /* <DEDUP_REMOVED lines=18> */
.L_x_706:
[--C-:B-1---5:R-:W-:Y:S02]  /*9520*/  HADD2.F32 R22, -RZ, R12.reuse.H0_H0 ;  /* 0x2000000cff167230 */ /* 0x122fe40000004100 */
        /* <DEDUP_REMOVED lines=12> */
[C---:B------:R-:W-:Y:S01]  /*95f0*/  FFMA.FTZ R19, R35.reuse, R14, R19 ;  /* 0x0000000e23137223 */ /* 0x040fe20000010013 */
[----:B------:R-:W-:Y:S01]  /*9600*/  MOV R12, R33 ;  /* 0x00000021000c7202 */ /* 0x000fe20000000f00 */
[C---:B------:R-:W-:Y:S01]  /*9610*/  FFMA.FTZ R18, R35.reuse, R31, R18 ;  /* 0x0000001f23127223 */ /* 0x040fe20000010012 */
[----:B------:R-:W-:-:S07]  /*9620*/  FFMA.FTZ R17, R35, R38, R17 ;  /* 0x0000002623117223 */ /* 0x000fce0000010011 */
.L_x_705:
[----:B------:R-:W-:Y:S05]  /*9630*/  BSYNC.RECONVERGENT B2 ;  /* 0x0000000000027941 */ /* 0x000fea0003800200 */
.L_x_704:
        /* <DEDUP_REMOVED lines=8> */
.L_x_713:
        /* <DEDUP_REMOVED lines=12> */
[----:B--2---:R-:W-:Y:S02]  /*9780*/  VIADD R23, R22, 0xffffffe ;  /* 0x0ffffffe16177836 */ /* 0x004fe40000000000 */
[----:B------:R-:W2:Y:S04]  /*9790*/  LDS.U16 R22, [R29+-0x10] ;  /* 0xfffff0001d167984 */ /* 0x000ea80000000400 */
[----:B------:R-:W3:Y:S02]  /*97a0*/  F2I.FTZ.U32.TRUNC.NTZ R13, R23 ;  /* 0x00000017000d7305 */ /* 0x000ee4000021f000 */
[----:B---3--:R-:W-:-:S05]  /*97b0*/  IADD3 R12, PT, PT, RZ, -R13, RZ ;  /* 0x8000000dff0c7210 */ /* 0x008fca0007ffe0ff */
        /* <DEDUP_REMOVED lines=12> */
[----:B------:R-:W-:-:S05]  /*9880*/  @!P2 LOP3.LUT R12, RZ, R44, RZ, 0x33, !PT ;  /* 0x0000002cff0ca212 */ /* 0x000fca00078e33ff */
[----:B------:R-:W-:-:S04]  /*9890*/  IMAD R13, R12, 0x70, RZ ;  /* 0x000000700c0d7824 */ /* 0x000fc800078e02ff */
[----:B------:R-:W-:-:S06]  /*98a0*/  IMAD.WIDE.U32 R12, R13, 0x2, R10 ;  /* 0x000000020d0c7825 */ /* 0x000fcc00078e000a */
[----:B------:R-:W5:Y:S01]  /*98b0*/  LDG.E.128 R12, desc[UR36][R12.64] ;  /* 0x000000240c0c7981 */ /* 0x000f62000c1e1d00 */
[----:B-1----:R-:W-:Y:S01]  /*98c0*/  UISETP.NE.AND UP0, UPT, UR5, URZ, UPT ;  /* 0x000000ff0500728c */ /* 0x002fe2000bf05270 */
[----:B--2---:R-:W-:-:S08]  /*98d0*/  HADD2.F32 R35, -RZ, R22.H0_H0 ;  /* 0x20000016ff237230 */ /* 0x004fd00000004100 */
[----:B------:R-:W-:Y:S05]  /*98e0*/  BRA.U UP0, `(.L_x_709) ;  /* 0x00000001004c7547 */ /* 0x000fea000b800000 */
        /* <DEDUP_REMOVED lines=19> */
.L_x_709:
        /* <DEDUP_REMOVED lines=16> */
.L_x_708:
[----:B------:R-:W-:Y:S05]  /*9b20*/  BSYNC.RECONVERGENT B2 ;  /* 0x0000000000027941 */ /* 0x000fea0003800200 */
.L_x_707:
        /* <DEDUP_REMOVED lines=11> */
[----:B------:R2:W3:Y:S02]  /*9be0*/  F2I.FTZ.U32.TRUNC.NTZ R13, R22 ;  /* 0x00000016000d7305 */ /* 0x0004e4000021f000 */
[----:B--2---:R-:W2:Y:S01]  /*9bf0*/  LDS.U16 R22, [R29] ;  /* 0x000000001d167984 */ /* 0x004ea20000000400 */
[----:B---3--:R-:W-:-:S04]  /*9c00*/  IMAD.MOV R12, RZ, RZ, -R13 ;  /* 0x000000ffff0c7224 */ /* 0x008fc800078e0a0d */
[----:B------:R-:W-:Y:S01]  /*9c10*/  IMAD R23, R12, R15, RZ ;  /* 0x0000000f0c177224 */ /* 0x000fe200078e02ff */
[----:B------:R-:W-:-:S05]  /*9c20*/  MOV R12, RZ ;  /* 0x000000ff000c7202 */ /* 0x000fca0000000f00 */
        /* <DEDUP_REMOVED lines=27> */
[----:B-1---5:R-:W-:-:S02]  /*9de0*/  HFMA2 R12, R12, 1, 1, R40 ;  /* 0x3c003c000c0c7831 */ /* 0x022fc40000000028 */
        /* <DEDUP_REMOVED lines=9> */
.L_x_712:
        /* <DEDUP_REMOVED lines=16> */
.L_x_711:
[----:B------:R-:W-:Y:S05]  /*9f80*/  BSYNC.RECONVERGENT B2 ;  /* 0x0000000000027941 */ /* 0x000fea0003800200 */
.L_x_710:
[C---:B------:R-:W-:Y:S01]  /*9f90*/  IADD3 R12, PT, PT, R31.reuse, 0x8, RZ ;  /* 0x000000081f0c7810 */ /* 0x040fe20007ffe0ff */
[----:B------:R-:W-:Y:S01]  /*9fa0*/  VIADD R31, R31, 0x10 ;  /* 0x000000101f1f7836 */ /* 0x000fe20000000000 */
[----:B------:R-:W-:Y:S02]  /*9fb0*/  IADD3 R33, PT, PT, R33, 0x700, RZ ;  /* 0x0000070021217810 */ /* 0x000fe40007ffe0ff */
[----:B------:R-:W-:Y:S02]  /*9fc0*/  ISETP.GE.AND P0, PT, R12, UR15, PT ;  /* 0x0000000f0c007c0c */ /* 0x000fe4000bf06270 */
[----:B------:R-:W-:-:S11]  /*9fd0*/  IADD3 R29, PT, PT, R29, 0x20, RZ ;  /* 0x000000201d1d7810 */ /* 0x000fd60007ffe0ff */
[----:B------:R-:W-:Y:S05]  /*9fe0*/  @!P0 BRA `(.L_x_713) ;  /* 0xfffffff400b48947 */ /* 0x000fea000383ffff */
.L_x_703:
[----:B------:R-:W-:Y:S05]  /*9ff0*/  BSYNC.RECONVERGENT B1 ;  /* 0x0000000000017941 */ /* 0x000fea0003800200 */
.L_x_702:
        /* <DEDUP_REMOVED lines=8> */
[----:B------:R-:W-:-:S04]  /*a080*/  MOV R11, UR5 ;  /* 0x00000005000b7c02 */ /* 0x000fc80008000f00 */
[----:B------:R-:W-:Y:S01]  /*a090*/  LEA R32, R11, R32, 0x1 ;  /* 0x000000200b207211 */ /* 0x000fe200078e08ff */
[----:B------:R-:W1:Y:S05]  /*a0a0*/  LDCU UR5, c[0x0][0x40c] ;  /* 0x00008180ff0577ac */ /* 0x000e6a0008000800 */
[----:B------:R-:W2:Y:S01]  /*a0b0*/  LDS.U16 R32, [R32+-0x2] ;  /* 0xfffffe0020207984 */ /* 0x000ea20000000400 */
[----:B-1----:R-:W-:Y:S01]  /*a0c0*/  UISETP.NE.AND UP0, UPT, UR5, URZ, UPT ;  /* 0x000000ff0500728c */ /* 0x002fe2000bf05270 */
[----:B--2---:R-:W-:-:S08]  /*a0d0*/  HADD2.F32 R29, -RZ, R32.H0_H0 ;  /* 0x20000020ff1d7230 */ /* 0x004fd00000004100 */
[----:B------:R-:W-:Y:S05]  /*a0e0*/  BRA.U UP0, `(.L_x_714) ;  /* 0x0000000100647547 */ /* 0x000fea000b800000 */
[----:B------:R-:W1:Y:S02]  /*a0f0*/  LDCU.64 UR12, c[0x0][0x460] ;  /* 0x00008c00ff0c77ac */ /* 0x000e640008000a00 */
[----:B-1----:R-:W-:-:S04]  /*a100*/  UISETP.NE.U32.AND UP0, UPT, UR12, URZ, UPT ;  /* 0x000000ff0c00728c */ /* 0x002fc8000bf05070 */
[----:B------:R-:W-:-:S06]  /*a110*/  UISETP.NE.AND.EX UP0, UPT, UR13, URZ, UPT, UP0 ;  /* 0x000000ff0d00728c */ /* 0x000fcc000bf05300 */
[----:B------:R-:W-:-:S05]  /*a120*/  PLOP3.LUT P0, PT, PT, PT, UP0, 0x80, 0x8 ;  /* 0x000000000008781c */ /* 0x000fca0003f0f008 */
[----:B------:R-:W1:Y:S01]  /*a130*/  @UP0 LDCU UR5, c[0x0][0x3f8] ;  /* 0x00007f00ff0507ac */ /* 0x000e620008000800 */
[----:B------:R-:W2:Y:S01]  /*a140*/  @UP0 LDCU.64 UR12, c[0x0][0x458] ;  /* 0x00008b00ff0c07ac */ /* 0x000ea20008000a00 */
[----:B-1----:R-:W-:Y:S01]  /*a150*/  @UP0 UIMAD UR5, UR38, UR5, UR45 ;  /* 0x00000005260502a4 */ /* 0x002fe2000f8e022d */
[----:B--2---:R-:W-:-:S05]  /*a160*/  MOV R10, UR12 ;  /* 0x0000000c000a7c02 */ /* 0x004fca0008000f00 */
[----:B------:R-:W-:Y:S01]  /*a170*/  IMAD.U32 R21, RZ, RZ, UR5 ;  /* 0x00000005ff157e24 */ /* 0x000fe2000f8e00ff */
[----:B------:R-:W-:-:S03]  /*a180*/  MOV R11, UR13 ;  /* 0x0000000d000b7c02 */ /* 0x000fc60008000f00 */
[----:B------:R-:W-:-:S04]  /*a190*/  @P0 IMAD R21, R21, 0x70, R0 ;  /* 0x0000007015150824 */ /* 0x000fc800078e0200 */
[----:B------:R-:W-:-:S05]  /*a1a0*/  @P0 IMAD.WIDE R10, R21, 0x2, R10 ;  /* 0x00000002150a0825 */ /* 0x000fca00078e020a */
        /* <DEDUP_REMOVED lines=13> */
.L_x_714:
[----:B0----5:R-:W-:Y:S02]  /*a280*/  HADD2.F32 R4, -RZ, R12.H0_H0 ;  /* 0x2000000cff047230 */ /* 0x021fe40000004100 */
[----:B------:R-:W-:Y:S02]  /*a290*/  HADD2.F32 R7, -RZ, R14.H0_H0 ;  /* 0x2000000eff077230 */ /* 0x000fe40000004100 */
[----:B-1----:R-:W-:Y:S02]  /*a2a0*/  HADD2.F32 R12, -RZ, R12.H1_H1 ;  /* 0x3000000cff0c7230 */ /* 0x002fe40000004100 */
[C---:B------:R-:W-:Y:S01]  /*a2b0*/  FFMA.FTZ R30, R29.reuse, R4, R30 ;  /* 0x000000041d1e7223 */ /* 0x040fe2000001001e */
[--C-:B------:R-:W-:Y:S02]  /*a2c0*/  HADD2.F32 R5, -RZ, R13.reuse.H0_H0 ;  /* 0x2000000dff057230 */ /* 0x100fe40000004100 */
        /* <DEDUP_REMOVED lines=11> */
.L_x_689:
[----:B-1----:R-:W-:Y:S05]  /*a380*/  BSYNC.RECONVERGENT B0 ;  /* 0x0000000000007941 */ /* 0x002fea0003800200 */
.L_x_688:
[----:B------:R-:W-:Y:S01]  /*a390*/  BAR.SYNC.DEFER_BLOCKING 0x0 ;  /* 0x0000000000007b1d */ /* 0x000fe20000010000 */
[----:B------:R-:W-:-:S13]  /*a3a0*/  ISETP.GT.U32.AND P0, PT, R0, 0x6f, PT ;  /* 0x0000006f0000780c */ /* 0x000fda0003f04070 */
[----:B------:R-:W-:Y:S05]  /*a3b0*/  @P0 BRA `(.L_x_715) ;  /* 0x0000000400a00947 */ /* 0x000fea0003800000 */
[----:B------:R-:W1:Y:S01]  /*a3c0*/  S2UR UR5, SR_CgaCtaId ;  /* 0x00000000000579c3 */ /* 0x000e620000008800 */
[----:B0-----:R-:W-:Y:S01]  /*a3d0*/  LOP3.LUT R4, R2, 0x3c0, RZ, 0xc0, !PT ;  /* 0x000003c002047812 */ /* 0x001fe200078ec0ff */
        /* <DEDUP_REMOVED lines=11> */
[----:B-1----:R-:W-:-:S06]  /*a490*/  ULEA UR4, UR5, UR4, 0x18 ;  /* 0x0000000405047291 */ /* 0x002fcc000f8ec0ff */
[----:B------:R-:W-:Y:S01]  /*a4a0*/  LEA R3, R3, UR4, 0x1 ;  /* 0x0000000403037c11 */ /* 0x000fe2000f8e08ff */
[----:B------:R-:W-:Y:S06]  /*a4b0*/  @P1 BRA `(.L_x_716) ;  /* 0x0000000000141947 */ /* 0x000fec0003800000 */
[----:B------:R-:W-:Y:S02]  /*a4c0*/  F2FP.F16.F32.PACK_AB R4, R27, R30 ;  /* 0x0000001e1b04723e */ /* 0x000fe400000000ff */
[----:B------:R-:W-:Y:S02]  /*a4d0*/  F2FP.F16.F32.PACK_AB R5, R25, R26 ;  /* 0x0000001a1905723e */ /* 0x000fe400000000ff */
[----:B------:R-:W-:Y:S02]  /*a4e0*/  F2FP.F16.F32.PACK_AB R6, R19, R24 ;  /* 0x000000181306723e */ /* 0x000fe400000000ff */
[----:B------:R-:W-:-:S05]  /*a4f0*/  F2FP.F16.F32.PACK_AB R7, R17, R18 ;  /* 0x000000121107723e */ /* 0x000fca00000000ff */
[----:B------:R0:W-:Y:S02]  /*a500*/  STS.128 [R3+-0x380], R4 ;  /* 0xfffc800403007388 */ /* 0x0001e40000000c00 */
.L_x_716:
[----:B------:R-:W-:Y:S05]  /*a510*/  WARPSYNC.ALL ;  /* 0x0000000000007948 */ /* 0x000fea0003800000 */
[----:B------:R-:W-:Y:S06]  /*a520*/  BAR.SYNC.DEFER_BLOCKING 0x0 ;  /* 0x0000000000007b1d */ /* 0x000fec0000010000 */
[----:B------:R-:W-:Y:S04]  /*a530*/  BSSY.RECONVERGENT B0, `(.L_x_717) ;  /* 0x0000013000007945 */ /* 0x000fe80003800200 */
[----:B------:R-:W-:Y:S05]  /*a540*/  @P2 BRA `(.L_x_718) ;  /* 0x0000000000442947 */ /* 0x000fea0003800000 */
[----:B0-----:R-:W0:Y:S02]  /*a550*/  LDS.128 R4, [R3] ;  /* 0x0000000003047984 */ /* 0x001e240000000c00 */
[--C-:B0-----:R-:W-:Y:S02]  /*a560*/  HADD2.F32 R11, -RZ, R5.reuse.H0_H0 ;  /* 0x20000005ff0b7230 */ /* 0x101fe40000004100 */
[----:B------:R-:W-:Y:S02]  /*a570*/  HADD2.F32 R8, -RZ, R5.H1_H1 ;  /* 0x30000005ff087230 */ /* 0x000fe40000004100 */
        /* <DEDUP_REMOVED lines=14> */
.L_x_718:
[----:B------:R-:W-:Y:S05]  /*a660*/  BSYNC.RECONVERGENT B0 ;  /* 0x0000000000007941 */ /* 0x000fea0003800200 */
.L_x_717:
        /* <DEDUP_REMOVED lines=8> */
.L_x_720:
[----:B------:R-:W-:Y:S05]  /*a6f0*/  BSYNC.RECONVERGENT B0 ;  /* 0x0000000000007941 */ /* 0x000fea0003800200 */
.L_x_719:
[----:B------:R-:W-:Y:S06]  /*a700*/  BAR.SYNC.DEFER_BLOCKING 0x0 ;  /* 0x0000000000007b1d */ /* 0x000fec0000010000 */
[----:B------:R-:W-:Y:S04]  /*a710*/  BSSY.RECONVERGENT B0, `(.L_x_721) ;  /* 0x0000013000007945 */ /* 0x000fe80003800200 */
[----:B------:R-:W-:Y:S05]  /*a720*/  @P6 BRA `(.L_x_722) ;  /* 0x0000000000446947 */ /* 0x000fea0003800000 */
[----:B01----:R-:W0:Y:S02]  /*a730*/  LDS.128 R4, [R3] ;  /* 0x0000000003047984 */ /* 0x003e240000000c00 */
        /* <DEDUP_REMOVED lines=16> */
.L_x_722:
[----:B------:R-:W-:Y:S05]  /*a840*/  BSYNC.RECONVERGENT B0 ;  /* 0x0000000000007941 */ /* 0x000fea0003800200 */
.L_x_721:
        /* <DEDUP_REMOVED lines=8> */
.L_x_724:
[----:B------:R-:W-:Y:S05]  /*a8d0*/  BSYNC.RECONVERGENT B0 ;  /* 0x0000000000007941 */ /* 0x000fea0003800200 */
.L_x_723:
[----:B------:R-:W-:Y:S06]  /*a8e0*/  BAR.SYNC.DEFER_BLOCKING 0x0 ;  /* 0x0000000000007b1d */ /* 0x000fec0000010000 */
[----:B------:R-:W-:Y:S04]  /*a8f0*/  BSSY.RECONVERGENT B0, `(.L_x_725) ;  /* 0x0000013000007945 */ /* 0x000fe80003800200 */
[----:B------:R-:W-:Y:S05]  /*a900*/  @P5 BRA `(.L_x_726) ;  /* 0x0000000000445947 */ /* 0x000fea0003800000 */
[----:B012---:R-:W0:Y:S02]  /*a910*/  LDS.128 R4, [R3] ;  /* 0x0000000003047984 */ /* 0x007e240000000c00 */
        /* <DEDUP_REMOVED lines=16> */
.L_x_726:
[----:B------:R-:W-:Y:S05]  /*aa20*/  BSYNC.RECONVERGENT B0 ;  /* 0x0000000000007941 */ /* 0x000fea0003800200 */
.L_x_725:
[----:B------:R-:W-:Y:S06]  /*aa30*/  BAR.SYNC.DEFER_BLOCKING 0x0 ;  /* 0x0000000000007b1d */ /* 0x000fec0000010000 */
.L_x_715:
[----:B------:R-:W-:-:S13]  /*aa40*/  ISETP.GT.U32.OR P0, PT, R2, 0xf, P0 ;  /* 0x0000000f0200780c */ /* 0x000fda0000704470 */
[----:B------:R-:W-:Y:S05]  /*aa50*/  @P0 EXIT ;  /* 0x000000000000094d */ /* 0x000fea0003800000 */
[----:B------:R-:W3:Y:S02]  /*aa60*/  LDCU UR4, c[0x0][0x478] ;  /* 0x00008f00ff0477ac */ /* 0x000ee40008000800 */
[----:B---3--:R-:W-:-:S09]  /*aa70*/  UISETP.NE.AND UP0, UPT, UR4, 0x2, UPT ;  /* 0x000000020400788c */ /* 0x008fd2000bf05270 */
[----:B------:R-:W-:Y:S05]  /*aa80*/  BRA.U UP0, `(.L_x_727) ;  /* 0x0000000100e07547 */ /* 0x000fea000b800000 */
[----:B012---:R-:W0:Y:S01]  /*aa90*/  LDC.64 R2, c[0x0][0x470] ;  /* 0x00011c00ff027b82 */ /* 0x007e220000000a00 */
[----:B------:R-:W1:Y:S01]  /*aaa0*/  LDCU.64 UR4, c[0x0][0x380] ;  /* 0x00007000ff0477ac */ /* 0x000e620008000a00 */
[----:B0-----:R-:W2:Y:S01]  /*aab0*/  LDG.E R2, desc[UR36][R2.64] ;  /* 0x0000002402027981 */ /* 0x001ea2000c1e1900 */
[----:B------:R-:W-:-:S05]  /*aac0*/  VIADD R9, R0, UR8 ;  /* 0x0000000800097c36 */ /* 0x000fca0008000000 */
[----:B-1----:R-:W-:-:S04]  /*aad0*/  IADD3 R8, P0, PT, R9, UR4, RZ ;  /* 0x0000000409087c10 */ /* 0x002fc8000ff1e0ff */
[----:B------:R-:W-:Y:S01]  /*aae0*/  LEA.HI.X.SX32 R9, R9, UR5, 0x1, P0 ;  /* 0x0000000509097c11 */ /* 0x000fe200080f0eff */
        /* <DEDUP_REMOVED lines=17> */
[----:B------:R-:W-:Y:S02]  /*ac00*/  PRMT R3, R19, 0x7710, RZ ;  /* 0x0000771013037816 */ /* 0x000fe400000000ff */
[----:B0-----:R-:W-:Y:S01]  /*ac10*/  PRMT R4, R17, 0x8880, RZ ;  /* 0x0000888011047816 */ /* 0x001fe200000000ff */
[----:B------:R-:W0:Y:S01]  /*ac20*/  F2I.S8.NTZ R27, R27 ;  /* 0x0000001b001b7305 */ /* 0x000e220000202100 */
[----:B------:R-:W-:Y:S02]  /*ac30*/  SHF.L.U32 R3, R3, 0x8, RZ ;  /* 0x0000000803037819 */ /* 0x000fe400000006ff */
[----:B------:R-:W-:-:S04]  /*ac40*/  PRMT R4, R4, 0x7710, RZ ;  /* 0x0000771004047816 */ /* 0x000fc800000000ff */
[----:B------:R-:W-:Y:S01]  /*ac50*/  PRMT R4, R5, 0x4210, R4 ;  /* 0x0000421005047816 */ /* 0x000fe20000000004 */
[----:B------:R-:W1:Y:S03]  /*ac60*/  F2I.S8.NTZ R26, R26 ;  /* 0x0000001a001a7305 */ /* 0x000e660000202100 */
[----:B------:R-:W-:Y:S02]  /*ac70*/  LOP3.LUT R13, R4, 0xff00, R3, 0xf8, !PT ;  /* 0x0000ff00040d7812 */ /* 0x000fe400078ef803 */
[----:B--2---:R-:W-:Y:S02]  /*ac80*/  PRMT R4, R25, 0x8880, RZ ;  /* 0x0000888019047816 */ /* 0x004fe400000000ff */
[----:B0-----:R-:W-:Y:S01]  /*ac90*/  PRMT R27, R27, 0x8880, RZ ;  /* 0x000088801b1b7816 */ /* 0x001fe200000000ff */
[----:B------:R-:W0:Y:S01]  /*aca0*/  F2I.S8.NTZ R24, R24 ;  /* 0x0000001800187305 */ /* 0x000e220000202100 */
[----:B------:R-:W-:-:S02]  /*acb0*/  PRMT R4, R4, 0x7710, RZ ;  /* 0x0000771004047816 */ /* 0x000fc400000000ff */
[----:B------:R-:W-:Y:S02]  /*acc0*/  PRMT R0, R27, 0x7710, RZ ;  /* 0x000077101b007816 */ /* 0x000fe400000000ff */
[----:B------:R-:W-:Y:S02]  /*acd0*/  LOP3.LUT R4, R4, 0xff, RZ, 0xc0, !PT ;  /* 0x000000ff04047812 */ /* 0x000fe400078ec0ff */
[----:B-1----:R-:W-:Y:S01]  /*ace0*/  PRMT R3, R26, 0x8880, RZ ;  /* 0x000088801a037816 */ /* 0x002fe200000000ff */
[----:B------:R-:W1:Y:S01]  /*acf0*/  F2I.S8.NTZ R2, R2 ;  /* 0x0000000200027305 */ /* 0x000e620000202100 */
[----:B------:R-:W-:Y:S02]  /*ad00*/  LOP3.LUT R6, R0, 0xff, RZ, 0xc0, !PT ;  /* 0x000000ff00067812 */ /* 0x000fe400078ec0ff */
[----:B------:R-:W-:-:S03]  /*ad10*/  PRMT R3, R3, 0x7710, RZ ;  /* 0x0000771003037816 */ /* 0x000fc600000000ff */
[----:B------:R-:W-:Y:S01]  /*ad20*/  IMAD.WIDE.U32 R6, R6, 0x100, RZ ;  /* 0x0000010006067825 */ /* 0x000fe200078e00ff */
[----:B0-----:R-:W-:Y:S02]  /*ad30*/  PRMT R24, R24, 0x8880, RZ ;  /* 0x0000888018187816 */ /* 0x001fe400000000ff */
[----:B------:R-:W-:Y:S02]  /*ad40*/  LOP3.LUT R5, R3, 0xff, RZ, 0xc0, !PT ;  /* 0x000000ff03057812 */ /* 0x000fe400078ec0ff */
[----:B------:R-:W-:Y:S02]  /*ad50*/  PRMT R0, R24, 0x7710, RZ ;  /* 0x0000771018007816 */ /* 0x000fe400000000ff */
[----:B-1----:R-:W-:Y:S01]  /*ad60*/  PRMT R10, R2, 0x8880, RZ ;  /* 0x00008880020a7816 */ /* 0x002fe200000000ff */
[----:B------:R-:W-:Y:S01]  /*ad70*/  IMAD.WIDE.U32 R2, R4, 0x1000000, RZ ;  /* 0x0100000004027825 */ /* 0x000fe200078e00ff */
[----:B------:R-:W-:Y:S02]  /*ad80*/  LOP3.LUT R13, R13, 0xff, R0, 0xf8, !PT ;  /* 0x000000ff0d0d7812 */ /* 0x000fe400078ef800 */
[----:B------:R-:W-:Y:S01]  /*ad90*/  PRMT R0, R10, 0x7710, RZ ;  /* 0x000077100a007816 */ /* 0x000fe200000000ff */
[----:B------:R-:W-:-:S03]  /*ada0*/  IMAD.WIDE.U32 R4, R5, 0x10000, RZ ;  /* 0x0001000005047825 */ /* 0x000fc600078e00ff */
[----:B------:R-:W-:Y:S02]  /*adb0*/  LOP3.LUT R11, R6, R2, R4, 0xfe, !PT ;  /* 0x00000002060b7212 */ /* 0x000fe400078efe04 */
[----:B------:R-:W-:Y:S02]  /*adc0*/  LOP3.LUT R3, R5, R13, R3, 0xfe, !PT ;  /* 0x0000000d05037212 */ /* 0x000fe400078efe03 */
[----:B------:R-:W-:Y:S02]  /*add0*/  LOP3.LUT R2, R11, 0xff, R0, 0xf8, !PT ;  /* 0x000000ff0b027812 */ /* 0x000fe400078ef800 */
[----:B------:R-:W-:-:S05]  /*ade0*/  LOP3.LUT R3, R3, R7, RZ, 0xfc, !PT ;  /* 0x0000000703037212 */ /* 0x000fca00078efcff */
[----:B------:R-:W-:Y:S01]  /*adf0*/  STG.E.64 desc[UR36][R8.64], R2 ;  /* 0x0000000208007986 */ /* 0x000fe2000c101b24 */
[----:B------:R-:W-:Y:S05]  /*ae00*/  EXIT ;  /* 0x000000000000794d */ /* 0x000fea0003800000 */
.L_x_727:
[----:B012---:R-:W0:Y:S01]  /*ae10*/  LDC.64 R2, c[0x0][0x380] ;  /* 0x0000e000ff027b82 */ /* 0x007e220000000a00 */
[----:B------:R-:W-:Y:S02]  /*ae20*/  IADD3 R5, PT, PT, R0, UR8, RZ ;  /* 0x0000000800057c10 */ /* 0x000fe4000fffe0ff */
        /* <DEDUP_REMOVED lines=10> */
.L_x_590:
[----:B------:R-:W-:Y:S01]  /*aed0*/  MOV R12, 0x10 ;  /* 0x00000010000c7802 */ /* 0x000fe20000000f00 */
[----:B------:R-:W-:Y:S01]  /*aee0*/  IMAD.MOV.U32 R11, RZ, RZ, 0x1f ;  /* 0x0000001fff0b7424 */ /* 0x000fe200078e00ff */
[----:B------:R-:W-:-:S07]  /*aef0*/  MOV R15, 0xffffffff ;  /* 0xffffffff000f7802 */ /* 0x000fce0000000f00 */
[----:B------:R-:W-:Y:S05]  /*af00*/  WARPSYNC.COLLECTIVE R15, `(.L_x_728) ;  /* 0x000000000f087348 */ /* 0x000fea0003c00000 */
[----:B------:R0:W1:Y:S02]  /*af10*/  SHFL.BFLY P6, R14, R13, R12, R11 ;  /* 0x0c00000c0d0e7389 */ /* 0x00006400000c000b */
[----:B01----:R-:W-:Y:S05]  /*af20*/  ENDCOLLECTIVE ;  /* 0x000000000000791b */ /* 0x003fea0003800000 */
.L_x_728:
[----:B------:R-:W-:Y:S02]  /*af30*/  IMAD.MOV.U32 R12, RZ, RZ, 0x8 ;  /* 0x00000008ff0c7424 */ /* 0x000fe400078e00ff */
[----:B------:R-:W-:-:S05]  /*af40*/  FADD.FTZ R4, R13, R14 ;  /* 0x0000000e0d047221 */ /* 0x000fca0000010000 */
[----:B------:R-:W-:-:S07]  /*af50*/  MOV R13, R4 ;  /* 0x00000004000d7202 */ /* 0x000fce0000000f00 */
[----:B------:R-:W-:Y:S05]  /*af60*/  WARPSYNC.COLLECTIVE R15, `(.L_x_729) ;  /* 0x000000000f087348 */ /* 0x000fea0003c00000 */
[----:B------:R0:W1:Y:S02]  /*af70*/  SHFL.BFLY P6, R14, R13, R12, R11 ;  /* 0x0c00000c0d0e7389 */ /* 0x00006400000c000b */
[----:B01----:R-:W-:Y:S05]  /*af80*/  ENDCOLLECTIVE ;  /* 0x000000000000791b */ /* 0x003fea0003800000 */
.L_x_729:
[----:B------:R-:W-:Y:S01]  /*af90*/  MOV R12, 0x4 ;  /* 0x00000004000c7802 */ /* 0x000fe20000000f00 */
[----:B------:R-:W-:-:S05]  /*afa0*/  FADD.FTZ R5, R4, R14 ;  /* 0x0000000e04057221 */ /* 0x000fca0000010000 */
[----:B------:R-:W-:-:S07]  /*afb0*/  MOV R13, R5 ;  /* 0x00000005000d7202 */ /* 0x000fce0000000f00 */
[----:B------:R-:W-:Y:S05]  /*afc0*/  WARPSYNC.COLLECTIVE R15, `(.L_x_730) ;  /* 0x000000000f087348 */ /* 0x000fea0003c00000 */
[----:B------:R0:W1:Y:S02]  /*afd0*/  SHFL.BFLY P6, R14, R13, R12, R11 ;  /* 0x0c00000c0d0e7389 */ /* 0x00006400000c000b */
[----:B01----:R-:W-:Y:S05]  /*afe0*/  ENDCOLLECTIVE ;  /* 0x000000000000791b */ /* 0x003fea0003800000 */
.L_x_730:
[----:B------:R-:W-:Y:S01]  /*aff0*/  MOV R12, 0x2 ;  /* 0x00000002000c7802 */ /* 0x000fe20000000f00 */
[----:B------:R-:W-:-:S04]  /*b000*/  FADD.FTZ R6, R5, R14 ;  /* 0x0000000e05067221 */ /* 0x000fc80000010000 */
[----:B------:R-:W-:-:S07]  /*b010*/  IMAD.MOV.U32 R13, RZ, RZ, R6 ;  /* 0x000000ffff0d7224 */ /* 0x000fce00078e0006 */
[----:B------:R-:W-:Y:S05]  /*b020*/  WARPSYNC.COLLECTIVE R15, `(.L_x_731) ;  /* 0x000000000f087348 */ /* 0x000fea0003c00000 */
[----:B------:R0:W1:Y:S02]  /*b030*/  SHFL.BFLY P6, R14, R13, R12, R11 ;  /* 0x0c00000c0d0e7389 */ /* 0x00006400000c000b */
[----:B01----:R-:W-:Y:S05]  /*b040*/  ENDCOLLECTIVE ;  /* 0x000000000000791b */ /* 0x003fea0003800000 */
.L_x_731:
[----:B------:R-:W-:Y:S02]  /*b050*/  IMAD.MOV.U32 R12, RZ, RZ, 0x1 ;  /* 0x00000001ff0c7424 */ /* 0x000fe400078e00ff */
[----:B------:R-:W-:-:S05]  /*b060*/  FADD.FTZ R7, R6, R14 ;  /* 0x0000000e06077221 */ /* 0x000fca0000010000 */
[----:B------:R-:W-:-:S07]  /*b070*/  MOV R13, R7 ;  /* 0x00000007000d7202 */ /* 0x000fce0000000f00 */
[----:B------:R-:W-:Y:S05]  /*b080*/  WARPSYNC.COLLECTIVE R15, `(.L_x_732) ;  /* 0x000000000f087348 */ /* 0x000fea0003c00000 */
[----:B------:R0:W1:Y:S02]  /*b090*/  SHFL.BFLY P6, R14, R13, R12, R11 ;  /* 0x0c00000c0d0e7389 */ /* 0x00006400000c000b */
[----:B01----:R-:W-:Y:S05]  /*b0a0*/  ENDCOLLECTIVE ;  /* 0x000000000000791b */ /* 0x003fea0003800000 */
.L_x_732:
[----:B------:R-:W-:Y:S05]  /*b0b0*/  BRA `(.L_x_733) ;  /* 0xffffff7000587947 */ /* 0x000fea000383ffff */
.L_x_658:
[----:B------:R-:W-:Y:S01]  /*b0c0*/  BSSY B1, `(.L_x_734) ;  /* 0x0000007000017945 */ /* 0x000fe20003800000 */
[----:B------:R-:W-:Y:S01]  /*b0d0*/  MOV R12, 0x1 ;  /* 0x00000001000c7802 */ /* 0x000fe20000000f00 */
[----:B------:R-:W-:Y:S01]  /*b0e0*/  IMAD.MOV.U32 R15, RZ, RZ, -0x1 ;  /* 0xffffffffff0f7424 */ /* 0x000fe200078e00ff */
[----:B------:R-:W-:-:S07]  /*b0f0*/  MOV R11, 0x1f ;  /* 0x0000001f000b7802 */ /* 0x000fce0000000f00 */
[----:B------:R-:W-:Y:S05]  /*b100*/  WARPSYNC.COLLECTIVE R15, `(.L_x_735) ;  /* 0x000000000f087348 */ /* 0x000fea0003c00000 */
[----:B------:R0:W1:Y:S02]  /*b110*/  SHFL.BFLY P6, R14, R13, R12, R11 ;  /* 0x0c00000c0d0e7389 */ /* 0x00006400000c000b */
[----:B01----:R-:W-:Y:S05]  /*b120*/  ENDCOLLECTIVE ;  /* 0x000000000000791b */ /* 0x003fea0003800000 */
.L_x_735:
[----:B------:R-:W-:Y:S05]  /*b130*/  BSYNC B1 ;  /* 0x0000000000017941 */ /* 0x000fea0003800000 */
.L_x_734:
[----:B------:R-:W-:Y:S05]  /*b140*/  BRA `(.L_x_736) ;  /* 0xffffffa800047947 */ /* 0x000fea000383ffff */
.L_x_662:
[----:B------:R-:W-:Y:S01]  /*b150*/  HFMA2 R12, -RZ, RZ, 0, 9.5367431640625e-07 ;  /* 0x00000010ff0c7431 */ /* 0x000fe200000001ff */
[----:B------:R-:W-:Y:S01]  /*b160*/  BSSY B0, `(.L_x_737) ;  /* 0x0000007000007945 */ /* 0x000fe20003800000 */
[----:B------:R-:W-:Y:S01]  /*b170*/  MOV R13, R0 ;  /* 0x00000000000d7202 */ /* 0x000fe20000000f00 */
[----:B------:R-:W-:Y:S01]  /*b180*/  IMAD.MOV.U32 R11, RZ, RZ, 0x1f ;  /* 0x0000001fff0b7424 */ /* 0x000fe200078e00ff */
[----:B------:R-:W-:-:S07]  /*b190*/  MOV R15, 0xffffffff ;  /* 0xffffffff000f7802 */ /* 0x000fce0000000f00 */
[----:B-1-34-:R-:W-:Y:S05]  /*b1a0*/  WARPSYNC.COLLECTIVE R15, `(.L_x_738) ;  /* 0x000000000f087348 */ /* 0x01afea0003c00000 */
[----:B------:R0:W2:Y:S02]  /*b1b0*/  SHFL.BFLY P6, R14, R13, R12, R11 ;  /* 0x0c00000c0d0e7389 */ /* 0x0000a400000c000b */
[----:B01234-:R-:W-:Y:S05]  /*b1c0*/  ENDCOLLECTIVE ;  /* 0x000000000000791b */ /* 0x01ffea0003800000 */
.L_x_738:
[----:B------:R-:W-:Y:S05]  /*b1d0*/  BSYNC B0 ;  /* 0x0000000000007941 */ /* 0x000fea0003800000 */
.L_x_737:
[----:B------:R-:W-:Y:S01]  /*b1e0*/  HFMA2 R12, -RZ, RZ, 0, 4.76837158203125e-07 ;  /* 0x00000008ff0c7431 */ /* 0x000fe200000001ff */
[----:B------:R-:W-:Y:S01]  /*b1f0*/  FMNMX.FTZ R13, R14, R0, !PT ;  /* 0x000000000e0d7209 */ /* 0x000fe20007810000 */
[----:B------:R-:W-:Y:S01]  /*b200*/  IMAD.MOV.U32 R11, RZ, RZ, 0x1f ;  /* 0x0000001fff0b7424 */ /* 0x000fe200078e00ff */
[----:B------:R-:W-:-:S07]  /*b210*/  MOV R15, 0xffffffff ;  /* 0xffffffff000f7802 */ /* 0x000fce0000000f00 */
[----:B------:R-:W-:Y:S05]  /*b220*/  WARPSYNC.COLLECTIVE R15, `(.L_x_739) ;  /* 0x000000000f087348 */ /* 0x000fea0003c00000 */
[----:B------:R0:W1:Y:S02]  /*b230*/  SHFL.BFLY P6, R14, R13, R12, R11 ;  /* 0x0c00000c0d0e7389 */ /* 0x00006400000c000b */
[----:B01----:R-:W-:Y:S05]  /*b240*/  ENDCOLLECTIVE ;  /* 0x000000000000791b */ /* 0x003fea0003800000 */
.L_x_739:
[----:B------:R-:W-:Y:S01]  /*b250*/  IMAD.MOV.U32 R12, RZ, RZ, 0x4 ;  /* 0x00000004ff0c7424 */ /* 0x000fe200078e00ff */
[----:B------:R-:W-:-:S04]  /*b260*/  FMNMX.FTZ R4, R13, R14, !PT ;  /* 0x0000000e0d047209 */ /* 0x000fc80007810000 */
[----:B------:R-:W-:-:S07]  /*b270*/  MOV R13, R4 ;  /* 0x00000004000d7202 */ /* 0x000fce0000000f00 */
[----:B------:R-:W-:Y:S05]  /*b280*/  WARPSYNC.COLLECTIVE R15, `(.L_x_740) ;  /* 0x000000000f087348 */ /* 0x000fea0003c00000 */
[----:B------:R0:W1:Y:S02]  /*b290*/  SHFL.BFLY P6, R14, R13, R12, R11 ;  /* 0x0c00000c0d0e7389 */ /* 0x00006400000c000b */
[----:B01----:R-:W-:Y:S05]  /*b2a0*/  ENDCOLLECTIVE ;  /* 0x000000000000791b */ /* 0x003fea0003800000 */
.L_x_740:
[----:B------:R-:W-:Y:S01]  /*b2b0*/  HFMA2 R12, -RZ, RZ, 0, 1.1920928955078125e-07 ;  /* 0x00000002ff0c7431 */ /* 0x000fe200000001ff */
[----:B------:R-:W-:-:S04]  /*b2c0*/  FMNMX.FTZ R5, R4, R14, !PT ;  /* 0x0000000e04057209 */ /* 0x000fc80007810000 */
[----:B------:R-:W-:-:S07]  /*b2d0*/  MOV R13, R5 ;  /* 0x00000005000d7202 */ /* 0x000fce0000000f00 */
[----:B------:R-:W-:Y:S05]  /*b2e0*/  WARPSYNC.COLLECTIVE R15, `(.L_x_741) ;  /* 0x000000000f087348 */ /* 0x000fea0003c00000 */
[----:B------:R0:W1:Y:S02]  /*b2f0*/  SHFL.BFLY P6, R14, R13, R12, R11 ;  /* 0x0c00000c0d0e7389 */ /* 0x00006400000c000b */
[----:B01----:R-:W-:Y:S05]  /*b300*/  ENDCOLLECTIVE ;  /* 0x000000000000791b */ /* 0x003fea0003800000 */
.L_x_741:
[----:B------:R-:W-:Y:S05]  /*b310*/  BRA `(.L_x_742) ;  /* 0xffffffa8007c7947 */ /* 0x000fea000383ffff */
.L_x_743:
        /* <DEDUP_REMOVED lines=14> */
.L_x_4057:


//--------------------- .text._ZN4mmha33masked_multihead_attention_kernelItLi112ELi128ELi4ELi16ELi64ELb1ELb0EEEv26Multihead_attention_paramsIT_XT5_EE --------------------------
	.section	.text._ZN4mmha33masked_multihead_attention_kernelItLi112ELi128ELi4ELi16ELi64ELb1ELb0EEEv26Multihead_attention_paramsIT_XT5_EE,"ax",@progbits
	.align	128
        .global         _ZN4mmha33masked_multihead_attention_kernelItLi112ELi128ELi4ELi16ELi64ELb1ELb0EEEv26Multihead_attention_paramsIT_XT5_EE
        .type           _ZN4mmha33masked_multihead_attention_kernelItLi112ELi128ELi4ELi16ELi64ELb1ELb0EEEv26Multihead_attention_paramsIT_XT5_EE,@function
        .size           _ZN4mmha33masked_multihead_attention_kernelItLi112ELi128ELi4ELi16ELi64ELb1ELb0EEEv26Multihead_attention_paramsIT_XT5_EE,(.L_x_4058 - _ZN4mmha33masked_multihead_attention_kernelItLi112ELi128ELi4ELi16ELi64ELb1ELb0EEEv26Multihead_attention_paramsIT_XT5_EE)
        .other          _ZN4mmha33masked_multihead_attention_kernelItLi112ELi128ELi4ELi16ELi64ELb1ELb0EEEv26Multihead_attention_paramsIT_XT5_EE,@"STO_CUDA_ENTRY STV_DEFAULT"
_ZN4mmha33masked_multihead_attention_kernelItLi112ELi128ELi4ELi16ELi64ELb1ELb0EEEv26Multihead_attention_paramsIT_XT5_EE:
.text._ZN4mmha33masked_multihead_attention_kernelItLi112ELi128ELi4ELi16ELi64ELb1ELb0EEEv26Multihead_attention_paramsIT_XT5_EE:
        /* <DEDUP_REMOVED lines=14> */
.L_x_744:
        /* <DEDUP_REMOVED lines=48> */
[----:B------:R-:W-:Y:S01]  /*03e0*/  ISETP.NE.AND.EX P0, PT, R5, RZ, PT, P0 ;  /* 0x000000ff0500720c */ /* 0x000fe20003f05300 */
[----:B-1----:R-:W-:-:S06]  /*03f0*/  VIADD R4, R0, 0xffffffe ;  /* 0x0ffffffe00047836 */ /* 0x002fcc0000000000 */
[----:B------:R1:W2:Y:S01]  /*0400*/  F2I.FTZ.U32.TRUNC.NTZ R5, R4 ;  /* 0x0000000400057305 */ /* 0x0002a2000021f000 */
[----:B------:R-:W-:Y:S01]  /*0410*/  ISETP.EQ.AND P4, PT, RZ, UR9, P0 ;  /* 0x00000009ff007c0c */ /* 0x000fe20008782270 */
[----:B-1----:R-:W-:Y:S01]  /*0420*/  IMAD.MOV.U32 R4, RZ, RZ, RZ ;  /* 0x000000ffff047224 */ /* 0x002fe200078e00ff */
[----:B--2---:R-:W-:-:S11]  /*0430*/  IADD3 R7, PT, PT, RZ, -R5, RZ ;  /* 0x80000005ff077210 */ /* 0x004fd60007ffe0ff */
[----:B------:R-:W-:Y:S01]  /*0440*/  VOTEU.ANY UP2, P4 ;  /* 0x0000000000ff7886 */ /* 0x000fe20002040100 */
[----:B------:R-:W-:-:S04]  /*0450*/  IMAD R7, R7, R6, RZ ;  /* 0x0000000607077224 */ /* 0x000fc800078e02ff */
[----:B------:R-:W1:Y:S01]  /*0460*/  @UP2 LDCU.64 UR4, c[0x0][0x460] ;  /* 0x00008c00ff0427ac */ /* 0x000e620008000a00 */
[----:B------:R-:W-:Y:S01]  /*0470*/  IMAD.HI.U32 R5, R5, R7, R4 ;  /* 0x0000000705057227 */ /* 0x000fe200078e0004 */
[----:B------:R-:W-:Y:S01]  /*0480*/  PLOP3.LUT P0, PT, PT, PT, UP2, 0x80, 0x8 ;  /* 0x000000000008781c */ /* 0x000fe20003f0f028 */
[----:B-1----:R-:W-:Y:S01]  /*0490*/  @UP2 UIMAD.WIDE UR4, UR41, 0x4, UR4 ;  /* 0x00000004290428a5 */ /* 0x002fe2000f8e0204 */
        /* <DEDUP_REMOVED lines=9> */
[----:B------:R-:W1:Y:S04]  /*0530*/  LDCU UR4, c[0x0][0x3e8] ;  /* 0x00007d00ff0477ac */ /* 0x000e680008000800 */
[----:B------:R2:W5:Y:S06]  /*0540*/  @P0 LDG.E R3, desc[UR36][R2.64] ;  /* 0x0000002402030981 */ /* 0x00056c000c1e1900 */
[----:B------:R-:W-:Y:S01]  /*0550*/  ISETP.GT.U32.AND P0, PT, R6, UR40, PT ;  /* 0x0000002806007c0c */ /* 0x000fe2000bf04070 */
[----:B--2---:R-:W2:-:S12]  /*0560*/  S2R R2, SR_TID.X ;  /* 0x0000000000027919 */ /* 0x004e980000002100 */
[----:B------:R-:W-:-:S04]  /*0570*/  @!P0 IADD3 R0, PT, PT, -R6, UR40, RZ ;  /* 0x0000002806008c10 */ /* 0x000fc8000fffe1ff */
[----:B------:R-:W-:-:S13]  /*0580*/  @!P0 R2UR UR40, R0 ;  /* 0x00000000002882ca */ /* 0x000fda00000e0000 */
[----:B------:R-:W-:Y:S01]  /*0590*/  ISETP.GT.U32.AND P0, PT, R6, UR40, PT ;  /* 0x0000002806007c0c */ /* 0x000fe2000bf04070 */
[----:B-1----:R-:W-:Y:S02]  /*05a0*/  UISETP.NE.AND UP1, UPT, UR4, URZ, UPT ;  /* 0x000000ff0400728c */ /* 0x002fe4000bf25270 */
[----:B------:R-:W-:Y:S02]  /*05b0*/  UP2UR UR43, UPR, URZ, 0x4 ;  /* 0x00000004ff2b7883 */ /* 0x000fe40008000000 */
[----:B------:R-:W-:Y:S01]  /*05c0*/  UISETP.GE.AND UP2, UPT, UR44, URZ, UPT ;  /* 0x000000ff2c00728c */ /* 0x000fe2000bf46270 */
[----:B--2---:R-:W-:-:S07]  /*05d0*/  ISETP.GT.U32.AND P3, PT, R2, 0x1b, PT ;  /* 0x0000001b0200780c */ /* 0x004fce0003f64070 */
        /* <DEDUP_REMOVED lines=38> */
.L_x_746:
[----:B------:R-:W-:Y:S05]  /*0840*/  BSYNC.RECONVERGENT B0 ;  /* 0x0000000000007941 */ /* 0x000fea0003800200 */
.L_x_745:
        /* <DEDUP_REMOVED lines=10> */
[----:B------:R-:W-:Y:S01]  /*08f0*/  CS2R R18, SRZ ;  /* 0x0000000000127805 */ /* 0x000fe2000001ff00 */
[----:B------:R-:W4:Y:S02]  /*0900*/  LDC R20, c[0x0][0x400] ;  /* 0x00010000ff147b82 */ /* 0x000f240000000800 */
[----:B------:R-:W-:Y:S01]  /*0910*/  VOTEU.ANY UP0, P0 ;  /* 0x0000000000ff7886 */ /* 0x000fe20000000100 */
[----:B------:R-:W-:Y:S01]  /*0920*/  PLOP3.LUT P0, PT, PT, PT, UP1, 0x40, 0x4 ;  /* 0x000000000004781c */ /* 0x000fe20003f0e818 */
[----:B------:R-:W-:Y:S01]  /*0930*/  UISETP.NE.AND.EX UP0, UPT, UR8, URZ, UPT, UP0 ;  /* 0x000000ff0800728c */ /* 0x000fe2000bf05300 */
[----:B------:R-:W-:Y:S01]  /*0940*/  @!P3 IMAD R0, R12, UR42, R25 ;  /* 0x0000002a0c00bc24 */ /* 0x000fe2000f8e0219 */
[----:B-1----:R-:W-:-:S02]  /*0950*/  ISETP.NE.U32.AND P2, PT, RZ, UR10, PT ;  /* 0x0000000aff007c0c */ /* 0x002fc4000bf45070 */
[C---:B------:R-:W-:Y:S02]  /*0960*/  ISETP.GT.U32.OR P0, PT, R2.reuse, 0x1f, P0 ;  /* 0x0000001f0200780c */ /* 0x040fe40000704470 */
[----:B------:R-:W-:Y:S02]  /*0970*/  ISETP.NE.AND.EX P2, PT, RZ, UR11, PT, P2 ;  /* 0x0000000bff007c0c */ /* 0x000fe4000bf45320 */
[----:B---3--:R-:W-:Y:S02]  /*0980*/  ISETP.NE.U32.AND P1, PT, RZ, UR4, PT ;  /* 0x00000004ff007c0c */ /* 0x008fe4000bf25070 */
[----:B------:R-:W-:Y:S02]  /*0990*/  ISETP.GT.U32.OR P2, PT, R2, 0x1b, !P2 ;  /* 0x0000001b0200780c */ /* 0x000fe40005744470 */
[----:B------:R-:W-:Y:S01]  /*09a0*/  ISETP.NE.AND.EX P1, PT, RZ, UR5, PT, P1 ;  /* 0x00000005ff007c0c */ /* 0x000fe2000bf25310 */
[----:B------:R-:W1:Y:S01]  /*09b0*/  @UP0 LDCU.64 UR4, c[0x0][0x418] ;  /* 0x00008300ff0407ac */ /* 0x000e620008000a00 */
[----:B------:R-:W-:-:S02]  /*09c0*/  ISETP.NE.OR P2, PT, RZ, UR9, P2 ;  /* 0x00000009ff007c0c */ /* 0x000fc40009745670 */
[----:B------:R-:W-:Y:S01]  /*09d0*/  ISETP.GT.U32.OR P1, PT, R2, 0x1b, !P1 ;  /* 0x0000001b0200780c */ /* 0x000fe20004f24470 */
[----:B------:R-:W3:Y:S01]  /*09e0*/  @!P0 LDC.64 R10, c[0x0][0x450] ;  /* 0x00011400ff0a8b82 */ /* 0x000ee20000000a00 */
[----:B-----5:R-:W-:Y:S01]  /*09f0*/  @P4 R2UR UR38, R3 ;  /* 0x00000000032642ca */ /* 0x020fe200000e0000 */
[----:B------:R-:W-:Y:S01]  /*0a00*/  VOTEU.ALL UP1, P0 ;  /* 0x0000000000ff7886 */ /* 0x000fe20000020000 */
[----:B------:R-:W-:Y:S01]  /*0a10*/  @!P3 IMAD R3, R27, R12, UR44 ;  /* 0x0000002c1b03be24 */ /* 0x000fe2000f8e020c */
[----:B------:R-:W-:Y:S01]  /*0a20*/  PLOP3.LUT P4, PT, PT, PT, UP0, 0x80, 0x8 ;  /* 0x000000000008781c */ /* 0x000fe20003f8f008 */
[----:B------:R-:W-:-:S03]  /*0a30*/  IMAD.U32 R12, RZ, RZ, UR46 ;  /* 0x0000002eff0c7e24 */ /* 0x000fc6000f8e00ff */
[----:B------:R-:W-:Y:S01]  /*0a40*/  @!P3 LEA R15, R3, R0, 0x3 ;  /* 0x00000000030fb211 */ /* 0x000fe200078e18ff */
[----:B------:R-:W-:Y:S01]  /*0a50*/  IMAD R3, R12, 0x70, R17 ;  /* 0x000000700c037824 */ /* 0x000fe200078e0211 */
[----:B------:R-:W4:Y:S01]  /*0a60*/  @!P2 LDC.64 R8, c[0x0][0x3a0] ;  /* 0x0000e800ff08ab82 */ /* 0x000f220000000a00 */
[----:B------:R-:W-:Y:S02]  /*0a70*/  CS2R R22, SRZ ;  /* 0x0000000000167805 */ /* 0x000fe4000001ff00 */
[----:B--2---:R-:W-:Y:S01]  /*0a80*/  @!P3 IMAD.WIDE R4, R15, 0x2, R4 ;  /* 0x000000020f04b825 */ /* 0x004fe200078e0204 */
[----:B------:R-:W-:Y:S02]  /*0a90*/  @!UP1 UIMAD UR6, UR38, UR6, URZ ;  /* 0x00000006260692a4 */ /* 0x000fe4000f8e02ff */
[----:B-1----:R-:W-:Y:S02]  /*0aa0*/  @UP0 UIMAD.WIDE.U32 UR4, UR7, 0x4, UR4 ;  /* 0x00000004070408a5 */ /* 0x002fe4000f8e0004 */
[----:B0-----:R-:W0:Y:S01]  /*0ab0*/  @!P1 LDC.64 R6, c[0x0][0x390] ;  /* 0x0000e400ff069b82 */ /* 0x001e220000000a00 */
[----:B------:R-:W2:Y:S01]  /*0ac0*/  @!P3 LDG.E.64 R22, desc[UR36][R4.64] ;  /* 0x000000240416b981 */ /* 0x000ea2000c1e1b00 */
[----:B------:R-:W-:Y:S01]  /*0ad0*/  IMAD.U32 R0, RZ, RZ, UR6 ;  /* 0x00000006ff007e24 */ /* 0x000fe2000f8e00ff */
[----:B------:R-:W-:-:S02]  /*0ae0*/  CS2R R14, SRZ ;  /* 0x00000000000e7805 */ /* 0x000fc4000001ff00 */
[----:B------:R-:W-:Y:S01]  /*0af0*/  MOV R12, UR4 ;  /* 0x00000004000c7c02 */ /* 0x000fe20008000f00 */
[----:B------:R-:W-:Y:S02]  /*0b00*/  IMAD.U32 R13, RZ, RZ, UR5 ;  /* 0x00000005ff0d7e24 */ /* 0x000fe4000f8e00ff */
[----:B------:R-:W-:Y:S01]  /*0b10*/  @!P0 IMAD R21, R0, 0x70, R3 ;  /* 0x0000007000158824 */ /* 0x000fe200078e0203 */
[----:B------:R-:W1:Y:S02]  /*0b20*/  LDCU.U8 UR4, c[0x0][0x404] ;  /* 0x00008080ff0477ac */ /* 0x000e640008000000 */
[----:B------:R-:W2:Y:S01]  /*0b30*/  @P4 LDG.E R12, desc[UR36][R12.64] ;  /* 0x000000240c0c4981 */ /* 0x000ea2000c1e1900 */
[----:B----4-:R-:W-:-:S05]  /*0b40*/  @!P2 IMAD.WIDE.U32 R8, R3, 0x2, R8 ;  /* 0x000000020308a825 */ /* 0x010fca00078e0008 */
[----:B------:R-:W4:Y:S01]  /*0b50*/  @!P2 LDG.E.64 R18, desc[UR36][R8.64] ;  /* 0x000000240812a981 */ /* 0x000f22000c1e1b00 */
[----:B---3--:R-:W-:-:S04]  /*0b60*/  @!P0 IMAD.WIDE R10, R21, 0x2, R10 ;  /* 0x00000002150a8825 */ /* 0x008fc800078e020a */
[----:B0-----:R-:W-:Y:S02]  /*0b70*/  @!P1 IMAD.WIDE.U32 R6, R3, 0x2, R6 ;  /* 0x0000000203069825 */ /* 0x001fe400078e0006 */
[----:B------:R-:W3:Y:S04]  /*0b80*/  @!P0 LDG.E.64 R10, desc[UR36][R10.64] ;  /* 0x000000240a0a8981 */ /* 0x000ee8000c1e1b00 */
[----:B------:R-:W3:Y:S01]  /*0b90*/  @!P1 LDG.E.64 R14, desc[UR36][R6.64] ;  /* 0x00000024060e9981 */ /* 0x000ee2000c1e1b00 */
[----:B------:R-:W-:Y:S02]  /*0ba0*/  ISETP.NE.AND P2, PT, RZ, UR9, PT ;  /* 0x00000009ff007c0c */ /* 0x000fe4000bf45270 */
[----:B-1----:R-:W-:-:S04]  /*0bb0*/  ISETP.NE.AND P1, PT, RZ, UR4, PT ;  /* 0x00000004ff007c0c */ /* 0x002fc8000bf25270 */
[----:B------:R-:W-:Y:S01]  /*0bc0*/  ISETP.LT.OR P1, PT, R20, 0x1, P1 ;  /* 0x000000011400780c */ /* 0x000fe20000f21670 */
[----:B------:R-:W-:Y:S01]  /*0bd0*/  UMOV UR39, URZ ;  /* 0x000000ff00277c82 */ /* 0x000fe20008000000 */
[----:B------:R-:W-:Y:S01]  /*0be0*/  BSSY.RECONVERGENT B6, `(.L_x_747) ;  /* 0x0000138000067945 */ /* 0x000fe20003800200 */
[----:B--2---:R-:W-:-:S04]  /*0bf0*/  @P4 R2UR UR39, R12 ;  /* 0x000000000c2742ca */ /* 0x004fc800000e0000 */
[----:B----4-:R-:W-:Y:S02]  /*0c00*/  @!P2 HFMA2 R22, R22, 1, 1, R18 ;  /* 0x3c003c001616a831 */ /* 0x010fe40000000012 */
[----:B------:R-:W-:-:S04]  /*0c10*/  @!P2 HADD2 R23, R23, R19 ;  /* 0x000000131717a230 */ /* 0x000fc80000000000 */
[----:B---3--:R-:W-:Y:S02]  /*0c20*/  @!P0 HFMA2 R23, R23, R11, -RZ ;  /* 0x0000000b17178231 */ /* 0x008fe400001000ff */
        /* <DEDUP_REMOVED lines=8> */
[----:B------:R-:W-:Y:S01]  /*0cb0*/  UIADD3 UR4, UPT, UPT, -UR39, UR9, URZ ;  /* 0x0000000927047290 */ /* 0x000fe2000fffe1ff */
[----:B------:R-:W-:Y:S01]  /*0cc0*/  IADD3 R0, PT, PT, R17, 0x2, RZ ;  /* 0x0000000211007810 */ /* 0x000fe20007ffe0ff */
        /* <DEDUP_REMOVED lines=47> */
.L_x_749:
[----:B------:R-:W-:-:S13]  /*0fc0*/  ISETP.GE.AND P0, PT, R17, R20, PT ;  /* 0x000000141100720c */ /* 0x000fda0003f06270 */
[----:B------:R-:W-:Y:S05]  /*0fd0*/  @P0 BRA `(.L_x_750) ;  /* 0x0000000c00e00947 */ /* 0x000fea0003800000 */
[----:B------:R-:W-:Y:S01]  /*0fe0*/  I2FP.F32.U32 R20, R20 ;  /* 0x0000001400147245 */ /* 0x000fe20000201000 */
[----:B------:R-:W-:Y:S01]  /*0ff0*/  VIADD R0, R17, 0x2 ;  /* 0x0000000211007836 */ /* 0x000fe20000000000 */
[----:B------:R-:W-:Y:S01]  /*1000*/  UIADD3 UR4, UPT, UPT, -UR39, UR9, URZ ;  /* 0x0000000927047290 */ /* 0x000fe2000fffe1ff */
[--C-:B------:R-:W-:Y:S01]  /*1010*/  HADD2.F32 R7, -RZ, R29.reuse.H1_H1 ;  /* 0x3000001dff077230 */ /* 0x100fe20000004100 */
[----:B------:R-:W0:Y:S01]  /*1020*/  MUFU.RCP R3, R20 ;  /* 0x0000001400037308 */ /* 0x000e220000001000 */
[----:B------:R-:W-:Y:S01]  /*1030*/  HADD2.F32 R29, -RZ, R29.H0_H0 ;  /* 0x2000001dff1d7230 */ /* 0x000fe20000004100 */
[----:B------:R-:W-:-:S05]  /*1040*/  I2FP.F32.U32 R0, R0 ;  /* 0x0000000000007245 */ /* 0x000fca0000201000 */
[----:B0-----:R-:W-:Y:S01]  /*1050*/  FMUL.FTZ R4, R0, R3 ;  /* 0x0000000300047220 */ /* 0x001fe20000410000 */
[----:B------:R-:W-:-:S03]  /*1060*/  I2FP.F32.U32 R0, R17 ;  /* 0x0000001100007245 */ /* 0x000fc60000201000 */
[----:B------:R-:W-:Y:S02]  /*1070*/  FMUL.FTZ R4, R4, 13.28771209716796875 ;  /* 0x41549a7804047820 */ /* 0x000fe40000410000 */
[----:B------:R-:W-:Y:S02]  /*1080*/  FMUL.FTZ R0, R0, R3 ;  /* 0x0000000300007220 */ /* 0x000fe40000410000 */
[----:B------:R-:W0:Y:S02]  /*1090*/  MUFU.EX2 R5, -R4 ;  /* 0x8000000400057308 */ /* 0x000e240000000800 */
[----:B------:R-:W-:Y:S01]  /*10a0*/  FMUL.FTZ R3, R0, 13.28771209716796875 ;  /* 0x41549a7800037820 */ /* 0x000fe20000410000 */
[----:B------:R-:W-:-:S05]  /*10b0*/  I2FP.F32.S32 R0, UR4 ;  /* 0x0000000400007c45 */ /* 0x000fca0008201400 */
        /* <DEDUP_REMOVED lines=22> */
.L_x_748:
        /* <DEDUP_REMOVED lines=13> */
[----:B0-----:R-:W-:Y:S02]  /*12f0*/  IMAD.MOV.U32 R4, RZ, RZ, RZ ;  /* 0x000000ffff047224 */ /* 0x001fe400078e00ff */
[----:B-1----:R-:W-:-:S04]  /*1300*/  IMAD.MOV R6, RZ, RZ, -R5 ;  /* 0x000000ffff067224 */ /* 0x002fc800078e0a05 */
[----:B------:R-:W-:Y:S01]  /*1310*/  IMAD R7, R6, R3, RZ ;  /* 0x0000000306077224 */ /* 0x000fe200078e02ff */
[----:B------:R-:W-:-:S03]  /*1320*/  MOV R6, R8 ;  /* 0x0000000800067202 */ /* 0x000fc60000000f00 */
        /* <DEDUP_REMOVED lines=36> */
.L_x_751:
        /* <DEDUP_REMOVED lines=15> */
.L_x_752:
        /* <DEDUP_REMOVED lines=81> */
.L_x_758:
[----:B------:R-:W-:Y:S05]  /*1b70*/  BSYNC.RECONVERGENT B2 ;  /* 0x0000000000027941 */ /* 0x000fea0003800200 */
.L_x_757:
[C-C-:B------:R-:W-:Y:S02]  /*1b80*/  PRMT R6, R22.reuse, 0x5410, R23.reuse ;  /* 0x0000541016067816 */ /* 0x140fe40000000017 */
[----:B------:R-:W-:-:S03]  /*1b90*/  PRMT R7, R22, 0x7632, R23 ;  /* 0x0000763216077816 */ /* 0x000fc60000000017 */
[----:B------:R0:W-:Y:S04]  /*1ba0*/  STS [R21], R6 ;  /* 0x0000000615007388 */ /* 0x0001e80000000800 */
[----:B------:R0:W-:Y:S01]  /*1bb0*/  STS [R20], R7 ;  /* 0x0000000714007388 */ /* 0x0001e20000000800 */
[----:B------:R-:W-:Y:S05]  /*1bc0*/  BRA `(.L_x_759) ;  /* 0x00000000009c7947 */ /* 0x000fea0003800000 */
.L_x_756:
        /* <DEDUP_REMOVED lines=39> */
.L_x_759:
[----:B------:R-:W-:Y:S05]  /*1e40*/  BSYNC.RECONVERGENT B1 ;  /* 0x0000000000017941 */ /* 0x000fea0003800200 */
.L_x_755:
[C-C-:B0-----:R-:W-:Y:S02]  /*1e50*/  PRMT R6, R28.reuse, 0x5410, R29.reuse ;  /* 0x000054101c067816 */ /* 0x141fe4000000001d */
[----:B------:R-:W-:-:S03]  /*1e60*/  PRMT R7, R28, 0x7632, R29 ;  /* 0x000076321c077816 */ /* 0x000fc6000000001d */
[----:B------:R0:W-:Y:S04]  /*1e70*/  STS [R5], R6 ;  /* 0x0000000605007388 */ /* 0x0001e80000000800 */
[----:B------:R0:W-:Y:S02]  /*1e80*/  STS [R4], R7 ;  /* 0x0000000704007388 */ /* 0x0001e40000000800 */
.L_x_754:
[----:B------:R-:W-:Y:S05]  /*1e90*/  BSYNC.RECONVERGENT B0 ;  /* 0x0000000000007941 */ /* 0x000fea0003800200 */
.L_x_753:
        /* <DEDUP_REMOVED lines=10> */
.L_x_761:
[----:B------:R-:W-:Y:S05]  /*1f40*/  BSYNC.RECONVERGENT B0 ;  /* 0x0000000000007941 */ /* 0x000fea0003800200 */
.L_x_760:
[----:B------:R-:W-:Y:S06]  /*1f50*/  BAR.SYNC.DEFER_BLOCKING 0x0 ;  /* 0x0000000000007b1d */ /* 0x000fec0000010000 */
.L_x_750:
[----:B------:R-:W-:Y:S05]  /*1f60*/  BSYNC.RECONVERGENT B6 ;  /* 0x0000000000067941 */ /* 0x000fea0003800200 */
.L_x_747:
[----:B------:R-:W3:Y:S01]  /*1f70*/  LDCU UR4, c[0x0][0x3f4] ;  /* 0x00007e80ff0477ac */ /* 0x000ee20008000800 */
[----:B------:R-:W-:Y:S02]  /*1f80*/  ISETP.GT.U32.AND P0, PT, R2, 0x1f, PT ;  /* 0x0000001f0200780c */ /* 0x000fe40003f04070 */
[----:B------:R-:W-:Y:S02]  /*1f90*/  MOV R67, 0xff7fffff ;  /* 0xff7fffff00437802 */ /* 0x000fe40000000f00 */
[----:B---3--:R-:W-:-:S05]  /*1fa0*/  MOV R0, UR4 ;  /* 0x0000000400007c02 */ /* 0x008fca0008000f00 */
[----:B------:R-:W-:-:S05]  /*1fb0*/  IMAD.MOV R3, RZ, RZ, -R0 ;  /* 0x000000ffff037224 */ /* 0x000fca00078e0a00 */
[----:B------:R-:W-:-:S04]  /*1fc0*/  VIADDMNMX R3, R3, UR45, RZ, !PT ;  /* 0x0000002d03037c46 */ /* 0x000fc8000f8001ff */
[----:B------:R-:W-:Y:S01]  /*1fd0*/  R2UR UR11, R3 ;  /* 0x00000000030b72ca */ /* 0x000fe200000e0000 */
[----:B------:R-:W-:-:S14]  /*1fe0*/  @P0 BRA `(.L_x_762) ;  /* 0x0000000000f80947 */ /* 0x000fdc0003800000 */
[----:B------:R-:W3:Y:S01]  /*1ff0*/  LDCU UR4, c[0x0][0x40c] ;  /* 0x00008180ff0477ac */ /* 0x000ee20008000800 */
[----:B0-----:R-:W0:Y:S01]  /*2000*/  S2R R7, SR_CgaCtaId ;  /* 0x0000000000077919 */ /* 0x001e220000008800 */
[----:B------:R-:W-:Y:S01]  /*2010*/  MOV R9, 0x400 ;  /* 0x0000040000097802 */ /* 0x000fe20000000f00 */
[----:B------:R-:W-:Y:S02]  /*2020*/  IMAD R27, R27, R0, UR40 ;  /* 0x000000281b1b7e24 */ /* 0x000fe4000f8e0200 */
[----:B--2-4-:R-:W-:Y:S02]  /*2030*/  HMUL2 R11, R29, R23 ;  /* 0x000000171d0b7232 */ /* 0x014fe40000000000 */
[----:B------:R-:W-:Y:S02]  /*2040*/  IMAD R8, R0, UR42, R25 ;  /* 0x0000002a00087c24 */ /* 0x000fe4000f8e0219 */
[----:B------:R-:W-:Y:S02]  /*2050*/  VIADD R3, R9, 0x10 ;  /* 0x0000001009037836 */ /* 0x000fe40000000000 */
[----:B------:R-:W-:-:S02]  /*2060*/  IMAD R27, R27, 0x8, R8 ;  /* 0x000000081b1b7824 */ /* 0x000fc400078e0208 */
[----:B------:R-:W-:Y:S01]  /*2070*/  HFMA2 R11, R28, R22, R11 ;  /* 0x000000161c0b7231 */ /* 0x000fe2000000000b */
[----:B---3--:R-:W-:Y:S01]  /*2080*/  ISETP.NE.AND P1, PT, RZ, UR4, PT ;  /* 0x00000004ff007c0c */ /* 0x008fe2000bf25270 */
[----:B------:R-:W-:-:S03]  /*2090*/  UMOV UR4, 0xffffffff ;  /* 0xffffffff00047882 */ /* 0x000fc60000000000 */
[----:B------:R-:W-:Y:S01]  /*20a0*/  HADD2.F32 R13, -RZ, R11.H0_H0 ;  /* 0x2000000bff0d7230 */ /* 0x000fe20000004100 */
[----:B------:R-:W-:-:S08]  /*20b0*/  ISETP.GT.U32.OR P0, PT, R2, 0x1b, P1 ;  /* 0x0000001b0200780c */ /* 0x000fd00000f04470 */
[----:B------:R-:W-:Y:S02]  /*20c0*/  @!P1 IADD3 R6, PT, PT, R9, 0x110, RZ ;  /* 0x0000011009069810 */ /* 0x000fe40007ffe0ff */
[----:B0-----:R-:W-:-:S03]  /*20d0*/  LEA R3, R7, R3, 0x18 ;  /* 0x0000000307037211 */ /* 0x001fc600078ec0ff */
[----:B-1----:R-:W0:Y:S01]  /*20e0*/  @!P0 LDC.64 R4, c[0x0][0x3b8] ;  /* 0x0000ee00ff048b82 */ /* 0x002e220000000a00 */
[----:B------:R-:W-:Y:S01]  /*20f0*/  @!P1 LEA R7, R7, R6, 0x18 ;  /* 0x0000000607079211 */ /* 0x000fe200078ec0ff */
[----:B------:R-:W-:Y:S01]  /*2100*/  HADD2.F32 R6, -RZ, R11.H1_H1 ;  /* 0x3000000bff067230 */ /* 0x000fe20000004100 */
[----:B------:R-:W-:-:S03]  /*2110*/  LEA R3, R2, R3, 0x3 ;  /* 0x0000000302037211 */ /* 0x000fc600078e18ff */
[----:B------:R-:W-:Y:S02]  /*2120*/  @!P1 IMAD R7, R2, 0x8, R7 ;  /* 0x0000000802079824 */ /* 0x000fe400078e0207 */
[----:B------:R-:W-:Y:S01]  /*2130*/  FADD.FTZ R13, R13, R6 ;  /* 0x000000060d0d7221 */ /* 0x000fe20000010000 */
        /* <DEDUP_REMOVED lines=14> */
.L_x_901:
        /* <DEDUP_REMOVED lines=27> */
.L_x_762:
[----:B------:R-:W-:Y:S05]  /*23d0*/  WARPSYNC.ALL ;  /* 0x0000000000007948 */ /* 0x000fea0003800000 */
[----:B------:R-:W5:Y:S08]  /*23e0*/  S2UR UR18, SR_CgaCtaId ;  /* 0x00000000001279c3 */ /* 0x000f700000008800 */
[----:B------:R-:W-:Y:S01]  /*23f0*/  BAR.SYNC.DEFER_BLOCKING 0x0 ;  /* 0x0000000000007b1d */ /* 0x000fe20000010000 */
[----:B------:R-:W-:-:S02]  /*2400*/  LOP3.LUT R17, R17, 0xc, RZ, 0xc0, !PT ;  /* 0x0000000c11117812 */ /* 0x000fc400078ec0ff */
[----:B------:R-:W-:Y:S02]  /*2410*/  SHF.R.U32.HI R11, RZ, 0x2, R2 ;  /* 0x00000002ff0b7819 */ /* 0x000fe40000011602 */
[----:B01----:R-:W-:Y:S01]  /*2420*/  SHF.L.U32 R4, R2, 0x1, RZ ;  /* 0x0000000102047819 */ /* 0x003fe200000006ff */
[----:B------:R-:W-:Y:S01]  /*2430*/  UMOV UR10, 0x400 ;  /* 0x00000400000a7882 */ /* 0x000fe20000000000 */
[----:B------:R-:W0:Y:S02]  /*2440*/  LDCU UR16, c[0x0][0x40c] ;  /* 0x00008180ff1077ac */ /* 0x000e240008000800 */
[----:B------:R-:W-:Y:S01]  /*2450*/  LOP3.LUT R12, R4, 0x6, RZ, 0xc0, !PT ;  /* 0x00000006040c7812 */ /* 0x000fe200078ec0ff */
[----:B------:R-:W-:Y:S01]  /*2460*/  UIADD3 UR4, UPT, UPT, UR10, 0x10, URZ ;  /* 0x000000100a047890 */ /* 0x000fe2000fffe0ff */
[----:B------:R-:W1:Y:S01]  /*2470*/  LDCU UR6, c[0x0][0x3f0] ;  /* 0x00007e00ff0677ac */ /* 0x000e620008000800 */
[----:B------:R-:W2:Y:S01]  /*2480*/  LDCU UR21, c[0x0][0x40c] ;  /* 0x00008180ff1577ac */ /* 0x000ea20008000800 */
[----:B------:R-:W2:Y:S01]  /*2490*/  LDCU UR20, c[0x0][0x3f8] ;  /* 0x00007f00ff1477ac */ /* 0x000ea20008000800 */
[----:B-----5:R-:W-:-:S02]  /*24a0*/  ULEA UR4, UR18, UR4, 0x18 ;  /* 0x0000000412047291 */ /* 0x020fc4000f8ec0ff */
[----:B0-----:R-:W-:Y:S01]  /*24b0*/  UISETP.NE.AND UP0, UPT, UR16, URZ, UPT ;  /* 0x000000ff1000728c */ /* 0x001fe2000bf05270 */
[----:B------:R-:W0:Y:S01]  /*24c0*/  LDCU UR22, c[0x0][0x410] ;  /* 0x00008200ff1677ac */ /* 0x000e220008000800 */
[----:B-1----:R-:W-:-:S05]  /*24d0*/  UIMAD UR6, UR41, UR6, UR46 ;  /* 0x00000006290672a4 */ /* 0x002fca000f8e022e */
[----:B------:R1:W0:Y:S01]  /*24e0*/  LDS R66, [R17+UR4] ;  /* 0x0000000411427984 */ /* 0x0002220008000800 */
[----:B------:R-:W0:Y:S03]  /*24f0*/  LDCU.64 UR8, c[0x0][0x3b8] ;  /* 0x00007700ff0877ac */ /* 0x000e260008000a00 */
[----:B------:R1:W0:Y:S01]  /*2500*/  LDS R65, [R17+UR4+0x10] ;  /* 0x0000100411417984 */ /* 0x0002220008000800 */
[----:B------:R-:W0:Y:S03]  /*2510*/  LDCU.64 UR12, c[0x0][0x438] ;  /* 0x00008700ff0c77ac */ /* 0x000e260008000a00 */
[----:B------:R1:W0:Y:S01]  /*2520*/  LDS R63, [R17+UR4+0x20] ;  /* 0x00002004113f7984 */ /* 0x0002220008000800 */
[----:B------:R-:W0:Y:S03]  /*2530*/  LDCU.64 UR14, c[0x0][0x448] ;  /* 0x00008900ff0e77ac */ /* 0x000e260008000a00 */
[----:B------:R1:W0:Y:S01]  /*2540*/  LDS R61, [R17+UR4+0x30] ;  /* 0x00003004113d7984 */ /* 0x0002220008000800 */
[----:B------:R-:W-:-:S03]  /*2550*/  UIMAD UR6, UR6, 0x70, URZ ;  /* 0x00000070060678a4 */ /* 0x000fc6000f8e02ff */
        /* <DEDUP_REMOVED lines=11> */
[----:B------:R1:W0:Y:S01]  /*2610*/  LDS R3, [R17+UR4+0xf0] ;  /* 0x0000f00411037984 */ /* 0x0002220008000800 */
        /* <DEDUP_REMOVED lines=9> */
[----:B------:R1:W2:Y:S04]  /*26b0*/  LDS R4, [R13] ;  /* 0x000000000d047984 */ /* 0x0002a80000000800 */
        /* <DEDUP_REMOVED lines=14> */
[----:B--2---:R1:W0:Y:S02]  /*27a0*/  LDS R25, [R13+0xf0] ;  /* 0x0000f0000d197984 */ /* 0x0042240000000800 */
.L_x_764:
[----:B------:R-:W-:Y:S04]  /*27b0*/  BSSY B0, `(.L_x_765) ;  /* 0x0000311000007945 */ /* 0x000fe80003800000 */
[----:B------:R-:W-:Y:S05]  /*27c0*/  @P0 BRA `(.L_x_766) ;  /* 0x00000030003c0947 */ /* 0x000fea0003800000 */
[----:B------:R-:W-:Y:S01]  /*27d0*/  IABS R26, R0 ;  /* 0x00000000001a7213 */ /* 0x000fe20000000000 */
[----:B------:R-:W2:Y:S01]  /*27e0*/  LDCU UR4, c[0x0][0x3f8] ;  /* 0x00007f00ff0477ac */ /* 0x000ea20008000800 */
[----:B------:R-:W5:Y:S01]  /*27f0*/  S2UR UR5, SR_CTAID.Y ;  /* 0x00000000000579c3 */ /* 0x000f620000002600 */
[----:B------:R-:W-:Y:S01]  /*2800*/  VIADD R11, R11, UR11 ;  /* 0x0000000b0b0b7c36 */ /* 0x000fe20008000000 */
[----:B------:R-:W1:Y:S01]  /*2810*/  I2F.RP R14, R26 ;  /* 0x0000001a000e7306 */ /* 0x000e620000209400 */
[----:B------:R-:W3:Y:S01]  /*2820*/  LDCU UR19, c[0x0][0x440] ;  /* 0x00008800ff1377ac */ /* 0x000ee20008000800 */
[----:B------:R-:W-:Y:S01]  /*2830*/  IMAD.U32 R34, RZ, RZ, UR7 ;  /* 0x00000007ff227e24 */ /* 0x000fe2000f8e00ff */
[----:B------:R-:W-:Y:S01]  /*2840*/  LOP3.LUT R35, R2, 0x3fc, RZ, 0xc0, !PT ;  /* 0x000003fc02237812 */ /* 0x000fe200078ec0ff */
[----:B----4-:R-:W-:Y:S01]  /*2850*/  IMAD R29, R0, 0x70, RZ ;  /* 0x00000070001d7824 */ /* 0x010fe200078e02ff */
[----:B------:R-:W4:Y:S01]  /*2860*/  LDCU.64 UR16, c[0x0][0x420] ;  /* 0x00008400ff1077ac */ /* 0x000f220008000a00 */
[----:B------:R-:W4:Y:S01]  /*2870*/  LDC.64 R70, c[0x0][0x450] ;  /* 0x00011400ff467b82 */ /* 0x000f220000000a00 */
[----:B------:R-:W-:Y:S01]  /*2880*/  IADD3 R33, PT, PT, R11, 0x1, RZ ;  /* 0x000000010b217810 */ /* 0x000fe20007ffe0ff */
[----:B------:R-:W-:-:S06]  /*2890*/  VIADD R34, R34, UR11 ;  /* 0x0000000b22227c36 */ /* 0x000fcc0008000000 */
[----:B------:R-:W0:Y:S01]  /*28a0*/  LDC R28, c[0x0][0x3f4] ;  /* 0x0000fd00ff1c7b82 */ /* 0x000e220000000800 */
[----:B-1----:R-:W1:Y:S01]  /*28b0*/  MUFU.RCP R14, R14 ;  /* 0x0000000e000e7308 */ /* 0x002e620000001000 */
[----:B--2---:R-:W-:Y:S01]  /*28c0*/  UIMAD UR4, UR38, UR4, UR46 ;  /* 0x00000004260472a4 */ /* 0x004fe2000f8e022e */
[----:B---3--:R-:W-:-:S05]  /*28d0*/  MOV R32, UR19 ;  /* 0x0000001300207c02 */ /* 0x008fca0008000f00 */
[----:B------:R-:W-:Y:S01]  /*28e0*/  IMAD.U32 R15, RZ, RZ, UR4 ;  /* 0x00000004ff0f7e24 */ /* 0x000fe2000f8e00ff */
[----:B------:R-:W-:Y:S01]  /*28f0*/  UIADD3 UR4, UPT, UPT, UR10, 0x210, URZ ;  /* 0x000002100a047890 */ /* 0x000fe2000fffe0ff */
[----:B-----5:R-:W-:Y:S01]  /*2900*/  IMAD R30, R0, UR5, RZ ;  /* 0x00000005001e7c24 */ /* 0x020fe2000f8e02ff */
[----:B------:R-:W-:Y:S01]  /*2910*/  UIMAD UR5, UR46, UR19, UR44 ;  /* 0x000000132e0572a4 */ /* 0x000fe2000f8e022c */
[----:B------:R-:W-:Y:S02]  /*2920*/  IMAD R15, R15, 0x70, R12 ;  /* 0x000000700f0f7824 */ /* 0x000fe400078e020c */
[----:B------:R-:W-:Y:S01]  /*2930*/  HFMA2 R12, -RZ, RZ, 0, 0 ;  /* 0x00000000ff0c7431 */ /* 0x000fe200000001ff */
[----:B------:R-:W-:Y:S01]  /*2940*/  ULEA UR4, UR18, UR4, 0x18 ;  /* 0x0000000412047291 */ /* 0x000fe2000f8ec0ff */
[----:B------:R-:W-:Y:S01]  /*2950*/  SHF.R.S32.HI R31, RZ, 0x1f, R30 ;  /* 0x0000001fff1f7819 */ /* 0x000fe2000001141e */
[----:B----4-:R-:W-:Y:S01]  /*2960*/  IMAD.WIDE R70, R15, 0x2, R70 ;  /* 0x000000020f467825 */ /* 0x010fe200078e0246 */
[----:B------:R-:W-:-:S02]  /*2970*/  ISETP.NE.U32.AND P0, PT, RZ, UR16, PT ;  /* 0x00000010ff007c0c */ /* 0x000fc4000bf05070 */
[--C-:B------:R-:W-:Y:S01]  /*2980*/  IADD3 R30, P1, P2, R30, UR16, R11.reuse ;  /* 0x000000101e1e7c10 */ /* 0x100fe2000fa3e00b */
[----:B-1----:R-:W-:Y:S01]  /*2990*/  VIADD R13, R14, 0xffffffe ;  /* 0x0ffffffe0e0d7836 */ /* 0x002fe20000000000 */
[----:B------:R-:W-:Y:S01]  /*29a0*/  ISETP.NE.AND.EX P0, PT, RZ, UR17, PT, P0 ;  /* 0x00000011ff007c0c */ /* 0x000fe2000bf05300 */
[----:B------:R-:W-:Y:S01]  /*29b0*/  IMAD R32, R32, UR5, R11 ;  /* 0x0000000520207c24 */ /* 0x000fe2000f8e020b */
[----:B------:R-:W-:Y:S02]  /*29c0*/  IADD3.X R31, PT, PT, R31, UR17, RZ, P1, P2 ;  /* 0x000000111f1f7c10 */ /* 0x000fe40008fe44ff */
[----:B------:R-:W-:Y:S01]  /*29d0*/  IADD3 R35, PT, PT, R35, UR4, RZ ;  /* 0x0000000423237c10 */ /* 0x000fe2000fffe0ff */
[----:B------:R-:W1:Y:S02]  /*29e0*/  F2I.FTZ.U32.TRUNC.NTZ R13, R13 ;  /* 0x0000000d000d7305 */ /* 0x000e64000021f000 */
[----:B-1----:R-:W-:-:S05]  /*29f0*/  IADD3 R27, PT, PT, RZ, -R13, RZ ;  /* 0x8000000dff1b7210 */ /* 0x002fca0007ffe0ff */
[----:B------:R-:W-:-:S04]  /*2a00*/  IMAD R27, R27, R26, RZ ;  /* 0x0000001a1b1b7224 */ /* 0x000fc800078e02ff */
[----:B0-----:R-:W-:-:S07]  /*2a10*/  IMAD.HI.U32 R27, R13, R27, R12 ;  /* 0x0000001b0d1b7227 */ /* 0x001fce00078e000c */
.L_x_833:
[----:B0-----:R-:W2:Y:S01]  /*2a20*/  @P0 LDG.E.U8 R13, desc[UR36][R30.64] ;  /* 0x000000241e0d0981 */ /* 0x001ea2000c1e1100 */
[----:B------:R-:W-:Y:S01]  /*2a30*/  VIADD R36, R33, 0xffffffff ;  /* 0xffffffff21247836 */ /* 0x000fe20000000000 */
[----:B------:R-:W-:Y:S01]  /*2a40*/  MOV R0, R28 ;  /* 0x0000001c00007202 */ /* 0x000fe20000000f00 */
[----:B------:R-:W-:Y:S03]  /*2a50*/  BSSY.RECONVERGENT B1, `(.L_x_767) ;  /* 0x0000035000017945 */ /* 0x000fe60003800200 */
[----:B------:R-:W-:Y:S02]  /*2a60*/  IABS R12, R36 ;  /* 0x00000024000c7213 */ /* 0x000fe40000000000 */
[----:B------:R-:W-:Y:S02]  /*2a70*/  IABS R14, R0 ;  /* 0x00000000000e7213 */ /* 0x000fe40000000000 */
[----:B------:R-:W-:Y:S01]  /*2a80*/  ISETP.GE.AND P2, PT, R36, RZ, PT ;  /* 0x000000ff2400720c */ /* 0x000fe20003f46270 */
[----:B------:R-:W-:Y:S01]  /*2a90*/  IMAD.HI.U32 R11, R27, R12, RZ ;  /* 0x0000000c1b0b7227 */ /* 0x000fe200078e00ff */
[----:B------:R-:W-:-:S03]  /*2aa0*/  ISETP.NE.AND P3, PT, R0, RZ, PT ;  /* 0x000000ff0000720c */ /* 0x000fc60003f65270 */
[----:B------:R-:W-:-:S04]  /*2ab0*/  IMAD.MOV R11, RZ, RZ, -R11 ;  /* 0x000000ffff0b7224 */ /* 0x000fc800078e0a0b */
[----:B------:R-:W-:-:S05]  /*2ac0*/  IMAD R69, R14, R11, R12 ;  /* 0x0000000b0e457224 */ /* 0x000fca00078e020c */
[----:B------:R-:W-:-:S13]  /*2ad0*/  ISETP.GT.U32.AND P1, PT, R26, R69, PT ;  /* 0x000000451a00720c */ /* 0x000fda0003f24070 */
[----:B------:R-:W-:-:S04]  /*2ae0*/  @!P1 IADD3 R69, PT, PT, R69, -R14, RZ ;  /* 0x8000000e45459210 */ /* 0x000fc80007ffe0ff */
[----:B------:R-:W-:-:S13]  /*2af0*/  ISETP.GT.U32.AND P1, PT, R26, R69, PT ;  /* 0x000000451a00720c */ /* 0x000fda0003f24070 */
[----:B------:R-:W-:Y:S01]  /*2b00*/  @!P1 IMAD.IADD R69, R69, 0x1, -R14 ;  /* 0x0000000145459824 */ /* 0x000fe200078e0a0e */
[----:B------:R-:W-:-:S04]  /*2b10*/  ISETP.GE.AND P1, PT, R36, UR44, PT ;  /* 0x0000002c24007c0c */ /* 0x000fc8000bf26270 */
[----:B------:R-:W-:Y:S02]  /*2b20*/  @!P2 IADD3 R69, PT, PT, -R69, RZ, RZ ;  /* 0x000000ff4545a210 */ /* 0x000fe40007ffe1ff */
[----:B------:R-:W-:-:S05]  /*2b30*/  @!P3 LOP3.LUT R69, RZ, R0, RZ, 0x33, !PT ;  /* 0x00000000ff45b212 */ /* 0x000fca00078e33ff */
[----:B------:R-:W-:Y:S01]  /*2b40*/  IMAD.SHL.U32 R11, R69, 0x8, RZ ;  /* 0x00000008450b7824 */ /* 0x000fe200078e00ff */
[----:B--2---:R-:W-:Y:S01]  /*2b50*/  ISETP.NE.AND P2, PT, R13, RZ, P0 ;  /* 0x000000ff0d00720c */ /* 0x004fe20000745270 */
[----:B------:R-:W-:-:S12]  /*2b60*/  @P1 BRA `(.L_x_768) ;  /* 0x00000000008c1947 */ /* 0x000fd80003800000 */
[----:B------:R-:W-:Y:S01]  /*2b70*/  ISETP.GE.AND P3, PT, R11, R29, PT ;  /* 0x0000001d0b00720c */ /* 0x000fe20003f66270 */
[----:B------:R-:W-:Y:S01]  /*2b80*/  BSSY.RECONVERGENT B2, `(.L_x_769) ;  /* 0x000000b000027945 */ /* 0x000fe20003800200 */
[----:B------:R-:W-:-:S11]  /*2b90*/  MOV R37, RZ ;  /* 0x000000ff00257202 */ /* 0x000fd60000000f00 */
[----:B------:R-:W-:Y:S05]  /*2ba0*/  @P3 BRA `(.L_x_770) ;  /* 0x0000000000203947 */ /* 0x000fea0003800000 */
[----:B------:R-:W-:-:S05]  /*2bb0*/  IMAD.SHL.U32 R12, R2, 0x2, RZ ;  /* 0x00000002020c7824 */ /* 0x000fca00078e00ff */
[----:B------:R-:W-:-:S05]  /*2bc0*/  LOP3.LUT R13, R12, 0x6, RZ, 0xc0, !PT ;  /* 0x000000060c0d7812 */ /* 0x000fca00078ec0ff */
[----:B------:R-:W-:-:S05]  /*2bd0*/  IMAD R12, R0, UR6, R13 ;  /* 0x00000006000c7c24 */ /* 0x000fca000f8e020d */
[----:B------:R-:W-:-:S04]  /*2be0*/  IADD3 R13, P4, PT, R11, R12, RZ ;  /* 0x0000000c0b0d7210 */ /* 0x000fc80007f9e0ff */
[----:B------:R-:W-:Y:S02]  /*2bf0*/  LEA.HI.X.SX32 R14, R12, RZ, 0x1, P4 ;  /* 0x000000ff0c0e7211 */ /* 0x000fe400020f0eff */
[----:B------:R-:W-:-:S04]  /*2c00*/  LEA R12, P4, R13, UR8, 0x1 ;  /* 0x000000080d0c7c11 */ /* 0x000fc8000f8808ff */
[----:B------:R-:W-:-:S05]  /*2c10*/  LEA.HI.X R13, R13, UR9, R14, 0x1, P4 ;  /* 0x000000090d0d7c11 */ /* 0x000fca000a0f0c0e */
[----:B------:R0:W5:Y:S04]  /*2c20*/  LDG.E R37, desc[UR36][R12.64] ;  /* 0x000000240c257981 */ /* 0x000168000c1e1900 */
.L_x_770:
[----:B------:R-:W-:Y:S05]  /*2c30*/  BSYNC.RECONVERGENT B2 ;  /* 0x0000000000027941 */ /* 0x000fea0003800200 */
.L_x_769:
[----:B------:R-:W-:-:S09]  /*2c40*/  UISETP.NE.AND UP0, UPT, UR21, URZ, UPT ;  /* 0x000000ff1500728c */ /* 0x000fd2000bf05270 */
[----:B------:R-:W-:Y:S05]  /*2c50*/  BRA.U UP0, `(.L_x_768) ;  /* 0x0000000100507547 */ /* 0x000fea000b800000 */
[----:B------:R-:W-:Y:S01]  /*2c60*/  ISETP.NE.AND P4, PT, R16, RZ, PT ;  /* 0x000000ff1000720c */ /* 0x000fe20003f85270 */
[----:B0-----:R-:W0:Y:S01]  /*2c70*/  @!P3 S2R R13, SR_CTAID.Y ;  /* 0x00000000000db919 */ /* 0x001e220000002600 */
[----:B------:R-:W0:Y:S11]  /*2c80*/  @!P3 LDC R14, c[0x0][0x3f8] ;  /* 0x0000fe00ff0ebb82 */ /* 0x000e360000000800 */
[----:B------:R-:W-:Y:S01]  /*2c90*/  VOTEU.ANY UP0, P4 ;  /* 0x0000000000ff7886 */ /* 0x000fe20002000100 */
[----:B------:R-:W-:-:S13]  /*2ca0*/  PLOP3.LUT P4, PT, PT, PT, UP0, 0x80, 0x8 ;  /* 0x000000000008781c */ /* 0x000fda0003f8f008 */
[----:B------:R-:W2:Y:S01]  /*2cb0*/  @P4 LDG.E R12, desc[UR36][R70.64] ;  /* 0x00000024460c4981 */ /* 0x000ea2000c1e1900 */
[----:B------:R-:W-:Y:S01]  /*2cc0*/  @!P3 SHF.L.U32 R72, R2, 0x1, RZ ;  /* 0x000000010248b819 */ /* 0x000fe200000006ff */
[----:B-----5:R-:W-:Y:S01]  /*2cd0*/  HFMA2 R37, R37, 1, 1, R4 ;  /* 0x3c003c0025257831 */ /* 0x020fe20000000004 */
[----:B------:R-:W-:Y:S02]  /*2ce0*/  PLOP3.LUT P4, PT, PT, PT, UP0, 0x80, 0x8 ;  /* 0x000000000008781c */ /* 0x000fe40003f8f008 */
[----:B------:R-:W-:Y:S01]  /*2cf0*/  @!P3 LOP3.LUT R72, R72, 0x6, RZ, 0xc0, !PT ;  /* 0x000000064848b812 */ /* 0x000fe200078ec0ff */
[----:B0-----:R-:W-:Y:S02]  /*2d00*/  @!P3 IMAD R13, R13, R14, UR46 ;  /* 0x0000002e0d0dbe24 */ /* 0x001fe4000f8e020e */
[----:B------:R-:W0:Y:S02]  /*2d10*/  @!P3 LDC.64 R14, c[0x0][0x3b8] ;  /* 0x0000ee00ff0ebb82 */ /* 0x000e240000000a00 */
        /* <DEDUP_REMOVED lines=8> */
.L_x_768:
[----:B------:R-:W-:Y:S05]  /*2da0*/  BSYNC.RECONVERGENT B1 ;  /* 0x0000000000017941 */ /* 0x000fea0003800200 */
.L_x_767:
        /* <DEDUP_REMOVED lines=8> */
[----:B0-----:R-:W-:-:S04]  /*2e30*/  SHF.L.U32 R12, R2, 0x1, RZ ;  /* 0x00000001020c7819 */ /* 0x001fc800000006ff */
[----:B------:R-:W-:Y:S02]  /*2e40*/  LOP3.LUT R13, R12, 0x6, RZ, 0xc0, !PT ;  /* 0x000000060c0d7812 */ /* 0x000fe400078ec0ff */
[----:B------:R-:W-:-:S03]  /*2e50*/  SHF.R.S32.HI R12, RZ, 0x1f, R68 ;  /* 0x0000001fff0c7819 */ /* 0x000fc60000011444 */
[----:B-1----:R-:W-:-:S05]  /*2e60*/  IMAD R15, R0, UR6, R13 ;  /* 0x00000006000f7c24 */ /* 0x002fca000f8e020d */
[----:B------:R-:W-:-:S04]  /*2e70*/  IADD3 R13, P4, PT, R15, R68, RZ ;  /* 0x000000440f0d7210 */ /* 0x000fc80007f9e0ff */
[----:B------:R-:W-:Y:S02]  /*2e80*/  LEA.HI.X.SX32 R14, R15, R12, 0x1, P4 ;  /* 0x0000000c0f0e7211 */ /* 0x000fe400020f0eff */
[----:B------:R-:W-:-:S04]  /*2e90*/  LEA R12, P4, R13, UR8, 0x1 ;  /* 0x000000080d0c7c11 */ /* 0x000fc8000f8808ff */
[----:B------:R-:W-:-:S05]  /*2ea0*/  LEA.HI.X R13, R13, UR9, R14, 0x1, P4 ;  /* 0x000000090d0d7c11 */ /* 0x000fca000a0f0c0e */
[----:B------:R2:W5:Y:S04]  /*2eb0*/  LDG.E R38, desc[UR36][R12.64] ;  /* 0x000000240c267981 */ /* 0x000568000c1e1900 */
.L_x_774:
[----:B------:R-:W-:Y:S05]  /*2ec0*/  BSYNC.RECONVERGENT B2 ;  /* 0x0000000000027941 */ /* 0x000fea0003800200 */
.L_x_773:
[----:B------:R-:W-:Y:S01]  /*2ed0*/  UISETP.NE.AND UP0, UPT, UR21, URZ, UPT ;  /* 0x000000ff1500728c */ /* 0x000fe2000bf05270 */
[----:B------:R-:W-:-:S08]  /*2ee0*/  IMAD R72, R0, 0x10, R11 ;  /* 0x0000001000487824 */ /* 0x000fd000078e020b */
[----:B------:R-:W-:Y:S05]  /*2ef0*/  BRA.U UP0, `(.L_x_775) ;  /* 0x0000000100547547 */ /* 0x000fea000b800000 */
[----:B------:R-:W-:Y:S01]  /*2f00*/  ISETP.NE.AND P4, PT, R16, RZ, PT ;  /* 0x000000ff1000720c */ /* 0x000fe20003f85270 */
[----:B0-2---:R-:W0:Y:S01]  /*2f10*/  @!P3 S2R R12, SR_CTAID.Y ;  /* 0x00000000000cb919 */ /* 0x005e220000002600 */
[----:B-1----:R-:W0:Y:S11]  /*2f20*/  @!P3 LDC R15, c[0x0][0x3f8] ;  /* 0x0000fe00ff0fbb82 */ /* 0x002e360000000800 */
[----:B------:R-:W-:Y:S01]  /*2f30*/  VOTEU.ANY UP0, P4 ;  /* 0x0000000000ff7886 */ /* 0x000fe20002000100 */
[----:B------:R-:W-:-:S13]  /*2f40*/  PLOP3.LUT P4, PT, PT, PT, UP0, 0x80, 0x8 ;  /* 0x000000000008781c */ /* 0x000fda0003f8f008 */
[----:B------:R-:W2:Y:S01]  /*2f50*/  @P4 LDG.E R13, desc[UR36][R70.64+0x10] ;  /* 0x00001024460d4981 */ /* 0x000ea2000c1e1900 */
[----:B------:R-:W-:Y:S01]  /*2f60*/  PLOP3.LUT P4, PT, PT, PT, UP0, 0x80, 0x8 ;  /* 0x000000000008781c */ /* 0x000fe20003f8f008 */
[----:B-----5:R-:W-:Y:S02]  /*2f70*/  HADD2 R38, R38, R5 ;  /* 0x0000000526267230 */ /* 0x020fe40000000000 */
[----:B0-----:R-:W-:Y:S01]  /*2f80*/  @!P3 IMAD R73, R12, R15, UR46 ;  /* 0x0000002e0c49be24 */ /* 0x001fe2000f8e020f */
[----:B------:R-:W-:Y:S01]  /*2f90*/  @!P3 SHF.L.U32 R12, R2, 0x1, RZ ;  /* 0x00000001020cb819 */ /* 0x000fe200000006ff */
[----:B------:R-:W0:Y:S02]  /*2fa0*/  @!P3 LDC.64 R14, c[0x0][0x3b8] ;  /* 0x0000ee00ff0ebb82 */ /* 0x000e240000000a00 */
[----:B------:R-:W-:Y:S01]  /*2fb0*/  @!P3 IMAD R73, R73, R0, RZ ;  /* 0x000000004949b224 */ /* 0x000fe200078e02ff */
[----:B------:R-:W-:-:S05]  /*2fc0*/  @!P3 LOP3.LUT R12, R12, 0x6, RZ, 0xc0, !PT ;  /* 0x000000060c0cb812 */ /* 0x000fca00078ec0ff */
[----:B------:R-:W-:Y:S01]  /*2fd0*/  @!P3 IMAD R73, R73, 0x70, R12 ;  /* 0x000000704949b824 */ /* 0x000fe200078e020c */
[----:B------:R-:W-:-:S04]  /*2fe0*/  @!P3 SHF.R.S32.HI R12, RZ, 0x1f, R68 ;  /* 0x0000001fff0cb819 */ /* 0x000fc80000011444 */
[----:B------:R-:W-:-:S04]  /*2ff0*/  @!P3 IADD3 R68, P5, PT, R73, R68, RZ ;  /* 0x000000444944b210 */ /* 0x000fc80007fbe0ff */
[----:B------:R-:W-:Y:S02]  /*3000*/  @!P3 LEA.HI.X.SX32 R12, R73, R12, 0x1, P5 ;  /* 0x0000000c490cb211 */ /* 0x000fe400028f0eff */
[----:B0-----:R-:W-:-:S04]  /*3010*/  @!P3 LEA R14, P5, R68, R14, 0x1 ;  /* 0x0000000e440eb211 */ /* 0x001fc800078a08ff */
[----:B------:R-:W-:Y:S01]  /*3020*/  @!P3 LEA.HI.X R15, R68, R15, R12, 0x1, P5 ;  /* 0x0000000f440fb211 */ /* 0x000fe200028f0c0c */
[----:B--2---:R-:W-:-:S05]  /*3030*/  @P4 HFMA2 R38, R38, R13, -RZ ;  /* 0x0000000d26264231 */ /* 0x004fca00001000ff */
[----:B------:R3:W-:Y:S03]  /*3040*/  @!P3 STG.E desc[UR36][R14.64], R38 ;  /* 0x000000260e00b986 */ /* 0x0007e6000c101924 */
.L_x_775:
[----:B------:R-:W-:Y:S01]  /*3050*/  ISETP.GE.AND P3, PT, R72, R29, PT ;  /* 0x0000001d4800720c */ /* 0x000fe20003f66270 */
[----:B------:R-:W-:Y:S01]  /*3060*/  BSSY.RECONVERGENT B2, `(.L_x_776) ;  /* 0x000000c000027945 */ /* 0x000fe20003800200 */
[----:B------:R-:W-:-:S11]  /*3070*/  IMAD.MOV.U32 R68, RZ, RZ, RZ ;  /* 0x000000ffff447224 */ /* 0x000fd600078e00ff */
[----:B------:R-:W-:Y:S05]  /*3080*/  @P3 BRA `(.L_x_777) ;  /* 0x0000000000243947 */ /* 0x000fea0003800000 */
[----:B0-2---:R-:W-:-:S04]  /*3090*/  SHF.L.U32 R12, R2, 0x1, RZ ;  /* 0x00000001020c7819 */ /* 0x005fc800000006ff */
[----:B------:R-:W-:Y:S02]  /*30a0*/  LOP3.LUT R13, R12, 0x6, RZ, 0xc0, !PT ;  /* 0x000000060c0d7812 */ /* 0x000fe400078ec0ff */
[----:B------:R-:W-:-:S03]  /*30b0*/  SHF.R.S32.HI R12, RZ, 0x1f, R72 ;  /* 0x0000001fff0c7819 */ /* 0x000fc60000011448 */
[----:B-1-3--:R-:W-:-:S05]  /*30c0*/  IMAD R15, R0, UR6, R13 ;  /* 0x00000006000f7c24 */ /* 0x00afca000f8e020d */
[----:B------:R-:W-:-:S04]  /*30d0*/  IADD3 R13, P3, PT, R15, R72, RZ ;  /* 0x000000480f0d7210 */ /* 0x000fc80007f7e0ff */
[----:B------:R-:W-:Y:S02]  /*30e0*/  LEA.HI.X.SX32 R14, R15, R12, 0x1, P3 ;  /* 0x0000000c0f0e7211 */ /* 0x000fe400018f0eff */
[----:B------:R-:W-:-:S04]  /*30f0*/  LEA R12, P3, R13, UR8, 0x1 ;  /* 0x000000080d0c7c11 */ /* 0x000fc8000f8608ff */
[----:B------:R-:W-:-:S05]  /*3100*/  LEA.HI.X R13, R13, UR9, R14, 0x1, P3 ;  /* 0x000000090d0d7c11 */ /* 0x000fca00098f0c0e */
[----:B------:R4:W5:Y:S04]  /*3110*/  LDG.E R68, desc[UR36][R12.64] ;  /* 0x000000240c447981 */ /* 0x000968000c1e1900 */
.L_x_777:
[----:B------:R-:W-:Y:S05]  /*3120*/  BSYNC.RECONVERGENT B2 ;  /* 0x0000000000027941 */ /* 0x000fea0003800200 */
.L_x_776:
[----:B------:R-:W-:-:S09]  /*3130*/  UISETP.NE.AND UP0, UPT, UR21, URZ, UPT ;  /* 0x000000ff1500728c */ /* 0x000fd2000bf05270 */
[----:B------:R-:W-:Y:S05]  /*3140*/  BRA.U UP0, `(.L_x_772) ;  /* 0x0000000100547547 */ /* 0x000fea000b800000 */
[----:B------:R-:W-:-:S13]  /*3150*/  ISETP.NE.AND P3, PT, R16, RZ, PT ;  /* 0x000000ff1000720c */ /* 0x000fda0003f65270 */
[----:B------:R-:W-:Y:S01]  /*3160*/  VOTEU.ANY UP0, P3 ;  /* 0x0000000000ff7886 */ /* 0x000fe20001800100 */
[----:B------:R-:W-:-:S13]  /*3170*/  PLOP3.LUT P3, PT, PT, PT, UP0, 0x80, 0x8 ;  /* 0x000000000008781c */ /* 0x000fda0003f6f008 */
[----:B0-2-4-:R-:W2:Y:S01]  /*3180*/  @P3 LDG.E R13, desc[UR36][R70.64+0x20] ;  /* 0x00002024460d3981 */ /* 0x015ea2000c1e1900 */
[----:B------:R-:W-:Y:S01]  /*3190*/  ISETP.GE.AND P3, PT, R72, R29, PT ;  /* 0x0000001d4800720c */ /* 0x000fe20003f66270 */
[----:B-----5:R-:W-:Y:S01]  /*31a0*/  HADD2 R68, R68, R6 ;  /* 0x0000000644447230 */ /* 0x020fe20000000000 */
[----:B------:R-:W-:-:S13]  /*31b0*/  PLOP3.LUT P4, PT, PT, PT, UP0, 0x80, 0x8 ;  /* 0x000000000008781c */ /* 0x000fda0003f8f008 */
[----:B--2---:R-:W-:Y:S01]  /*31c0*/  @P4 HMUL2 R68, R68, R13 ;  /* 0x0000000d44444232 */ /* 0x004fe20000000000 */
        /* <DEDUP_REMOVED lines=13> */
.L_x_772:
[----:B------:R-:W-:Y:S05]  /*32a0*/  BSYNC.RECONVERGENT B1 ;  /* 0x0000000000017941 */ /* 0x000fea0003800200 */
.L_x_771:
[----:B------:R-:W-:Y:S04]  /*32b0*/  BSSY.RECONVERGENT B1, `(.L_x_778) ;  /* 0x0000052000017945 */ /* 0x000fe80003800200 */
[----:B------:R-:W-:Y:S05]  /*32c0*/  @P1 BRA `(.L_x_779) ;  /* 0x0000000400401947 */ /* 0x000fea0003800000 */
[----:B-1-3--:R-:W-:Y:S01]  /*32d0*/  LEA R14, R0, R69, 0x1 ;  /* 0x00000045000e7211 */ /* 0x00afe200078e08ff */
[----:B------:R-:W-:Y:S01]  /*32e0*/  BSSY.RECONVERGENT B2, `(.L_x_780) ;  /* 0x000000e000027945 */ /* 0x000fe20003800200 */
[----:B------:R-:W-:-:S03]  /*32f0*/  MOV R40, RZ ;  /* 0x000000ff00287202 */ /* 0x000fc60000000f00 */
[----:B------:R-:W-:-:S05]  /*3300*/  IMAD.SHL.U32 R14, R14, 0x8, RZ ;  /* 0x000000080e0e7824 */ /* 0x000fca00078e00ff */
[----:B------:R-:W-:-:S13]  /*3310*/  ISETP.GE.AND P3, PT, R14, R29, PT ;  /* 0x0000001d0e00720c */ /* 0x000fda0003f66270 */
[----:B------:R-:W-:Y:S05]  /*3320*/  @P3 BRA `(.L_x_781) ;  /* 0x0000000000243947 */ /* 0x000fea0003800000 */
[----:B0-2-4-:R-:W-:-:S05]  /*3330*/  IMAD.SHL.U32 R12, R2, 0x2, RZ ;  /* 0x00000002020c7824 */ /* 0x015fca00078e00ff */
[----:B------:R-:W-:Y:S02]  /*3340*/  LOP3.LUT R13, R12, 0x6, RZ, 0xc0, !PT ;  /* 0x000000060c0d7812 */ /* 0x000fe400078ec0ff */
[----:B------:R-:W-:-:S03]  /*3350*/  SHF.R.S32.HI R12, RZ, 0x1f, R14 ;  /* 0x0000001fff0c7819 */ /* 0x000fc6000001140e */
[----:B------:R-:W-:-:S05]  /*3360*/  IMAD R15, R0, UR6, R13 ;  /* 0x00000006000f7c24 */ /* 0x000fca000f8e020d */
[----:B------:R-:W-:-:S04]  /*3370*/  IADD3 R13, P3, PT, R15, R14, RZ ;  /* 0x0000000e0f0d7210 */ /* 0x000fc80007f7e0ff */
[----:B------:R-:W-:Y:S02]  /*3380*/  LEA.HI.X.SX32 R40, R15, R12, 0x1, P3 ;  /* 0x0000000c0f287211 */ /* 0x000fe400018f0eff */
[----:B------:R-:W-:-:S04]  /*3390*/  LEA R12, P3, R13, UR8, 0x1 ;  /* 0x000000080d0c7c11 */ /* 0x000fc8000f8608ff */
[----:B------:R-:W-:-:S05]  /*33a0*/  LEA.HI.X R13, R13, UR9, R40, 0x1, P3 ;  /* 0x000000090d0d7c11 */ /* 0x000fca00098f0c28 */
[----:B------:R1:W5:Y:S04]  /*33b0*/  LDG.E R40, desc[UR36][R12.64] ;  /* 0x000000240c287981 */ /* 0x000368000c1e1900 */
.L_x_781:
[----:B------:R-:W-:Y:S05]  /*33c0*/  BSYNC.RECONVERGENT B2 ;  /* 0x0000000000027941 */ /* 0x000fea0003800200 */
.L_x_780:
[----:B------:R-:W-:-:S09]  /*33d0*/  UISETP.NE.AND UP0, UPT, UR21, URZ, UPT ;  /* 0x000000ff1500728c */ /* 0x000fd2000bf05270 */
[----:B------:R-:W-:Y:S05]  /*33e0*/  BRA.U UP0, `(.L_x_782) ;  /* 0x00000001005c7547 */ /* 0x000fea000b800000 */
[----:B------:R-:W-:-:S13]  /*33f0*/  ISETP.NE.AND P3, PT, R16, RZ, PT ;  /* 0x000000ff1000720c */ /* 0x000fda0003f65270 */
[----:B------:R-:W-:Y:S01]  /*3400*/  VOTEU.ANY UP0, P3 ;  /* 0x0000000000ff7886 */ /* 0x000fe20001800100 */
[----:B------:R-:W-:-:S13]  /*3410*/  PLOP3.LUT P3, PT, PT, PT, UP0, 0x80, 0x8 ;  /* 0x000000000008781c */ /* 0x000fda0003f6f008 */
[----:B012-4-:R-:W2:Y:S01]  /*3420*/  @P3 LDG.E R13, desc[UR36][R70.64+0x30] ;  /* 0x00003024460d3981 */ /* 0x017ea2000c1e1900 */
[----:B------:R-:W-:Y:S01]  /*3430*/  ISETP.GE.AND P3, PT, R14, R29, PT ;  /* 0x0000001d0e00720c */ /* 0x000fe20003f66270 */
[----:B-----5:R-:W-:Y:S01]  /*3440*/  HFMA2 R40, R40, 1, 1, R7 ;  /* 0x3c003c0028287831 */ /* 0x020fe20000000007 */
[----:B------:R-:W-:Y:S01]  /*3450*/  PLOP3.LUT P4, PT, PT, PT, UP0, 0x80, 0x8 ;  /* 0x000000000008781c */ /* 0x000fe20003f8f008 */
[----:B------:R-:W-:-:S12]  /*3460*/  BSSY.RECONVERGENT B2, `(.L_x_782) ;  /* 0x000000f000027945 */ /* 0x000fd80003800200 */
[----:B--2---:R-:W-:Y:S01]  /*3470*/  @P4 HMUL2 R40, R40, R13 ;  /* 0x0000000d28284232 */ /* 0x004fe20000000000 */
        /* <DEDUP_REMOVED lines=13> */
.L_x_783:
[----:B------:R-:W-:Y:S05]  /*3550*/  BSYNC.RECONVERGENT B2 ;  /* 0x0000000000027941 */ /* 0x000fea0003800200 */
.L_x_782:
[----:B------:R-:W-:Y:S05]  /*3560*/  @P1 BRA `(.L_x_779) ;  /* 0x0000000000981947 */ /* 0x000fea0003800000 */
[----:B------:R-:W-:Y:S01]  /*3570*/  IMAD R14, R0, 0x20, R11 ;  /* 0x00000020000e7824 */ /* 0x000fe200078e020b */
[----:B------:R-:W-:Y:S01]  /*3580*/  BSSY.RECONVERGENT B2, `(.L_x_784) ;  /* 0x000000d000027945 */ /* 0x000fe20003800200 */
[----:B------:R-:W-:-:S03]  /*3590*/  MOV R39, RZ ;  /* 0x000000ff00277202 */ /* 0x000fc60000000f00 */
[----:B------:R-:W-:-:S13]  /*35a0*/  ISETP.GE.AND P3, PT, R14, R29, PT ;  /* 0x0000001d0e00720c */ /* 0x000fda0003f66270 */
[----:B------:R-:W-:Y:S05]  /*35b0*/  @P3 BRA `(.L_x_785) ;  /* 0x0000000000243947 */ /* 0x000fea0003800000 */
[----:B012-4-:R-:W-:-:S05]  /*35c0*/  IMAD.SHL.U32 R12, R2, 0x2, RZ ;  /* 0x00000002020c7824 */ /* 0x017fca00078e00ff */
        /* <DEDUP_REMOVED lines=8> */
.L_x_785:
[----:B------:R-:W-:Y:S05]  /*3650*/  BSYNC.RECONVERGENT B2 ;  /* 0x0000000000027941 */ /* 0x000fea0003800200 */
.L_x_784:
[----:B------:R-:W-:-:S09]  /*3660*/  UISETP.NE.AND UP0, UPT, UR21, URZ, UPT ;  /* 0x000000ff1500728c */ /* 0x000fd2000bf05270 */
[----:B------:R-:W-:Y:S05]  /*3670*/  BRA.U UP0, `(.L_x_779) ;  /* 0x0000000100547547 */ /* 0x000fea000b800000 */
[----:B------:R-:W-:-:S13]  /*3680*/  ISETP.NE.AND P3, PT, R16, RZ, PT ;  /* 0x000000ff1000720c */ /* 0x000fda0003f65270 */
[----:B------:R-:W-:Y:S01]  /*3690*/  VOTEU.ANY UP0, P3 ;  /* 0x0000000000ff7886 */ /* 0x000fe20001800100 */
[----:B------:R-:W-:-:S13]  /*36a0*/  PLOP3.LUT P3, PT, PT, PT, UP0, 0x80, 0x8 ;  /* 0x000000000008781c */ /* 0x000fda0003f6f008 */
[----:B01234-:R-:W2:Y:S01]  /*36b0*/  @P3 LDG.E R12, desc[UR36][R70.64+0x40] ;  /* 0x00004024460c3981 */ /* 0x01fea2000c1e1900 */
[----:B------:R-:W-:Y:S01]  /*36c0*/  PLOP3.LUT P4, PT, PT, PT, UP0, 0x80, 0x8 ;  /* 0x000000000008781c */ /* 0x000fe20003f8f008 */
[----:B-----5:R-:W-:Y:S01]  /*36d0*/  HADD2 R39, R39, R8 ;  /* 0x0000000827277230 */ /* 0x020fe20000000000 */
[----:B------:R-:W-:-:S11]  /*36e0*/  ISETP.GE.AND P3, PT, R14, R29, PT ;  /* 0x0000001d0e00720c */ /* 0x000fd60003f66270 */
[----:B--2---:R-:W-:Y:S02]  /*36f0*/  @P4 HFMA2 R39, R39, R12, -RZ ;  /* 0x0000000c27274231 */ /* 0x004fe400001000ff */
[----:B------:R-:W-:Y:S05]  /*3700*/  @P3 BRA `(.L_x_779) ;  /* 0x0000000000303947 */ /* 0x000fea0003800000 */
        /* <DEDUP_REMOVED lines=12> */
.L_x_779:
[----:B------:R-:W-:Y:S05]  /*37d0*/  BSYNC.RECONVERGENT B1 ;  /* 0x0000000000017941 */ /* 0x000fea0003800200 */
.L_x_778:
        /* <DEDUP_REMOVED lines=8> */
[----:B01234-:R-:W-:-:S04]  /*3860*/  SHF.L.U32 R12, R2, 0x1, RZ ;  /* 0x00000001020c7819 */ /* 0x01ffc800000006ff */
        /* <DEDUP_REMOVED lines=8> */
.L_x_789:
[----:B------:R-:W-:Y:S05]  /*38f0*/  BSYNC.RECONVERGENT B2 ;  /* 0x0000000000027941 */ /* 0x000fea0003800200 */
.L_x_788:
[----:B------:R-:W-:-:S09]  /*3900*/  UISETP.NE.AND UP0, UPT, UR21, URZ, UPT ;  /* 0x000000ff1500728c */ /* 0x000fd2000bf05270 */
[----:B------:R-:W-:Y:S05]  /*3910*/  BRA.U UP0, `(.L_x_787) ;  /* 0x0000000100547547 */ /* 0x000fea000b800000 */
[----:B------:R-:W-:Y:S01]  /*3920*/  ISETP.NE.AND P4, PT, R16, RZ, PT ;  /* 0x000000ff1000720c */ /* 0x000fe20003f85270 */
[----:B01234-:R-:W0:Y:S01]  /*3930*/  @!P3 S2R R12, SR_CTAID.Y ;  /* 0x00000000000cb919 */ /* 0x01fe220000002600 */
[----:B------:R-:W0:Y:S11]  /*3940*/  @!P3 LDC R15, c[0x0][0x3f8] ;  /* 0x0000fe00ff0fbb82 */ /* 0x000e360000000800 */
[----:B------:R-:W-:Y:S01]  /*3950*/  VOTEU.ANY UP0, P4 ;  /* 0x0000000000ff7886 */ /* 0x000fe20002000100 */
[----:B------:R-:W-:-:S13]  /*3960*/  PLOP3.LUT P4, PT, PT, PT, UP0, 0x80, 0x8 ;  /* 0x000000000008781c */ /* 0x000fda0003f8f008 */
[----:B------:R-:W2:Y:S01]  /*3970*/  @P4 LDG.E R13, desc[UR36][R70.64+0x50] ;  /* 0x00005024460d4981 */ /* 0x000ea2000c1e1900 */
[----:B------:R-:W-:Y:S01]  /*3980*/  PLOP3.LUT P4, PT, PT, PT, UP0, 0x80, 0x8 ;  /* 0x000000000008781c */ /* 0x000fe20003f8f008 */
[----:B-----5:R-:W-:Y:S02]  /*3990*/  HADD2 R42, R42, R9 ;  /* 0x000000092a2a7230 */ /* 0x020fe40000000000 */
[----:B0-----:R-:W-:Y:S02]  /*39a0*/  @!P3 IMAD R73, R12, R15, UR46 ;  /* 0x0000002e0c49be24 */ /* 0x001fe4000f8e020f */
[----:B------:R-:W0:Y:S01]  /*39b0*/  @!P3 LDC.64 R14, c[0x0][0x3b8] ;  /* 0x0000ee00ff0ebb82 */ /* 0x000e220000000a00 */
[----:B------:R-:W-:Y:S02]  /*39c0*/  @!P3 IMAD.SHL.U32 R12, R2, 0x2, RZ ;  /* 0x00000002020cb824 */ /* 0x000fe400078e00ff */
[----:B------:R-:W-:-:S03]  /*39d0*/  @!P3 IMAD R73, R73, R0, RZ ;  /* 0x000000004949b224 */ /* 0x000fc600078e02ff */
[----:B------:R-:W-:-:S05]  /*39e0*/  @!P3 LOP3.LUT R12, R12, 0x6, RZ, 0xc0, !PT ;  /* 0x000000060c0cb812 */ /* 0x000fca00078ec0ff */
[----:B------:R-:W-:Y:S01]  /*39f0*/  @!P3 IMAD R73, R73, 0x70, R12 ;  /* 0x000000704949b824 */ /* 0x000fe200078e020c */
[----:B------:R-:W-:-:S04]  /*3a00*/  @!P3 SHF.R.S32.HI R12, RZ, 0x1f, R72 ;  /* 0x0000001fff0cb819 */ /* 0x000fc80000011448 */
[----:B------:R-:W-:-:S04]  /*3a10*/  @!P3 IADD3 R72, P5, PT, R73, R72, RZ ;  /* 0x000000484948b210 */ /* 0x000fc80007fbe0ff */
[----:B------:R-:W-:Y:S02]  /*3a20*/  @!P3 LEA.HI.X.SX32 R12, R73, R12, 0x1, P5 ;  /* 0x0000000c490cb211 */ /* 0x000fe400028f0eff */
[----:B0-----:R-:W-:-:S04]  /*3a30*/  @!P3 LEA R14, P5, R72, R14, 0x1 ;  /* 0x0000000e480eb211 */ /* 0x001fc800078a08ff */
[----:B------:R-:W-:Y:S01]  /*3a40*/  @!P3 LEA.HI.X R15, R72, R15, R12, 0x1, P5 ;  /* 0x0000000f480fb211 */ /* 0x000fe200028f0c0c */
[----:B--2---:R-:W-:-:S05]  /*3a50*/  @P4 HMUL2 R42, R42, R13 ;  /* 0x0000000d2a2a4232 */ /* 0x004fca0000000000 */
[----:B------:R0:W-:Y:S03]  /*3a60*/  @!P3 STG.E desc[UR36][R14.64], R42 ;  /* 0x0000002a0e00b986 */ /* 0x0001e6000c101924 */
.L_x_787:
[----:B------:R-:W-:Y:S05]  /*3a70*/  BSYNC.RECONVERGENT B1 ;  /* 0x0000000000017941 */ /* 0x000fea0003800200 */
.L_x_786:
        /* <DEDUP_REMOVED lines=8> */
[----:B01234-:R-:W-:-:S05]  /*3b00*/  IMAD.SHL.U32 R12, R2, 0x2, RZ ;  /* 0x00000002020c7824 */ /* 0x01ffca00078e00ff */
        /* <DEDUP_REMOVED lines=8> */
.L_x_793:
[----:B------:R-:W-:Y:S05]  /*3b90*/  BSYNC.RECONVERGENT B2 ;  /* 0x0000000000027941 */ /* 0x000fea0003800200 */
.L_x_792:
        /* <DEDUP_REMOVED lines=23> */
.L_x_791:
[----:B------:R-:W-:Y:S05]  /*3d10*/  BSYNC.RECONVERGENT B1 ;  /* 0x0000000000017941 */ /* 0x000fea0003800200 */
.L_x_790:
        /* <DEDUP_REMOVED lines=17> */
.L_x_797:
[----:B------:R-:W-:Y:S05]  /*3e30*/  BSYNC.RECONVERGENT B2 ;  /* 0x0000000000027941 */ /* 0x000fea0003800200 */
.L_x_796:
        /* <DEDUP_REMOVED lines=23> */
.L_x_795:
[----:B------:R-:W-:Y:S05]  /*3fb0*/  BSYNC.RECONVERGENT B1 ;  /* 0x0000000000017941 */ /* 0x000fea0003800200 */
.L_x_794:
[----:B------:R-:W-:Y:S01]  /*3fc0*/  BSSY.RECONVERGENT B1, `(.L_x_798) ;  /* 0x0000028000017945 */ /* 0x000fe20003800200 */
[----:B------:R-:W-:-:S03]  /*3fd0*/  LEA R72, R0, R11, 0x6 ;  /* 0x0000000b00487211 */ /* 0x000fc600078e30ff */
[----:B------:R-:W-:Y:S05]  /*3fe0*/  @P1 BRA `(.L_x_799) ;  /* 0x0000000000941947 */ /* 0x000fea0003800000 */
[----:B------:R-:W-:Y:S01]  /*3ff0*/  ISETP.GE.AND P3, PT, R72, R29, PT ;  /* 0x0000001d4800720c */ /* 0x000fe20003f66270 */
[----:B------:R-:W-:Y:S01]  /*4000*/  BSSY.RECONVERGENT B2, `(.L_x_800) ;  /* 0x000000c000027945 */ /* 0x000fe20003800200 */
[----:B------:R-:W-:-:S11]  /*4010*/  IMAD.MOV.U32 R43, RZ, RZ, RZ ;  /* 0x000000ffff2b7224 */ /* 0x000fd600078e00ff */
[----:B------:R-:W-:Y:S05]  /*4020*/  @P3 BRA `(.L_x_801) ;  /* 0x0000000000243947 */ /* 0x000fea0003800000 */
[----:B------:R-:W-:-:S04]  /*4030*/  SHF.L.U32 R11, R2, 0x1, RZ ;  /* 0x00000001020b7819 */ /* 0x000fc800000006ff */
[----:B------:R-:W-:-:S05]  /*4040*/  LOP3.LUT R11, R11, 0x6, RZ, 0xc0, !PT ;  /* 0x000000060b0b7812 */ /* 0x000fca00078ec0ff */
[----:B01-3--:R-:W-:Y:S01]  /*4050*/  IMAD R14, R0, UR6, R11 ;  /* 0x00000006000e7c24 */ /* 0x00bfe2000f8e020b */
[----:B------:R-:W-:-:S04]  /*4060*/  SHF.R.S32.HI R11, RZ, 0x1f, R72 ;  /* 0x0000001fff0b7819 */ /* 0x000fc80000011448 */
[----:B--2-4-:R-:W-:-:S04]  /*4070*/  IADD3 R13, P4, PT, R14, R72, RZ ;  /* 0x000000480e0d7210 */ /* 0x014fc80007f9e0ff */
[----:B------:R-:W-:Y:S02]  /*4080*/  LEA.HI.X.SX32 R14, R14, R11, 0x1, P4 ;  /* 0x0000000b0e0e7211 */ /* 0x000fe400020f0eff */
[----:B------:R-:W-:-:S04]  /*4090*/  LEA R12, P4, R13, UR8, 0x1 ;  /* 0x000000080d0c7c11 */ /* 0x000fc8000f8808ff */
[----:B------:R-:W-:-:S05]  /*40a0*/  LEA.HI.X R13, R13, UR9, R14, 0x1, P4 ;  /* 0x000000090d0d7c11 */ /* 0x000fca000a0f0c0e */
[----:B------:R0:W5:Y:S04]  /*40b0*/  LDG.E R43, desc[UR36][R12.64] ;  /* 0x000000240c2b7981 */ /* 0x000168000c1e1900 */
.L_x_801:
[----:B------:R-:W-:Y:S05]  /*40c0*/  BSYNC.RECONVERGENT B2 ;  /* 0x0000000000027941 */ /* 0x000fea0003800200 */
.L_x_800:
[----:B------:R-:W-:-:S09]  /*40d0*/  UISETP.NE.AND UP0, UPT, UR21, URZ, UPT ;  /* 0x000000ff1500728c */ /* 0x000fd2000bf05270 */
[----:B------:R-:W-:Y:S05]  /*40e0*/  BRA.U UP0, `(.L_x_799) ;  /* 0x0000000100547547 */ /* 0x000fea000b800000 */
[----:B------:R-:W-:Y:S01]  /*40f0*/  ISETP.NE.AND P4, PT, R16, RZ, PT ;  /* 0x000000ff1000720c */ /* 0x000fe20003f85270 */
[----:B------:R-:W2:Y:S01]  /*4100*/  @!P3 S2R R11, SR_CTAID.Y ;  /* 0x00000000000bb919 */ /* 0x000ea20000002600 */
[----:B01-3--:R-:W0:Y:S11]  /*4110*/  @!P3 LDC R14, c[0x0][0x3f8] ;  /* 0x0000fe00ff0ebb82 */ /* 0x00be360000000800 */
[----:B------:R-:W-:Y:S01]  /*4120*/  VOTEU.ANY UP0, P4 ;  /* 0x0000000000ff7886 */ /* 0x000fe20002000100 */
[----:B------:R-:W-:-:S13]  /*4130*/  PLOP3.LUT P4, PT, PT, PT, UP0, 0x80, 0x8 ;  /* 0x000000000008781c */ /* 0x000fda0003f8f008 */
[----:B--2-4-:R-:W2:Y:S01]  /*4140*/  @P4 LDG.E R12, desc[UR36][R70.64+0x80] ;  /* 0x00008024460c4981 */ /* 0x014ea2000c1e1900 */
[----:B------:R-:W-:Y:S01]  /*4150*/  @!P3 IMAD.SHL.U32 R13, R2, 0x2, RZ ;  /* 0x00000002020db824 */ /* 0x000fe200078e00ff */
[----:B------:R-:W-:Y:S01]  /*4160*/  PLOP3.LUT P4, PT, PT, PT, UP0, 0x80, 0x8 ;  /* 0x000000000008781c */ /* 0x000fe20003f8f008 */
[----:B-----5:R-:W-:Y:S02]  /*4170*/  HADD2 R43, R43, R18 ;  /* 0x000000122b2b7230 */ /* 0x020fe40000000000 */
[----:B0-----:R-:W-:Y:S01]  /*4180*/  @!P3 IMAD R11, R11, R14, UR46 ;  /* 0x0000002e0b0bbe24 */ /* 0x001fe2000f8e020e */
[----:B------:R-:W-:Y:S01]  /*4190*/  @!P3 LOP3.LUT R74, R13, 0x6, RZ, 0xc0, !PT ;  /* 0x000000060d4ab812 */ /* 0x000fe200078ec0ff */
        /* <DEDUP_REMOVED lines=10> */
.L_x_799:
[----:B------:R-:W-:Y:S05]  /*4240*/  BSYNC.RECONVERGENT B1 ;  /* 0x0000000000017941 */ /* 0x000fea0003800200 */
.L_x_798:
        /* <DEDUP_REMOVED lines=17> */
.L_x_805:
[----:B------:R-:W-:Y:S05]  /*4360*/  BSYNC.RECONVERGENT B2 ;  /* 0x0000000000027941 */ /* 0x000fea0003800200 */
.L_x_804:
        /* <DEDUP_REMOVED lines=9> */
[----:B-----5:R-:W-:Y:S02]  /*4400*/  HFMA2 R46, R46, 1, 1, R19 ;  /* 0x3c003c002e2e7831 */ /* 0x020fe40000000013 */
        /* <DEDUP_REMOVED lines=13> */
.L_x_803:
[----:B------:R-:W-:Y:S05]  /*44e0*/  BSYNC.RECONVERGENT B1 ;  /* 0x0000000000017941 */ /* 0x000fea0003800200 */
.L_x_802:
        /* <DEDUP_REMOVED lines=17> */
.L_x_809:
[----:B------:R-:W-:Y:S05]  /*4600*/  BSYNC.RECONVERGENT B2 ;  /* 0x0000000000027941 */ /* 0x000fea0003800200 */
.L_x_808:
        /* <DEDUP_REMOVED lines=23> */
.L_x_807:
[----:B------:R-:W-:Y:S05]  /*4780*/  BSYNC.RECONVERGENT B1 ;  /* 0x0000000000017941 */ /* 0x000fea0003800200 */
.L_x_806:
        /* <DEDUP_REMOVED lines=17> */
.L_x_813:
[----:B------:R-:W-:Y:S05]  /*48a0*/  BSYNC.RECONVERGENT B2 ;  /* 0x0000000000027941 */ /* 0x000fea0003800200 */
.L_x_812:
        /* <DEDUP_REMOVED lines=23> */
.L_x_811:
[----:B------:R-:W-:Y:S05]  /*4a20*/  BSYNC.RECONVERGENT B1 ;  /* 0x0000000000017941 */ /* 0x000fea0003800200 */
.L_x_810:
        /* <DEDUP_REMOVED lines=17> */
.L_x_817:
[----:B------:R-:W-:Y:S05]  /*4b40*/  BSYNC.RECONVERGENT B2 ;  /* 0x0000000000027941 */ /* 0x000fea0003800200 */
.L_x_816:
        /* <DEDUP_REMOVED lines=10> */
[----:B-----5:R-:W-:Y:S02]  /*4bf0*/  HFMA2 R47, R47, 1, 1, R22 ;  /* 0x3c003c002f2f7831 */ /* 0x020fe40000000016 */
        /* <DEDUP_REMOVED lines=12> */
.L_x_815:
[----:B------:R-:W-:Y:S05]  /*4cc0*/  BSYNC.RECONVERGENT B1 ;  /* 0x0000000000017941 */ /* 0x000fea0003800200 */
.L_x_814:
        /* <DEDUP_REMOVED lines=17> */
.L_x_821:
[----:B------:R-:W-:Y:S05]  /*4de0*/  BSYNC.RECONVERGENT B2 ;  /* 0x0000000000027941 */ /* 0x000fea0003800200 */
.L_x_820:
        /* <DEDUP_REMOVED lines=23> */
.L_x_819:
[----:B------:R-:W-:Y:S05]  /*4f60*/  BSYNC.RECONVERGENT B1 ;  /* 0x0000000000017941 */ /* 0x000fea0003800200 */
.L_x_818:
        /* <DEDUP_REMOVED lines=17> */
.L_x_825:
[----:B------:R-:W-:Y:S05]  /*5080*/  BSYNC.RECONVERGENT B2 ;  /* 0x0000000000027941 */ /* 0x000fea0003800200 */
.L_x_824:
        /* <DEDUP_REMOVED lines=23> */
.L_x_823:
[----:B------:R-:W-:Y:S05]  /*5200*/  BSYNC.RECONVERGENT B1 ;  /* 0x0000000000017941 */ /* 0x000fea0003800200 */
.L_x_822:
[----:B------:R-:W-:Y:S04]  /*5210*/  BSSY.RECONVERGENT B1, `(.L_x_826) ;  /* 0x0000029000017945 */ /* 0x000fe80003800200 */
[----:B------:R-:W-:Y:S05]  /*5220*/  @P1 BRA `(.L_x_827) ;  /* 0x00000000009c1947 */ /* 0x000fea0003800000 */
[----:B------:R-:W-:Y:S01]  /*5230*/  IADD3 R72, PT, PT, R11, R0, RZ ;  /* 0x000000000b487210 */ /* 0x000fe20007ffe0ff */
[----:B------:R-:W-:Y:S01]  /*5240*/  BSSY.RECONVERGENT B2, `(.L_x_828) ;  /* 0x000000e000027945 */ /* 0x000fe20003800200 */
[----:B------:R-:W-:-:S03]  /*5250*/  MOV R52, RZ ;  /* 0x000000ff00347202 */ /* 0x000fc60000000f00 */
[----:B------:R-:W-:-:S05]  /*5260*/  IMAD.SHL.U32 R72, R72, 0x8, RZ ;  /* 0x0000000848487824 */ /* 0x000fca00078e00ff */
[----:B------:R-:W-:-:S13]  /*5270*/  ISETP.GE.AND P1, PT, R72, R29, PT ;  /* 0x0000001d4800720c */ /* 0x000fda0003f26270 */
[----:B------:R-:W-:Y:S05]  /*5280*/  @P1 BRA `(.L_x_829) ;  /* 0x0000000000241947 */ /* 0x000fea0003800000 */
[----:B------:R-:W-:-:S05]  /*5290*/  IMAD.SHL.U32 R11, R2, 0x2, RZ ;  /* 0x00000002020b7824 */ /* 0x000fca00078e00ff */
        /* <DEDUP_REMOVED lines=8> */
.L_x_829:
[----:B------:R-:W-:Y:S05]  /*5320*/  BSYNC.RECONVERGENT B2 ;  /* 0x0000000000027941 */ /* 0x000fea0003800200 */
.L_x_828:
[----:B------:R-:W-:-:S09]  /*5330*/  UISETP.NE.AND UP0, UPT, UR21, URZ, UPT ;  /* 0x000000ff1500728c */ /* 0x000fd2000bf05270 */
[----:B------:R-:W-:Y:S05]  /*5340*/  BRA.U UP0, `(.L_x_827) ;  /* 0x0000000100547547 */ /* 0x000fea000b800000 */
[----:B------:R-:W-:Y:S01]  /*5350*/  ISETP.NE.AND P3, PT, R16, RZ, PT ;  /* 0x000000ff1000720c */ /* 0x000fe20003f65270 */
[----:B01234-:R-:W0:Y:S01]  /*5360*/  @!P1 S2R R12, SR_CTAID.Y ;  /* 0x00000000000c9919 */ /* 0x01fe220000002600 */
[----:B------:R-:W0:Y:S08]  /*5370*/  @!P1 LDC R13, c[0x0][0x3f8] ;  /* 0x0000fe00ff0d9b82 */ /* 0x000e300000000800 */
[----:B------:R-:W1:Y:S03]  /*5380*/  @!P1 LDC.64 R14, c[0x0][0x3b8] ;  /* 0x0000ee00ff0e9b82 */ /* 0x000e660000000a00 */
[----:B------:R-:W-:Y:S01]  /*5390*/  VOTEU.ANY UP0, P3 ;  /* 0x0000000000ff7886 */ /* 0x000fe20001800100 */
[----:B------:R-:W-:-:S13]  /*53a0*/  PLOP3.LUT P3, PT, PT, PT, UP0, 0x80, 0x8 ;  /* 0x000000000008781c */ /* 0x000fda0003f6f008 */
[----:B------:R-:W2:Y:S01]  /*53b0*/  @P3 LDG.E R11, desc[UR36][R70.64+0xf0] ;  /* 0x0000f024460b3981 */ /* 0x000ea2000c1e1900 */
[----:B------:R-:W-:Y:S01]  /*53c0*/  PLOP3.LUT P4, PT, PT, PT, UP0, 0x80, 0x8 ;  /* 0x000000000008781c */ /* 0x000fe20003f8f008 */
[----:B-----5:R-:W-:Y:S02]  /*53d0*/  HFMA2 R52, R52, 1, 1, R25 ;  /* 0x3c003c0034347831 */ /* 0x020fe40000000019 */
[----:B0-----:R-:W-:Y:S01]  /*53e0*/  @!P1 IMAD R13, R12, R13, UR46 ;  /* 0x0000002e0c0d9e24 */ /* 0x001fe2000f8e020d */
[----:B------:R-:W-:-:S03]  /*53f0*/  @!P1 SHF.L.U32 R12, R2, 0x1, RZ ;  /* 0x00000001020c9819 */ /* 0x000fc600000006ff */
[----:B------:R-:W-:Y:S01]  /*5400*/  @!P1 IMAD R13, R13, R0, RZ ;  /* 0x000000000d0d9224 */ /* 0x000fe200078e02ff */
[----:B------:R-:W-:-:S05]  /*5410*/  @!P1 LOP3.LUT R12, R12, 0x6, RZ, 0xc0, !PT ;  /* 0x000000060c0c9812 */ /* 0x000fca00078ec0ff */
[----:B------:R-:W-:Y:S01]  /*5420*/  @!P1 IMAD R13, R13, 0x70, R12 ;  /* 0x000000700d0d9824 */ /* 0x000fe200078e020c */
[----:B------:R-:W-:-:S04]  /*5430*/  @!P1 SHF.R.S32.HI R12, RZ, 0x1f, R72 ;  /* 0x0000001fff0c9819 */ /* 0x000fc80000011448 */
[----:B------:R-:W-:-:S04]  /*5440*/  @!P1 IADD3 R72, P3, PT, R13, R72, RZ ;  /* 0x000000480d489210 */ /* 0x000fc80007f7e0ff */
[----:B------:R-:W-:Y:S02]  /*5450*/  @!P1 LEA.HI.X.SX32 R12, R13, R12, 0x1, P3 ;  /* 0x0000000c0d0c9211 */ /* 0x000fe400018f0eff */
[----:B-1----:R-:W-:-:S04]  /*5460*/  @!P1 LEA R14, P3, R72, R14, 0x1 ;  /* 0x0000000e480e9211 */ /* 0x002fc800078608ff */
[----:B------:R-:W-:Y:S01]  /*5470*/  @!P1 LEA.HI.X R15, R72, R15, R12, 0x1, P3 ;  /* 0x0000000f480f9211 */ /* 0x000fe200018f0c0c */
[----:B--2---:R-:W-:-:S05]  /*5480*/  @P4 HMUL2 R52, R52, R11 ;  /* 0x0000000b34344232 */ /* 0x004fca0000000000 */
[----:B------:R0:W-:Y:S03]  /*5490*/  @!P1 STG.E desc[UR36][R14.64], R52 ;  /* 0x000000340e009986 */ /* 0x0001e6000c101924 */
.L_x_827:
[----:B------:R-:W-:Y:S05]  /*54a0*/  BSYNC.RECONVERGENT B1 ;  /* 0x0000000000017941 */ /* 0x000fea0003800200 */
.L_x_826:
        /* <DEDUP_REMOVED lines=18> */
[--C-:B01234-:R-:W-:Y:S02]  /*55d0*/  HADD2.F32 R13, -RZ, R11.reuse.H0_H0 ;  /* 0x2000000bff0d7230 */ /* 0x11ffe40000004100 */
[----:B------:R-:W-:-:S05]  /*55e0*/  HADD2.F32 R12, -RZ, R11.H1_H1 ;  /* 0x3000000bff0c7230 */ /* 0x000fca0000004100 */
[----:B------:R-:W-:Y:S01]  /*55f0*/  FADD.FTZ R13, R13, R12 ;  /* 0x0000000c0d0d7221 */ /* 0x000fe20000010000 */
[----:B------:R-:W-:Y:S06]  /*5600*/  BRA.DIV UR4, `(.L_x_830) ;  /* 0x0000005604207947 */ /* 0x000fec000b800000 */
[----:B------:R-:W0:Y:S02]  /*5610*/  SHFL.BFLY PT, R14, R13, 0x2, 0x1f ;  /* 0x0c401f000d0e7f89 */ /* 0x000e2400000e0000 */
[----:B0-----:R-:W-:-:S05]  /*5620*/  FADD.FTZ R13, R13, R14 ;  /* 0x0000000e0d0d7221 */ /* 0x001fca0000010000 */
[----:B------:R0:W1:Y:S02]  /*5630*/  SHFL.BFLY PT, R14, R13, 0x1, 0x1f ;  /* 0x0c201f000d0e7f89 */ /* 0x00006400000e0000 */
.L_x_905:
[----:B------:R-:W-:Y:S01]  /*5640*/  ISETP.GE.OR P1, PT, R36, UR44, P1 ;  /* 0x0000002c24007c0c */ /* 0x000fe20008f26670 */
[----:B-1----:R-:W-:Y:S01]  /*5650*/  FADD.FTZ R14, R13, R14 ;  /* 0x0000000e0d0e7221 */ /* 0x002fe20000010000 */
[----:B------:R-:W-:Y:S03]  /*5660*/  BSSY.RECONVERGENT B1, `(.L_x_831) ;  /* 0x000001d000017945 */ /* 0x000fe60003800200 */
[----:B------:R-:W-:-:S08]  /*5670*/  FMUL.FTZ R11, R14, UR22 ;  /* 0x000000160e0b7c20 */ /* 0x000fd00008410000 */
[----:B------:R-:W-:Y:S05]  /*5680*/  @P1 BRA `(.L_x_832) ;  /* 0x0000000000681947 */ /* 0x000fea0003800000 */
[----:B------:R-:W-:Y:S01]  /*5690*/  ISETP.NE.U32.AND P1, PT, RZ, UR12, PT ;  /* 0x0000000cff007c0c */ /* 0x000fe2000bf25070 */
[----:B------:R-:W-:-:S03]  /*56a0*/  UISETP.NE.U32.AND UP0, UPT, UR14, URZ, UPT ;  /* 0x000000ff0e00728c */ /* 0x000fc6000bf05070 */
        /* <DEDUP_REMOVED lines=24> */
.L_x_832:
[----:B------:R-:W-:Y:S05]  /*5830*/  BSYNC.RECONVERGENT B1 ;  /* 0x0000000000017941 */ /* 0x000fea0003800200 */
.L_x_831:
[----:B-1----:R-:W-:Y:S01]  /*5840*/  VIADD R11, R33, 0xf ;  /* 0x0000000f210b7836 */ /* 0x002fe20000000000 */
[----:B------:R-:W-:Y:S01]  /*5850*/  IADD3 R30, P2, PT, R30, 0x10, RZ ;  /* 0x000000101e1e7810 */ /* 0x000fe20007f5e0ff */
[----:B------:R-:W-:Y:S01]  /*5860*/  VIADD R35, R35, 0x40 ;  /* 0x0000004023237836 */ /* 0x000fe20000000000 */
[----:B------:R-:W-:Y:S02]  /*5870*/  IADD3 R33, PT, PT, R33, 0x10, RZ ;  /* 0x0000001021217810 */ /* 0x000fe40007ffe0ff */
[----:B------:R-:W-:Y:S01]  /*5880*/  ISETP.GE.AND P1, PT, R11, R34, PT ;  /* 0x000000220b00720c */ /* 0x000fe20003f26270 */
[----:B------:R-:W-:Y:S01]  /*5890*/  IMAD.X R31, RZ, RZ, R31, P2 ;  /* 0x000000ffff1f7224 */ /* 0x000fe200010e061f */
[----:B------:R-:W-:-:S11]  /*58a0*/  IADD3 R32, PT, PT, R32, 0x10, RZ ;  /* 0x0000001020207810 */ /* 0x000fd60007ffe0ff */
[----:B------:R-:W-:Y:S05]  /*58b0*/  @!P1 BRA `(.L_x_833) ;  /* 0xffffffd000589947 */ /* 0x000fea000383ffff */
.L_x_766:
[----:B0-----:R-:W-:Y:S05]  /*58c0*/  BSYNC B0 ;  /* 0x0000000000007941 */ /* 0x001fea0003800000 */
.L_x_765:
[----:B------:R-:W-:-:S03]  /*58d0*/  UMOV UR4, 0xffffffff ;  /* 0xffffffff00047882 */ /* 0x000fc60000000000 */
[----:B------:R-:W-:Y:S05]  /*58e0*/  BRA.DIV UR4, `(.L_x_834) ;  /* 0x0000005204a87947 */ /* 0x000fea000b800000 */
[----:B------:R-:W1:Y:S02]  /*58f0*/  SHFL.BFLY PT, R14, R67, 0x10, 0x1f ;  /* 0x0e001f00430e7f89 */ /* 0x000e6400000e0000 */
[----:B-1----:R-:W-:-:S05]  /*5900*/  FMNMX.FTZ R13, R14, R67, !PT ;  /* 0x000000430e0d7209 */ /* 0x002fca0007810000 */
[----:B------:R-:W0:Y:S02]  /*5910*/  SHFL.BFLY PT, R14, R13, 0x8, 0x1f ;  /* 0x0d001f000d0e7f89 */ /* 0x000e2400000e0000 */
[----:B0-----:R-:W-:-:S05]  /*5920*/  FMNMX.FTZ R3, R13, R14, !PT ;  /* 0x0000000e0d037209 */ /* 0x001fca0007810000 */
[----:B------:R0:W1:Y:S02]  /*5930*/  SHFL.BFLY PT, R14, R3, 0x4, 0x1f ;  /* 0x0c801f00030e7f89 */ /* 0x00006400000e0000 */
.L_x_910:
[----:B------:R-:W2:Y:S01]  /*5940*/  S2R R18, SR_CgaCtaId ;  /* 0x0000000000127919 */ /* 0x000ea20000008800 */
        /* <DEDUP_REMOVED lines=9> */
[----:B------:R-:W-:Y:S01]  /*59e0*/  IMAD.MOV.U32 R9, RZ, RZ, -0x800001 ;  /* 0xff7fffffff097424 */ /* 0x000fe200078e00ff */
[----:B------:R-:W-:Y:S02]  /*59f0*/  LEA R6, R4, R5, 0x2 ;  /* 0x0000000504067211 */ /* 0x000fe400078e10ff */
[----:B------:R-:W-:Y:S01]  /*5a00*/  IADD3 R5, PT, PT, R2, UR11, RZ ;  /* 0x0000000b02057c10 */ /* 0x000fe2000fffe0ff */
[----:B------:R-:W-:Y:S08]  /*5a10*/  BSSY.RECONVERGENT B0, `(.L_x_835) ;  /* 0x0000151000007945 */ /* 0x000ff00003800200 */
[----:B------:R-:W0:Y:S01]  /*5a20*/  @!P0 LDS R9, [R6] ;  /* 0x0000000006098984 */ /* 0x000e220000000800 */
[----:B------:R-:W-:-:S03]  /*5a30*/  ISETP.GE.AND P0, PT, R5, UR45, PT ;  /* 0x0000002d05007c0c */ /* 0x000fc6000bf06270 */
[----:B0-----:R-:W0:Y:S02]  /*5a40*/  SHFL.BFLY PT, R8, R9, 0x1, 0x1f ;  /* 0x0c201f0009087f89 */ /* 0x001e2400000e0000 */
[----:B0-----:R-:W-:Y:S01]  /*5a50*/  FMNMX.FTZ R7, R8, R9, !PT ;  /* 0x0000000908077209 */ /* 0x001fe20007810000 */
[----:B------:R-:W-:-:S05]  /*5a60*/  IMAD.MOV.U32 R8, RZ, RZ, RZ ;  /* 0x000000ffff087224 */ /* 0x000fca00078e00ff */
[----:B------:R-:W0:Y:S02]  /*5a70*/  SHFL.IDX PT, R7, R7, RZ, 0x1f ;  /* 0x00001fff07077589 */ /* 0x000e2400000e0000 */
[----:B------:R-:W-:Y:S05]  /*5a80*/  @P0 BRA `(.L_x_836) ;  /* 0x0000001400240947 */ /* 0x000fea0003800000 */
[----:B------:R-:W1:Y:S02]  /*5a90*/  LDC.64 R10, c[0x0][0x420] ;  /* 0x00010800ff0a7b82 */ /* 0x000e640000000a00 */
[----:B-1----:R-:W-:-:S04]  /*5aa0*/  ISETP.NE.U32.AND P0, PT, R10, RZ, PT ;  /* 0x000000ff0a00720c */ /* 0x002fc80003f05070 */
[----:B------:R-:W-:-:S13]  /*5ab0*/  ISETP.NE.AND.EX P0, PT, R11, RZ, PT, P0 ;  /* 0x000000ff0b00720c */ /* 0x000fda0003f05300 */
[----:B------:R-:W-:Y:S05]  /*5ac0*/  @P0 BRA `(.L_x_837) ;  /* 0x0000000c00940947 */ /* 0x000fea0003800000 */
[----:B------:R-:W-:Y:S01]  /*5ad0*/  HFMA2 R0, -RZ, RZ, 0, 3.814697265625e-06 ;  /* 0x00000040ff007431 */ /* 0x000fe200000001ff */
[----:B------:R-:W-:Y:S01]  /*5ae0*/  LOP3.LUT R9, RZ, R2, RZ, 0x33, !PT ;  /* 0x00000002ff097212 */ /* 0x000fe200078e33ff */
[----:B------:R-:W-:Y:S03]  /*5af0*/  BSSY.RECONVERGENT B1, `(.L_x_838) ;  /* 0x000001c000017945 */ /* 0x000fe60003800200 */
[----:B------:R-:W-:-:S04]  /*5b00*/  VIADDMNMX R0, R5, R0, UR45, !PT ;  /* 0x0000002d05007e46 */ /* 0x000fc8000f800100 */
[----:B------:R-:W-:Y:S02]  /*5b10*/  IADD3 R0, PT, PT, R0, -UR11, R9 ;  /* 0x8000000b00007c10 */ /* 0x000fe4000fffe009 */
[----:B------:R-:W-:Y:S02]  /*5b20*/  MOV R9, R5 ;  /* 0x0000000500097202 */ /* 0x000fe40000000f00 */
        /* <DEDUP_REMOVED lines=13> */
.L_x_840:
        /* <DEDUP_REMOVED lines=11> */
.L_x_839:
[----:B------:R-:W-:Y:S05]  /*5cb0*/  BSYNC.RECONVERGENT B1 ;  /* 0x0000000000017941 */ /* 0x000fea0003800200 */
.L_x_838:
        /* <DEDUP_REMOVED lines=14> */
.L_x_843:
[----:B------:R-:W0:Y:S01]  /*5da0*/  LDS R12, [R0+-0x200] ;  /* 0xfffe0000000c7984 */ /* 0x000e220000000800 */
[----:B------:R-:W-:-:S03]  /*5db0*/  IADD3 R9, PT, PT, R9, 0x400, RZ ;  /* 0x0000040009097810 */ /* 0x000fc60007ffe0ff */
[----:B------:R-:W1:Y:S01]  /*5dc0*/  LDS R14, [R0+-0x100] ;  /* 0xffff0000000e7984 */ /* 0x000e620000000800 */
[----:B------:R-:W-:-:S03]  /*5dd0*/  ISETP.GE.AND P1, PT, R9, R10, PT ;  /* 0x0000000a0900720c */ /* 0x000fc60003f26270 */
[----:B------:R-:W2:Y:S04]  /*5de0*/  LDS R18, [R0] ;  /* 0x0000000000127984 */ /* 0x000ea80000000800 */
[----:B------:R-:W5:Y:S04]  /*5df0*/  LDS R20, [R0+0x100] ;  /* 0x0001000000147984 */ /* 0x000f680000000800 */
[----:B------:R-:W3:Y:S04]  /*5e00*/  LDS R22, [R0+0x200] ;  /* 0x0002000000167984 */ /* 0x000ee80000000800 */
[----:B------:R-:W3:Y:S04]  /*5e10*/  LDS R24, [R0+0x300] ;  /* 0x0003000000187984 */ /* 0x000ee80000000800 */
[----:B------:R-:W3:Y:S04]  /*5e20*/  LDS R26, [R0+0x400] ;  /* 0x00040000001a7984 */ /* 0x000ee80000000800 */
[----:B----4-:R-:W4:Y:S04]  /*5e30*/  LDS R28, [R0+0x500] ;  /* 0x00050000001c7984 */ /* 0x010f280000000800 */
[----:B------:R-:W4:Y:S04]  /*5e40*/  LDS R30, [R0+0x600] ;  /* 0x00060000001e7984 */ /* 0x000f280000000800 */
[----:B------:R-:W4:Y:S01]  /*5e50*/  LDS R32, [R0+0x700] ;  /* 0x0007000000207984 */ /* 0x000f220000000800 */
[----:B0-----:R-:W-:-:S03]  /*5e60*/  FADD.FTZ R12, -R7, R12 ;  /* 0x0000000c070c7221 */ /* 0x001fc60000010100 */
[----:B------:R-:W0:Y:S01]  /*5e70*/  LDS R34, [R0+0x800] ;  /* 0x0008000000227984 */ /* 0x000e220000000800 */
[----:B------:R-:W-:Y:S01]  /*5e80*/  FMUL.FTZ R12, R12, 1.4426950216293334961 ;  /* 0x3fb8aa3b0c0c7820 */ /* 0x000fe20000410000 */
[C---:B-1----:R-:W-:Y:S01]  /*5e90*/  FADD.FTZ R14, -R7.reuse, R14 ;  /* 0x0000000e070e7221 */ /* 0x042fe20000010100 */
[----:B--2---:R-:W-:-:S03]  /*5ea0*/  FADD.FTZ R18, -R7, R18 ;  /* 0x0000001207127221 */ /* 0x004fc60000010100 */
[----:B------:R-:W-:Y:S01]  /*5eb0*/  FMUL.FTZ R14, R14, 1.4426950216293334961 ;  /* 0x3fb8aa3b0e0e7820 */ /* 0x000fe20000410000 */
[----:B------:R1:W2:Y:S01]  /*5ec0*/  MUFU.EX2 R11, R12 ;  /* 0x0000000c000b7308 */ /* 0x0002a20000000800 */
[----:B------:R-:W-:Y:S01]  /*5ed0*/  FMUL.FTZ R18, R18, 1.4426950216293334961 ;  /* 0x3fb8aa3b12127820 */ /* 0x000fe20000410000 */
[C---:B-----5:R-:W-:Y:S01]  /*5ee0*/  FADD.FTZ R20, -R7.reuse, R20 ;  /* 0x0000001407147221 */ /* 0x060fe20000010100 */
[----:B---3--:R-:W-:-:S03]  /*5ef0*/  FADD.FTZ R22, -R7, R22 ;  /* 0x0000001607167221 */ /* 0x008fc60000010100 */
[----:B------:R-:W-:Y:S02]  /*5f00*/  FMUL.FTZ R20, R20, 1.4426950216293334961 ;  /* 0x3fb8aa3b14147820 */ /* 0x000fe40000410000 */
[----:B------:R3:W5:Y:S01]  /*5f10*/  MUFU.EX2 R13, R14 ;  /* 0x0000000e000d7308 */ /* 0x0007620000000800 */
[----:B-1----:R-:W1:Y:S01]  /*5f20*/  LDS R12, [R0+0x900] ;  /* 0x00090000000c7984 */ /* 0x002e620000000800 */
[----:B------:R-:W-:Y:S01]  /*5f30*/  FMUL.FTZ R22, R22, 1.4426950216293334961 ;  /* 0x3fb8aa3b16167820 */ /* 0x000fe20000410000 */
[C---:B------:R-:W-:Y:S01]  /*5f40*/  FADD.FTZ R24, -R7.reuse, R24 ;  /* 0x0000001807187221 */ /* 0x040fe20000010100 */
[----:B------:R-:W-:-:S03]  /*5f50*/  FADD.FTZ R26, -R7, R26 ;  /* 0x0000001a071a7221 */ /* 0x000fc60000010100 */
[----:B------:R-:W-:Y:S01]  /*5f60*/  FMUL.FTZ R24, R24, 1.4426950216293334961 ;  /* 0x3fb8aa3b18187820 */ /* 0x000fe20000410000 */
[----:B------:R5:W0:Y:S01]  /*5f70*/  MUFU.EX2 R15, R18 ;  /* 0x00000012000f7308 */ /* 0x000a220000000800 */
[----:B---3--:R-:W3:Y:S01]  /*5f80*/  LDS R14, [R0+0xa00] ;  /* 0x000a0000000e7984 */ /* 0x008ee20000000800 */
[----:B--2---:R-:W-:Y:S01]  /*5f90*/  FADD.FTZ R8, R11, R8 ;  /* 0x000000080b087221 */ /* 0x004fe20000010000 */
[----:B------:R-:W-:Y:S01]  /*5fa0*/  FMUL.FTZ R26, R26, 1.4426950216293334961 ;  /* 0x3fb8aa3b1a1a7820 */ /* 0x000fe20000410000 */
[C---:B----4-:R-:W-:Y:S01]  /*5fb0*/  FADD.FTZ R28, -R7.reuse, R28 ;  /* 0x0000001c071c7221 */ /* 0x050fe20000010100 */
[----:B------:R-:W-:Y:S01]  /*5fc0*/  STS [R0+-0x200], R11 ;  /* 0xfffe000b00007388 */ /* 0x000fe20000000800 */
[C---:B------:R-:W-:Y:S02]  /*5fd0*/  FADD.FTZ R30, -R7.reuse, R30 ;  /* 0x0000001e071e7221 */ /* 0x040fe40000010100 */
[----:B------:R2:W4:Y:S01]  /*5fe0*/  MUFU.EX2 R17, R20 ;  /* 0x0000001400117308 */ /* 0x0005220000000800 */
[----:B-----5:R-:W5:Y:S01]  /*5ff0*/  LDS R18, [R0+0xb00] ;  /* 0x000b000000127984 */ /* 0x020f620000000800 */
[----:B------:R-:W-:Y:S01]  /*6000*/  FADD.FTZ R8, R8, R13 ;  /* 0x0000000d08087221 */ /* 0x000fe20000010000 */
[----:B------:R-:W-:Y:S01]  /*6010*/  FMUL.FTZ R28, R28, 1.4426950216293334961 ;  /* 0x3fb8aa3b1c1c7820 */ /* 0x000fe20000410000 */
[----:B------:R-:W-:Y:S01]  /*6020*/  FMUL.FTZ R30, R30, 1.4426950216293334961 ;  /* 0x3fb8aa3b1e1e7820 */ /* 0x000fe20000410000 */
[C---:B------:R-:W-:Y:S01]  /*6030*/  FADD.FTZ R32, -R7.reuse, R32 ;  /* 0x0000002007207221 */ /* 0x040fe20000010100 */
[----:B------:R-:W-:Y:S01]  /*6040*/  STS [R0+-0x100], R13 ;  /* 0xffff000d00007388 */ /* 0x000fe20000000800 */
[----:B0-----:R-:W-:Y:S01]  /*6050*/  FADD.FTZ R34, -R7, R34 ;  /* 0x0000002207227221 */ /* 0x001fe20000010100 */
[----:B------:R0:W1:Y:S01]  /*6060*/  MUFU.EX2 R19, R22 ;  /* 0x0000001600137308 */ /* 0x0000620000000800 */
[----:B------:R-:W-:Y:S01]  /*6070*/  FADD.FTZ R8, R8, R15 ;  /* 0x0000000f08087221 */ /* 0x000fe20000010000 */
[----:B--2---:R-:W2:Y:S01]  /*6080*/  LDS R20, [R0+0xc00] ;  /* 0x000c000000147984 */ /* 0x004ea20000000800 */
[----:B------:R-:W-:Y:S01]  /*6090*/  FMUL.FTZ R32, R32, 1.4426950216293334961 ;  /* 0x3fb8aa3b20207820 */ /* 0x000fe20000410000 */
[----:B------:R-:W-:-:S02]  /*60a0*/  FMUL.FTZ R34, R34, 1.4426950216293334961 ;  /* 0x3fb8aa3b22227820 */ /* 0x000fc40000410000 */
[----:B------:R-:W-:Y:S02]  /*60b0*/  STS [R0], R15 ;  /* 0x0000000f00007388 */ /* 0x000fe40000000800 */
[----:B------:R-:W3:Y:S01]  /*60c0*/  MUFU.EX2 R21, R24 ;  /* 0x0000001800157308 */ /* 0x000ee20000000800 */
[----:B----4-:R-:W-:Y:S01]  /*60d0*/  FADD.FTZ R8, R8, R17 ;  /* 0x0000001108087221 */ /* 0x010fe20000010000 */
[----:B0-----:R-:W0:Y:S04]  /*60e0*/  LDS R22, [R0+0xd00] ;  /* 0x000d000000167984 */ /* 0x001e280000000800 */
[----:B------:R-:W-:Y:S02]  /*60f0*/  STS [R0+0x100], R17 ;  /* 0x0001001100007388 */ /* 0x000fe40000000800 */
[----:B------:R-:W4:Y:S01]  /*6100*/  MUFU.EX2 R23, R26 ;  /* 0x0000001a00177308 */ /* 0x000f220000000800 */
[----:B-1----:R-:W-:Y:S01]  /*6110*/  FADD.FTZ R8, R8, R19 ;  /* 0x0000001308087221 */ /* 0x002fe20000010000 */
[----:B------:R-:W-:Y:S01]  /*6120*/  FADD.FTZ R12, -R7, R12 ;  /* 0x0000000c070c7221 */ /* 0x000fe20000010100 */
[----:B------:R-:W-:Y:S03]  /*6130*/  STS [R0+0x200], R19 ;  /* 0x0002001300007388 */ /* 0x000fe60000000800 */
[----:B------:R-:W-:-:S02]  /*6140*/  FMUL.FTZ R12, R12, 1.4426950216293334961 ;  /* 0x3fb8aa3b0c0c7820 */ /* 0x000fc40000410000 */
[----:B------:R-:W1:Y:S01]  /*6150*/  MUFU.EX2 R25, R28 ;  /* 0x0000001c00197308 */ /* 0x000e620000000800 */
[----:B---3--:R-:W-:Y:S01]  /*6160*/  FADD.FTZ R8, R8, R21 ;  /* 0x0000001508087221 */ /* 0x008fe20000010000 */
[C---:B------:R-:W-:Y:S01]  /*6170*/  FADD.FTZ R14, -R7.reuse, R14 ;  /* 0x0000000e070e7221 */ /* 0x040fe20000010100 */
[----:B------:R-:W-:Y:S03]  /*6180*/  STS [R0+0x300], R21 ;  /* 0x0003001500007388 */ /* 0x000fe60000000800 */
[----:B------:R-:W-:Y:S02]  /*6190*/  FMUL.FTZ R14, R14, 1.4426950216293334961 ;  /* 0x3fb8aa3b0e0e7820 */ /* 0x000fe40000410000 */
[----:B------:R-:W3:Y:S01]  /*61a0*/  MUFU.EX2 R27, R30 ;  /* 0x0000001e001b7308 */ /* 0x000ee20000000800 */
[----:B----4-:R-:W-:Y:S01]  /*61b0*/  FADD.FTZ R8, R8, R23 ;  /* 0x0000001708087221 */ /* 0x010fe20000010000 */
[----:B-----5:R-:W-:Y:S01]  /*61c0*/  FADD.FTZ R18, -R7, R18 ;  /* 0x0000001207127221 */ /* 0x020fe20000010100 */
[----:B------:R-:W-:Y:S03]  /*61d0*/  STS [R0+0x400], R23 ;  /* 0x0004001700007388 */ /* 0x000fe60000000800 */
[----:B------:R-:W-:-:S02]  /*61e0*/  FMUL.FTZ R18, R18, 1.4426950216293334961 ;  /* 0x3fb8aa3b12127820 */ /* 0x000fc40000410000 */
[----:B------:R-:W4:Y:S01]  /*61f0*/  MUFU.EX2 R29, R32 ;  /* 0x00000020001d7308 */ /* 0x000f220000000800 */
[----:B-1----:R-:W-:Y:S01]  /*6200*/  FADD.FTZ R8, R8, R25 ;  /* 0x0000001908087221 */ /* 0x002fe20000010000 */
[C---:B--2---:R-:W-:Y:S01]  /*6210*/  FADD.FTZ R20, -R7.reuse, R20 ;  /* 0x0000001407147221 */ /* 0x044fe20000010100 */
[----:B------:R-:W-:Y:S03]  /*6220*/  STS [R0+0x500], R25 ;  /* 0x0005001900007388 */ /* 0x000fe60000000800 */
[----:B------:R-:W-:Y:S02]  /*6230*/  FMUL.FTZ R20, R20, 1.4426950216293334961 ;  /* 0x3fb8aa3b14147820 */ /* 0x000fe40000410000 */
[----:B------:R-:W1:Y:S01]  /*6240*/  MUFU.EX2 R31, R34 ;  /* 0x00000022001f7308 */ /* 0x000e620000000800 */
[----:B---3--:R-:W-:Y:S01]  /*6250*/  FADD.FTZ R8, R8, R27 ;  /* 0x0000001b08087221 */ /* 0x008fe20000010000 */
[----:B0-----:R-:W-:Y:S01]  /*6260*/  FADD.FTZ R22, -R7, R22 ;  /* 0x0000001607167221 */ /* 0x001fe20000010100 */
[----:B------:R-:W-:Y:S03]  /*6270*/  STS [R0+0x600], R27 ;  /* 0x0006001b00007388 */ /* 0x000fe60000000800 */
[----:B------:R-:W-:-:S02]  /*6280*/  FMUL.FTZ R22, R22, 1.4426950216293334961 ;  /* 0x3fb8aa3b16167820 */ /* 0x000fc40000410000 */
[----:B------:R-:W0:Y:S01]  /*6290*/  MUFU.EX2 R33, R12 ;  /* 0x0000000c00217308 */ /* 0x000e220000000800 */
[----:B----4-:R-:W-:Y:S01]  /*62a0*/  FADD.FTZ R8, R8, R29 ;  /* 0x0000001d08087221 */ /* 0x010fe20000010000 */
        /* <DEDUP_REMOVED lines=17> */
[----:B0-----:R-:W-:Y:S01]  /*63c0*/  VIADD R0, R0, 0x1000 ;  /* 0x0000100000007836 */ /* 0x001fe20000000000 */
[----:B------:R-:W-:Y:S06]  /*63d0*/  @!P1 BRA `(.L_x_843) ;  /* 0xfffffff800709947 */ /* 0x000fec000383ffff */
.L_x_842:
[----:B------:R-:W-:Y:S05]  /*63e0*/  BSYNC.RECONVERGENT B1 ;  /* 0x0000000000017941 */ /* 0x000fea0003800200 */
.L_x_841:
        /* <DEDUP_REMOVED lines=9> */
[----:B------:R-:W5:Y:S04]  /*6480*/  LDS R18, [R0+0x100] ;  /* 0x0001000000127984 */ /* 0x000f680000000800 */
[----:B------:R-:W3:Y:S04]  /*6490*/  LDS R20, [R0+0x200] ;  /* 0x0002000000147984 */ /* 0x000ee80000000800 */
[----:B------:R-:W4:Y:S04]  /*64a0*/  LDS R22, [R0+0x300] ;  /* 0x0003000000167984 */ /* 0x000f280000000800 */
[----:B------:R-:W4:Y:S04]  /*64b0*/  LDS R24, [R0+0x400] ;  /* 0x0004000000187984 */ /* 0x000f280000000800 */
[----:B------:R-:W4:Y:S01]  /*64c0*/  LDS R26, [R0+0x500] ;  /* 0x00050000001a7984 */ /* 0x000f220000000800 */
[----:B0-----:R-:W-:-:S04]  /*64d0*/  FADD.FTZ R10, -R7, R10 ;  /* 0x0000000a070a7221 */ /* 0x001fc80000010100 */
[----:B------:R-:W-:Y:S01]  /*64e0*/  FMUL.FTZ R10, R10, 1.4426950216293334961 ;  /* 0x3fb8aa3b0a0a7820 */ /* 0x000fe20000410000 */
[----:B-1----:R-:W-:-:S03]  /*64f0*/  FADD.FTZ R12, -R7, R12 ;  /* 0x0000000c070c7221 */ /* 0x002fc60000010100 */
[----:B------:R-:W0:Y:S01]  /*6500*/  MUFU.EX2 R11, R10 ;  /* 0x0000000a000b7308 */ /* 0x000e220000000800 */
[----:B------:R-:W-:Y:S01]  /*6510*/  FMUL.FTZ R12, R12, 1.4426950216293334961 ;  /* 0x3fb8aa3b0c0c7820 */ /* 0x000fe20000410000 */
[C---:B--2---:R-:W-:Y:S01]  /*6520*/  FADD.FTZ R14, -R7.reuse, R14 ;  /* 0x0000000e070e7221 */ /* 0x044fe20000010100 */
[----:B-----5:R-:W-:-:S03]  /*6530*/  FADD.FTZ R18, -R7, R18 ;  /* 0x0000001207127221 */ /* 0x020fc60000010100 */
[----:B------:R-:W-:Y:S02]  /*6540*/  FMUL.FTZ R14, R14, 1.4426950216293334961 ;  /* 0x3fb8aa3b0e0e7820 */ /* 0x000fe40000410000 */
[----:B------:R-:W1:Y:S01]  /*6550*/  MUFU.EX2 R13, R12 ;  /* 0x0000000c000d7308 */ /* 0x000e620000000800 */
[----:B------:R-:W-:Y:S01]  /*6560*/  FMUL.FTZ R18, R18, 1.4426950216293334961 ;  /* 0x3fb8aa3b12127820 */ /* 0x000fe20000410000 */
[C---:B---3--:R-:W-:Y:S01]  /*6570*/  FADD.FTZ R20, -R7.reuse, R20 ;  /* 0x0000001407147221 */ /* 0x048fe20000010100 */
[----:B----4-:R-:W-:-:S03]  /*6580*/  FADD.FTZ R22, -R7, R22 ;  /* 0x0000001607167221 */ /* 0x010fc60000010100 */
[----:B------:R-:W-:Y:S02]  /*6590*/  FMUL.FTZ R20, R20, 1.4426950216293334961 ;  /* 0x3fb8aa3b14147820 */ /* 0x000fe40000410000 */
[----:B------:R-:W2:Y:S01]  /*65a0*/  MUFU.EX2 R15, R14 ;  /* 0x0000000e000f7308 */ /* 0x000ea20000000800 */
[----:B------:R-:W-:Y:S01]  /*65b0*/  FMUL.FTZ R22, R22, 1.4426950216293334961 ;  /* 0x3fb8aa3b16167820 */ /* 0x000fe20000410000 */
[C---:B------:R-:W-:Y:S01]  /*65c0*/  FADD.FTZ R24, -R7.reuse, R24 ;  /* 0x0000001807187221 */ /* 0x040fe20000010100 */
[----:B0-----:R-:W-:Y:S01]  /*65d0*/  FADD.FTZ R8, R8, R11 ;  /* 0x0000000b08087221 */ /* 0x001fe20000010000 */
[----:B------:R-:W-:Y:S01]  /*65e0*/  FADD.FTZ R26, -R7, R26 ;  /* 0x0000001a071a7221 */ /* 0x000fe20000010100 */
[----:B------:R-:W-:Y:S01]  /*65f0*/  STS [R0+-0x200], R11 ;  /* 0xfffe000b00007388 */ /* 0x000fe20000000800 */
[----:B------:R-:W-:Y:S02]  /*6600*/  FMUL.FTZ R24, R24, 1.4426950216293334961 ;  /* 0x3fb8aa3b18187820 */ /* 0x000fe40000410000 */
[----:B------:R-:W0:Y:S01]  /*6610*/  MUFU.EX2 R17, R18 ;  /* 0x0000001200117308 */ /* 0x000e220000000800 */
[----:B-1----:R-:W-:Y:S01]  /*6620*/  FADD.FTZ R8, R8, R13 ;  /* 0x0000000d08087221 */ /* 0x002fe20000010000 */
[----:B------:R-:W-:Y:S01]  /*6630*/  FMUL.FTZ R26, R26, 1.4426950216293334961 ;  /* 0x3fb8aa3b1a1a7820 */ /* 0x000fe20000410000 */
[----:B------:R-:W-:Y:S05]  /*6640*/  STS [R0+-0x100], R13 ;  /* 0xffff000d00007388 */ /* 0x000fea0000000800 */
        /* <DEDUP_REMOVED lines=17> */
.L_x_845:
[----:B------:R-:W-:Y:S05]  /*6760*/  BSYNC.RECONVERGENT B1 ;  /* 0x0000000000017941 */ /* 0x000fea0003800200 */
.L_x_844:
        /* <DEDUP_REMOVED lines=9> */
[C---:B--2---:R-:W-:Y:S01]  /*6800*/  FADD.FTZ R14, -R7.reuse, R14 ;  /* 0x0000000e070e7221 */ /* 0x044fe20000010100 */
[----:B------:R-:W-:Y:S02]  /*6810*/  FMUL.FTZ R12, R12, 1.4426950216293334961 ;  /* 0x3fb8aa3b0c0c7820 */ /* 0x000fe40000410000 */
        /* <DEDUP_REMOVED lines=16> */
.L_x_837:
[----:B------:R-:W-:Y:S01]  /*6920*/  HFMA2 R8, -RZ, RZ, 0, 3.814697265625e-06 ;  /* 0x00000040ff087431 */ /* 0x000fe200000001ff */
        /* <DEDUP_REMOVED lines=23> */
.L_x_848:
        /* <DEDUP_REMOVED lines=16> */
.L_x_847:
[----:B------:R-:W-:Y:S05]  /*6ba0*/  BSYNC.RECONVERGENT B1 ;  /* 0x0000000000017941 */ /* 0x000fea0003800200 */
.L_x_846:
        /* <DEDUP_REMOVED lines=13> */
.L_x_849:
[----:B------:R-:W2:Y:S04]  /*6c80*/  LDG.E.U8 R14, desc[UR36][R10.64+-0x80] ;  /* 0xffff80240a0e7981 */ /* 0x000ea8000c1e1100 */
[----:B------:R-:W5:Y:S04]  /*6c90*/  LDG.E.U8 R12, desc[UR36][R10.64+-0x40] ;  /* 0xffffc0240a0c7981 */ /* 0x000f68000c1e1100 */
[----:B------:R-:W3:Y:S04]  /*6ca0*/  LDG.E.U8 R13, desc[UR36][R10.64] ;  /* 0x000000240a0d7981 */ /* 0x000ee8000c1e1100 */
[----:B------:R-:W4:Y:S01]  /*6cb0*/  LDG.E.U8 R15, desc[UR36][R10.64+0x40] ;  /* 0x000040240a0f7981 */ /* 0x000f22000c1e1100 */
[----:B------:R-:W-:Y:S01]  /*6cc0*/  VIADD R0, R0, 0x100 ;  /* 0x0000010000007836 */ /* 0x000fe20000000000 */
[----:B--2---:R-:W-:-:S02]  /*6cd0*/  ISETP.NE.AND P0, PT, R14, RZ, PT ;  /* 0x000000ff0e00720c */ /* 0x004fc40003f05270 */
[----:B-----5:R-:W-:Y:S02]  /*6ce0*/  ISETP.NE.AND P1, PT, R12, RZ, PT ;  /* 0x000000ff0c00720c */ /* 0x020fe40003f25270 */
[----:B---3--:R-:W-:Y:S02]  /*6cf0*/  ISETP.NE.AND P2, PT, R13, RZ, PT ;  /* 0x000000ff0d00720c */ /* 0x008fe40003f45270 */
        /* <DEDUP_REMOVED lines=34> */
.L_x_836:
[----:B------:R-:W-:Y:S05]  /*6f20*/  BSYNC.RECONVERGENT B0 ;  /* 0x0000000000007941 */ /* 0x000fea0003800200 */
.L_x_835:
[----:B0-----:R-:W0:Y:S01]  /*6f30*/  SHFL.BFLY PT, R7, R8, 0x10, 0x1f ;  /* 0x0e001f0008077f89 */ /* 0x001e2200000e0000 */
[C---:B------:R-:W-:Y:S01]  /*6f40*/  ISETP.NE.AND P0, PT, R4.reuse, RZ, PT ;  /* 0x000000ff0400720c */ /* 0x040fe20003f05270 */
[----:B------:R-:W1:Y:S01]  /*6f50*/  LDCU UR4, c[0x0][0x3f4] ;  /* 0x00007e80ff0477ac */ /* 0x000e620008000800 */
[----:B------:R-:W-:Y:S01]  /*6f60*/  ISETP.GT.U32.AND P1, PT, R4, 0x1, PT ;  /* 0x000000010400780c */ /* 0x000fe20003f24070 */
[----:B------:R-:W2:Y:S01]  /*6f70*/  LDCU.U8 UR12, c[0x0][0x48c] ;  /* 0x00009180ff0c77ac */ /* 0x000ea20008000000 */
        /* <DEDUP_REMOVED lines=18> */
[----:B--2---:R-:W-:-:S05]  /*70a0*/  ISETP.NE.AND P0, PT, RZ, UR12, PT ;  /* 0x0000000cff007c0c */ /* 0x004fca000bf05270 */
[----:B------:R-:W0:Y:S01]  /*70b0*/  @!P1 LDS R4, [R6+0x8] ;  /* 0x0000080006049984 */ /* 0x000e220000000800 */
[----:B------:R-:W-:-:S03]  /*70c0*/  ISETP.GE.AND P1, PT, R5, UR45, PT ;  /* 0x0000002d05007c0c */ /* 0x000fc6000bf26270 */
[----:B0-----:R-:W0:Y:S02]  /*70d0*/  SHFL.BFLY PT, R7, R4, 0x1, 0x1f ;  /* 0x0c201f0004077f89 */ /* 0x001e2400000e0000 */
[----:B0-----:R-:W-:-:S06]  /*70e0*/  FADD.FTZ R7, R7, R4 ;  /* 0x0000000407077221 */ /* 0x001fcc0000010000 */
[----:B------:R-:W0:Y:S02]  /*70f0*/  SHFL.IDX PT, R7, R7, RZ, 0x1f ;  /* 0x00001fff07077589 */ /* 0x000e2400000e0000 */
[----:B0-----:R-:W-:-:S04]  /*7100*/  FADD.FTZ R0, R7, 9.9999999747524270788e-07 ;  /* 0x358637bd07007421 */ /* 0x001fc80000010000 */
[----:B------:R0:W1:Y:S01]  /*7110*/  MUFU.RCP R11, R0 ;  /* 0x00000000000b7308 */ /* 0x0000620000001000 */
[----:B------:R-:W-:Y:S05]  /*7120*/  @!P0 BRA `(.L_x_850) ;  /* 0x0000000000248947 */ /* 0x000fea0003800000 */
        /* <DEDUP_REMOVED lines=9> */
.L_x_850:
[----:B------:R-:W-:Y:S04]  /*71c0*/  BSSY.RECONVERGENT B0, `(.L_x_851) ;  /* 0x0000064000007945 */ /* 0x000fe80003800200 */
[----:B------:R-:W-:Y:S05]  /*71d0*/  @P1 BRA `(.L_x_852) ;  /* 0x0000000400881947 */ /* 0x000fea0003800000 */
[----:B0-----:R-:W-:Y:S01]  /*71e0*/  HFMA2 R0, -RZ, RZ, 0, 3.814697265625e-06 ;  /* 0x00000040ff007431 */ /* 0x001fe200000001ff */
        /* <DEDUP_REMOVED lines=18> */
[----:B------:R-:W-:-:S03]  /*7310*/  LEA R3, R2, UR7, 0x1 ;  /* 0x0000000702037c11 */ /* 0x000fc6000f8e08ff */
[----:B------:R-:W-:Y:S01]  /*7320*/  IMAD.IADD R5, R5, 0x1, R4 ;  /* 0x0000000105057824 */ /* 0x000fe200078e0204 */
[C---:B--2---:R-:W-:Y:S02]  /*7330*/  LEA R8, P2, R9.reuse, UR14, 0x2 ;  /* 0x0000000e09087c11 */ /* 0x044fe4000f8410ff */
[----:B------:R-:W-:Y:S02]  /*7340*/  IADD3 R4, PT, PT, -R0, RZ, RZ ;  /* 0x000000ff00047210 */ /* 0x000fe40007ffe1ff */
[----:B------:R-:W-:Y:S01]  /*7350*/  LEA.HI.X R9, R9, UR15, R6, 0x2, P2 ;  /* 0x0000000f09097c11 */ /* 0x000fe200090f1406 */
[----:B0-----:R-:W-:-:S06]  /*7360*/  ULEA UR8, UR9, UR8, 0x18 ;  /* 0x0000000809087291 */ /* 0x001fcc000f8ec0ff */
[----:B------:R-:W-:Y:S01]  /*7370*/  VIADD R3, R3, UR8 ;  /* 0x0000000803037c36 */ /* 0x000fe20008000000 */
[----:B------:R-:W-:-:S07]  /*7380*/  LEA R0, R2, UR8, 0x2 ;  /* 0x0000000802007c11 */ /* 0x000fce000f8e10ff */
.L_x_855:
        /* <DEDUP_REMOVED lines=15> */
.L_x_854:
[----:B------:R-:W-:Y:S05]  /*7480*/  BSYNC.RECONVERGENT B1 ;  /* 0x0000000000017941 */ /* 0x000fea0003800200 */
.L_x_853:
[----:B------:R-:W-:Y:S05]  /*7490*/  @!P1 BRA `(.L_x_852) ;  /* 0x0000000000d89947 */ /* 0x000fea0003800000 */
[----:B--2---:R-:W0:Y:S01]  /*74a0*/  S2R R7, SR_CgaCtaId ;  /* 0x0000000000077919 */ /* 0x004e220000008800 */
[----:B------:R-:W2:Y:S01]  /*74b0*/  LDCU.64 UR14, c[0x0][0x480] ;  /* 0x00009000ff0e77ac */ /* 0x000ea20008000a00 */
        /* <DEDUP_REMOVED lines=11> */
[----:B--2---:R-:W-:Y:S02]  /*7570*/  LEA R8, P3, R6, UR14, 0x2 ;  /* 0x0000000e06087c11 */ /* 0x004fe4000f8610ff */
[----:B0-----:R-:W-:Y:S02]  /*7580*/  LEA R4, R7, R4, 0x18 ;  /* 0x0000000407047211 */ /* 0x001fe400078ec0ff */
[----:B------:R-:W-:Y:S02]  /*7590*/  IADD3.X R7, PT, PT, RZ, UR5, RZ, P2, !PT ;  /* 0x00000005ff077c10 */ /* 0x000fe400097fe4ff */
[----:B------:R-:W-:-:S02]  /*75a0*/  IADD3 R8, P2, PT, R8, 0x200, RZ ;  /* 0x0000020008087810 */ /* 0x000fc40007f5e0ff */
[----:B------:R-:W-:Y:S02]  /*75b0*/  LEA.HI.X R7, R6, UR15, R7, 0x2, P3 ;  /* 0x0000000f06077c11 */ /* 0x000fe400098f1407 */
[--C-:B------:R-:W-:Y:S02]  /*75c0*/  IADD3 R0, PT, PT, R0, 0x200, R4.reuse ;  /* 0x0000020000007810 */ /* 0x100fe40007ffe004 */
[----:B------:R-:W-:Y:S01]  /*75d0*/  IADD3 R3, PT, PT, R3, 0x100, R4 ;  /* 0x0000010003037810 */ /* 0x000fe20007ffe004 */
[----:B------:R-:W-:-:S07]  /*75e0*/  IMAD.X R9, RZ, RZ, R7, P2 ;  /* 0x000000ffff097224 */ /* 0x000fce00010e0607 */
.L_x_856:
        /* <DEDUP_REMOVED lines=33> */
.L_x_852:
[----:B------:R-:W-:Y:S05]  /*7800*/  BSYNC.RECONVERGENT B0 ;  /* 0x0000000000007941 */ /* 0x000fea0003800200 */
.L_x_851:
[----:B------:R-:W-:Y:S01]  /*7810*/  USHF.R.S32.HI UR4, URZ, 0x1f, UR44 ;  /* 0x0000001fff047899 */ /* 0x000fe2000801142c */
[----:B------:R-:W5:Y:S01]  /*7820*/  S2R R20, SR_CgaCtaId ;  /* 0x0000000000147919 */ /* 0x000f620000008800 */
[----:B------:R-:W3:Y:S01]  /*7830*/  LDCU UR14, c[0x0][0x40c] ;  /* 0x00008180ff0e77ac */ /* 0x000ee20008000800 */
[----:B------:R-:W4:Y:S01]  /*7840*/  S2UR UR5, SR_CTAID.Y ;  /* 0x00000000000579c3 */ /* 0x000f220000002600 */
[----:B------:R-:W-:Y:S01]  /*7850*/  SHF.R.U32.HI R40, RZ, 0x4, R2 ;  /* 0x00000004ff287819 */ /* 0x000fe20000011602 */
[----:B------:R-:W-:Y:S01]  /*7860*/  BSSY.RECONVERGENT B0, `(.L_x_857) ;  /* 0x0000024000007945 */ /* 0x000fe20003800200 */
[----:B------:R-:W-:Y:S01]  /*7870*/  ULEA.HI UR4, UR4, UR44, URZ, 0x2 ;  /* 0x0000002c04047291 */ /* 0x000fe2000f8f10ff */
[----:B------:R-:W-:Y:S01]  /*7880*/  SHF.L.U32 R19, R2, 0x3, RZ ;  /* 0x0000000302137819 */ /* 0x000fe200000006ff */
[----:B------:R-:W4:Y:S01]  /*7890*/  LDCU UR9, c[0x0][0x3f8] ;  /* 0x00007f00ff0977ac */ /* 0x000f220008000800 */
[----:B-1----:R-:W-:Y:S02]  /*78a0*/  MOV R11, 0x400 ;  /* 0x00000400000b7802 */ /* 0x002fe40000000f00 */
[----:B------:R-:W-:-:S02]  /*78b0*/  CS2R R14, SRZ ;  /* 0x00000000000e7805 */ /* 0x000fc4000001ff00 */
[----:B------:R-:W-:Y:S01]  /*78c0*/  LOP3.LUT R19, R19, 0x78, RZ, 0xc0, !PT ;  /* 0x0000007813137812 */ /* 0x000fe200078ec0ff */
[----:B------:R-:W-:Y:S01]  /*78d0*/  ULOP3.LUT UR4, UR4, 0xfffffffc, URZ, 0xc0, !UPT ;  /* 0xfffffffc04047892 */ /* 0x000fe2000f8ec0ff */
[----:B0-----:R-:W-:Y:S01]  /*78e0*/  SHF.L.U32 R0, R2, 0x4, RZ ;  /* 0x0000000402007819 */ /* 0x001fe200000006ff */
[----:B------:R-:W0:Y:S01]  /*78f0*/  LDCU UR10, c[0x0][0x3f4] ;  /* 0x00007e80ff0a77ac */ /* 0x000e220008000800 */
[----:B------:R-:W-:Y:S01]  /*7900*/  VIADD R3, R11, 0x110 ;  /* 0x000001100b037836 */ /* 0x000fe20000000000 */
[----:B--2---:R-:W-:Y:S02]  /*7910*/  CS2R R12, SRZ ;  /* 0x00000000000c7805 */ /* 0x004fe4000001ff00 */
[----:B------:R-:W-:Y:S01]  /*7920*/  LOP3.LUT R0, R0, 0xf0, RZ, 0xc0, !PT ;  /* 0x000000f000007812 */ /* 0x000fe200078ec0ff */
[----:B------:R-:W-:-:S06]  /*7930*/  UIADD3 UR4, UPT, UPT, UR44, -UR4, URZ ;  /* 0x800000042c047290 */ /* 0x000fcc000fffe0ff */
[----:B------:R-:W-:Y:S01]  /*7940*/  ISETP.NE.AND P0, PT, R40, UR4, PT ;  /* 0x0000000428007c0c */ /* 0x000fe2000bf05270 */
[----:B----4-:R-:W-:-:S03]  /*7950*/  UIMAD UR5, UR5, UR9, UR46 ;  /* 0x00000009050572a4 */ /* 0x010fc6000f8e022e */
[----:B---3--:R-:W-:Y:S01]  /*7960*/  ISETP.NE.OR P0, PT, RZ, UR14, P0 ;  /* 0x0000000eff007c0c */ /* 0x008fe20008705670 */
[----:B------:R-:W-:-:S03]  /*7970*/  UIMAD UR8, UR5, 0x70, URZ ;  /* 0x00000070050878a4 */ /* 0x000fc6000f8e02ff */
[----:B------:R-:W-:Y:S02]  /*7980*/  ISETP.GT.U32.OR P0, PT, R19, 0x6f, P0 ;  /* 0x0000006f1300780c */ /* 0x000fe40000704470 */
[----:B-----5:R-:W-:Y:S02]  /*7990*/  LEA R3, R20, R3, 0x18 ;  /* 0x0000000314037211 */ /* 0x020fe400078ec0ff */
[----:B0-----:R-:W-:-:S03]  /*79a0*/  MOV R18, UR10 ;  /* 0x0000000a00127c02 */ /* 0x001fc60008000f00 */
[----:B------:R-:W-:Y:S02]  /*79b0*/  IMAD.IADD R0, R3, 0x1, R0 ;  /* 0x0000000103007824 */ /* 0x000fe400078e0200 */
[C-C-:B------:R-:W-:Y:S02]  /*79c0*/  IMAD R25, R18.reuse, UR6, R19.reuse ;  /* 0x0000000612197c24 */ /* 0x140fe4000f8e0213 */
[----:B------:R-:W-:Y:S02]  /*79d0*/  IMAD R23, R18, UR8, R19 ;  /* 0x0000000812177c24 */ /* 0x000fe4000f8e0213 */
        /* <DEDUP_REMOVED lines=11> */
.L_x_859:
[----:B-----5:R0:W-:Y:S02]  /*7a90*/  STS.128 [R0], R12 ;  /* 0x0000000c00007388 */ /* 0x0201e40000000c00 */
.L_x_858:
[----:B------:R-:W-:Y:S05]  /*7aa0*/  BSYNC.RECONVERGENT B0 ;  /* 0x0000000000007941 */ /* 0x000fea0003800200 */
.L_x_857:
[----:B------:R-:W-:Y:S01]  /*7ab0*/  ISETP.GT.U32.AND P0, PT, R19, 0x6f, PT ;  /* 0x0000006f1300780c */ /* 0x000fe20003f04070 */
[----:B------:R-:W-:Y:S01]  /*7ac0*/  BAR.SYNC.DEFER_BLOCKING 0x0 ;  /* 0x0000000000007b1d */ /* 0x000fe20000010000 */
[----:B------:R-:W-:Y:S02]  /*7ad0*/  HFMA2 R10, -RZ, RZ, 0, 0 ;  /* 0x00000000ff0a7431 */ /* 0x000fe400000001ff */
[----:B------:R-:W-:Y:S01]  /*7ae0*/  IMAD.MOV.U32 R3, RZ, RZ, RZ ;  /* 0x000000ffff037224 */ /* 0x000fe200078e00ff */
[----:B------:R-:W-:Y:S02]  /*7af0*/  CS2R R4, SRZ ;  /* 0x0000000000047805 */ /* 0x000fe4000001ff00 */
[----:B------:R-:W-:Y:S02]  /*7b00*/  CS2R R6, SRZ ;  /* 0x0000000000067805 */ /* 0x000fe4000001ff00 */
[----:B------:R-:W-:Y:S01]  /*7b10*/  CS2R R8, SRZ ;  /* 0x0000000000087805 */ /* 0x000fe2000001ff00 */
[----:B------:R-:W1:Y:S01]  /*7b20*/  LDCU UR10, c[0x0][0x40c] ;  /* 0x00008180ff0a77ac */ /* 0x000e620008000800 */
[----:B------:R-:W-:Y:S04]  /*7b30*/  BSSY.RECONVERGENT B0, `(.L_x_860) ;  /* 0x0000243000007945 */ /* 0x000fe80003800200 */
[----:B------:R-:W-:Y:S05]  /*7b40*/  @P0 BRA `(.L_x_861) ;  /* 0x0000002400040947 */ /* 0x000fea0003800000 */
[----:B------:R-:W2:Y:S01]  /*7b50*/  LDC.64 R42, c[0x0][0x3c0] ;  /* 0x0000f000ff2a7b82 */ /* 0x000ea20000000a00 */
[----:B------:R-:W-:Y:S01]  /*7b60*/  VIMNMX R41, PT, PT, R18, UR44, PT ;  /* 0x0000002c12297c48 */ /* 0x000fe2000bfe0100 */
[----:B------:R-:W-:Y:S01]  /*7b70*/  VIADD R18, R40, UR11 ;  /* 0x0000000b28127c36 */ /* 0x000fe20008000000 */
[----:B------:R-:W-:Y:S01]  /*7b80*/  IADD3 R11, PT, PT, R11, 0x210, RZ ;  /* 0x000002100b0b7810 */ /* 0x000fe20007ffe0ff */
[----:B------:R-:W-:Y:S01]  /*7b90*/  BSSY.RECONVERGENT B1, `(.L_x_862) ;  /* 0x000010e000017945 */ /* 0x000fe20003800200 */
[----:B------:R-:W-:Y:S02]  /*7ba0*/  IMAD.MOV.U32 R3, RZ, RZ, RZ ;  /* 0x000000ffff037224 */ /* 0x000fe400078e00ff */
[----:B------:R-:W-:Y:S02]  /*7bb0*/  ISETP.GE.AND P0, PT, R18, R41, PT ;  /* 0x000000291200720c */ /* 0x000fe40003f06270 */
[----:B------:R-:W-:-:S04]  /*7bc0*/  LEA R11, R20, R11, 0x18 ;  /* 0x0000000b140b7211 */ /* 0x000fc800078ec0ff */
[----:B------:R-:W-:Y:S01]  /*7bd0*/  IADD3 R17, PT, PT, R11, UR7, RZ ;  /* 0x000000070b117c10 */ /* 0x000fe2000fffe0ff */
[----:B--2---:R-:W-:-:S04]  /*7be0*/  IMAD.WIDE R46, R23, 0x2, R42 ;  /* 0x00000002172e7825 */ /* 0x004fc800078e022a */
[----:B------:R-:W-:Y:S02]  /*7bf0*/  IMAD.WIDE R42, R25, 0x2, R42 ;  /* 0x00000002192a7825 */ /* 0x000fe400078e022a */
[----:B------:R-:W-:Y:S05]  /*7c00*/  @P0 BRA `(.L_x_863) ;  /* 0x0000001000180947 */ /* 0x000fea0003800000 */
[----:B------:R-:W-:Y:S01]  /*7c10*/  ULOP3.LUT UR5, URZ, UR11, URZ, 0x33, !UPT ;  /* 0x0000000bff057292 */ /* 0x000fe2000f8e33ff */
[----:B------:R-:W2:Y:S01]  /*7c20*/  LDC.64 R48, c[0x0][0x458] ;  /* 0x00011600ff307b82 */ /* 0x000ea20000000a00 */
[----:B------:R-:W-:Y:S01]  /*7c30*/  VIADDMNMX R3, R18, 0x4, R41, !PT ;  /* 0x0000000412037846 */ /* 0x000fe20007800129 */
[----:B------:R-:W-:Y:S01]  /*7c40*/  UIMAD UR6, UR38, UR9, UR46 ;  /* 0x00000009260672a4 */ /* 0x000fe2000f8e022e */
[----:B------:R-:W-:Y:S01]  /*7c50*/  BSSY.RECONVERGENT B2, `(.L_x_864) ;  /* 0x0000052000027945 */ /* 0x000fe20003800200 */
[----:B------:R-:W-:Y:S01]  /*7c60*/  MOV R10, RZ ;  /* 0x000000ff000a7202 */ /* 0x000fe20000000f00 */
[----:B------:R-:W-:Y:S01]  /*7c70*/  IMAD.MOV.U32 R44, RZ, RZ, R18 ;  /* 0x000000ffff2c7224 */ /* 0x000fe200078e0012 */
[----:B------:R-:W-:Y:S02]  /*7c80*/  IADD3 R32, PT, PT, -R40, UR5, R3 ;  /* 0x0000000528207c10 */ /* 0x000fe4000fffe103 */
[----:B------:R-:W-:Y:S01]  /*7c90*/  CS2R R8, SRZ ;  /* 0x0000000000087805 */ /* 0x000fe2000001ff00 */
[----:B------:R-:W-:Y:S01]  /*7ca0*/  IMAD.U32 R4, RZ, RZ, UR6 ;  /* 0x00000006ff047e24 */ /* 0x000fe2000f8e00ff */
[----:B------:R-:W-:-:S02]  /*7cb0*/  CS2R R6, SRZ ;  /* 0x0000000000067805 */ /* 0x000fc4000001ff00 */
[----:B------:R-:W-:Y:S01]  /*7cc0*/  LOP3.LUT R5, R32, 0xc, RZ, 0xc0, !PT ;  /* 0x0000000c20057812 */ /* 0x000fe200078ec0ff */
[----:B------:R-:W-:-:S03]  /*7cd0*/  IMAD R3, R4, 0x70, R19 ;  /* 0x0000007004037824 */ /* 0x000fc600078e0213 */
[----:B------:R-:W-:Y:S02]  /*7ce0*/  ISETP.NE.AND P0, PT, R5, 0xc, PT ;  /* 0x0000000c0500780c */ /* 0x000fe40003f05270 */
[----:B------:R-:W-:Y:S01]  /*7cf0*/  CS2R R4, SRZ ;  /* 0x0000000000047805 */ /* 0x000fe2000001ff00 */
[----:B--2---:R-:W-:-:S04]  /*7d00*/  IMAD.WIDE R48, R3, 0x2, R48 ;  /* 0x0000000203307825 */ /* 0x004fc800078e0230 */
[----:B------:R-:W-:-:S06]  /*7d10*/  HFMA2 R3, -RZ, RZ, 0, 0 ;  /* 0x00000000ff037431 */ /* 0x000fcc00000001ff */
[----:B------:R-:W-:Y:S05]  /*7d20*/  @!P0 BRA `(.L_x_865) ;  /* 0x0000000400108947 */ /* 0x000fea0003800000 */
[----:B------:R-:W2:Y:S01]  /*7d30*/  LDCU.64 UR12, c[0x0][0x3c0] ;  /* 0x00007800ff0c77ac */ /* 0x000ea20008000a00 */
[----:B------:R-:W-:Y:S01]  /*7d40*/  IMAD R20, R18, 0x70, RZ ;  /* 0x0000007012147824 */ /* 0x000fe200078e02ff */
[----:B------:R-:W-:Y:S02]  /*7d50*/  LEA.HI R10, R32, 0x1, RZ, 0x1e ;  /* 0x00000001200a7811 */ /* 0x000fe400078ff0ff */
[----:B------:R-:W-:Y:S01]  /*7d60*/  MOV R44, R18 ;  /* 0x00000012002c7202 */ /* 0x000fe20000000f00 */
[----:B------:R-:W-:-:S04]  /*7d70*/  IMAD.WIDE.U32 R20, R20, 0x2, RZ ;  /* 0x0000000214147825 */ /* 0x000fc800078e00ff */
[----:B------:R-:W-:-:S04]  /*7d80*/  IMAD.WIDE R22, R23, 0x2, R20 ;  /* 0x0000000217167825 */ /* 0x000fc800078e0214 */
[----:B------:R-:W-:Y:S01]  /*7d90*/  IMAD.WIDE R20, R25, 0x2, R20 ;  /* 0x0000000219147825 */ /* 0x000fe200078e0214 */
[----:B--2---:R-:W-:Y:S02]  /*7da0*/  IADD3 R38, P0, PT, R22, UR12, RZ ;  /* 0x0000000c16267c10 */ /* 0x004fe4000ff1e0ff */
[----:B------:R-:W-:Y:S02]  /*7db0*/  IADD3 R36, P1, PT, R20, UR12, RZ ;  /* 0x0000000c14247c10 */ /* 0x000fe4000ff3e0ff */
[----:B------:R-:W-:Y:S02]  /*7dc0*/  LEA R20, R40, UR7, 0x1 ;  /* 0x0000000728147c11 */ /* 0x000fe4000f8e08ff */
[----:B------:R-:W-:Y:S02]  /*7dd0*/  IADD3.X R37, PT, PT, R21, UR13, RZ, P1, !PT ;  /* 0x0000000d15257c10 */ /* 0x000fe40008ffe4ff */
[----:B------:R-:W-:Y:S01]  /*7de0*/  LOP3.LUT R21, R10, 0x3, RZ, 0xc0, !PT ;  /* 0x000000030a157812 */ /* 0x000fe200078ec0ff */
[----:B------:R-:W-:Y:S01]  /*7df0*/  IMAD.MOV.U32 R10, RZ, RZ, RZ ;  /* 0x000000ffff0a7224 */ /* 0x000fe200078e00ff */
[----:B------:R-:W-:Y:S01]  /*7e00*/  IADD3.X R39, PT, PT, R23, UR13, RZ, P0, !PT ;  /* 0x0000000d17277c10 */ /* 0x000fe200087fe4ff */
[----:B------:R-:W-:Y:S01]  /*7e10*/  IMAD.IADD R33, R11, 0x1, R20 ;  /* 0x000000010b217824 */ /* 0x000fe200078e0214 */
[----:B------:R-:W-:-:S07]  /*7e20*/  IADD3 R34, PT, PT, -R21, RZ, RZ ;  /* 0x000000ff15227210 */ /* 0x000fce0007ffe1ff */
.L_x_867:
[----:B------:R-:W-:Y:S01]  /*7e30*/  IMAD.MOV.U32 R20, RZ, RZ, R36 ;  /* 0x000000ffff147224 */ /* 0x000fe200078e0024 */
[----:B------:R-:W-:Y:S01]  /*7e40*/  MOV R21, R37 ;  /* 0x0000002500157202 */ /* 0x000fe20000000f00 */
[----:B------:R-:W2:Y:S05]  /*7e50*/  LDS.U16 R24, [R33] ;  /* 0x0000000021187984 */ /* 0x000eaa0000000400 */
        /* <DEDUP_REMOVED lines=24> */
.L_x_866:
[----:B------:R-:W-:Y:S01]  /*7fe0*/  VIADD R34, R34, 0x1 ;  /* 0x0000000122227836 */ /* 0x000fe20000000000 */
[----:B------:R-:W-:Y:S01]  /*7ff0*/  IADD3 R38, P1, PT, R38, 0x380, RZ ;  /* 0x0000038026267810 */ /* 0x000fe20007f3e0ff */
[--C-:B--2--5:R-:W-:Y:S01]  /*8000*/  HADD2.F32 R25, -RZ, R21.reuse.H0_H0 ;  /* 0x20000015ff197230 */ /* 0x124fe20000004100 */
[----:B------:R-:W-:Y:S01]  /*8010*/  IADD3 R36, P2, PT, R36, 0x380, RZ ;  /* 0x0000038024247810 */ /* 0x000fe20007f5e0ff */
[----:B------:R-:W-:Y:S01]  /*8020*/  HADD2.F32 R26, -RZ, R21.H1_H1 ;  /* 0x30000015ff1a7230 */ /* 0x000fe20000004100 */
[----:B------:R-:W-:Y:S01]  /*8030*/  ISETP.NE.AND P0, PT, R34, RZ, PT ;  /* 0x000000ff2200720c */ /* 0x000fe20003f05270 */
        /* <DEDUP_REMOVED lines=12> */
[----:B------:R-:W-:Y:S01]  /*8100*/  IADD3 R44, PT, PT, R44, 0x4, RZ ;  /* 0x000000042c2c7810 */ /* 0x000fe20007ffe0ff */
[----:B------:R-:W-:Y:S01]  /*8110*/  FFMA.FTZ R4, R35, R27, R4 ;  /* 0x0000001b23047223 */ /* 0x000fe20000010004 */
[----:B------:R-:W-:-:S02]  /*8120*/  VIADD R33, R33, 0x8 ;  /* 0x0000000821217836 */ /* 0x000fc40000000000 */
[----:B------:R-:W-:Y:S01]  /*8130*/  FFMA.FTZ R3, R35, R28, R3 ;  /* 0x0000001c23037223 */ /* 0x000fe20000010003 */
[----:B------:R-:W-:Y:S01]  /*8140*/  IADD3.X R37, PT, PT, RZ, R37, RZ, P2, !PT ;  /* 0x00000025ff257210 */ /* 0x000fe200017fe4ff */
[----:B------:R-:W-:Y:S01]  /*8150*/  IMAD.X R39, RZ, RZ, R39, P1 ;  /* 0x000000ffff277224 */ /* 0x000fe200008e0627 */
[----:B------:R-:W-:Y:S06]  /*8160*/  @P0 BRA `(.L_x_867) ;  /* 0xfffffffc00300947 */ /* 0x000fec000383ffff */
.L_x_865:
[----:B-1----:R-:W-:Y:S05]  /*8170*/  BSYNC.RECONVERGENT B2 ;  /* 0x0000000000027941 */ /* 0x002fea0003800200 */
.L_x_864:
[----:B------:R-:W-:-:S13]  /*8180*/  ISETP.GE.U32.AND P0, PT, R32, 0xc, PT ;  /* 0x0000000c2000780c */ /* 0x000fda0003f06070 */
[----:B------:R-:W-:Y:S05]  /*8190*/  @!P0 BRA `(.L_x_863) ;  /* 0x0000000800b48947 */ /* 0x000fea0003800000 */
[----:B------:R-:W1:Y:S02]  /*81a0*/  LDCU UR5, c[0x0][0x40c] ;  /* 0x00008180ff0577ac */ /* 0x000e640008000800 */
[----:B-1----:R-:W-:-:S06]  /*81b0*/  UISETP.NE.AND UP0, UPT, UR5, URZ, UPT ;  /* 0x000000ff0500728c */ /* 0x002fcc000bf05270 */
[----:B------:R-:W-:-:S13]  /*81c0*/  PLOP3.LUT P0, PT, PT, PT, UP0, 0x80, 0x8 ;  /* 0x000000000008781c */ /* 0x000fda0003f0f008 */
.L_x_873:
        /* <DEDUP_REMOVED lines=24> */
.L_x_869:
[----:B------:R-:W-:Y:S05]  /*8350*/  BSYNC.RECONVERGENT B2 ;  /* 0x0000000000027941 */ /* 0x000fea0003800200 */
.L_x_868:
[C---:B------:R-:W-:Y:S01]  /*8360*/  IADD3 R39, PT, PT, R45.reuse, 0x1c0, RZ ;  /* 0x000001c02d277810 */ /* 0x040fe20007ffe0ff */
[----:B------:R-:W-:Y:S01]  /*8370*/  UISETP.NE.AND UP0, UPT, UR10, URZ, UPT ;  /* 0x000000ff0a00728c */ /* 0x000fe2000bf05270 */
[C---:B------:R-:W-:Y:S01]  /*8380*/  VIADD R53, R45.reuse, 0x380 ;  /* 0x000003802d357836 */ /* 0x040fe20000000000 */
[----:B------:R-:W-:Y:S02]  /*8390*/  IADD3 R45, PT, PT, R45, 0x540, RZ ;  /* 0x000005402d2d7810 */ /* 0x000fe40007ffe0ff */
        /* <DEDUP_REMOVED lines=24> */
.L_x_870:
[----:B-1----:R1:W5:Y:S01]  /*8520*/  LDG.E.128 R28, desc[UR36][R36.64] ;  /* 0x00000024241c7981 */ /* 0x002362000c1e1d00 */
[----:B------:R-:W-:Y:S05]  /*8530*/  @P0 BRA `(.L_x_871) ;  /* 0x0000000000480947 */ /* 0x000fea0003800000 */
[----:B------:R-:W-:Y:S01]  /*8540*/  VOTEU.ANY UP0, P5 ;  /* 0x0000000000ff7886 */ /* 0x000fe20002800100 */
[----:B------:R-:W-:Y:S01]  /*8550*/  PLOP3.LUT P1, PT, PT, PT, UP0, 0x80, 0x8 ;  /* 0x000000000008781c */ /* 0x000fe20003f2f008 */
[----:B-1----:R-:W1:-:S12]  /*8560*/  LDS.128 R36, [R0] ;  /* 0x0000000000247984 */ /* 0x002e580000000c00 */
        /* <DEDUP_REMOVED lines=15> */
.L_x_871:
[----:B-1----:R-:W-:Y:S01]  /*8660*/  VIADD R36, R44, -UR11 ;  /* 0x8000000b2c247c36 */ /* 0x002fe20008000000 */
[----:B--2---:R1:W5:Y:S02]  /*8670*/  LDG.E.128 R32, desc[UR36][R50.64] ;  /* 0x0000002432207981 */ /* 0x004364000c1e1d00 */
[--C-:B-----5:R-:W-:Y:S02]  /*8680*/  HADD2.F32 R53, -RZ, R21.reuse.H0_H0 ;  /* 0x20000015ff357230 */ /* 0x120fe40000004100 */
[----:B------:R-:W-:Y:S01]  /*8690*/  HADD2.F32 R52, -RZ, R21.H1_H1 ;  /* 0x30000015ff347230 */ /* 0x000fe20000004100 */
[----:B------:R-:W-:Y:S01]  /*86a0*/  LEA R36, R36, R17, 0x1 ;  /* 0x0000001124247211 */ /* 0x000fe200078e08ff */
[--C-:B------:R-:W-:Y:S02]  /*86b0*/  HADD2.F32 R21, -RZ, R22.reuse.H0_H0 ;  /* 0x20000016ff157230 */ /* 0x100fe40000004100 */
[----:B------:R-:W-:Y:S02]  /*86c0*/  HADD2.F32 R22, -RZ, R22.H1_H1 ;  /* 0x30000016ff167230 */ /* 0x000fe40000004100 */
[----:B------:R-:W2:Y:S01]  /*86d0*/  LDS.U16 R38, [R36] ;  /* 0x0000000024267984 */ /* 0x000ea20000000400 */
[----:B-1----:R-:W-:-:S02]  /*86e0*/  HADD2.F32 R51, -RZ, R23.H0_H0 ;  /* 0x20000017ff337230 */ /* 0x002fc40000004100 */
[----:B------:R-:W-:Y:S01]  /*86f0*/  HADD2.F32 R50, -RZ, R23.H1_H1 ;  /* 0x30000017ff327230 */ /* 0x000fe20000004100 */
[----:B------:R-:W1:Y:S01]  /*8700*/  LDS.U16 R54, [R36+0x8] ;  /* 0x0000080024367984 */ /* 0x000e620000000400 */
[--C-:B------:R-:W-:Y:S02]  /*8710*/  HADD2.F32 R23, -RZ, R27.reuse.H0_H0 ;  /* 0x2000001bff177230 */ /* 0x100fe40000004100 */
[----:B------:R-:W-:Y:S01]  /*8720*/  HADD2.F32 R27, -RZ, R27.H1_H1 ;  /* 0x3000001bff1b7230 */ /* 0x000fe20000004100 */
[----:B------:R-:W3:Y:S01]  /*8730*/  LDS.U16 R37, [R36+0x10] ;  /* 0x0000100024257984 */ /* 0x000ee20000000400 */
[----:B--2---:R-:W-:Y:S02]  /*8740*/  HADD2.F32 R39, -RZ, R38.H0_H0 ;  /* 0x20000026ff277230 */ /* 0x004fe40000004100 */
[--C-:B------:R-:W-:Y:S02]  /*8750*/  HADD2.F32 R38, -RZ, R20.reuse.H0_H0 ;  /* 0x20000014ff267230 */ /* 0x100fe40000004100 */
[----:B------:R-:W-:-:S02]  /*8760*/  HADD2.F32 R20, -RZ, R20.H1_H1 ;  /* 0x30000014ff147230 */ /* 0x000fc40000004100 */
[C---:B------:R-:W-:Y:S01]  /*8770*/  FFMA.FTZ R52, R39.reuse, R52, R7 ;  /* 0x0000003427347223 */ /* 0x040fe20000010007 */
[C---:B------:R-:W-:Y:S01]  /*8780*/  FFMA.FTZ R6, R39.reuse, R21, R6 ;  /* 0x0000001527067223 */ /* 0x040fe20000010006 */
[C---:B------:R-:W-:Y:S01]  /*8790*/  FFMA.FTZ R22, R39.reuse, R22, R5 ;  /* 0x0000001627167223 */ /* 0x040fe20000010005 */
[----:B-1----:R-:W-:Y:S02]  /*87a0*/  HADD2.F32 R54, -RZ, R54.H0_H0 ;  /* 0x20000036ff367230 */ /* 0x002fe40000004100 */
[C---:B------:R-:W-:Y:S01]  /*87b0*/  FFMA.FTZ R20, R39.reuse, R20, R9 ;  /* 0x0000001427147223 */ /* 0x040fe20000010009 */
[C---:B------:R-:W-:Y:S01]  /*87c0*/  FFMA.FTZ R4, R39.reuse, R51, R4 ;  /* 0x0000003327047223 */ /* 0x040fe20000010004 */
[----:B------:R-:W-:Y:S02]  /*87d0*/  HADD2.F32 R5, -RZ, R24.H1_H1 ;  /* 0x30000018ff057230 */ /* 0x000fe40000004100 */
[----:B------:R-:W-:Y:S01]  /*87e0*/  FFMA.FTZ R8, R39, R53, R8 ;  /* 0x0000003527087223 */ /* 0x000fe20000010008 */
[----:B------:R-:W-:-:S02]  /*87f0*/  HADD2.F32 R7, -RZ, R25.H0_H0 ;  /* 0x20000019ff077230 */ /* 0x000fc40000004100 */
[C---:B------:R-:W-:Y:S01]  /*8800*/  FFMA.FTZ R50, R39.reuse, R50, R3 ;  /* 0x0000003227327223 */ /* 0x040fe20000010003 */
[--C-:B------:R-:W-:Y:S02]  /*8810*/  HADD2.F32 R9, -RZ, R26.reuse.H0_H0 ;  /* 0x2000001aff097230 */ /* 0x100fe40000004100 */
[----:B------:R-:W-:Y:S01]  /*8820*/  FFMA.FTZ R55, R39, R38, R10 ;  /* 0x0000002627377223 */ /* 0x000fe2000001000a */
[----:B------:R-:W-:Y:S02]  /*8830*/  HADD2.F32 R21, -RZ, R26.H1_H1 ;  /* 0x3000001aff157230 */ /* 0x000fe40000004100 */
[C---:B------:R-:W-:Y:S01]  /*8840*/  FFMA.FTZ R23, R54.reuse, R23, R4 ;  /* 0x0000001736177223 */ /* 0x040fe20000010004 */
[----:B------:R-:W-:Y:S02]  /*8850*/  HADD2.F32 R3, -RZ, R24.H0_H0 ;  /* 0x20000018ff037230 */ /* 0x000fe40000004100 */
[----:B------:R-:W-:Y:S01]  /*8860*/  FFMA.FTZ R5, R54, R5, R20 ;  /* 0x0000000536057223 */ /* 0x000fe20000010014 */
[----:B------:R-:W-:-:S02]  /*8870*/  HADD2.F32 R25, -RZ, R25.H1_H1 ;  /* 0x30000019ff197230 */ /* 0x000fc40000004100 */
[C---:B------:R-:W-:Y:S01]  /*8880*/  FFMA.FTZ R7, R54.reuse, R7, R8 ;  /* 0x0000000736077223 */ /* 0x040fe20000010008 */
        /* <DEDUP_REMOVED lines=9> */
[--C-:B------:R-:W-:Y:S02]  /*8920*/  HADD2.F32 R6, -RZ, R29.reuse.H0_H0 ;  /* 0x2000001dff067230 */ /* 0x100fe40000004100 */
        /* <DEDUP_REMOVED lines=31> */
.L_x_872:
[----:B------:R-:W2:Y:S01]  /*8b20*/  LDS.U16 R36, [R36+0x18] ;  /* 0x0000180024247984 */ /* 0x000ea20000000400 */
[----:B------:R-:W-:Y:S02]  /*8b30*/  VIADD R44, R44, 0x10 ;  /* 0x000000102c2c7836 */ /* 0x000fe40000000000 */
[----:B------:R-:W-:Y:S02]  /*8b40*/  HADD2.F32 R10, -RZ, R32.H0_H0 ;  /* 0x20000020ff0a7230 */ /* 0x000fe40000004100 */
[--C-:B-1----:R-:W-:Y:S01]  /*8b50*/  HADD2.F32 R4, -RZ, R33.reuse.H1_H1 ;  /* 0x30000021ff047230 */ /* 0x102fe20000004100 */
        /* <DEDUP_REMOVED lines=17> */
.L_x_863:
[----:B-1----:R-:W-:Y:S05]  /*8c70*/  BSYNC.RECONVERGENT B1 ;  /* 0x0000000000017941 */ /* 0x002fea0003800200 */
.L_x_862:
        /* <DEDUP_REMOVED lines=9> */
[----:B------:R-:W-:-:S04]  /*8d10*/  IADD3 R35, PT, PT, -R40, UR6, R35 ;  /* 0x0000000628237c10 */ /* 0x000fc8000fffe123 */
[----:B------:R-:W-:Y:S01]  /*8d20*/  LOP3.LUT P0, RZ, R35, 0x4, RZ, 0xc0, !PT ;  /* 0x0000000423ff7812 */ /* 0x000fe2000780c0ff */
[----:B-1----:R-:W-:-:S06]  /*8d30*/  UIMAD UR5, UR38, UR5, UR46 ;  /* 0x00000005260572a4 */ /* 0x002fcc000f8e022e */
[----:B------:R-:W-:-:S04]  /*8d40*/  IMAD.U32 R20, RZ, RZ, UR5 ;  /* 0x00000005ff147e24 */ /* 0x000fc8000f8e00ff */
[----:B------:R-:W-:Y:S01]  /*8d50*/  IMAD R21, R20, 0x70, R19 ;  /* 0x0000007014157824 */ /* 0x000fe200078e0213 */
[----:B------:R-:W-:-:S03]  /*8d60*/  MOV R20, R18 ;  /* 0x0000001200147202 */ /* 0x000fc60000000f00 */
[----:B--2---:R-:W-:Y:S01]  /*8d70*/  IMAD.WIDE R32, R21, 0x2, R32 ;  /* 0x0000000215207825 */ /* 0x004fe200078e0220 */
[----:B------:R-:W-:Y:S06]  /*8d80*/  @P0 BRA `(.L_x_877) ;  /* 0x0000000400200947 */ /* 0x000fec0003800000 */
[----:B------:R-:W1:Y:S01]  /*8d90*/  LDC R23, c[0x0][0x3f4] ;  /* 0x0000fd00ff177b82 */ /* 0x000e620000000800 */
[----:B------:R-:W-:Y:S01]  /*8da0*/  IMAD.MOV.U32 R20, RZ, RZ, R34 ;  /* 0x000000ffff147224 */ /* 0x000fe200078e0022 */
        /* <DEDUP_REMOVED lines=13> */
[----:B------:R-:W-:-:S04]  /*8e80*/  IMAD.MOV.U32 R20, RZ, RZ, RZ ;  /* 0x000000ffff147224 */ /* 0x000fc800078e00ff */
[----:B------:R-:W-:Y:S01]  /*8e90*/  IMAD.HI.U32 R20, R21, R27, R20 ;  /* 0x0000001b15147227 */ /* 0x000fe200078e0014 */
[----:B------:R-:W-:-:S05]  /*8ea0*/  MOV R21, R26 ;  /* 0x0000001a00157202 */ /* 0x000fca0000000f00 */
[----:B------:R-:W-:-:S05]  /*8eb0*/  IMAD.HI.U32 R20, R20, R21, RZ ;  /* 0x0000001514147227 */ /* 0x000fca00078e00ff */
[----:B------:R-:W-:-:S05]  /*8ec0*/  IADD3 R20, PT, PT, -R20, RZ, RZ ;  /* 0x000000ff14147210 */ /* 0x000fca0007ffe1ff */
[----:B------:R-:W-:-:S05]  /*8ed0*/  IMAD R20, R25, R20, R21 ;  /* 0x0000001419147224 */ /* 0x000fca00078e0215 */
[----:B------:R-:W-:-:S13]  /*8ee0*/  ISETP.GT.U32.AND P0, PT, R25, R20, PT ;  /* 0x000000141900720c */ /* 0x000fda0003f04070 */
[----:B------:R-:W-:-:S05]  /*8ef0*/  @!P0 IMAD.IADD R20, R20, 0x1, -R25 ;  /* 0x0000000114148824 */ /* 0x000fca00078e0a19 */
[----:B------:R-:W-:-:S13]  /*8f00*/  ISETP.GT.U32.AND P0, PT, R25, R20, PT ;  /* 0x000000141900720c */ /* 0x000fda0003f04070 */
[----:B------:R-:W-:-:S04]  /*8f10*/  @!P0 IADD3 R20, PT, PT, R20, -R25, RZ ;  /* 0x8000001914148210 */ /* 0x000fc80007ffe0ff */
[----:B------:R-:W-:Y:S02]  /*8f20*/  @!P1 IADD3 R20, PT, PT, -R20, RZ, RZ ;  /* 0x000000ff14149210 */ /* 0x000fe40007ffe1ff */
[----:B------:R-:W-:-:S05]  /*8f30*/  @!P2 LOP3.LUT R20, RZ, R23, RZ, 0x33, !PT ;  /* 0x00000017ff14a212 */ /* 0x000fca00078e33ff */
[----:B------:R-:W-:-:S04]  /*8f40*/  IMAD R21, R20, 0x70, RZ ;  /* 0x0000007014157824 */ /* 0x000fc800078e02ff */
[----:B------:R-:W-:-:S06]  /*8f50*/  IMAD.WIDE.U32 R20, R21, 0x2, R42 ;  /* 0x0000000215147825 */ /* 0x000fcc00078e002a */
[----:B------:R-:W5:Y:S01]  /*8f60*/  LDG.E.128 R20, desc[UR36][R20.64] ;  /* 0x0000002414147981 */ /* 0x000f62000c1e1d00 */
[----:B------:R-:W-:Y:S01]  /*8f70*/  IMAD R24, R40, 0x2, R17 ;  /* 0x0000000228187824 */ /* 0x000fe200078e0211 */
        /* <DEDUP_REMOVED lines=17> */
[----:B------:R-:W-:Y:S02]  /*9090*/  IMAD R29, R18, 0x70, RZ ;  /* 0x00000070121d7824 */ /* 0x000fe400078e02ff */
[----:B--2---:R-:W-:Y:S02]  /*90a0*/  @P1 HFMA2 R21, R21, R25, -RZ ;  /* 0x0000001915151231 */ /* 0x004fe400001000ff */
[----:B------:R-:W-:Y:S02]  /*90b0*/  @P0 HMUL2 R20, R20, R24 ;  /* 0x0000001814140232 */ /* 0x000fe40000000000 */
[----:B------:R-:W-:-:S02]  /*90c0*/  @P3 HFMA2 R23, R23, R27, -RZ ;  /* 0x0000001b17173231 */ /* 0x000fc400001000ff */
[----:B------:R-:W-:Y:S02]  /*90d0*/  @P2 HMUL2 R22, R22, R26 ;  /* 0x0000001a16162232 */ /* 0x000fe40000000000 */
[----:B------:R-:W-:-:S05]  /*90e0*/  IMAD.WIDE.U32 R24, R29, 0x2, R46 ;  /* 0x000000021d187825 */ /* 0x000fca00078e002e */
[----:B------:R1:W-:Y:S02]  /*90f0*/  STG.E.128 desc[UR36][R24.64], R20 ;  /* 0x0000001418007986 */ /* 0x0003e4000c101d24 */
.L_x_878:
[--C-:B-----5:R-:W-:Y:S02]  /*9100*/  HADD2.F32 R18, -RZ, R20.reuse.H0_H0 ;  /* 0x20000014ff127230 */ /* 0x120fe40000004100 */
[--C-:B-1----:R-:W-:Y:S02]  /*9110*/  HADD2.F32 R25, -RZ, R21.reuse.H0_H0 ;  /* 0x20000015ff197230 */ /* 0x102fe40000004100 */
        /* <DEDUP_REMOVED lines=15> */
.L_x_877:
[----:B------:R-:W-:Y:S05]  /*9210*/  BSYNC.RECONVERGENT B2 ;  /* 0x0000000000027941 */ /* 0x000fea0003800200 */
.L_x_876:
[----:B------:R-:W-:-:S13]  /*9220*/  ISETP.GE.U32.AND P0, PT, R35, 0x4, PT ;  /* 0x000000042300780c */ /* 0x000fda0003f06070 */
[----:B------:R-:W-:Y:S05]  /*9230*/  @!P0 BRA `(.L_x_875) ;  /* 0x0000000800648947 */ /* 0x000fea0003800000 */
[C---:B------:R-:W-:Y:S01]  /*9240*/  LEA R18, R20.reuse, UR7, 0x1 ;  /* 0x0000000714127c11 */ /* 0x040fe2000f8e08ff */
[----:B------:R-:W-:Y:S01]  /*9250*/  IMAD R35, R20, 0x70, RZ ;  /* 0x0000007014237824 */ /* 0x000fe200078e02ff */
[----:B------:R-:W-:-:S05]  /*9260*/  MOV R21, UR11 ;  /* 0x0000000b00157c02 */ /* 0x000fca0008000f00 */
[----:B------:R-:W-:Y:S02]  /*9270*/  IMAD R22, R21, -0x2, R18 ;  /* 0xfffffffe15167824 */ /* 0x000fe400078e0212 */
[----:B------:R-:W-:-:S03]  /*9280*/  VIADD R18, R20, 0x4 ;  /* 0x0000000414127836 */ /* 0x000fc60000000000 */
[----:B------:R-:W-:-:S07]  /*9290*/  IADD3 R11, PT, PT, R22, 0x8, R11 ;  /* 0x00000008160b7810 */ /* 0x000fce0007ffe00b */
.L_x_885:
        /* <DEDUP_REMOVED lines=13> */
[----:B------:R-:W2:Y:S04]  /*9370*/  LDS.U16 R24, [R11+-0x8] ;  /* 0xfffff8000b187984 */ /* 0x000ea80000000400 */
[----:B------:R-:W3:Y:S02]  /*9380*/  F2I.FTZ.U32.TRUNC.NTZ R21, R25 ;  /* 0x0000001900157305 */ /* 0x000ee4000021f000 */
        /* <DEDUP_REMOVED lines=39> */
.L_x_881:
        /* <DEDUP_REMOVED lines=16> */
.L_x_880:
[----:B------:R-:W-:Y:S05]  /*9700*/  BSYNC.RECONVERGENT B2 ;  /* 0x0000000000027941 */ /* 0x000fea0003800200 */
.L_x_879:
        /* <DEDUP_REMOVED lines=13> */
[----:B---3--:R-:W-:-:S05]  /*97e0*/  IADD3 R20, PT, PT, RZ, -R21, RZ ;  /* 0x80000015ff147210 */ /* 0x008fca0007ffe0ff */
        /* <DEDUP_REMOVED lines=32> */
[----:B------:R-:W-:Y:S02]  /*99f0*/  VIADD R29, R35, 0x1c0 ;  /* 0x000001c0231d7836 */ /* 0x000fe40000000000 */
[----:B--2---:R-:W-:Y:S02]  /*9a00*/  @P1 HFMA2 R21, R21, R25, -RZ ;  /* 0x0000001915151231 */ /* 0x004fe400001000ff */
[----:B------:R-:W-:Y:S02]  /*9a10*/  @P0 HMUL2 R20, R20, R24 ;  /* 0x0000001814140232 */ /* 0x000fe40000000000 */
[----:B------:R-:W-:-:S02]  /*9a20*/  @P3 HFMA2 R23, R23, R27, -RZ ;  /* 0x0000001b17173231 */ /* 0x000fc400001000ff */
[----:B------:R-:W-:Y:S02]  /*9a30*/  @P2 HMUL2 R22, R22, R26 ;  /* 0x0000001a16162232 */ /* 0x000fe40000000000 */
[----:B------:R-:W-:-:S05]  /*9a40*/  IMAD.WIDE.U32 R24, R29, 0x2, R46 ;  /* 0x000000021d187825 */ /* 0x000fca00078e002e */
[----:B------:R1:W-:Y:S02]  /*9a50*/  STG.E.128 desc[UR36][R24.64], R20 ;  /* 0x0000001418007986 */ /* 0x0003e4000c101d24 */
.L_x_884:
        /* <DEDUP_REMOVED lines=16> */
.L_x_883:
[----:B------:R-:W-:Y:S05]  /*9b60*/  BSYNC.RECONVERGENT B2 ;  /* 0x0000000000027941 */ /* 0x000fea0003800200 */
.L_x_882:
[C---:B------:R-:W-:Y:S01]  /*9b70*/  IADD3 R20, PT, PT, R18.reuse, 0x4, RZ ;  /* 0x0000000412147810 */ /* 0x040fe20007ffe0ff */
[----:B------:R-:W-:Y:S01]  /*9b80*/  VIADD R35, R35, 0x380 ;  /* 0x0000038023237836 */ /* 0x000fe20000000000 */
[----:B------:R-:W-:Y:S02]  /*9b90*/  IADD3 R18, PT, PT, R18, 0x8, RZ ;  /* 0x0000000812127810 */ /* 0x000fe40007ffe0ff */
[----:B------:R-:W-:Y:S02]  /*9ba0*/  ISETP.GE.AND P0, PT, R20, UR44, PT ;  /* 0x0000002c14007c0c */ /* 0x000fe4000bf06270 */
[----:B------:R-:W-:-:S11]  /*9bb0*/  IADD3 R11, PT, PT, R11, 0x10, RZ ;  /* 0x000000100b0b7810 */ /* 0x000fd60007ffe0ff */
[----:B------:R-:W-:Y:S05]  /*9bc0*/  @!P0 BRA `(.L_x_885) ;  /* 0xfffffff400b48947 */ /* 0x000fea000383ffff */
.L_x_875:
[----:B------:R-:W-:Y:S05]  /*9bd0*/  BSYNC.RECONVERGENT B1 ;  /* 0x0000000000017941 */ /* 0x000fea0003800200 */
.L_x_874:
[----:B------:R-:W-:-:S13]  /*9be0*/  ISETP.NE.AND P0, PT, R40, UR4, PT ;  /* 0x0000000428007c0c */ /* 0x000fda000bf05270 */
[----:B------:R-:W-:Y:S05]  /*9bf0*/  @P0 BRA `(.L_x_861) ;  /* 0x0000000000d80947 */ /* 0x000fea0003800000 */
[----:B------:R-:W-:Y:S02]  /*9c00*/  UMOV UR5, 0x70 ;  /* 0x0000007000057882 */ /* 0x000fe40000000000 */
[----:B------:R-:W-:-:S06]  /*9c10*/  UIMAD UR5, UR45, UR5, -0x70 ;  /* 0xffffff902d0574a4 */ /* 0x000fcc000f8e0205 */
[----:B------:R-:W-:-:S05]  /*9c20*/  MOV R21, UR5 ;  /* 0x0000000500157c02 */ /* 0x000fca0008000f00 */
[----:B------:R-:W-:-:S06]  /*9c30*/  IMAD.WIDE R20, R21, 0x2, R46 ;  /* 0x0000000215147825 */ /* 0x000fcc00078e022e */
[----:B------:R-:W5:Y:S01]  /*9c40*/  LDG.E.128 R20, desc[UR36][R20.64] ;  /* 0x0000002414147981 */ /* 0x000f62000c1e1d00 */
[----:B------:R-:W-:-:S06]  /*9c50*/  UIADD3 UR5, UPT, UPT, UR45, -UR11, URZ ;  /* 0x8000000b2d057290 */ /* 0x000fcc000fffe0ff */
[----:B0-----:R-:W-:-:S05]  /*9c60*/  IMAD.U32 R0, RZ, RZ, UR5 ;  /* 0x00000005ff007e24 */ /* 0x001fca000f8e00ff */
[----:B------:R-:W-:Y:S01]  /*9c70*/  LEA R17, R0, R17, 0x1 ;  /* 0x0000001100117211 */ /* 0x000fe200078e08ff */
[----:B------:R-:W0:Y:S05]  /*9c80*/  LDCU UR5, c[0x0][0x40c] ;  /* 0x00008180ff0577ac */ /* 0x000e2a0008000800 */
[----:B------:R-:W1:Y:S01]  /*9c90*/  LDS.U16 R17, [R17+-0x2] ;  /* 0xfffffe0011117984 */ /* 0x000e620000000400 */
[----:B0-----:R-:W-:Y:S01]  /*9ca0*/  UISETP.NE.AND UP0, UPT, UR5, URZ, UPT ;  /* 0x000000ff0500728c */ /* 0x001fe2000bf05270 */
[----:B-1----:R-:W-:-:S08]  /*9cb0*/  HADD2.F32 R11, -RZ, R17.H0_H0 ;  /* 0x20000011ff0b7230 */ /* 0x002fd00000004100 */
[----:B------:R-:W-:Y:S05]  /*9cc0*/  BRA.U UP0, `(.L_x_886) ;  /* 0x0000000100647547 */ /* 0x000fea000b800000 */
[----:B------:R-:W0:Y:S02]  /*9cd0*/  LDCU.64 UR12, c[0x0][0x460] ;  /* 0x00008c00ff0c77ac */ /* 0x000e240008000a00 */
[----:B0-----:R-:W-:-:S04]  /*9ce0*/  UISETP.NE.U32.AND UP0, UPT, UR12, URZ, UPT ;  /* 0x000000ff0c00728c */ /* 0x001fc8000bf05070 */
[----:B------:R-:W-:-:S06]  /*9cf0*/  UISETP.NE.AND.EX UP0, UPT, UR13, URZ, UPT, UP0 ;  /* 0x000000ff0d00728c */ /* 0x000fcc000bf05300 */
[----:B------:R-:W-:-:S05]  /*9d00*/  PLOP3.LUT P0, PT, PT, PT, UP0, 0x80, 0x8 ;  /* 0x000000000008781c */ /* 0x000fca0003f0f008 */
[----:B------:R-:W0:Y:S01]  /*9d10*/  @UP0 LDCU UR5, c[0x0][0x3f8] ;  /* 0x00007f00ff0507ac */ /* 0x000e220008000800 */
[----:B------:R-:W1:Y:S01]  /*9d20*/  @UP0 LDCU.64 UR12, c[0x0][0x458] ;  /* 0x00008b00ff0c07ac */ /* 0x000e620008000a00 */
[----:B0-----:R-:W-:Y:S01]  /*9d30*/  @UP0 UIMAD UR5, UR38, UR5, UR46 ;  /* 0x00000005260502a4 */ /* 0x001fe2000f8e022e */
[----:B-1----:R-:W-:Y:S01]  /*9d40*/  MOV R17, UR13 ;  /* 0x0000000d00117c02 */ /* 0x002fe20008000f00 */
        /* <DEDUP_REMOVED lines=17> */
.L_x_886:
[----:B-----5:R-:W-:Y:S02]  /*9e60*/  HADD2.F32 R0, -RZ, R20.H0_H0 ;  /* 0x20000014ff007230 */ /* 0x020fe40000004100 */
[----:B------:R-:W-:Y:S02]  /*9e70*/  HADD2.F32 R15, -RZ, R22.H0_H0 ;  /* 0x20000016ff0f7230 */ /* 0x000fe40000004100 */
[----:B0-----:R-:W-:Y:S02]  /*9e80*/  HADD2.F32 R20, -RZ, R20.H1_H1 ;  /* 0x30000014ff147230 */ /* 0x001fe40000004100 */
        /* <DEDUP_REMOVED lines=13> */
.L_x_861:
[----:B-1----:R-:W-:Y:S05]  /*9f60*/  BSYNC.RECONVERGENT B0 ;  /* 0x0000000000007941 */ /* 0x002fea0003800200 */
.L_x_860:
        /* <DEDUP_REMOVED lines=21> */
.L_x_888:
        /* <DEDUP_REMOVED lines=21> */
.L_x_890:
[----:B------:R-:W-:Y:S05]  /*a210*/  BSYNC.RECONVERGENT B0 ;  /* 0x0000000000007941 */ /* 0x000fea0003800200 */
.L_x_889:
        /* <DEDUP_REMOVED lines=8> */
.L_x_892:
[----:B------:R-:W-:Y:S05]  /*a2a0*/  BSYNC.RECONVERGENT B0 ;  /* 0x0000000000007941 */ /* 0x000fea0003800200 */
.L_x_891:
[----:B------:R-:W-:Y:S06]  /*a2b0*/  BAR.SYNC.DEFER_BLOCKING 0x0 ;  /* 0x0000000000007b1d */ /* 0x000fec0000010000 */
[----:B------:R-:W-:Y:S04]  /*a2c0*/  BSSY.RECONVERGENT B0, `(.L_x_893) ;  /* 0x0000013000007945 */ /* 0x000fe80003800200 */
[----:B------:R-:W-:Y:S05]  /*a2d0*/  @P3 BRA `(.L_x_894) ;  /* 0x0000000000443947 */ /* 0x000fea0003800000 */
[----:B01----:R-:W0:Y:S02]  /*a2e0*/  LDS.128 R40, [R40] ;  /* 0x0000000028287984 */ /* 0x003e240000000c00 */
[----:B0-----:R-:W-:Y:S02]  /*a2f0*/  HADD2.F32 R15, -RZ, R42.H0_H0 ;  /* 0x2000002aff0f7230 */ /* 0x001fe40000004100 */
[--C-:B------:R-:W-:Y:S02]  /*a300*/  HADD2.F32 R11, -RZ, R40.reuse.H0_H0 ;  /* 0x20000028ff0b7230 */ /* 0x100fe40000004100 */
[----:B------:R-:W-:Y:S02]  /*a310*/  HADD2.F32 R0, -RZ, R40.H1_H1 ;  /* 0x30000028ff007230 */ /* 0x000fe40000004100 */
[----:B------:R-:W-:Y:S01]  /*a320*/  FADD.FTZ R6, R6, R15 ;  /* 0x0000000f06067221 */ /* 0x000fe20000010000 */
[--C-:B------:R-:W-:Y:S02]  /*a330*/  HADD2.F32 R13, -RZ, R41.reuse.H0_H0 ;  /* 0x20000029ff0d7230 */ /* 0x100fe40000004100 */
        /* <DEDUP_REMOVED lines=11> */
.L_x_894:
[----:B------:R-:W-:Y:S05]  /*a3f0*/  BSYNC.RECONVERGENT B0 ;  /* 0x0000000000007941 */ /* 0x000fea0003800200 */
.L_x_893:
[----:B------:R-:W-:Y:S06]  /*a400*/  BAR.SYNC.DEFER_BLOCKING 0x0 ;  /* 0x0000000000007b1d */ /* 0x000fec0000010000 */
.L_x_887:
[----:B------:R-:W-:-:S13]  /*a410*/  ISETP.GT.U32.OR P0, PT, R2, 0xf, P0 ;  /* 0x0000000f0200780c */ /* 0x000fda0000704470 */
[----:B------:R-:W-:Y:S05]  /*a420*/  @P0 EXIT ;  /* 0x000000000000094d */ /* 0x000fea0003800000 */
[----:B------:R-:W2:Y:S02]  /*a430*/  LDCU UR4, c[0x0][0x478] ;  /* 0x00008f00ff0477ac */ /* 0x000ea40008000800 */
[----:B--2---:R-:W-:-:S09]  /*a440*/  UISETP.NE.AND UP0, UPT, UR4, 0x2, UPT ;  /* 0x000000020400788c */ /* 0x004fd2000bf05270 */
[----:B------:R-:W-:Y:S05]  /*a450*/  BRA.U UP0, `(.L_x_895) ;  /* 0x0000000100e07547 */ /* 0x000fea000b800000 */
[----:B01----:R-:W0:Y:S01]  /*a460*/  LDC.64 R12, c[0x0][0x470] ;  /* 0x00011c00ff0c7b82 */ /* 0x003e220000000a00 */
[----:B------:R-:W1:Y:S01]  /*a470*/  LDCU.64 UR4, c[0x0][0x380] ;  /* 0x00007000ff0477ac */ /* 0x000e620008000a00 */
[----:B0-----:R-:W2:Y:S01]  /*a480*/  LDG.E R12, desc[UR36][R12.64] ;  /* 0x000000240c0c7981 */ /* 0x001ea2000c1e1900 */
[----:B------:R-:W-:Y:S01]  /*a490*/  IADD3 R19, PT, PT, R19, UR8, RZ ;  /* 0x0000000813137c10 */ /* 0x000fe2000fffe0ff */
        /* <DEDUP_REMOVED lines=14> */
[----:B------:R-:W-:Y:S01]  /*a580*/  F2I.S8.NTZ R9, R9 ;  /* 0x0000000900097305 */ /* 0x000fe20000202100 */
[----:B------:R-:W-:-:S05]  /*a590*/  IMAD.U32 R0, R0, 0x10000, RZ ;  /* 0x0001000000007824 */ /* 0x000fca00078e00ff */
[----:B------:R-:W-:Y:S02]  /*a5a0*/  LOP3.LUT R11, R0, 0xff0000, RZ, 0xc0, !PT ;  /* 0x00ff0000000b7812 */ /* 0x000fe400078ec0ff */
[----:B------:R-:W2:Y:S01]  /*a5b0*/  F2I.S8.NTZ R8, R8 ;  /* 0x0000000800087305 */ /* 0x000ea20000202100 */
[----:B0-----:R-:W-:Y:S02]  /*a5c0*/  PRMT R2, R3, 0x8880, RZ ;  /* 0x0000888003027816 */ /* 0x001fe400000000ff */
[----:B------:R-:W-:Y:S02]  /*a5d0*/  PRMT R0, R5, 0x7710, RZ ;  /* 0x0000771005007816 */ /* 0x000fe400000000ff */
[----:B------:R-:W-:Y:S02]  /*a5e0*/  PRMT R2, R2, 0x7710, RZ ;  /* 0x0000771002027816 */ /* 0x000fe400000000ff */
[----:B------:R-:W-:Y:S01]  /*a5f0*/  SHF.L.U32 R0, R0, 0x8, RZ ;  /* 0x0000000800007819 */ /* 0x000fe200000006ff */
[----:B------:R-:W0:Y:S01]  /*a600*/  F2I.S8.NTZ R7, R7 ;  /* 0x0000000700077305 */ /* 0x000e220000202100 */
[----:B------:R-:W-:-:S04]  /*a610*/  PRMT R11, R11, 0x4210, R2 ;  /* 0x000042100b0b7816 */ /* 0x000fc80000000002 */
[----:B------:R-:W-:Y:S02]  /*a620*/  LOP3.LUT R11, R11, 0xff00, R0, 0xf8, !PT ;  /* 0x0000ff000b0b7812 */ /* 0x000fe400078ef800 */
[----:B--2---:R-:W-:Y:S01]  /*a630*/  PRMT R2, R8, 0x8880, RZ ;  /* 0x0000888008027816 */ /* 0x004fe200000000ff */
[----:B------:R-:W2:Y:S01]  /*a640*/  F2I.S8.NTZ R6, R6 ;  /* 0x0000000600067305 */ /* 0x000ea20000202100 */
[----:B------:R-:W-:Y:S02]  /*a650*/  PRMT R0, R9, 0x8880, RZ ;  /* 0x0000888009007816 */ /* 0x000fe400000000ff */
[----:B------:R-:W-:Y:S02]  /*a660*/  PRMT R2, R2, 0x7710, RZ ;  /* 0x0000771002027816 */ /* 0x000fe400000000ff */
[----:B------:R-:W-:Y:S02]  /*a670*/  PRMT R0, R0, 0x7710, RZ ;  /* 0x0000771000007816 */ /* 0x000fe400000000ff */
[----:B0-----:R-:W-:Y:S01]  /*a680*/  PRMT R3, R7, 0x8880, RZ ;  /* 0x0000888007037816 */ /* 0x001fe200000000ff */
[----:B------:R-:W0:Y:S01]  /*a690*/  F2I.S8.NTZ R10, R10 ;  /* 0x0000000a000a7305 */ /* 0x000e220000202100 */
[----:B------:R-:W-:-:S02]  /*a6a0*/  LOP3.LUT R4, R2, 0xff, RZ, 0xc0, !PT ;  /* 0x000000ff02047812 */ /* 0x000fc400078ec0ff */
[----:B------:R-:W-:Y:S02]  /*a6b0*/  PRMT R3, R3, 0x7710, RZ ;  /* 0x0000771003037816 */ /* 0x000fe400000000ff */
[----:B-1----:R-:W-:Y:S02]  /*a6c0*/  IADD3 R8, P0, PT, R19, UR4, RZ ;  /* 0x0000000413087c10 */ /* 0x002fe4000ff1e0ff */
[----:B--2---:R-:W-:Y:S02]  /*a6d0*/  PRMT R5, R6, 0x8880, RZ ;  /* 0x0000888006057816 */ /* 0x004fe400000000ff */
[----:B------:R-:W-:Y:S02]  /*a6e0*/  LOP3.LUT R3, R3, 0xff, RZ, 0xc0, !PT ;  /* 0x000000ff03037812 */ /* 0x000fe400078ec0ff */
[----:B------:R-:W-:Y:S02]  /*a6f0*/  LOP3.LUT R6, R0, 0xff, RZ, 0xc0, !PT ;  /* 0x000000ff00067812 */ /* 0x000fe400078ec0ff */
[----:B------:R-:W-:Y:S01]  /*a700*/  PRMT R0, R5, 0x7710, RZ ;  /* 0x0000771005007816 */ /* 0x000fe200000000ff */
[----:B------:R-:W-:Y:S01]  /*a710*/  IMAD.WIDE.U32 R2, R3, 0x1000000, RZ ;  /* 0x0100000003027825 */ /* 0x000fe200078e00ff */
[----:B0-----:R-:W-:-:S02]  /*a720*/  PRMT R10, R10, 0x8880, RZ ;  /* 0x000088800a0a7816 */ /* 0x001fc400000000ff */
[----:B------:R-:W-:Y:S01]  /*a730*/  LOP3.LUT R9, R11, 0xff, R0, 0xf8, !PT ;  /* 0x000000ff0b097812 */ /* 0x000fe200078ef800 */
[----:B------:R-:W-:Y:S01]  /*a740*/  IMAD.WIDE.U32 R4, R4, 0x10000, RZ ;  /* 0x0001000004047825 */ /* 0x000fe200078e00ff */
[----:B------:R-:W-:-:S03]  /*a750*/  PRMT R0, R10, 0x7710, RZ ;  /* 0x000077100a007816 */ /* 0x000fc600000000ff */
[----:B------:R-:W-:Y:S01]  /*a760*/  IMAD.WIDE.U32 R6, R6, 0x100, RZ ;  /* 0x0000010006067825 */ /* 0x000fe200078e00ff */
[----:B------:R-:W-:Y:S02]  /*a770*/  LOP3.LUT R3, R5, R9, R3, 0xfe, !PT ;  /* 0x0000000905037212 */ /* 0x000fe400078efe03 */
[----:B------:R-:W-:Y:S02]  /*a780*/  LEA.HI.X.SX32 R9, R19, UR5, 0x1, P0 ;  /* 0x0000000513097c11 */ /* 0x000fe400080f0eff */
[----:B------:R-:W-:Y:S02]  /*a790*/  LOP3.LUT R11, R6, R2, R4, 0xfe, !PT ;  /* 0x00000002060b7212 */ /* 0x000fe400078efe04 */
[----:B------:R-:W-:Y:S02]  /*a7a0*/  LOP3.LUT R3, R3, R7, RZ, 0xfc, !PT ;  /* 0x0000000703037212 */ /* 0x000fe400078efcff */
[----:B------:R-:W-:-:S05]  /*a7b0*/  LOP3.LUT R2, R11, 0xff, R0, 0xf8, !PT ;  /* 0x000000ff0b027812 */ /* 0x000fca00078ef800 */
[----:B------:R-:W-:Y:S01]  /*a7c0*/  STG.E.64 desc[UR36][R8.64], R2 ;  /* 0x0000000208007986 */ /* 0x000fe2000c101b24 */
[----:B------:R-:W-:Y:S05]  /*a7d0*/  EXIT ;  /* 0x000000000000794d */ /* 0x000fea0003800000 */
.L_x_895:
[----:B01----:R-:W0:Y:S01]  /*a7e0*/  LDC.64 R12, c[0x0][0x380] ;  /* 0x0000e000ff0c7b82 */ /* 0x003e220000000a00 */
[----:B------:R-:W-:Y:S01]  /*a7f0*/  VIADD R11, R19, UR8 ;  /* 0x00000008130b7c36 */ /* 0x000fe20008000000 */
        /* <DEDUP_REMOVED lines=10> */
.L_x_763:
[----:B------:R-:W-:Y:S01]  /*a8a0*/  MOV R12, 0x10 ;  /* 0x00000010000c7802 */ /* 0x000fe20000000f00 */
[----:B------:R-:W-:Y:S01]  /*a8b0*/  IMAD.MOV.U32 R15, RZ, RZ, -0x1 ;  /* 0xffffffffff0f7424 */ /* 0x000fe200078e00ff */
[----:B------:R-:W-:-:S07]  /*a8c0*/  MOV R11, 0x1f ;  /* 0x0000001f000b7802 */ /* 0x000fce0000000f00 */
[----:B-1----:R-:W-:Y:S05]  /*a8d0*/  WARPSYNC.COLLECTIVE R15, `(.L_x_896) ;  /* 0x000000000f087348 */ /* 0x002fea0003c00000 */
[----:B------:R0:W2:Y:S02]  /*a8e0*/  SHFL.BFLY P6, R14, R13, R12, R11 ;  /* 0x0c00000c0d0e7389 */ /* 0x0000a400000c000b */
[----:B012---:R-:W-:Y:S05]  /*a8f0*/  ENDCOLLECTIVE ;  /* 0x000000000000791b */ /* 0x007fea0003800000 */
.L_x_896:
[----:B------:R-:W-:Y:S01]  /*a900*/  MOV R12, 0x8 ;  /* 0x00000008000c7802 */ /* 0x000fe20000000f00 */
[----:B------:R-:W-:-:S05]  /*a910*/  FADD.FTZ R3, R13, R14 ;  /* 0x0000000e0d037221 */ /* 0x000fca0000010000 */
[----:B------:R-:W-:-:S07]  /*a920*/  MOV R13, R3 ;  /* 0x00000003000d7202 */ /* 0x000fce0000000f00 */
[----:B------:R-:W-:Y:S05]  /*a930*/  WARPSYNC.COLLECTIVE R15, `(.L_x_897) ;  /* 0x000000000f087348 */ /* 0x000fea0003c00000 */
[----:B------:R0:W1:Y:S02]  /*a940*/  SHFL.BFLY P6, R14, R13, R12, R11 ;  /* 0x0c00000c0d0e7389 */ /* 0x00006400000c000b */
[----:B01----:R-:W-:Y:S05]  /*a950*/  ENDCOLLECTIVE ;  /* 0x000000000000791b */ /* 0x003fea0003800000 */
.L_x_897:
[----:B------:R-:W-:Y:S01]  /*a960*/  MOV R12, 0x4 ;  /* 0x00000004000c7802 */ /* 0x000fe20000000f00 */
[----:B------:R-:W-:-:S04]  /*a970*/  FADD.FTZ R4, R3, R14 ;  /* 0x0000000e03047221 */ /* 0x000fc80000010000 */
[----:B------:R-:W-:-:S07]  /*a980*/  IMAD.MOV.U32 R13, RZ, RZ, R4 ;  /* 0x000000ffff0d7224 */ /* 0x000fce00078e0004 */
[----:B------:R-:W-:Y:S05]  /*a990*/  WARPSYNC.COLLECTIVE R15, `(.L_x_898) ;  /* 0x000000000f087348 */ /* 0x000fea0003c00000 */
[----:B------:R0:W1:Y:S02]  /*a9a0*/  SHFL.BFLY P6, R14, R13, R12, R11 ;  /* 0x0c00000c0d0e7389 */ /* 0x00006400000c000b */
[----:B01----:R-:W-:Y:S05]  /*a9b0*/  ENDCOLLECTIVE ;  /* 0x000000000000791b */ /* 0x003fea0003800000 */
.L_x_898:
[----:B------:R-:W-:Y:S02]  /*a9c0*/  IMAD.MOV.U32 R12, RZ, RZ, 0x2 ;  /* 0x00000002ff0c7424 */ /* 0x000fe400078e00ff */
[----:B------:R-:W-:-:S05]  /*a9d0*/  FADD.FTZ R5, R4, R14 ;  /* 0x0000000e04057221 */ /* 0x000fca0000010000 */
[----:B------:R-:W-:-:S07]  /*a9e0*/  MOV R13, R5 ;  /* 0x00000005000d7202 */ /* 0x000fce0000000f00 */
[----:B------:R-:W-:Y:S05]  /*a9f0*/  WARPSYNC.COLLECTIVE R15, `(.L_x_899) ;  /* 0x000000000f087348 */ /* 0x000fea0003c00000 */
[----:B------:R0:W1:Y:S02]  /*aa00*/  SHFL.BFLY P6, R14, R13, R12, R11 ;  /* 0x0c00000c0d0e7389 */ /* 0x00006400000c000b */
[----:B01----:R-:W-:Y:S05]  /*aa10*/  ENDCOLLECTIVE ;  /* 0x000000000000791b */ /* 0x003fea0003800000 */
.L_x_899:
[----:B------:R-:W-:Y:S01]  /*aa20*/  MOV R12, 0x1 ;  /* 0x00000001000c7802 */ /* 0x000fe20000000f00 */
[----:B------:R-:W-:-:S05]  /*aa30*/  FADD.FTZ R6, R5, R14 ;  /* 0x0000000e05067221 */ /* 0x000fca0000010000 */
[----:B------:R-:W-:-:S07]  /*aa40*/  MOV R13, R6 ;  /* 0x00000006000d7202 */ /* 0x000fce0000000f00 */
[----:B------:R-:W-:Y:S05]  /*aa50*/  WARPSYNC.COLLECTIVE R15, `(.L_x_900) ;  /* 0x000000000f087348 */ /* 0x000fea0003c00000 */
[----:B------:R0:W1:Y:S02]  /*aa60*/  SHFL.BFLY P6, R14, R13, R12, R11 ;  /* 0x0c00000c0d0e7389 */ /* 0x00006400000c000b */
[----:B01----:R-:W-:Y:S05]  /*aa70*/  ENDCOLLECTIVE ;  /* 0x000000000000791b */ /* 0x003fea0003800000 */
.L_x_900:
[----:B------:R-:W-:Y:S05]  /*aa80*/  BRA `(.L_x_901) ;  /* 0xffffff7400e47947 */ /* 0x000fea000383ffff */
.L_x_830:
[----:B------:R-:W-:Y:S01]  /*aa90*/  BSSY B1, `(.L_x_902) ;  /* 0x0000007000017945 */ /* 0x000fe20003800000 */
[----:B------:R-:W-:Y:S01]  /*aaa0*/  IMAD.MOV.U32 R12, RZ, RZ, 0x2 ;  /* 0x00000002ff0c7424 */ /* 0x000fe200078e00ff */
[----:B------:R-:W-:Y:S02]  /*aab0*/  MOV R11, 0x1f ;  /* 0x0000001f000b7802 */ /* 0x000fe40000000f00 */
[----:B------:R-:W-:-:S07]  /*aac0*/  MOV R15, 0xffffffff ;  /* 0xffffffff000f7802 */ /* 0x000fce0000000f00 */
[----:B------:R-:W-:Y:S05]  /*aad0*/  WARPSYNC.COLLECTIVE R15, `(.L_x_903) ;  /* 0x000000000f087348 */ /* 0x000fea0003c00000 */
[----:B------:R0:W1:Y:S02]  /*aae0*/  SHFL.BFLY P6, R14, R13, R12, R11 ;  /* 0x0c00000c0d0e7389 */ /* 0x00006400000c000b */
[----:B01----:R-:W-:Y:S05]  /*aaf0*/  ENDCOLLECTIVE ;  /* 0x000000000000791b */ /* 0x003fea0003800000 */
.L_x_903:
[----:B------:R-:W-:Y:S05]  /*ab00*/  BSYNC B1 ;  /* 0x0000000000017941 */ /* 0x000fea0003800000 */
.L_x_902:
[----:B------:R-:W-:Y:S02]  /*ab10*/  HFMA2 R11, -RZ, RZ, 0, 1.847743988037109375e-06 ;  /* 0x0000001fff0b7431 */ /* 0x000fe400000001ff */
[----:B------:R-:W-:Y:S01]  /*ab20*/  FADD.FTZ R13, R13, R14 ;  /* 0x0000000e0d0d7221 */ /* 0x000fe20000010000 */
[----:B------:R-:W-:Y:S01]  /*ab30*/  IMAD.MOV.U32 R12, RZ, RZ, 0x1 ;  /* 0x00000001ff0c7424 */ /* 0x000fe200078e00ff */
[----:B------:R-:W-:-:S07]  /*ab40*/  MOV R15, 0xffffffff ;  /* 0xffffffff000f7802 */ /* 0x000fce0000000f00 */
[----:B------:R-:W-:Y:S05]  /*ab50*/  WARPSYNC.COLLECTIVE R15, `(.L_x_904) ;  /* 0x000000000f087348 */ /* 0x000fea0003c00000 */
[----:B------:R0:W1:Y:S02]  /*ab60*/  SHFL.BFLY P6, R14, R13, R12, R11 ;  /* 0x0c00000c0d0e7389 */ /* 0x00006400000c000b */
[----:B01----:R-:W-:Y:S05]  /*ab70*/  ENDCOLLECTIVE ;  /* 0x000000000000791b */ /* 0x003fea0003800000 */
.L_x_904:
[----:B------:R-:W-:Y:S05]  /*ab80*/  BRA `(.L_x_905) ;  /* 0xffffffa800ac7947 */ /* 0x000fea000383ffff */
.L_x_834:
[----:B------:R-:W-:Y:S01]  /*ab90*/  HFMA2 R12, -RZ, RZ, 0, 9.5367431640625e-07 ;  /* 0x00000010ff0c7431 */ /* 0x000fe200000001ff */
[----:B------:R-:W-:Y:S01]  /*aba0*/  BSSY B0, `(.L_x_906) ;  /* 0x0000007000007945 */ /* 0x000fe20003800000 */
[----:B-1----:R-:W-:Y:S01]  /*abb0*/  IMAD.MOV.U32 R13, RZ, RZ, R67 ;  /* 0x000000ffff0d7224 */ /* 0x002fe200078e0043 */
[----:B------:R-:W-:Y:S01]  /*abc0*/  MOV R11, 0x1f ;  /* 0x0000001f000b7802 */ /* 0x000fe20000000f00 */
[----:B------:R-:W-:-:S07]  /*abd0*/  IMAD.MOV.U32 R15, RZ, RZ, -0x1 ;  /* 0xffffffffff0f7424 */ /* 0x000fce00078e00ff */
[----:B---34-:R-:W-:Y:S05]  /*abe0*/  WARPSYNC.COLLECTIVE R15, `(.L_x_907) ;  /* 0x000000000f087348 */ /* 0x018fea0003c00000 */
[----:B------:R0:W1:Y:S02]  /*abf0*/  SHFL.BFLY P6, R14, R13, R12, R11 ;  /* 0x0c00000c0d0e7389 */ /* 0x00006400000c000b */
[----:B01-34-:R-:W-:Y:S05]  /*ac00*/  ENDCOLLECTIVE ;  /* 0x000000000000791b */ /* 0x01bfea0003800000 */
.L_x_907:
[----:B------:R-:W-:Y:S05]  /*ac10*/  BSYNC B0 ;  /* 0x0000000000007941 */ /* 0x000fea0003800000 */
.L_x_906:
[----:B------:R-:W-:Y:S01]  /*ac20*/  HFMA2 R12, -RZ, RZ, 0, 4.76837158203125e-07 ;  /* 0x00000008ff0c7431 */ /* 0x000fe200000001ff */
[----:B------:R-:W-:Y:S01]  /*ac30*/  FMNMX.FTZ R13, R14, R67, !PT ;  /* 0x000000430e0d7209 */ /* 0x000fe20007810000 */
[----:B------:R-:W-:Y:S01]  /*ac40*/  IMAD.MOV.U32 R15, RZ, RZ, -0x1 ;  /* 0xffffffffff0f7424 */ /* 0x000fe200078e00ff */
[----:B------:R-:W-:-:S07]  /*ac50*/  MOV R11, 0x1f ;  /* 0x0000001f000b7802 */ /* 0x000fce0000000f00 */
[----:B------:R-:W-:Y:S05]  /*ac60*/  WARPSYNC.COLLECTIVE R15, `(.L_x_908) ;  /* 0x000000000f087348 */ /* 0x000fea0003c00000 */
[----:B------:R0:W1:Y:S02]  /*ac70*/  SHFL.BFLY P6, R14, R13, R12, R11 ;  /* 0x0c00000c0d0e7389 */ /* 0x00006400000c000b */
[----:B01----:R-:W-:Y:S05]  /*ac80*/  ENDCOLLECTIVE ;  /* 0x000000000000791b */ /* 0x003fea0003800000 */
.L_x_908:
[----:B------:R-:W-:Y:S01]  /*ac90*/  HFMA2 R12, -RZ, RZ, 0, 2.384185791015625e-07 ;  /* 0x00000004ff0c7431 */ /* 0x000fe200000001ff */
[----:B------:R-:W-:-:S04]  /*aca0*/  FMNMX.FTZ R3, R13, R14, !PT ;  /* 0x0000000e0d037209 */ /* 0x000fc80007810000 */
[----:B------:R-:W-:-:S07]  /*acb0*/  MOV R13, R3 ;  /* 0x00000003000d7202 */ /* 0x000fce0000000f00 */
[----:B------:R-:W-:Y:S05]  /*acc0*/  WARPSYNC.COLLECTIVE R15, `(.L_x_909) ;  /* 0x000000000f087348 */ /* 0x000fea0003c00000 */
[----:B------:R0:W1:Y:S02]  /*acd0*/  SHFL.BFLY P6, R14, R13, R12, R11 ;  /* 0x0c00000c0d0e7389 */ /* 0x00006400000c000b */
[----:B01----:R-:W-:Y:S05]  /*ace0*/  ENDCOLLECTIVE ;  /* 0x000000000000791b */ /* 0x003fea0003800000 */
.L_x_909:
[----:B------:R-:W-:Y:S05]  /*acf0*/  BRA `(.L_x_910) ;  /* 0xffffffac00107947 */ /* 0x000fea000383ffff */
.L_x_911:
        /* <DEDUP_REMOVED lines=16> */
.L_x_4058:


//--------------------- .text._ZN4mmha33masked_multihead_attention_kernelIfLi112ELi128ELi1ELi32ELi256ELb1ELb1EEEv26Multihead_attention_paramsIT_XT5_EE --------------------------
	.section	.text._ZN4mmha33masked_multihead_attention_kernelIfLi112ELi128ELi1ELi32ELi256ELb1ELb1EEEv26Multihead_attention_paramsIT_XT5_EE,"ax",@progbits
	.align	128
        .global         _ZN4mmha33masked_multihead_attention_kernelIfLi112ELi128ELi1ELi32ELi256ELb1ELb1EEEv26Multihead_attention_paramsIT_XT5_EE
        .type           _ZN4mmha33masked_multihead_attention_kernelIfLi112ELi128ELi1ELi32ELi256ELb1ELb1EEEv26Multihead_attention_paramsIT_XT5_EE,@function
        .size           _ZN4mmha33masked_multihead_attention_kernelIfLi112ELi128ELi1ELi32ELi256ELb1ELb1EEEv26Multihead_attention_paramsIT_XT5_EE,(.L_x_4059 - _ZN4mmha33masked_multihead_attention_kernelIfLi112ELi128ELi1ELi32ELi256ELb1ELb1EEEv26Multihead_attention_paramsIT_XT5_EE)
        .other          _ZN4mmha33masked_multihead_attention_kernelIfLi112ELi128ELi1ELi32ELi256ELb1ELb1EEEv26Multihead_attention_paramsIT_XT5_EE,@"STO_CUDA_ENTRY STV_DEFAULT"
_ZN4mmha33masked_multihead_attention_kernelIfLi112ELi128ELi1ELi32ELi256ELb1ELb1EEEv26Multihead_attention_paramsIT_XT5_EE:
.text._ZN4mmha33masked_multihead_attention_kernelIfLi112ELi128ELi1ELi32ELi256ELb1ELb1EEEv26Multihead_attention_paramsIT_XT5_EE:
[----:B------:R-:W0:Y:S01]  /*0000*/  LDC R1, c[0x0][0x37c] ;  /* 0x0000df00ff017b82 */ /* 0x000e220000000800 */
[----:B------:R-:W1:Y:S01]  /*0010*/  LDCU.64 UR4, c[0x0][0x490] ;  /* 0x00009200ff0477ac */ /* 0x000e620008000a00 */
[----:B------:R-:W2:Y:S01]  /*0020*/  S2R R17, SR_CTAID.Y ;  /* 0x0000000000117919 */ /* 0x000ea20000002600 */
[----:B0-----:R-:W-:Y:S01]  /*0030*/  VIADD R1, R1, 0xfffffe40 ;  /* 0xfffffe4001017836 */ /* 0x001fe20000000000 */
[----:B------:R-:W0:Y:S01]  /*0040*/  LDCU.64 UR36, c[0x0][0x358] ;  /* 0x00006b00ff2477ac */ /* 0x000e220008000a00 */
[----:B-1----:R-:W-:-:S04]  /*0050*/  UISETP.NE.U32.AND UP0, UPT, UR4, URZ, UPT ;  /* 0x000000ff0400728c */ /* 0x002fc8000bf05070 */
[----:B------:R-:W-:-:S09]  /*0060*/  UISETP.NE.AND.EX UP0, UPT, UR5, URZ, UPT, UP0 ;  /* 0x000000ff0500728c */ /* 0x000fd2000bf05300 */
[----:B--2---:R-:W-:Y:S05]  /*0070*/  BRA.U !UP0, `(.L_x_912) ;  /* 0x0000000108147547 */ /* 0x004fea000b800000 */
[----:B------:R-:W-:-:S05]  /*0080*/  IADD3 R2, P0, PT, R17, UR4, RZ ;  /* 0x0000000411027c10 */ /* 0x000fca000ff1e0ff */
[----:B------:R-:W-:-:S05]  /*0090*/  IMAD.X R3, RZ, RZ, UR5, P0 ;  /* 0x00000005ff037e24 */ /* 0x000fca00080e06ff */
[----:B0-----:R-:W2:Y:S02]  /*00a0*/  LDG.E.U8 R2, desc[UR36][R2.64] ;  /* 0x0000002402027981 */ /* 0x001ea4000c1e1100 */
[----:B--2---:R-:W-:-:S13]  /*00b0*/  ISETP.NE.AND P0, PT, R2, 0x1, PT ;  /* 0x000000010200780c */ /* 0x004fda0003f05270 */
[----:B------:R-:W-:Y:S05]  /*00c0*/  @!P0 EXIT ;  /* 0x000000000000894d */ /* 0x000fea0003800000 */
.L_x_912:
[----:B------:R-:W1:Y:S01]  /*00d0*/  LDCU UR7, c[0x0][0x3f0] ;  /* 0x00007e00ff0777ac */ /* 0x000e620008000800 */
[----:B------:R-:W2:Y:S01]  /*00e0*/  LDC.64 R2, c[0x0][0x498] ;  /* 0x00012600ff027b82 */ /* 0x000ea20000000a00 */
[----:B------:R-:W3:Y:S07]  /*00f0*/  LDCU UR10, c[0x0][0x3f4] ;  /* 0x00007e80ff0a77ac */ /* 0x000eee0008000800 */
[----:B------:R-:W4:Y:S01]  /*0100*/  LDC R20, c[0x0][0x40c] ;  /* 0x00010300ff147b82 */ /* 0x000f220000000800 */
[----:B------:R-:W3:Y:S07]  /*0110*/  S2R R22, SR_TID.X ;  /* 0x0000000000167919 */ /* 0x000eee0000002100 */
[----:B------:R-:W-:Y:S01]  /*0120*/  S2UR UR44, SR_CTAID.X ;  /* 0x00000000002c79c3 */ /* 0x000fe20000002500 */
[----:B-1----:R-:W-:-:S05]  /*0130*/  IMAD.U32 R0, RZ, RZ, UR7 ;  /* 0x00000007ff007e24 */ /* 0x002fca000f8e00ff */
[----:B------:R-:W-:Y:S01]  /*0140*/  IABS R7, R0 ;  /* 0x0000000000077213 */ /* 0x000fe20000000000 */
[----:B--2---:R-:W-:Y:S01]  /*0150*/  IMAD.WIDE.U32 R2, R17, 0x4, R2 ;  /* 0x0000000411027825 */ /* 0x004fe200078e0002 */
[----:B------:R-:W1:Y:S02]  /*0160*/  LDC.64 R14, c[0x0][0x418] ;  /* 0x00010600ff0e7b82 */ /* 0x000e640000000a00 */
[----:B------:R-:W2:Y:S08]  /*0170*/  I2F.RP R0, R7 ;  /* 0x0000000700007306 */ /* 0x000eb00000209400 */
[----:B--2---:R-:W2:Y:S02]  /*0180*/  MUFU.RCP R0, R0 ;  /* 0x0000000000007308 */ /* 0x004ea40000001000 */
[----:B--2---:R-:W-:Y:S01]  /*0190*/  VIADD R4, R0, 0xffffffe ;  /* 0x0ffffffe00047836 */ /* 0x004fe20000000000 */
[----:B------:R-:W-:-:S05]  /*01a0*/  IABS R0, R17 ;  /* 0x0000001100007213 */ /* 0x000fca0000000000 */
[----:B------:R2:W0:Y:S02]  /*01b0*/  F2I.FTZ.U32.TRUNC.NTZ R5, R4 ;  /* 0x0000000400057305 */ /* 0x000424000021f000 */
[----:B--2---:R-:W-:Y:S02]  /*01c0*/  IMAD.MOV.U32 R4, RZ, RZ, RZ ;  /* 0x000000ffff047224 */ /* 0x004fe400078e00ff */
[----:B0-----:R-:W-:-:S04]  /*01d0*/  IMAD.MOV R6, RZ, RZ, -R5 ;  /* 0x000000ffff067224 */ /* 0x001fc800078e0a05 */
[----:B------:R-:W-:Y:S02]  /*01e0*/  IMAD R9, R6, R7, RZ ;  /* 0x0000000706097224 */ /* 0x000fe400078e02ff */
[----:B------:R0:W2:Y:S02]  /*01f0*/  LDG.E R6, desc[UR36][R2.64] ;  /* 0x0000002402067981 */ /* 0x0000a4000c1e1900 */
[----:B------:R-:W-:Y:S02]  /*0200*/  IMAD.HI.U32 R5, R5, R9, R4 ;  /* 0x0000000905057227 */ /* 0x000fe400078e0004 */
[----:B------:R-:W3:Y:S04]  /*0210*/  LDC.64 R8, c[0x0][0x460] ;  /* 0x00011800ff087b82 */ /* 0x000ee80000000a00 */
[----:B------:R-:W-:-:S05]  /*0220*/  IMAD.HI.U32 R5, R5, R0, RZ ;  /* 0x0000000005057227 */ /* 0x000fca00078e00ff */
[----:B------:R-:W-:-:S13]  /*0230*/  R2UR UR6, R5 ;  /* 0x00000000050672ca */ /* 0x000fda00000e0000 */
[----:B------:R-:W-:-:S05]  /*0240*/  IADD3 R4, PT, PT, RZ, -UR6, RZ ;  /* 0x80000006ff047c10 */ /* 0x000fca000fffe0ff */
[----:B------:R-:W-:-:S05]  /*0250*/  IMAD R0, R7, R4, R0 ;  /* 0x0000000407007224 */ /* 0x000fca00078e0200 */
[----:B------:R-:W-:Y:S01]  /*0260*/  ISETP.GT.U32.AND P0, PT, R7, R0, PT ;  /* 0x000000000700720c */ /* 0x000fe20003f04070 */
[----:B------:R-:W-:-:S12]  /*0270*/  IMAD.U32 R4, RZ, RZ, UR6 ;  /* 0x00000006ff047e24 */ /* 0x000fd8000f8e00ff */
[----:B------:R-:W-:Y:S02]  /*0280*/  @!P0 VIADD R4, R4, 0x1 ;  /* 0x0000000104048836 */ /* 0x000fe40000000000 */
[----:B------:R-:W-:-:S03]  /*0290*/  @!P0 IMAD.IADD R0, R0, 0x1, -R7 ;  /* 0x0000000100008824 */ /* 0x000fc600078e0a07 */
[----:B------:R-:W-:Y:S02]  /*02a0*/  @!P0 R2UR UR6, R4 ;  /* 0x00000000040682ca */ /* 0x000fe400000e0000 */
[----:B---3--:R-:W-:-:S04]  /*02b0*/  ISETP.NE.U32.AND P0, PT, R8, RZ, PT ;  /* 0x000000ff0800720c */ /* 0x008fc80003f05070 */
[----:B------:R-:W-:Y:S02]  /*02c0*/  ISETP.NE.AND.EX P0, PT, R9, RZ, PT, P0 ;  /* 0x000000ff0900720c */ /* 0x000fe40003f05300 */
[----:B------:R-:W-:Y:S02]  /*02d0*/  ISETP.GE.U32.AND P1, PT, R0, R7, PT ;  /* 0x000000070000720c */ /* 0x000fe40003f26070 */
[----:B----4-:R-:W-:-:S03]  /*02e0*/  ISETP.EQ.AND P2, PT, R20, RZ, P0 ;  /* 0x000000ff1400720c */ /* 0x010fc60000742270 */
[----:B------:R-:W-:Y:S02]  /*02f0*/  IMAD.U32 R0, RZ, RZ, UR6 ;  /* 0x00000006ff007e24 */ /* 0x000fe4000f8e00ff */
[----:B------:R-:W-:-:S06]  /*0300*/  IMAD.U32 R21, RZ, RZ, UR10 ;  /* 0x0000000aff157e24 */ /* 0x000fcc000f8e00ff */
[----:B------:R-:W-:Y:S02]  /*0310*/  @P1 VIADD R0, R0, 0x1 ;  /* 0x0000000100001836 */ /* 0x000fe40000000000 */
[----:B------:R-:W-:Y:S01]  /*0320*/  VOTEU.ANY UP2, P2 ;  /* 0x0000000000ff7886 */ /* 0x000fe20001040100 */
[----:B------:R-:W-:Y:S02]  /*0330*/  UP2UR UR8, UPR, URZ, 0x4 ;  /* 0x00000004ff087883 */ /* 0x000fe40008000000 */
[----:B------:R-:W-:Y:S02]  /*0340*/  @P1 R2UR UR6, R0 ;  /* 0x00000000000612ca */ /* 0x000fe400000e0000 */
[----:B0-----:R-:W-:Y:S01]  /*0350*/  LOP3.LUT R3, R17, UR7, RZ, 0x3c, !PT ;  /* 0x0000000711037c12 */ /* 0x001fe2000f8e3cff */
[----:B------:R-:W0:Y:S01]  /*0360*/  @UP2 LDCU.64 UR4, c[0x0][0x460] ;  /* 0x00008c00ff0427ac */ /* 0x000e220008000a00 */
[----:B------:R-:W-:Y:S02]  /*0370*/  MOV R0, UR8 ;  /* 0x0000000800007c02 */ /* 0x000fe40008000f00 */
[----:B------:R-:W-:-:S04]  /*0380*/  IABS R0, R21 ;  /* 0x0000001500007213 */ /* 0x000fc80000000000 */
[----:B------:R-:W-:-:S13]  /*0390*/  R2UR UR9, R0 ;  /* 0x00000000000972ca */ /* 0x000fda00000e0000 */
[----:B------:R-:W3:Y:S01]  /*03a0*/  I2F.RP R0, UR9 ;  /* 0x0000000900007d06 */ /* 0x000ee20008209400 */
[----:B------:R-:W-:-:S07]  /*03b0*/  ISETP.GE.AND P0, PT, R3, RZ, PT ;  /* 0x000000ff0300720c */ /* 0x000fce0003f06270 */
[----:B---3--:R-:W3:Y:S01]  /*03c0*/  MUFU.RCP R0, R0 ;  /* 0x0000000000007308 */ /* 0x008ee20000001000 */
[----:B------:R-:W-:-:S05]  /*03d0*/  UISETP.NE.AND UP0, UPT, UR7, URZ, UPT ;  /* 0x000000ff0700728c */ /* 0x000fca000bf05270 */
[----:B------:R-:W-:Y:S01]  /*03e0*/  VOTEU.ANY UP1, P0 ;  /* 0x0000000000ff7886 */ /* 0x000fe20000020100 */
[----:B------:R-:W-:-:S04]  /*03f0*/  UMOV UR42, UR6 ;  /* 0x00000006002a7c82 */ /* 0x000fc80008000000 */
[----:B------:R-:W-:Y:S01]  /*0400*/  @!UP1 UIADD3 UR42, UPT, UPT, -UR42, URZ, URZ ;  /* 0x000000ff2a2a9290 */ /* 0x000fe2000fffe1ff */
[----:B---3--:R-:W-:Y:S01]  /*0410*/  VIADD R3, R0, 0xffffffe ;  /* 0x0ffffffe00037836 */ /* 0x008fe20000000000 */
[----:B------:R-:W-:-:S05]  /*0420*/  @!UP0 ULOP3.LUT UR42, URZ, UR7, URZ, 0x33, !UPT ;  /* 0x00000007ff2a8292 */ /* 0x000fca000f8e33ff */
[----:B------:R-:W3:Y:S01]  /*0430*/  F2I.FTZ.U32.TRUNC.NTZ R3, R3 ;  /* 0x0000000300037305 */ /* 0x000ee2000021f000 */
[----:B0-----:R-:W-:Y:S01]  /*0440*/  @UP2 UIMAD.WIDE UR4, UR42, 0x4, UR4 ;  /* 0x000000042a0428a5 */ /* 0x001fe2000f8e0204 */
[----:B------:R-:W-:-:S05]  /*0450*/  PLOP3.LUT P0, PT, PT, PT, UP2, 0x80, 0x8 ;  /* 0x000000000008781c */ /* 0x000fca0003f0f028 */
[----:B------:R-:W-:Y:S02]  /*0460*/  IMAD.U32 R5, RZ, RZ, UR5 ;  /* 0x00000005ff057e24 */ /* 0x000fe4000f8e00ff */
[----:B------:R-:W-:Y:S01]  /*0470*/  IMAD.U32 R4, RZ, RZ, UR4 ;  /* 0x00000004ff047e24 */ /* 0x000fe2000f8e00ff */
[----:B---3--:R-:W-:-:S05]  /*0480*/  R2UR UR5, R3 ;  /* 0x00000000030572ca */ /* 0x008fca00000e0000 */
[----:B------:R0:W5:Y:S01]  /*0490*/  @P0 LDG.E R10, desc[UR36][R4.64] ;  /* 0x00000024040a0981 */ /* 0x000162000c1e1900 */
[----:B------:R-:W-:-:S07]  /*04a0*/  UMOV UR4, URZ ;  /* 0x000000ff00047c82 */ /* 0x000fce0008000000 */
[----:B------:R-:W-:-:S04]  /*04b0*/  UIADD3 UR6, UPT, UPT, URZ, -UR5, URZ ;  /* 0x80000005ff067290 */ /* 0x000fc8000fffe0ff */
[----:B------:R-:W-:-:S04]  /*04c0*/  UIMAD UR6, UR6, UR9, URZ ;  /* 0x00000009060672a4 */ /* 0x000fc8000f8e02ff */
[----:B------:R-:W-:-:S07]  /*04d0*/  UIMAD.WIDE.U32 UR4, UR5, UR6, UR4 ;  /* 0x00000006050472a5 */ /* 0x000fce000f8e0004 */
[----:B------:R-:W3:Y:S01]  /*04e0*/  LDCU UR6, c[0x0][0x3f8] ;  /* 0x00007f00ff0677ac */ /* 0x000ee20008000800 */
[----:B------:R-:W-:Y:S01]  /*04f0*/  ISETP.GT.U32.AND P4, PT, R22, 0x1b, PT ;  /* 0x0000001b1600780c */ /* 0x000fe20003f84070 */
[----:B------:R-:W-:Y:S01]  /*0500*/  BSSY.RECONVERGENT B0, `(.L_x_913) ;  /* 0x0000035000007945 */ /* 0x000fe20003800200 */
[----:B------:R-:W-:Y:S01]  /*0510*/  UMOV UR39, URZ ;  /* 0x000000ff00277c82 */ /* 0x000fe20008000000 */
[----:B--2---:R-:W-:-:S13]  /*0520*/  R2UR UR41, R6 ;  /* 0x00000000062972ca */ /* 0x004fda00000e0000 */
[----:B------:R-:W-:-:S06]  /*0530*/  UIADD3 UR40, UPT, UPT, UR41, -0x1, URZ ;  /* 0xffffffff29287890 */ /* 0x000fcc000fffe0ff */
[----:B0-----:R-:W-:-:S04]  /*0540*/  IABS R4, UR40 ;  /* 0x0000002800047c13 */ /* 0x001fc80008000000 */
[----:B------:R-:W-:-:S13]  /*0550*/  R2UR UR7, R4 ;  /* 0x00000000040772ca */ /* 0x000fda00000e0000 */
[----:B------:R-:W-:-:S04]  /*0560*/  UIMAD.WIDE.U32 UR4, UR5, UR7, URZ ;  /* 0x00000007050472a5 */ /* 0x000fc8000f8e00ff */
[----:B------:R-:W-:-:S04]  /*0570*/  UIADD3 UR5, UPT, UPT, -UR5, URZ, URZ ;  /* 0x000000ff05057290 */ /* 0x000fc8000fffe1ff */
[----:B------:R-:W-:Y:S02]  /*0580*/  UIMAD UR5, UR9, UR5, UR7 ;  /* 0x00000005090572a4 */ /* 0x000fe4000f8e0207 */
[----:B------:R-:W-:Y:S02]  /*0590*/  UISETP.GE.AND UP3, UPT, UR40, URZ, UPT ;  /* 0x000000ff2800728c */ /* 0x000fe4000bf66270 */
[----:B------:R-:W-:Y:S01]  /*05a0*/  UISETP.GT.U32.AND UP0, UPT, UR9, UR5, UPT ;  /* 0x000000050900728c */ /* 0x000fe2000bf04070 */
[----:B------:R-:W0:Y:S10]  /*05b0*/  LDCU UR4, c[0x0][0x3e8] ;  /* 0x00007d00ff0477ac */ /* 0x000e340008000800 */
[----:B------:R-:W-:-:S04]  /*05c0*/  @!UP0 UIADD3 UR5, UPT, UPT, UR5, -UR9, URZ ;  /* 0x8000000905058290 */ /* 0x000fc8000fffe0ff */
[----:B------:R-:W-:Y:S02]  /*05d0*/  UISETP.GT.U32.AND UP2, UPT, UR9, UR5, UPT ;  /* 0x000000050900728c */ /* 0x000fe4000bf44070 */
[----:B------:R-:W-:-:S09]  /*05e0*/  UISETP.NE.AND UP0, UPT, UR10, URZ, UPT ;  /* 0x000000ff0a00728c */ /* 0x000fd2000bf05270 */
[----:B------:R-:W-:Y:S01]  /*05f0*/  @!UP2 UIADD3 UR5, UPT, UPT, UR5, -UR9, URZ ;  /* 0x800000090505a290 */ /* 0x000fe2000fffe0ff */
[----:B------:R-:W3:Y:S06]  /*0600*/  S2UR UR7, SR_CTAID.Y ;  /* 0x00000000000779c3 */ /* 0x000eec0000002600 */
[----:B------:R-:W-:Y:S02]  /*0610*/  UMOV UR11, UR5 ;  /* 0x00000005000b7c82 */ /* 0x000fe40008000000 */
[----:B------:R-:W-:Y:S02]  /*0620*/  @!UP3 UIADD3 UR11, UPT, UPT, -UR11, URZ, URZ ;  /* 0x000000ff0b0bb290 */ /* 0x000fe4000fffe1ff */
[----:B------:R-:W-:-:S06]  /*0630*/  @!UP0 ULOP3.LUT UR11, URZ, UR10, URZ, 0x33, !UPT ;  /* 0x0000000aff0b8292 */ /* 0x000fcc000f8e33ff */
[----:B------:R-:W-:Y:S01]  /*0640*/  MOV R40, UR11 ;  /* 0x0000000b00287c02 */ /* 0x000fe20008000f00 */
[----:B0-----:R-:W-:-:S04]  /*0650*/  UISETP.NE.AND UP1, UPT, UR4, URZ, UPT ;  /* 0x000000ff0400728c */ /* 0x001fc8000bf25270 */
[----:B------:R0:W-:Y:S01]  /*0660*/  STL [R1+0x178], R40 ;  /* 0x0001782801007387 */ /* 0x0001e20000100800 */
[----:B---3--:R-:W-:-:S06]  /*0670*/  UIMAD UR43, UR7, UR6, UR44 ;  /* 0x00000006072b72a4 */ /* 0x008fcc000f8e022c */
[----:B------:R-:W-:Y:S02]  /*0680*/  @UP1 UIMAD UR4, UR7, UR4, URZ ;  /* 0x00000004070412a4 */ /* 0x000fe4000f8e02ff */
[----:B------:R-:W-:Y:S02]  /*0690*/  @!UP1 UIMAD UR8, UR43, 0x70, URZ ;  /* 0x000000702b0898a4 */ /* 0x000fe4000f8e02ff */
[----:B------:R-:W-:Y:S02]  /*06a0*/  @UP1 UIMAD UR8, UR44, 0x70, UR4 ;  /* 0x000000702c0818a4 */ /* 0x000fe4000f8e0204 */
[----:B------:R-:W-:Y:S01]  /*06b0*/  UIMAD UR42, UR42, UR6, URZ ;  /* 0x000000062a2a72a4 */ /* 0x000fe2000f8e02ff */
[----:B------:R-:W-:Y:S02]  /*06c0*/  P2R R2, PR, RZ, 0x4 ;  /* 0x00000004ff027803 */ /* 0x000fe40000000000 */
[----:B------:R-:W-:Y:S02]  /*06d0*/  CS2R R30, SRZ ;  /* 0x00000000001e7805 */ /* 0x000fe4000001ff00 */
[----:B------:R-:W-:Y:S01]  /*06e0*/  CS2R R28, SRZ ;  /* 0x00000000001c7805 */ /* 0x000fe2000001ff00 */
[----:B------:R-:W-:Y:S01]  /*06f0*/  IMAD.SHL.U32 R0, R22, 0x4, RZ ;  /* 0x0000000416007824 */ /* 0x000fe200078e00ff */
[----:B01----:R-:W-:Y:S06]  /*0700*/  @P4 BRA `(.L_x_914) ;  /* 0x0000000000504947 */ /* 0x003fec0003800000 */
        /* <DEDUP_REMOVED lines=17> */
[C---:B-1----:R-:W-:Y:S01]  /*0820*/  @!P0 FMUL.FTZ R30, R4.reuse, R11 ;  /* 0x0000000b041e8220 */ /* 0x042fe20000410000 */
[----:B--2---:R-:W-:-:S06]  /*0830*/  @!P0 FMUL.FTZ R31, R4, R31 ;  /* 0x0000001f041f8220 */ /* 0x004fcc0000410000 */
[----:B------:R0:W5:Y:S02]  /*0840*/  @P0 LDG.E.128 R28, desc[UR36][R6.64] ;  /* 0x00000024061c0981 */ /* 0x000164000c1e1d00 */
.L_x_914:
[----:B------:R-:W-:Y:S05]  /*0850*/  BSYNC.RECONVERGENT B0 ;  /* 0x0000000000007941 */ /* 0x000fea0003800200 */
.L_x_913:
[----:B------:R-:W1:Y:S01]  /*0860*/  LDCU.64 UR8, c[0x0][0x3a0] ;  /* 0x00007400ff0877ac */ /* 0x000e620008000a00 */
[----:B------:R-:W-:Y:S01]  /*0870*/  ISETP.NE.U32.AND P0, PT, R14, RZ, PT ;  /* 0x000000ff0e00720c */ /* 0x000fe20003f05070 */
[----:B------:R-:W2:Y:S01]  /*0880*/  @!P4 LDC.64 R4, c[0x0][0x3b8] ;  /* 0x0000ee00ff04cb82 */ /* 0x000ea20000000a00 */
[C---:B------:R-:W-:Y:S01]  /*0890*/  @!P4 IMAD R3, R22.reuse, R21, UR40 ;  /* 0x000000281603ce24 */ /* 0x040fe2000f8e0215 */
[----:B------:R-:W3:Y:S01]  /*08a0*/  LDCU.64 UR4, c[0x0][0x390] ;  /* 0x00007200ff0477ac */ /* 0x000ee20008000a00 */
[----:B------:R-:W-:Y:S02]  /*08b0*/  ISETP.NE.AND.EX P0, PT, R15, RZ, PT, P0 ;  /* 0x000000ff0f00720c */ /* 0x000fe40003f05300 */
[----:B------:R-:W-:Y:S01]  /*08c0*/  CS2R R34, SRZ ;  /* 0x0000000000227805 */ /* 0x000fe2000001ff00 */
[----:B------:R-:W4:Y:S01]  /*08d0*/  S2R R15, SR_CTAID.X ;  /* 0x00000000000f7919 */ /* 0x000f220000002500 */
[----:B------:R-:W-:Y:S01]  /*08e0*/  VOTEU.ANY UP0, P2 ;  /* 0x0000000000ff7886 */ /* 0x000fe20001000100 */
[----:B------:R-:W-:Y:S01]  /*08f0*/  PLOP3.LUT P2, PT, PT, PT, UP0, 0x40, 0x4 ;  /* 0x000000000004781c */ /* 0x000fe20003f4e808 */
[----:B------:R-:W-:Y:S01]  /*0900*/  UIMAD UR43, UR43, 0x70, URZ ;  /* 0x000000702b2b78a4 */ /* 0x000fe2000f8e02ff */
[----:B------:R-:W-:Y:S01]  /*0910*/  PLOP3.LUT P5, PT, PT, PT, UP0, 0x80, 0x8 ;  /* 0x000000000008781c */ /* 0x000fe20003faf008 */
[----:B------:R-:W-:Y:S01]  /*0920*/  @!P4 IMAD.SHL.U32 R14, R3, 0x4, RZ ;  /* 0x00000004030ec824 */ /* 0x000fe200078e00ff */
[----:B------:R-:W-:-:S02]  /*0930*/  ISETP.GT.U32.OR P2, PT, R22, 0x1f, P2 ;  /* 0x0000001f1600780c */ /* 0x000fc40001744470 */
[----:B------:R-:W-:Y:S02]  /*0940*/  CS2R R32, SRZ ;  /* 0x0000000000207805 */ /* 0x000fe4000001ff00 */
[----:B-1----:R-:W-:Y:S01]  /*0950*/  ISETP.NE.U32.AND P3, PT, RZ, UR8, PT ;  /* 0x00000008ff007c0c */ /* 0x002fe2000bf65070 */
[----:B------:R-:W1:Y:S03]  /*0960*/  @P0 LDC.64 R12, c[0x0][0x418] ;  /* 0x00010600ff0c0b82 */ /* 0x000e660000000a00 */
[----:B------:R-:W-:Y:S02]  /*0970*/  ISETP.NE.AND.EX P3, PT, RZ, UR9, PT, P3 ;  /* 0x00000009ff007c0c */ /* 0x000fe4000bf65330 */
[----:B---3--:R-:W-:Y:S02]  /*0980*/  ISETP.NE.U32.AND P1, PT, RZ, UR4, PT ;  /* 0x00000004ff007c0c */ /* 0x008fe4000bf25070 */
[----:B------:R-:W-:Y:S01]  /*0990*/  ISETP.GT.U32.OR P3, PT, R22, 0x1b, !P3 ;  /* 0x0000001b1600780c */ /* 0x000fe20005f64470 */
[----:B------:R-:W-:Y:S01]  /*09a0*/  VOTEU.ALL UP0, P2 ;  /* 0x0000000000ff7886 */ /* 0x000fe20001000000 */
[----:B------:R-:W-:-:S02]  /*09b0*/  ISETP.NE.AND.EX P1, PT, RZ, UR5, PT, P1 ;  /* 0x00000005ff007c0c */ /* 0x000fc4000bf25310 */
[----:B------:R-:W-:Y:S02]  /*09c0*/  ISETP.NE.OR P3, PT, R20, RZ, P3 ;  /* 0x000000ff1400720c */ /* 0x000fe40001f65670 */
[----:B------:R-:W-:Y:S02]  /*09d0*/  ISETP.GT.U32.OR P1, PT, R22, 0x1b, !P1 ;  /* 0x0000001b1600780c */ /* 0x000fe40004f24470 */
[----:B-----5:R-:W-:Y:S02]  /*09e0*/  @P5 R2UR UR39, R10 ;  /* 0x000000000a2752ca */ /* 0x020fe400000e0000 */
[----:B------:R-:W3:Y:S01]  /*09f0*/  @!P2 LDC.64 R10, c[0x0][0x450] ;  /* 0x00011400ff0aab82 */ /* 0x000ee20000000a00 */
[----:B----4-:R-:W-:Y:S02]  /*0a00*/  IMAD R3, R15, 0x70, R0 ;  /* 0x000000700f037824 */ /* 0x010fe400078e0200 */
[----:B------:R-:W-:Y:S01]  /*0a10*/  @!P4 IMAD R15, R21, UR43, R14 ;  /* 0x0000002b150fcc24 */ /* 0x000fe2000f8e020e */
[----:B------:R-:W-:Y:S01]  /*0a20*/  CS2R R18, SRZ ;  /* 0x0000000000127805 */ /* 0x000fe2000001ff00 */
[----:B-1----:R-:W-:-:S03]  /*0a30*/  @P0 IMAD.WIDE.U32 R12, R17, 0x4, R12 ;  /* 0x00000004110c0825 */ /* 0x002fc600078e000c */
[----:B------:R-:W1:Y:S03]  /*0a40*/  @!P3 LDC.64 R8, c[0x0][0x3a0] ;  /* 0x0000e800ff08bb82 */ /* 0x000e660000000a00 */
[----:B------:R-:W-:Y:S01]  /*0a50*/  @!UP0 UIMAD UR4, UR39, UR6, URZ ;  /* 0x00000006270482a4 */ /* 0x000fe2000f8e02ff */
[----:B--2---:R-:W-:-:S04]  /*0a60*/  @!P4 IMAD.WIDE R4, R15, 0x4, R4 ;  /* 0x000000040f04c825 */ /* 0x004fc800078e0204 */
[----:B0-----:R-:W0:Y:S01]  /*0a70*/  @!P1 LDC.64 R6, c[0x0][0x390] ;  /* 0x0000e400ff069b82 */ /* 0x001e220000000a00 */
[----:B------:R-:W-:Y:S01]  /*0a80*/  IMAD.U32 R14, RZ, RZ, UR4 ;  /* 0x00000004ff0e7e24 */ /* 0x000fe2000f8e00ff */
[----:B------:R-:W-:Y:S02]  /*0a90*/  CS2R R16, SRZ ;  /* 0x0000000000107805 */ /* 0x000fe4000001ff00 */
[----:B------:R-:W-:Y:S02]  /*0aa0*/  CS2R R26, SRZ ;  /* 0x00000000001a7805 */ /* 0x000fe4000001ff00 */
[----:B------:R-:W-:Y:S01]  /*0ab0*/  CS2R R24, SRZ ;  /* 0x0000000000187805 */ /* 0x000fe2000001ff00 */
[----:B------:R-:W-:Y:S01]  /*0ac0*/  @!P2 IMAD R15, R14, 0x70, R3 ;  /* 0x000000700e0fa824 */ /* 0x000fe200078e0203 */
[----:B------:R-:W2:Y:S01]  /*0ad0*/  @P0 LDG.E R12, desc[UR36][R12.64] ;  /* 0x000000240c0c0981 */ /* 0x000ea2000c1e1900 */
[----:B------:R-:W4:Y:S02]  /*0ae0*/  LDCU.U8 UR4, c[0x0][0x404] ;  /* 0x00008080ff0477ac */ /* 0x000f240008000000 */
[----:B---3--:R-:W-:Y:S01]  /*0af0*/  @!P2 IMAD.WIDE R10, R15, 0x4, R10 ;  /* 0x000000040f0aa825 */ /* 0x008fe200078e020a */
[----:B------:R-:W3:Y:S04]  /*0b00*/  @!P4 LDG.E.128 R16, desc[UR36][R4.64] ;  /* 0x000000240410c981 */ /* 0x000ee8000c1e1d00 */
[----:B------:R-:W3:Y:S01]  /*0b10*/  @!P2 LDG.E.128 R36, desc[UR36][R10.64] ;  /* 0x000000240a24a981 */ /* 0x000ee2000c1e1d00 */
[----:B-1----:R-:W-:-:S05]  /*0b20*/  @!P3 IMAD.WIDE.U32 R8, R3, 0x4, R8 ;  /* 0x000000040308b825 */ /* 0x002fca00078e0008 */
[----:B------:R-:W3:Y:S01]  /*0b30*/  @!P3 LDG.E.128 R24, desc[UR36][R8.64] ;  /* 0x000000240818b981 */ /* 0x000ee2000c1e1d00 */
[----:B0-----:R-:W-:-:S05]  /*0b40*/  @!P1 IMAD.WIDE.U32 R6, R3, 0x4, R6 ;  /* 0x0000000403069825 */ /* 0x001fca00078e0006 */
[----:B------:R0:W3:Y:S02]  /*0b50*/  @!P1 LDG.E.128 R32, desc[UR36][R6.64] ;  /* 0x0000002406209981 */ /* 0x0000e4000c1e1d00 */
[----:B0-----:R-:W0:Y:S01]  /*0b60*/  LDC R7, c[0x0][0x400] ;  /* 0x00010000ff077b82 */ /* 0x001e220000000800 */
[----:B------:R-:W-:Y:S01]  /*0b70*/  IMAD.MOV R112, RZ, RZ, -R21 ;  /* 0x000000ffff707224 */ /* 0x000fe200078e0a15 */
[----:B----4-:R-:W-:-:S04]  /*0b80*/  ISETP.NE.AND P1, PT, RZ, UR4, PT ;  /* 0x00000004ff007c0c */ /* 0x010fc8000bf25270 */
[----:B------:R-:W-:Y:S02]  /*0b90*/  VIADDMNMX R112, R112, UR41, RZ, !PT ;  /* 0x0000002970707c46 */ /* 0x000fe4000f8001ff */
[----:B------:R-:W-:Y:S02]  /*0ba0*/  ISETP.NE.AND P3, PT, R20, RZ, PT ;  /* 0x000000ff1400720c */ /* 0x000fe40003f65270 */
[----:B------:R-:W-:Y:S01]  /*0bb0*/  R2UR UR5, R112 ;  /* 0x00000000700572ca */ /* 0x000fe200000e0000 */
[----:B------:R-:W-:Y:S01]  /*0bc0*/  UMOV UR38, URZ ;  /* 0x000000ff00267c82 */ /* 0x000fe20008000000 */
[----:B------:R-:W-:Y:S01]  /*0bd0*/  BSSY.RECONVERGENT B6, `(.L_x_915) ;  /* 0x0000120000067945 */ /* 0x000fe20003800200 */
[----:B0-----:R-:W-:-:S10]  /*0be0*/  ISETP.LT.OR P1, PT, R7, 0x1, P1 ;  /* 0x000000010700780c */ /* 0x001fd40000f21670 */
[----:B------:R-:W-:Y:S01]  /*0bf0*/  IMAD.U32 R3, RZ, RZ, UR5 ;  /* 0x00000005ff037e24 */ /* 0x000fe2000f8e00ff */
[----:B--2---:R-:W-:Y:S01]  /*0c00*/  @P0 R2UR UR38, R12 ;  /* 0x000000000c2602ca */ /* 0x004fe200000e0000 */
[----:B---3--:R-:W-:Y:S01]  /*0c10*/  @!P3 FADD.FTZ R16, R16, R24 ;  /* 0x000000181010b221 */ /* 0x008fe20000010000 */
[----:B------:R-:W-:Y:S01]  /*0c20*/  @!P3 FADD.FTZ R17, R17, R25 ;  /* 0x000000191111b221 */ /* 0x000fe20000010000 */
[----:B------:R-:W-:Y:S01]  /*0c30*/  @!P3 FADD.FTZ R18, R18, R26 ;  /* 0x0000001a1212b221 */ /* 0x000fe20000010000 */
[----:B------:R-:W-:Y:S01]  /*0c40*/  @!P3 FADD.FTZ R19, R19, R27 ;  /* 0x0000001b1313b221 */ /* 0x000fe20000010000 */
[----:B------:R-:W-:Y:S01]  /*0c50*/  @!P2 FMUL.FTZ R16, R16, R36 ;  /* 0x000000241010a220 */ /* 0x000fe20000410000 */
[----:B------:R-:W-:Y:S01]  /*0c60*/  @!P2 FMUL.FTZ R17, R17, R37 ;  /* 0x000000251111a220 */ /* 0x000fe20000410000 */
[----:B------:R-:W-:Y:S01]  /*0c70*/  @!P2 FMUL.FTZ R18, R18, R38 ;  /* 0x000000261212a220 */ /* 0x000fe20000410000 */
[----:B------:R-:W-:Y:S01]  /*0c80*/  @!P2 FMUL.FTZ R19, R19, R39 ;  /* 0x000000271313a220 */ /* 0x000fe20000410000 */
[----:B------:R-:W-:Y:S01]  /*0c90*/  FADD.FTZ R28, R32, R28 ;  /* 0x0000001c201c7221 */ /* 0x000fe20000010000 */
[----:B------:R-:W-:Y:S01]  /*0ca0*/  FADD.FTZ R29, R33, R29 ;  /* 0x0000001d211d7221 */ /* 0x000fe20000010000 */
[----:B------:R-:W-:Y:S01]  /*0cb0*/  FADD.FTZ R30, R34, R30 ;  /* 0x0000001e221e7221 */ /* 0x000fe20000010000 */
[----:B------:R-:W-:Y:S01]  /*0cc0*/  FADD.FTZ R31, R35, R31 ;  /* 0x0000001f231f7221 */ /* 0x000fe20000010000 */
[----:B------:R-:W-:Y:S06]  /*0cd0*/  @P1 BRA `(.L_x_916) ;  /* 0x00000004002c1947 */ /* 0x000fec0003800000 */
[----:B------:R-:W-:Y:S05]  /*0ce0*/  @P3 BRA `(.L_x_917) ;  /* 0x0000000000a83947 */ /* 0x000fea0003800000 */
[----:B------:R-:W-:-:S13]  /*0cf0*/  ISETP.GE.AND P0, PT, R0, R7, PT ;  /* 0x000000070000720c */ /* 0x000fda0003f06270 */
[----:B------:R-:W-:Y:S05]  /*0d00*/  @P0 BRA `(.L_x_918) ;  /* 0x0000001000300947 */ /* 0x000fea0003800000 */
[----:B------:R-:W-:Y:S02]  /*0d10*/  I2FP.F32.U32 R3, R7 ;  /* 0x0000000700037245 */ /* 0x000fe40000201000 */
[----:B------:R-:W-:Y:S02]  /*0d20*/  IADD3 R4, PT, PT, R0, 0x2, RZ ;  /* 0x0000000200047810 */ /* 0x000fe40007ffe0ff */
[----:B------:R-:W-:Y:S02]  /*0d30*/  I2FP.F32.U32 R0, R0 ;  /* 0x0000000000007245 */ /* 0x000fe40000201000 */
[----:B------:R-:W0:Y:S01]  /*0d40*/  MUFU.RCP R3, R3 ;  /* 0x0000000300037308 */ /* 0x000e220000001000 */
[----:B------:R-:W-:-:S05]  /*0d50*/  I2FP.F32.U32 R4, R4 ;  /* 0x0000000400047245 */ /* 0x000fca0000201000 */
[-C--:B0-----:R-:W-:Y:S01]  /*0d60*/  FMUL.FTZ R4, R4, R3.reuse ;  /* 0x0000000304047220 */ /* 0x081fe20000410000 */
[----:B------:R-:W-:-:S03]  /*0d70*/  FMUL.FTZ R0, R0, R3 ;  /* 0x0000000300007220 */ /* 0x000fc60000410000 */
[----:B------:R-:W-:Y:S01]  /*0d80*/  FMUL.FTZ R5, R4, 13.28771209716796875 ;  /* 0x41549a7804057820 */ /* 0x000fe20000410000 */
[----:B------:R-:W-:Y:S01]  /*0d90*/  FMUL.FTZ R4, R0, 13.28771209716796875 ;  /* 0x41549a7800047820 */ /* 0x000fe20000410000 */
[----:B------:R-:W-:-:S03]  /*0da0*/  VIADD R0, R20, -UR38 ;  /* 0x8000002614007c36 */ /* 0x000fc60008000000 */
[----:B------:R-:W-:Y:S02]  /*0db0*/  MUFU.EX2 R7, -R4 ;  /* 0x8000000400077308 */ /* 0x000fe40000000800 */
[----:B------:R-:W-:-:S06]  /*0dc0*/  I2FP.F32.S32 R0, R0 ;  /* 0x0000000000007245 */ /* 0x000fcc0000201400 */
[----:B------:R-:W0:Y:S02]  /*0dd0*/  MUFU.EX2 R5, -R5 ;  /* 0x8000000500057308 */ /* 0x000e240000000800 */
[C---:B0-----:R-:W-:Y:S01]  /*0de0*/  FMUL.FTZ R3, R0.reuse, R5 ;  /* 0x0000000500037220 */ /* 0x041fe20000410000 */
[----:B------:R-:W-:-:S03]  /*0df0*/  FMUL.FTZ R0, R0, R7 ;  /* 0x0000000700007220 */ /* 0x000fc60000410000 */
[----:B------:R-:W-:Y:S01]  /*0e00*/  FMUL.RZ R13, R3, 0.15915493667125701904 ;  /* 0x3e22f983030d7820 */ /* 0x000fe2000040c000 */
[----:B------:R-:W-:-:S03]  /*0e10*/  FMUL.RZ R11, R0, 0.15915493667125701904 ;  /* 0x3e22f983000b7820 */ /* 0x000fc6000040c000 */
[----:B------:R-:W0:Y:S08]  /*0e20*/  MUFU.SIN R6, R13 ;  /* 0x0000000d00067308 */ /* 0x000e300000000400 */
[----:B------:R-:W1:Y:S08]  /*0e30*/  MUFU.COS R8, R13 ;  /* 0x0000000d00087308 */ /* 0x000e700000000000 */
[----:B------:R-:W2:Y:S01]  /*0e40*/  MUFU.SIN R3, R11 ;  /* 0x0000000b00037308 */ /* 0x000ea20000000400 */
[-C--:B0-----:R-:W-:Y:S01]  /*0e50*/  FMUL.FTZ R5, R31, R6.reuse ;  /* 0x000000061f057220 */ /* 0x081fe20000410000 */
[-C--:B------:R-:W-:Y:S01]  /*0e60*/  FMUL.FTZ R7, R19, R6.reuse ;  /* 0x0000000613077220 */ /* 0x080fe20000410000 */
[-C--:B------:R-:W-:Y:S01]  /*0e70*/  FMUL.FTZ R12, R18, R6.reuse ;  /* 0x00000006120c7220 */ /* 0x080fe20000410000 */
[----:B------:R-:W-:-:S04]  /*0e80*/  FMUL.FTZ R10, R30, R6 ;  /* 0x000000061e0a7220 */ /* 0x000fc80000410000 */
[----:B------:R-:W0:Y:S01]  /*0e90*/  MUFU.COS R0, R11 ;  /* 0x0000000b00007308 */ /* 0x000e220000000000 */
[-C--:B-1----:R-:W-:Y:S01]  /*0ea0*/  FFMA.FTZ R9, R30, R8.reuse, -R5 ;  /* 0x000000081e097223 */ /* 0x082fe20000010805 */
[-C--:B------:R-:W-:Y:S01]  /*0eb0*/  FFMA.FTZ R18, R18, R8.reuse, -R7 ;  /* 0x0000000812127223 */ /* 0x080fe20000010807 */
[-C--:B------:R-:W-:Y:S01]  /*0ec0*/  FFMA.FTZ R31, R31, R8.reuse, R10 ;  /* 0x000000081f1f7223 */ /* 0x080fe2000001000a */
[----:B------:R-:W-:Y:S01]  /*0ed0*/  FFMA.FTZ R19, R19, R8, R12 ;  /* 0x0000000813137223 */ /* 0x000fe2000001000c */
[----:B------:R-:W-:Y:S02]  /*0ee0*/  IMAD.MOV.U32 R30, RZ, RZ, R9 ;  /* 0x000000ffff1e7224 */ /* 0x000fe400078e0009 */
[-C--:B--2---:R-:W-:Y:S01]  /*0ef0*/  FMUL.FTZ R5, R29, R3.reuse ;  /* 0x000000031d057220 */ /* 0x084fe20000410000 */
[-C--:B------:R-:W-:Y:S01]  /*0f00*/  FMUL.FTZ R7, R17, R3.reuse ;  /* 0x0000000311077220 */ /* 0x080fe20000410000 */
[-C--:B------:R-:W-:Y:S01]  /*0f10*/  FMUL.FTZ R4, R28, R3.reuse ;  /* 0x000000031c047220 */ /* 0x080fe20000410000 */
[----:B------:R-:W-:Y:S01]  /*0f20*/  FMUL.FTZ R6, R16, R3 ;  /* 0x0000000310067220 */ /* 0x000fe20000410000 */
[-C--:B0-----:R-:W-:Y:S01]  /*0f30*/  FFMA.FTZ R5, R28, R0.reuse, -R5 ;  /* 0x000000001c057223 */ /* 0x081fe20000010805 */
[-C--:B------:R-:W-:Y:S01]  /*0f40*/  FFMA.FTZ R16, R16, R0.reuse, -R7 ;  /* 0x0000000010107223 */ /* 0x080fe20000010807 */
[-C--:B------:R-:W-:Y:S01]  /*0f50*/  FFMA.FTZ R29, R29, R0.reuse, R4 ;  /* 0x000000001d1d7223 */ /* 0x080fe20000010004 */
[----:B------:R-:W-:Y:S01]  /*0f60*/  FFMA.FTZ R17, R17, R0, R6 ;  /* 0x0000000011117223 */ /* 0x000fe20000010006 */
[----:B------:R-:W-:Y:S01]  /*0f70*/  IMAD.MOV.U32 R28, RZ, RZ, R5 ;  /* 0x000000ffff1c7224 */ /* 0x000fe200078e0005 */
[----:B------:R-:W-:Y:S06]  /*0f80*/  BRA `(.L_x_918) ;  /* 0x0000000c00907947 */ /* 0x000fec0003800000 */
.L_x_917:
[----:B------:R-:W-:-:S13]  /*0f90*/  ISETP.GE.AND P0, PT, R0, R7, PT ;  /* 0x000000070000720c */ /* 0x000fda0003f06270 */
[----:B------:R-:W-:Y:S05]  /*0fa0*/  @P0 BRA `(.L_x_918) ;  /* 0x0000000c00880947 */ /* 0x000fea0003800000 */
[----:B------:R-:W-:Y:S01]  /*0fb0*/  I2FP.F32.U32 R7, R7 ;  /* 0x0000000700077245 */ /* 0x000fe20000201000 */
[----:B------:R-:W-:Y:S01]  /*0fc0*/  VIADD R3, R0, 0x2 ;  /* 0x0000000200037836 */ /* 0x000fe20000000000 */
[----:B------:R-:W-:Y:S01]  /*0fd0*/  I2FP.F32.U32 R0, R0 ;  /* 0x0000000000007245 */ /* 0x000fe20000201000 */
[----:B------:R-:W-:-:S03]  /*0fe0*/  VIADD R20, R20, -UR38 ;  /* 0x8000002614147c36 */ /* 0x000fc60008000000 */
[----:B------:R-:W0:Y:S01]  /*0ff0*/  MUFU.RCP R7, R7 ;  /* 0x0000000700077308 */ /* 0x000e220000001000 */
[----:B------:R-:W-:Y:S02]  /*1000*/  I2FP.F32.U32 R4, R3 ;  /* 0x0000000300047245 */ /* 0x000fe40000201000 */
[----:B------:R-:W-:-:S03]  /*1010*/  I2FP.F32.S32 R20, R20 ;  /* 0x0000001400147245 */ /* 0x000fc60000201400 */
[-C--:B0-----:R-:W-:Y:S01]  /*1020*/  FMUL.FTZ R4, R4, R7.reuse ;  /* 0x0000000704047220 */ /* 0x081fe20000410000 */
[----:B------:R-:W-:-:S03]  /*1030*/  FMUL.FTZ R0, R0, R7 ;  /* 0x0000000700007220 */ /* 0x000fc60000410000 */
[----:B------:R-:W-:Y:S01]  /*1040*/  FMUL.FTZ R4, R4, 13.28771209716796875 ;  /* 0x41549a7804047820 */ /* 0x000fe20000410000 */
[----:B------:R-:W-:-:S03]  /*1050*/  FMUL.FTZ R0, R0, 13.28771209716796875 ;  /* 0x41549a7800007820 */ /* 0x000fc60000410000 */
[----:B------:R-:W0:Y:S08]  /*1060*/  MUFU.EX2 R5, -R4 ;  /* 0x8000000400057308 */ /* 0x000e300000000800 */
        /* <DEDUP_REMOVED lines=8> */
[-C--:B0-----:R-:W-:Y:S01]  /*10f0*/  FMUL.FTZ R11, R31, R9.reuse ;  /* 0x000000091f0b7220 */ /* 0x081fe20000410000 */
[----:B------:R-:W-:-:S06]  /*1100*/  FMUL.FTZ R10, R30, R9 ;  /* 0x000000091e0a7220 */ /* 0x000fcc0000410000 */
[----:B------:R-:W0:Y:S01]  /*1110*/  MUFU.COS R4, R3 ;  /* 0x0000000300047308 */ /* 0x000e220000000000 */
[-C--:B-1----:R-:W-:Y:S01]  /*1120*/  FMUL.FTZ R7, R29, R5.reuse ;  /* 0x000000051d077220 */ /* 0x082fe20000410000 */
[----:B------:R-:W-:Y:S01]  /*1130*/  FMUL.FTZ R0, R28, R5 ;  /* 0x000000051c007220 */ /* 0x000fe20000410000 */
[-C--:B--2---:R-:W-:Y:S01]  /*1140*/  FFMA.FTZ R30, R30, R8.reuse, -R11 ;  /* 0x000000081e1e7223 */ /* 0x084fe2000001080b */
[----:B------:R-:W-:Y:S01]  /*1150*/  FFMA.FTZ R31, R31, R8, R10 ;  /* 0x000000081f1f7223 */ /* 0x000fe2000001000a */
[-C--:B0-----:R-:W-:Y:S01]  /*1160*/  FFMA.FTZ R28, R28, R4.reuse, -R7 ;  /* 0x000000041c1c7223 */ /* 0x081fe20000010807 */
[----:B------:R-:W-:Y:S01]  /*1170*/  FFMA.FTZ R29, R29, R4, R0 ;  /* 0x000000041d1d7223 */ /* 0x000fe20000010000 */
[----:B------:R-:W-:Y:S06]  /*1180*/  BRA `(.L_x_918) ;  /* 0x0000000c00107947 */ /* 0x000fec0003800000 */
.L_x_916:
        /* <DEDUP_REMOVED lines=10> */
[----:B0-----:R-:W-:Y:S01]  /*1230*/  IADD3 R4, PT, PT, R3, 0xffffffe, RZ ;  /* 0x0ffffffe03047810 */ /* 0x001fe20007ffe0ff */
[----:B------:R-:W-:-:S05]  /*1240*/  IMAD.MOV R3, RZ, RZ, -R10 ;  /* 0x000000ffff037224 */ /* 0x000fca00078e0a0a */
[----:B------:R0:W1:Y:S02]  /*1250*/  F2I.FTZ.U32.TRUNC.NTZ R5, R4 ;  /* 0x0000000400057305 */ /* 0x000064000021f000 */
[----:B0-----:R-:W-:Y:S02]  /*1260*/  IMAD.MOV.U32 R4, RZ, RZ, RZ ;  /* 0x000000ffff047224 */ /* 0x001fe400078e00ff */
[----:B-1----:R-:W-:-:S04]  /*1270*/  IMAD.MOV R9, RZ, RZ, -R5 ;  /* 0x000000ffff097224 */ /* 0x002fc800078e0a05 */
[----:B------:R-:W-:-:S04]  /*1280*/  IMAD R9, R9, R6, RZ ;  /* 0x0000000609097224 */ /* 0x000fc800078e02ff */
        /* <DEDUP_REMOVED lines=11> */
[----:B------:R-:W-:-:S03]  /*1340*/  ISETP.GE.AND P0, PT, R0, R7, PT ;  /* 0x000000070000720c */ /* 0x000fc60003f06270 */
[----:B------:R-:W-:-:S04]  /*1350*/  IMAD.MOV.U32 R32, RZ, RZ, R5 ;  /* 0x000000ffff207224 */ /* 0x000fc800078e0005 */
        /* <DEDUP_REMOVED lines=10> */
[----:B------:R-:W-:Y:S02]  /*1400*/  HFMA2 R13, -RZ, RZ, 0, 0 ;  /* 0x00000000ff0d7431 */ /* 0x000fe400000001ff */
[----:B------:R-:W-:Y:S01]  /*1410*/  IMAD.MOV.U32 R8, RZ, RZ, 0x53f ;  /* 0x0000053fff087424 */ /* 0x000fe200078e00ff */
[----:B------:R1:W2:Y:S01]  /*1420*/  LDC.64 R14, c[0x4][R0] ;  /* 0x01000000000e7b82 */ /* 0x0002a20000000a00 */
[----:B------:R-:W3:Y:S01]  /*1430*/  LDCU.64 UR6, c[0x4][0xd0] ;  /* 0x01001a00ff0677ac */ /* 0x000ee20008000a00 */
[----:B------:R-:W-:Y:S01]  /*1440*/  IMAD.MOV.U32 R12, RZ, RZ, 0x1 ;  /* 0x00000001ff0c7424 */ /* 0x000fe200078e00ff */
[----:B------:R-:W4:Y:S01]  /*1450*/  LDCU.64 UR8, c[0x4][0x90] ;  /* 0x01001200ff0877ac */ /* 0x000f220008000a00 */
[----:B0-----:R-:W-:Y:S02]  /*1460*/  IMAD.U32 R4, RZ, RZ, UR4 ;  /* 0x00000004ff047e24 */ /* 0x001fe4000f8e00ff */
[----:B------:R-:W-:Y:S01]  /*1470*/  IMAD.U32 R5, RZ, RZ, UR5 ;  /* 0x00000005ff057e24 */ /* 0x000fe2000f8e00ff */
[----:B---3--:R-:W-:Y:S01]  /*1480*/  MOV R6, UR6 ;  /* 0x0000000600067c02 */ /* 0x008fe20008000f00 */
[----:B------:R-:W-:-:S02]  /*1490*/  IMAD.U32 R7, RZ, RZ, UR7 ;  /* 0x00000007ff077e24 */ /* 0x000fc4000f8e00ff */
[----:B----4-:R-:W-:Y:S02]  /*14a0*/  IMAD.U32 R10, RZ, RZ, UR8 ;  /* 0x00000008ff0a7e24 */ /* 0x010fe4000f8e00ff */
[----:B-1----:R-:W-:-:S07]  /*14b0*/  IMAD.U32 R11, RZ, RZ, UR9 ;  /* 0x00000009ff0b7e24 */ /* 0x002fce000f8e00ff */
[----:B------:R-:W-:-:S07]  /*14c0*/  LEPC R20, `(.L_x_919) ;  /* 0x000000001014794e */ /* 0x000fce0000000000 */
[----:B--2---:R-:W-:Y:S05]  /*14d0*/  CALL.ABS.NOINC R14 ;  /* 0x000000000e007343 */ /* 0x004fea0003c00000 */
.L_x_919:
[----:B------:R-:W0:Y:S01]  /*14e0*/  S2R R3, SR_CgaCtaId ;  /* 0x0000000000037919 */ /* 0x000e220000008800 */
[----:B------:R-:W1:Y:S01]  /*14f0*/  LDC R9, c[0x0][0x400] ;  /* 0x00010000ff097b82 */ /* 0x000e620000000800 */
[----:B------:R-:W-:Y:S02]  /*1500*/  ISETP.NE.AND P6, PT, R34, RZ, PT ;  /* 0x000000ff2200720c */ /* 0x000fe40003fc5270 */
[----:B------:R-:W-:-:S05]  /*1510*/  MOV R0, 0x400 ;  /* 0x0000040000007802 */ /* 0x000fca0000000f00 */
[----:B------:R-:W-:-:S05]  /*1520*/  VIADD R0, R0, 0x440 ;  /* 0x0000044000007836 */ /* 0x000fca0000000000 */
[----:B0-----:R-:W-:-:S05]  /*1530*/  LEA R0, R3, R0, 0x18 ;  /* 0x0000000003007211 */ /* 0x001fca00078ec0ff */
[----:B-1----:R-:W-:Y:S01]  /*1540*/  IMAD R3, R9, 0x4, R0 ;  /* 0x0000000409037824 */ /* 0x002fe200078e0200 */
[----:B------:R-:W-:Y:S06]  /*1550*/  @!P6 BRA `(.L_x_920) ;  /* 0x00000000001ce947 */ /* 0x000fec0003800000 */
[----:B------:R-:W0:Y:S01]  /*1560*/  LDCU UR4, c[0x0][0x40c] ;  /* 0x00008180ff0477ac */ /* 0x000e220008000800 */
[----:B------:R-:W-:-:S04]  /*1570*/  IMAD R5, R23, R32, R33 ;  /* 0x0000002017057224 */ /* 0x000fc800078e0221 */
[----:B------:R-:W-:-:S05]  /*1580*/  IMAD R4, R5, 0x4, R0 ;  /* 0x0000000405047824 */ /* 0x000fca00078e0200 */
[----:B------:R1:W-:Y:S01]  /*1590*/  STS.128 [R4], R28 ;  /* 0x0000001c04007388 */ /* 0x0003e20000000c00 */
[----:B0-----:R-:W-:-:S13]  /*15a0*/  ISETP.NE.AND P0, PT, RZ, UR4, PT ;  /* 0x00000004ff007c0c */ /* 0x001fda000bf05270 */
[----:B------:R-:W-:-:S05]  /*15b0*/  @!P0 IMAD R5, R5, 0x4, R3 ;  /* 0x0000000405058824 */ /* 0x000fca00078e0203 */
[----:B------:R1:W-:Y:S02]  /*15c0*/  @!P0 STS.128 [R5], R16 ;  /* 0x0000001005008388 */ /* 0x0003e40000000c00 */
.L_x_920:
        /* <DEDUP_REMOVED lines=14> */
[----:B------:R1:W2:Y:S04]  /*16b0*/  LDS R28, [R21] ;  /* 0x00000000151c7984 */ /* 0x0002a80000000800 */
[----:B------:R1:W3:Y:S04]  /*16c0*/  LDS R30, [R21+0x4] ;  /* 0x00000400151e7984 */ /* 0x0002e80000000800 */
[----:B------:R1:W4:Y:S04]  /*16d0*/  LDS R29, [R20] ;  /* 0x00000000141d7984 */ /* 0x0003280000000800 */
[----:B------:R1:W1:Y:S01]  /*16e0*/  LDS R31, [R20+0x4] ;  /* 0x00000400141f7984 */ /* 0x0002620000000800 */
[----:B0-----:R-:W-:-:S13]  /*16f0*/  ISETP.NE.AND P0, PT, R8, RZ, PT ;  /* 0x000000ff0800720c */ /* 0x001fda0003f05270 */
[----:B-1234-:R-:W-:Y:S05]  /*1700*/  @P0 BRA `(.L_x_924) ;  /* 0x0000000000e40947 */ /* 0x01efea0003800000 */
[C---:B------:R-:W-:Y:S01]  /*1710*/  IMAD R35, R5.reuse, 0x4, R3 ;  /* 0x0000000405237824 */ /* 0x040fe200078e0203 */
[----:B------:R-:W-:Y:S01]  /*1720*/  LEA.HI R4, R5, R5, RZ, 0x1 ;  /* 0x0000000505047211 */ /* 0x000fe200078f08ff */
[----:B------:R-:W-:Y:S02]  /*1730*/  BSSY.RECONVERGENT B2, `(.L_x_925) ;  /* 0x0000031000027945 */ /* 0x000fe40003800200 */
[----:B------:R-:W-:Y:S01]  /*1740*/  IMAD R34, R23, 0x4, R35 ;  /* 0x0000000417227824 */ /* 0x000fe200078e0223 */
[----:B------:R0:W1:Y:S01]  /*1750*/  LDS R16, [R35] ;  /* 0x0000000023107984 */ /* 0x0000620000000800 */
[----:B------:R-:W-:-:S03]  /*1760*/  IMAD.SHL.U32 R4, R4, 0x2, RZ ;  /* 0x0000000204047824 */ /* 0x000fc600078e00ff */
[----:B------:R0:W2:Y:S02]  /*1770*/  LDS R18, [R35+0x4] ;  /* 0x0000040023127984 */ /* 0x0000a40000000800 */
[----:B------:R-:W-:Y:S02]  /*1780*/  LOP3.LUT R7, R4, 0xfffffffc, RZ, 0xc0, !PT ;  /* 0xfffffffc04077812 */ /* 0x000fe400078ec0ff */
[----:B------:R0:W3:Y:S02]  /*1790*/  LDS R17, [R34] ;  /* 0x0000000022117984 */ /* 0x0000e40000000800 */
[----:B------:R-:W-:Y:S02]  /*17a0*/  ISETP.GE.AND P0, PT, R7, R9, PT ;  /* 0x000000090700720c */ /* 0x000fe40003f06270 */
[----:B------:R0:W4:Y:S11]  /*17b0*/  LDS R19, [R34+0x4] ;  /* 0x0000040022137984 */ /* 0x0001360000000800 */
[----:B0-----:R-:W-:Y:S05]  /*17c0*/  @P0 BRA `(.L_x_926) ;  /* 0x00000000009c0947 */ /* 0x001fea0003800000 */
[----:B------:R-:W-:Y:S01]  /*17d0*/  I2FP.F32.S32 R5, R9 ;  /* 0x0000000900057245 */ /* 0x000fe20000201400 */
[----:B------:R-:W-:Y:S02]  /*17e0*/  VIADD R4, R7, 0x2 ;  /* 0x0000000207047836 */ /* 0x000fe40000000000 */
[----:B------:R-:W-:-:S03]  /*17f0*/  VIADD R8, R8, -UR38 ;  /* 0x8000002608087c36 */ /* 0x000fc60008000000 */
[----:B------:R-:W0:Y:S01]  /*1800*/  MUFU.RCP R5, R5 ;  /* 0x0000000500057308 */ /* 0x000e220000001000 */
[----:B------:R-:W-:-:S05]  /*1810*/  I2FP.F32.S32 R4, R4 ;  /* 0x0000000400047245 */ /* 0x000fca0000201400 */
[----:B0-----:R-:W-:Y:S01]  /*1820*/  FMUL.FTZ R6, R4, R5 ;  /* 0x0000000504067220 */ /* 0x001fe20000410000 */
[----:B------:R-:W-:Y:S02]  /*1830*/  I2FP.F32.S32 R4, R7 ;  /* 0x0000000700047245 */ /* 0x000fe40000201400 */
[----:B------:R-:W-:Y:S01]  /*1840*/  I2FP.F32.S32 R7, R8 ;  /* 0x0000000800077245 */ /* 0x000fe20000201400 */
[----:B------:R-:W-:Y:S02]  /*1850*/  FMUL.FTZ R6, R6, 13.28771209716796875 ;  /* 0x41549a7806067820 */ /* 0x000fe40000410000 */
[----:B------:R-:W-:-:S04]  /*1860*/  FMUL.FTZ R4, R4, R5 ;  /* 0x0000000504047220 */ /* 0x000fc80000410000 */
[----:B------:R-:W-:Y:S01]  /*1870*/  FMUL.FTZ R4, R4, 13.28771209716796875 ;  /* 0x41549a7804047820 */ /* 0x000fe20000410000 */
[----:B------:R-:W0:Y:S08]  /*1880*/  MUFU.EX2 R6, -R6 ;  /* 0x8000000600067308 */ /* 0x000e300000000800 */
[----:B------:R-:W5:Y:S01]  /*1890*/  MUFU.EX2 R4, -R4 ;  /* 0x8000000400047308 */ /* 0x000f620000000800 */
[----:B0-----:R-:W-:-:S04]  /*18a0*/  FMUL.FTZ R5, R7, R6 ;  /* 0x0000000607057220 */ /* 0x001fc80000410000 */
[----:B------:R-:W-:Y:S01]  /*18b0*/  FMUL.RZ R15, R5, 0.15915493667125701904 ;  /* 0x3e22f983050f7820 */ /* 0x000fe2000040c000 */
[----:B-----5:R-:W-:-:S03]  /*18c0*/  FMUL.FTZ R5, R7, R4 ;  /* 0x0000000407057220 */ /* 0x020fc60000410000 */
[----:B------:R-:W0:Y:S01]  /*18d0*/  MUFU.SIN R9, R15 ;  /* 0x0000000f00097308 */ /* 0x000e220000000400 */
[----:B------:R-:W-:-:S07]  /*18e0*/  FMUL.RZ R13, R5, 0.15915493667125701904 ;  /* 0x3e22f983050d7820 */ /* 0x000fce000040c000 */
[----:B------:R-:W5:Y:S08]  /*18f0*/  MUFU.COS R8, R15 ;  /* 0x0000000f00087308 */ /* 0x000f700000000000 */
[----:B------:R-:W1:Y:S01]  /*1900*/  MUFU.SIN R6, R13 ;  /* 0x0000000d00067308 */ /* 0x000e620000000400 */
[-C--:B0-----:R-:W-:Y:S01]  /*1910*/  FMUL.FTZ R7, R31, R9.reuse ;  /* 0x000000091f077220 */ /* 0x081fe20000410000 */
[-C--:B----4-:R-:W-:Y:S01]  /*1920*/  FMUL.FTZ R11, R19, R9.reuse ;  /* 0x00000009130b7220 */ /* 0x090fe20000410000 */
[-C--:B------:R-:W-:Y:S01]  /*1930*/  FMUL.FTZ R12, R30, R9.reuse ;  /* 0x000000091e0c7220 */ /* 0x080fe20000410000 */
[----:B--2---:R-:W-:-:S04]  /*1940*/  FMUL.FTZ R14, R18, R9 ;  /* 0x00000009120e7220 */ /* 0x004fc80000410000 */
[----:B------:R-:W0:Y:S01]  /*1950*/  MUFU.COS R5, R13 ;  /* 0x0000000d00057308 */ /* 0x000e220000000000 */
[-C--:B-----5:R-:W-:Y:S01]  /*1960*/  FFMA.FTZ R10, R30, R8.reuse, -R7 ;  /* 0x000000081e0a7223 */ /* 0x0a0fe20000010807 */
[-C--:B------:R-:W-:Y:S01]  /*1970*/  FFMA.FTZ R18, R18, R8.reuse, -R11 ;  /* 0x0000000812127223 */ /* 0x080fe2000001080b */
[-C--:B------:R-:W-:Y:S01]  /*1980*/  FFMA.FTZ R31, R31, R8.reuse, R12 ;  /* 0x000000081f1f7223 */ /* 0x080fe2000001000c */
[----:B------:R-:W-:Y:S02]  /*1990*/  FFMA.FTZ R19, R19, R8, R14 ;  /* 0x0000000813137223 */ /* 0x000fe4000001000e */
[----:B------:R-:W-:Y:S01]  /*19a0*/  MOV R30, R10 ;  /* 0x0000000a001e7202 */ /* 0x000fe20000000f00 */
[-C--:B-1----:R-:W-:Y:S01]  /*19b0*/  FMUL.FTZ R7, R29, R6.reuse ;  /* 0x000000061d077220 */ /* 0x082fe20000410000 */
[-C--:B---3--:R-:W-:Y:S01]  /*19c0*/  FMUL.FTZ R9, R17, R6.reuse ;  /* 0x0000000611097220 */ /* 0x088fe20000410000 */
[-C--:B------:R-:W-:Y:S01]  /*19d0*/  FMUL.FTZ R4, R28, R6.reuse ;  /* 0x000000061c047220 */ /* 0x080fe20000410000 */
[----:B------:R-:W-:Y:S01]  /*19e0*/  FMUL.FTZ R6, R16, R6 ;  /* 0x0000000610067220 */ /* 0x000fe20000410000 */
[-C--:B0-----:R-:W-:Y:S01]  /*19f0*/  FFMA.FTZ R7, R28, R5.reuse, -R7 ;  /* 0x000000051c077223 */ /* 0x081fe20000010807 */
[-C--:B------:R-:W-:Y:S01]  /*1a00*/  FFMA.FTZ R16, R16, R5.reuse, -R9 ;  /* 0x0000000510107223 */ /* 0x080fe20000010809 */
[-C--:B------:R-:W-:Y:S01]  /*1a10*/  FFMA.FTZ R29, R29, R5.reuse, R4 ;  /* 0x000000051d1d7223 */ /* 0x080fe20000010004 */
[----:B------:R-:W-:Y:S01]  /*1a20*/  FFMA.FTZ R17, R17, R5, R6 ;  /* 0x0000000511117223 */ /* 0x000fe20000010006 */
[----:B------:R-:W-:-:S07]  /*1a30*/  IMAD.MOV.U32 R28, RZ, RZ, R7 ;  /* 0x000000ffff1c7224 */ /* 0x000fce00078e0007 */
.L_x_926:
[----:B------:R-:W-:Y:S05]  /*1a40*/  BSYNC.RECONVERGENT B2 ;  /* 0x0000000000027941 */ /* 0x000fea0003800200 */
.L_x_925:
[----:B-1----:R0:W-:Y:S04]  /*1a50*/  STS [R35], R16 ;  /* 0x0000001023007388 */ /* 0x0021e80000000800 */
[----:B--2---:R0:W-:Y:S04]  /*1a60*/  STS [R35+0x4], R18 ;  /* 0x0000041223007388 */ /* 0x0041e80000000800 */
[----:B---3--:R0:W-:Y:S04]  /*1a70*/  STS [R34], R17 ;  /* 0x0000001122007388 */ /* 0x0081e80000000800 */
[----:B----4-:R0:W-:Y:S01]  /*1a80*/  STS [R34+0x4], R19 ;  /* 0x0000041322007388 */ /* 0x0101e20000000800 */
[----:B------:R-:W-:Y:S05]  /*1a90*/  BRA `(.L_x_927) ;  /* 0x0000000000847947 */ /* 0x000fea0003800000 */
.L_x_924:
[----:B------:R-:W-:-:S05]  /*1aa0*/  LEA.HI R5, R5, R5, RZ, 0x1 ;  /* 0x0000000505057211 */ /* 0x000fca00078f08ff */
[----:B------:R-:W-:-:S05]  /*1ab0*/  IMAD.SHL.U32 R5, R5, 0x2, RZ ;  /* 0x0000000205057824 */ /* 0x000fca00078e00ff */
[----:B------:R-:W-:-:S04]  /*1ac0*/  LOP3.LUT R6, R5, 0xfffffffc, RZ, 0xc0, !PT ;  /* 0xfffffffc05067812 */ /* 0x000fc800078ec0ff */
[----:B------:R-:W-:-:S13]  /*1ad0*/  ISETP.GE.AND P0, PT, R6, R9, PT ;  /* 0x000000090600720c */ /* 0x000fda0003f06270 */
[----:B------:R-:W-:Y:S05]  /*1ae0*/  @P0 BRA `(.L_x_927) ;  /* 0x0000000000700947 */ /* 0x000fea0003800000 */
[----:B------:R-:W-:Y:S01]  /*1af0*/  I2FP.F32.S32 R9, R9 ;  /* 0x0000000900097245 */ /* 0x000fe20000201400 */
[----:B------:R-:W-:-:S05]  /*1b00*/  VIADD R4, R6, 0x2 ;  /* 0x0000000206047836 */ /* 0x000fca0000000000 */
[----:B------:R-:W0:Y:S01]  /*1b10*/  MUFU.RCP R9, R9 ;  /* 0x0000000900097308 */ /* 0x000e220000001000 */
[----:B------:R-:W-:-:S05]  /*1b20*/  I2FP.F32.S32 R4, R4 ;  /* 0x0000000400047245 */ /* 0x000fca0000201400 */
        /* <DEDUP_REMOVED lines=23> */
[----:B------:R-:W-:-:S07]  /*1ca0*/  FFMA.FTZ R29, R29, R4, R6 ;  /* 0x000000041d1d7223 */ /* 0x000fce0000010006 */
.L_x_927:
[----:B------:R-:W-:Y:S05]  /*1cb0*/  BSYNC.RECONVERGENT B1 ;  /* 0x0000000000017941 */ /* 0x000fea0003800200 */
.L_x_923:
[----:B------:R1:W-:Y:S04]  /*1cc0*/  STS [R21], R28 ;  /* 0x0000001c15007388 */ /* 0x0003e80000000800 */
[----:B------:R1:W-:Y:S04]  /*1cd0*/  STS [R21+0x4], R30 ;  /* 0x0000041e15007388 */ /* 0x0003e80000000800 */
[----:B------:R1:W-:Y:S04]  /*1ce0*/  STS [R20], R29 ;  /* 0x0000001d14007388 */ /* 0x0003e80000000800 */
[----:B------:R1:W-:Y:S02]  /*1cf0*/  STS [R20+0x4], R31 ;  /* 0x0000041f14007388 */ /* 0x0003e40000000800 */
.L_x_922:
[----:B------:R-:W-:Y:S05]  /*1d00*/  BSYNC.RECONVERGENT B0 ;  /* 0x0000000000007941 */ /* 0x000fea0003800200 */
.L_x_921:
[----:B------:R-:W-:Y:S06]  /*1d10*/  BAR.SYNC.DEFER_BLOCKING 0x0 ;  /* 0x0000000000007b1d */ /* 0x000fec0000010000 */
[----:B------:R-:W-:Y:S04]  /*1d20*/  BSSY.RECONVERGENT B0, `(.L_x_928) ;  /* 0x0000009000007945 */ /* 0x000fe80003800200 */
[----:B------:R-:W-:Y:S05]  /*1d30*/  @!P6 BRA `(.L_x_929) ;  /* 0x00000000001ce947 */ /* 0x000fea0003800000 */
[----:B------:R-:W2:Y:S01]  /*1d40*/  LDCU UR4, c[0x0][0x40c] ;  /* 0x00008180ff0477ac */ /* 0x000ea20008000800 */
[----:B------:R-:W-:-:S04]  /*1d50*/  IMAD R23, R23, R32, R33 ;  /* 0x0000002017177224 */ /* 0x000fc800078e0221 */
[----:B------:R-:W-:-:S05]  /*1d60*/  IMAD R0, R23, 0x4, R0 ;  /* 0x0000000417007824 */ /* 0x000fca00078e0200 */
[----:B-1----:R3:W4:Y:S01]  /*1d70*/  LDS.128 R28, [R0] ;  /* 0x00000000001c7984 */ /* 0x0027220000000c00 */
[----:B--2---:R-:W-:-:S13]  /*1d80*/  ISETP.NE.AND P0, PT, RZ, UR4, PT ;  /* 0x00000004ff007c0c */ /* 0x004fda000bf05270 */
[----:B------:R-:W-:-:S05]  /*1d90*/  @!P0 IMAD R3, R23, 0x4, R3 ;  /* 0x0000000417038824 */ /* 0x000fca00078e0203 */
[----:B0-----:R3:W2:Y:S02]  /*1da0*/  @!P0 LDS.128 R16, [R3] ;  /* 0x0000000003108984 */ /* 0x0016a40000000c00 */
.L_x_929:
[----:B------:R-:W-:Y:S05]  /*1db0*/  BSYNC.RECONVERGENT B0 ;  /* 0x0000000000007941 */ /* 0x000fea0003800200 */
.L_x_928:
[----:B------:R-:W-:Y:S06]  /*1dc0*/  BAR.SYNC.DEFER_BLOCKING 0x0 ;  /* 0x0000000000007b1d */ /* 0x000fec0000010000 */
.L_x_918:
[----:B------:R-:W-:Y:S05]  /*1dd0*/  BSYNC.RECONVERGENT B6 ;  /* 0x0000000000067941 */ /* 0x000fea0003800200 */
.L_x_915:
[----:B------:R-:W5:Y:S01]  /*1de0*/  S2UR UR10, SR_CgaCtaId ;  /* 0x00000000000a79c3 */ /* 0x000f620000008800 */
[----:B---3--:R-:W-:Y:S01]  /*1df0*/  MOV R0, 0xff7fffff ;  /* 0xff7fffff00007802 */ /* 0x008fe20000000f00 */
[----:B------:R-:W-:Y:S01]  /*1e00*/  UMOV UR34, 0x400 ;  /* 0x0000040000227882 */ /* 0x000fe20000000000 */
[----:B------:R-:W-:Y:S01]  /*1e10*/  R2UR UR4, R112 ;  /* 0x00000000700472ca */ /* 0x000fe200000e0000 */
[----:B------:R-:W-:Y:S01]  /*1e20*/  UIADD3 UR74, UPT, UPT, UR34, 0x440, URZ ;  /* 0x00000440224a7890 */ /* 0x000fe2000fffe0ff */
[----:B------:R-:W-:Y:S01]  /*1e30*/  ISETP.GT.U32.AND P0, PT, R22, 0x1f, PT ;  /* 0x0000001f1600780c */ /* 0x000fe20003f04070 */
[----:B------:R3:W-:Y:S10]  /*1e40*/  STL [R1+0x1c], R0 ;  /* 0x00001c0001007387 */ /* 0x0007f40000100800 */
[----:B------:R-:W-:-:S02]  /*1e50*/  UIADD3 UR4, UPT, UPT, UR41, -UR4, URZ ;  /* 0x8000000429047290 */ /* 0x000fc4000fffe0ff */
[----:B-----5:R-:W-:-:S04]  /*1e60*/  ULEA UR74, UR10, UR74, 0x18 ;  /* 0x0000004a0a4a7291 */ /* 0x020fc8000f8ec0ff */
[----:B------:R-:W-:Y:S01]  /*1e70*/  ULEA UR6, UR4, UR74, 0x2 ;  /* 0x0000004a04067291 */ /* 0x000fe2000f8e10ff */
[----:B---3--:R-:W-:Y:S11]  /*1e80*/  @P0 BRA `(.L_x_930) ;  /* 0x0000000000e80947 */ /* 0x008ff60003800000 */
[----:B------:R-:W3:Y:S01]  /*1e90*/  LDCU UR4, c[0x0][0x40c] ;  /* 0x00008180ff0477ac */ /* 0x000ee20008000800 */
[----:B------:R-:W-:Y:S01]  /*1ea0*/  R2UR UR5, R40 ;  /* 0x00000000280572ca */ /* 0x000fe200000e0000 */
[----:B--2-4-:R-:W-:Y:S01]  /*1eb0*/  FMUL.FTZ R6, R28, R16 ;  /* 0x000000101c067220 */ /* 0x014fe20000410000 */
[----:B---3--:R-:W-:Y:S02]  /*1ec0*/  UISETP.NE.AND UP0, UPT, UR4, URZ, UPT ;  /* 0x000000ff0400728c */ /* 0x008fe4000bf05270 */
[----:B------:R-:W-:-:S04]  /*1ed0*/  UIADD3 UR4, UPT, UPT, UR34, 0x40, URZ ;  /* 0x0000004022047890 */ /* 0x000fc8000fffe0ff */
[----:B------:R-:W-:Y:S01]  /*1ee0*/  PLOP3.LUT P1, PT, PT, PT, UP0, 0x80, 0x8 ;  /* 0x000000000008781c */ /* 0x000fe20003f2f008 */
[----:B------:R-:W-:-:S03]  /*1ef0*/  ULEA UR4, UR10, UR4, 0x18 ;  /* 0x000000040a047291 */ /* 0x000fc6000f8ec0ff */
[----:B------:R-:W-:-:S13]  /*1f00*/  ISETP.GT.U32.OR P0, PT, R22, 0x1b, P1 ;  /* 0x0000001b1600780c */ /* 0x000fda0000f04470 */
[----:B------:R-:W2:Y:S08]  /*1f10*/  @!P0 LDC R7, c[0x0][0x3f4] ;  /* 0x0000fd00ff078b82 */ /* 0x000eb00000000800 */
[----:B-1----:R-:W1:Y:S01]  /*1f20*/  @!P0 LDC.64 R4, c[0x0][0x3b8] ;  /* 0x0000ee00ff048b82 */ /* 0x002e620000000a00 */
[----:B--2---:R-:W-:Y:S01]  /*1f30*/  @!P0 IMAD R0, R22, R7, UR5 ;  /* 0x0000000516008e24 */ /* 0x004fe2000f8e0207 */
[----:B------:R-:W-:-:S03]  /*1f40*/  @!UP0 UIADD3 UR5, UPT, UPT, UR34, 0x240, URZ ;  /* 0x0000024022058890 */ /* 0x000fc6000fffe0ff */
[----:B------:R-:W-:Y:S01]  /*1f50*/  @!P0 IMAD.SHL.U32 R0, R0, 0x4, RZ ;  /* 0x0000000400008824 */ /* 0x000fe200078e00ff */
[----:B------:R-:W-:-:S03]  /*1f60*/  @!UP0 ULEA UR5, UR10, UR5, 0x18 ;  /* 0x000000050a058291 */ /* 0x000fc6000f8ec0ff */
[----:B------:R-:W-:Y:S01]  /*1f70*/  @!P0 IMAD R7, R7, UR43, R0 ;  /* 0x0000002b07078c24 */ /* 0x000fe2000f8e0200 */
[C---:B------:R-:W-:Y:S01]  /*1f80*/  LEA R0, R22.reuse, UR4, 0x4 ;  /* 0x0000000416007c11 */ /* 0x040fe2000f8e20ff */
[----:B------:R-:W-:Y:S01]  /*1f90*/  UMOV UR4, 0xffffffff ;  /* 0xffffffff00047882 */ /* 0x000fe20000000000 */
[----:B------:R-:W-:Y:S01]  /*1fa0*/  @!P1 LEA R3, R22, UR5, 0x4 ;  /* 0x0000000516039c11 */ /* 0x000fe2000f8e20ff */
[----:B-1----:R-:W-:-:S04]  /*1fb0*/  @!P0 IMAD.WIDE R4, R7, 0x4, R4 ;  /* 0x0000000407048825 */ /* 0x002fc800078e0204 */
[----:B------:R-:W-:Y:S01]  /*1fc0*/  FFMA.FTZ R7, R29, R17, R6 ;  /* 0x000000111d077223 */ /* 0x000fe20000010006 */
[----:B------:R1:W-:Y:S03]  /*1fd0*/  STS.128 [R0], R28 ;  /* 0x0000001c00007388 */ /* 0x0003e60000000c00 */
[----:B------:R-:W-:Y:S01]  /*1fe0*/  FFMA.FTZ R6, R30, R18, R7 ;  /* 0x000000121e067223 */ /* 0x000fe20000010007 */
[----:B------:R1:W-:Y:S03]  /*1ff0*/  @!P1 STS.128 [R3], R24 ;  /* 0x0000001803009388 */ /* 0x0003e60000000c00 */
[----:B------:R-:W-:Y:S01]  /*2000*/  FFMA.FTZ R13, R31, R19, R6 ;  /* 0x000000131f0d7223 */ /* 0x000fe20000010006 */
[----:B------:R1:W-:Y:S01]  /*2010*/  @!P0 STG.E.128 desc[UR36][R4.64], R16 ;  /* 0x0000001004008986 */ /* 0x0003e2000c101d24 */
[----:B------:R-:W-:Y:S05]  /*2020*/  BRA.DIV UR4, `(.L_x_931) ;  /* 0x0000015604347947 */ /* 0x000fea000b800000 */
[----:B------:R-:W1:Y:S02]  /*2030*/  SHFL.BFLY PT, R14, R13, 0x10, 0x1f ;  /* 0x0e001f000d0e7f89 */ /* 0x000e6400000e0000 */
[----:B-1----:R-:W-:-:S05]  /*2040*/  FADD.FTZ R0, R13, R14 ;  /* 0x0000000e0d007221 */ /* 0x002fca0000010000 */
[----:B------:R-:W1:Y:S02]  /*2050*/  SHFL.BFLY PT, R14, R0, 0x8, 0x1f ;  /* 0x0d001f00000e7f89 */ /* 0x000e6400000e0000 */
[----:B-1----:R-:W-:-:S05]  /*2060*/  FADD.FTZ R3, R0, R14 ;  /* 0x0000000e00037221 */ /* 0x002fca0000010000 */
[----:B------:R-:W1:Y:S02]  /*2070*/  SHFL.BFLY PT, R14, R3, 0x4, 0x1f ;  /* 0x0c801f00030e7f89 */ /* 0x000e6400000e0000 */
[----:B-1----:R-:W-:-:S05]  /*2080*/  FADD.FTZ R4, R3, R14 ;  /* 0x0000000e03047221 */ /* 0x002fca0000010000 */
[----:B------:R-:W1:Y:S02]  /*2090*/  SHFL.BFLY PT, R14, R4, 0x2, 0x1f ;  /* 0x0c401f00040e7f89 */ /* 0x000e6400000e0000 */
[----:B-1----:R-:W-:-:S05]  /*20a0*/  FADD.FTZ R5, R4, R14 ;  /* 0x0000000e04057221 */ /* 0x002fca0000010000 */
[----:B------:R1:W2:Y:S02]  /*20b0*/  SHFL.BFLY PT, R14, R5, 0x1, 0x1f ;  /* 0x0c201f00050e7f89 */ /* 0x0002a400000e0000 */
.L_x_1199:
[----:B------:R-:W-:Y:S01]  /*20c0*/  ISETP.NE.AND P0, PT, R22, RZ, PT ;  /* 0x000000ff1600720c */ /* 0x000fe20003f05270 */
[----:B--2---:R-:W-:-:S12]  /*20d0*/  FADD.FTZ R14, R5, R14 ;  /* 0x0000000e050e7221 */ /* 0x004fd80000010000 */
[----:B------:R-:W-:Y:S05]  /*20e0*/  @P0 BRA `(.L_x_930) ;  /* 0x0000000000500947 */ /* 0x000fea0003800000 */
[----:B------:R-:W2:Y:S01]  /*20f0*/  LDCU UR4, c[0x0][0x410] ;  /* 0x00008200ff0477ac */ /* 0x000ea20008000800 */
[----:B------:R-:W3:Y:S01]  /*2100*/  LDCU.64 UR8, c[0x0][0x438] ;  /* 0x00008700ff0877ac */ /* 0x000ee20008000a00 */
[----:B--2---:R-:W-:Y:S01]  /*2110*/  FMUL.FTZ R0, R14, UR4 ;  /* 0x000000040e007c20 */ /* 0x004fe20008410000 */
[----:B---3--:R-:W-:-:S04]  /*2120*/  UISETP.NE.U32.AND UP0, UPT, UR8, URZ, UPT ;  /* 0x000000ff0800728c */ /* 0x008fc8000bf05070 */
[----:B------:R2:W-:Y:S01]  /*2130*/  STL [R1+0x1c], R0 ;  /* 0x00001c0001007387 */ /* 0x0005e20000100800 */
[----:B------:R-:W-:-:S09]  /*2140*/  UISETP.NE.AND.EX UP0, UPT, UR9, URZ, UPT, UP0 ;  /* 0x000000ff0900728c */ /* 0x000fd2000bf05300 */
[----:B--2---:R-:W-:Y:S05]  /*2150*/  BRA.U !UP0, `(.L_x_932) ;  /* 0x00000001082c7547 */ /* 0x004fea000b800000 */
[----:B------:R-:W2:Y:S01]  /*2160*/  LDCU UR9, c[0x0][0x440] ;  /* 0x00008800ff0977ac */ /* 0x000ea20008000800 */
[----:B------:R-:W3:Y:S01]  /*2170*/  LDCU.64 UR4, c[0x0][0x438] ;  /* 0x00008700ff0477ac */ /* 0x000ee20008000a00 */
[----:B------:R-:W-:-:S04]  /*2180*/  UIADD3 UR7, UPT, UPT, UR40, -UR38, URZ ;  /* 0x8000002628077290 */ /* 0x000fc8000fffe0ff */
[----:B--2---:R-:W-:-:S04]  /*2190*/  UIMAD UR8, UR44, UR9, UR7 ;  /* 0x000000092c0872a4 */ /* 0x004fc8000f8e0207 */
[----:B------:R-:W-:-:S04]  /*21a0*/  UIMAD UR8, UR8, UR9, UR7 ;  /* 0x00000009080872a4 */ /* 0x000fc8000f8e0207 */
[----:B---3--:R-:W-:-:S06]  /*21b0*/  UIMAD.WIDE UR4, UR8, 0x4, UR4 ;  /* 0x00000004080478a5 */ /* 0x008fcc000f8e0204 */
[----:B------:R-:W-:Y:S02]  /*21c0*/  IMAD.U32 R4, RZ, RZ, UR4 ;  /* 0x00000004ff047e24 */ /* 0x000fe4000f8e00ff */
[----:B-1----:R-:W-:-:S05]  /*21d0*/  IMAD.U32 R5, RZ, RZ, UR5 ;  /* 0x00000005ff057e24 */ /* 0x002fca000f8e00ff */
[----:B------:R-:W2:Y:S02]  /*21e0*/  LDG.E R4, desc[UR36][R4.64] ;  /* 0x0000002404047981 */ /* 0x000ea4000c1e1900 */
[----:B--2---:R-:W-:-:S05]  /*21f0*/  FADD.FTZ R0, R0, R4 ;  /* 0x0000000400007221 */ /* 0x004fca0000010000 */
[----:B------:R2:W-:Y:S02]  /*2200*/  STL [R1+0x1c], R0 ;  /* 0x00001c0001007387 */ /* 0x0005e40000100800 */
.L_x_932:
[----:B--2---:R-:W2:Y:S04]  /*2210*/  LDL R0, [R1+0x1c] ;  /* 0x00001c0001007983 */ /* 0x004ea80000100800 */
[----:B--2---:R3:W-:Y:S02]  /*2220*/  STS [UR6+-0x4], R0 ;  /* 0xfffffc00ff007988 */ /* 0x0047e40008000806 */
.L_x_930:
[----:B------:R-:W-:Y:S05]  /*2230*/  WARPSYNC.ALL ;  /* 0x0000000000007948 */ /* 0x000fea0003800000 */
[----:B------:R-:W-:Y:S01]  /*2240*/  BAR.SYNC.DEFER_BLOCKING 0x0 ;  /* 0x0000000000007b1d */ /* 0x000fe20000010000 */
[----:B------:R-:W-:Y:S01]  /*2250*/  ULEA UR34, UR10, UR34, 0x18 ;  /* 0x000000220a227291 */ /* 0x000fe2000f8ec0ff */
[----:B------:R-:W-:-:S04]  /*2260*/  R2UR UR24, R112 ;  /* 0x00000000701872ca */ /* 0x000fc800000e0000 */
[----:B------:R-:W5:Y:S02]  /*2270*/  LDCU UR35, c[0x0][0x40c] ;  /* 0x00008180ff2377ac */ /* 0x000f640008000800 */
[----:B------:R-:W0:Y:S01]  /*2280*/  S2UR UR76, SR_CTAID.X ;  /* 0x00000000004c79c3 */ /* 0x000e220000002500 */
[----:B------:R-:W0:Y:S06]  /*2290*/  LDCU UR43, c[0x0][0x3f0] ;  /* 0x00007e00ff2b77ac */ /* 0x000e2c0008000800 */
[----:B------:R-:W-:-:S04]  /*22a0*/  UIADD3 UR31, UPT, UPT, UR40, 0x1f, -UR24 ;  /* 0x0000001f281f7890 */ /* 0x000fc8000fffe818 */
[----:B------:R-:W-:-:S04]  /*22b0*/  USHF.R.S32.HI UR32, URZ, 0x1f, UR31 ;  /* 0x0000001fff207899 */ /* 0x000fc8000801141f */
[----:B------:R-:W-:Y:S01]  /*22c0*/  ULEA.HI UR75, UR32, UR31, URZ, 0x5 ;  /* 0x0000001f204b7291 */ /* 0x000fe2000f8f28ff */
[----:B------:R-:W3:Y:S01]  /*22d0*/  LDS.128 R24, [UR34+0x1b0] ;  /* 0x0001b022ff187984 */ /* 0x000ee20008000c00 */
[----:B-----5:R-:W-:Y:S02]  /*22e0*/  UISETP.NE.AND UP0, UPT, UR35, URZ, UPT ;  /* 0x000000ff2300728c */ /* 0x020fe4000bf05270 */
[----:B------:R-:W-:Y:S01]  /*22f0*/  ULOP3.LUT UR75, UR75, 0xffffffe0, URZ, 0xc0, !UPT ;  /* 0xffffffe04b4b7892 */ /* 0x000fe2000f8ec0ff */
[----:B-1----:R-:W1:Y:S01]  /*2300*/  LDS.128 R20, [UR34+0x1a0] ;  /* 0x0001a022ff147984 */ /* 0x002e620008000c00 */
[----:B0-----:R-:W-:-:S03]  /*2310*/  UIMAD UR42, UR42, UR43, UR76 ;  /* 0x0000002b2a2a72a4 */ /* 0x001fc6000f8e024c */
[----:B----4-:R-:W-:Y:S01]  /*2320*/  LDS.128 R28, [UR34+0x1c0] ;  /* 0x0001c022ff1c7984 */ /* 0x010fe20008000c00 */
[----:B------:R-:W-:-:S03]  /*2330*/  UIMAD UR44, UR42, 0x70, URZ ;  /* 0x000000702a2c78a4 */ /* 0x000fc6000f8e02ff */
[----:B------:R-:W0:Y:S04]  /*2340*/  LDS.128 R48, [UR34+0x150] ;  /* 0x00015022ff307984 */ /* 0x000e280008000c00 */
[----:B------:R-:W4:Y:S04]  /*2350*/  LDS.128 R8, [UR34+0x170] ;  /* 0x00017022ff087984 */ /* 0x000f280008000c00 */
[----:B------:R-:W5:Y:S04]  /*2360*/  LDS.128 R12, [UR34+0x180] ;  /* 0x00018022ff0c7984 */ /* 0x000f680008000c00 */
[----:B--2---:R-:W2:Y:S04]  /*2370*/  LDS.128 R16, [UR34+0x190] ;  /* 0x00019022ff107984 */ /* 0x004ea80008000c00 */
[----:B------:R-:W-:Y:S04]  /*2380*/  LDS.128 R4, [UR34+0x160] ;  /* 0x00016022ff047984 */ /* 0x000fe80008000c00 */
[----:B------:R-:W-:Y:S04]  /*2390*/  LDS.128 R32, [UR34+0x1d0] ;  /* 0x0001d022ff207984 */ /* 0x000fe80008000c00 */
[----:B------:R-:W-:Y:S01]  /*23a0*/  LDS.128 R36, [UR34+0x1e0] ;  /* 0x0001e022ff247984 */ /* 0x000fe20008000c00 */
[----:B---3--:R-:W-:-:S03]  /*23b0*/  R2UR UR47, R27 ;  /* 0x000000001b2f72ca */ /* 0x008fc600000e0000 */
[----:B------:R-:W-:Y:S01]  /*23c0*/  LDS.128 R40, [UR34+0x1f0] ;  /* 0x0001f022ff287984 */ /* 0x000fe20008000c00 */
[----:B------:R-:W-:Y:S02]  /*23d0*/  R2UR UR48, R26 ;  /* 0x000000001a3072ca */ /* 0x000fe400000e0000 */
[----:B------:R-:W-:Y:S01]  /*23e0*/  R2UR UR49, R25 ;  /* 0x00000000193172ca */ /* 0x000fe200000e0000 */
[----:B------:R-:W-:Y:S01]  /*23f0*/  LDS.128 R44, [UR34+0x200] ;  /* 0x00020022ff2c7984 */ /* 0x000fe20008000c00 */
[----:B------:R-:W-:Y:S02]  /*2400*/  R2UR UR50, R24 ;  /* 0x00000000183272ca */ /* 0x000fe400000e0000 */
[----:B-1----:R-:W-:Y:S01]  /*2410*/  R2UR UR51, R23 ;  /* 0x00000000173372ca */ /* 0x002fe200000e0000 */
[----:B------:R-:W1:Y:S01]  /*2420*/  LDS.128 R24, [UR34+0x40] ;  /* 0x00004022ff187984 */ /* 0x000e620008000c00 */
[----:B------:R-:W-:Y:S02]  /*2430*/  R2UR UR52, R22 ;  /* 0x00000000163472ca */ /* 0x000fe400000e0000 */
[----:B------:R-:W-:Y:S01]  /*2440*/  R2UR UR53, R21 ;  /* 0x00000000153572ca */ /* 0x000fe200000e0000 */
[----:B0-----:R-:W-:Y:S01]  /*2450*/  STL [R1+0x17c], R48 ;  /* 0x00017c3001007387 */ /* 0x001fe20000100800 */
[----:B------:R-:W-:Y:S01]  /*2460*/  R2UR UR54, R20 ;  /* 0x00000000143672ca */ /* 0x000fe200000e0000 */
[----:B------:R-:W-:Y:S01]  /*2470*/  IMAD.MOV.U32 R3, RZ, RZ, R50 ;  /* 0x000000ffff037224 */ /* 0x000fe200078e0032 */
[----:B------:R-:W-:Y:S01]  /*2480*/  R2UR UR4, R31 ;  /* 0x000000001f0472ca */ /* 0x000fe200000e0000 */
[----:B------:R-:W0:Y:S01]  /*2490*/  LDS.128 R20, [UR34+0x50] ;  /* 0x00005022ff147984 */ /* 0x000e220008000c00 */
[----:B------:R-:W-:-:S02]  /*24a0*/  R2UR UR5, R30 ;  /* 0x000000001e0572ca */ /* 0x000fc400000e0000 */
[----:B------:R-:W-:Y:S02]  /*24b0*/  R2UR UR45, R29 ;  /* 0x000000001d2d72ca */ /* 0x000fe400000e0000 */
[----:B------:R-:W-:Y:S02]  /*24c0*/  R2UR UR46, R28 ;  /* 0x000000001c2e72ca */ /* 0x000fe400000e0000 */
[----:B------:R-:W3:Y:S01]  /*24d0*/  LDS.128 R28, [UR34+0x60] ;  /* 0x00006022ff1c7984 */ /* 0x000ee20008000c00 */
[----:B----4-:R-:W-:Y:S02]  /*24e0*/  R2UR UR63, R11 ;  /* 0x000000000b3f72ca */ /* 0x010fe400000e0000 */
[----:B------:R-:W-:Y:S02]  /*24f0*/  R2UR UR64, R10 ;  /* 0x000000000a4072ca */ /* 0x000fe400000e0000 */
[----:B------:R-:W-:Y:S02]  /*2500*/  R2UR UR65, R9 ;  /* 0x00000000094172ca */ /* 0x000fe400000e0000 */
[----:B------:R-:W-:-:S02]  /*2510*/  R2UR UR66, R8 ;  /* 0x00000000084272ca */ /* 0x000fc400000e0000 */
[----:B-----5:R-:W-:Y:S01]  /*2520*/  R2UR UR59, R15 ;  /* 0x000000000f3b72ca */ /* 0x020fe200000e0000 */
[----:B------:R-:W4:Y:S01]  /*2530*/  LDS.128 R8, [UR34+0x210] ;  /* 0x00021022ff087984 */ /* 0x000f220008000c00 */
[----:B------:R-:W-:Y:S02]  /*2540*/  R2UR UR60, R14 ;  /* 0x000000000e3c72ca */ /* 0x000fe400000e0000 */
[----:B------:R-:W-:Y:S02]  /*2550*/  R2UR UR61, R13 ;  /* 0x000000000d3d72ca */ /* 0x000fe400000e0000 */
[----:B------:R-:W-:Y:S02]  /*2560*/  R2UR UR62, R12 ;  /* 0x000000000c3e72ca */ /* 0x000fe400000e0000 */
[----:B--2---:R-:W-:Y:S01]  /*2570*/  R2UR UR55, R19 ;  /* 0x00000000133772ca */ /* 0x004fe200000e0000 */
[----:B------:R-:W-:Y:S01]  /*2580*/  LDS.128 R12, [UR34+0x220] ;  /* 0x00022022ff0c7984 */ /* 0x000fe20008000c00 */
[----:B------:R-:W-:-:S02]  /*2590*/  R2UR UR56, R18 ;  /* 0x00000000123872ca */ /* 0x000fc400000e0000 */
[----:B------:R-:W-:Y:S02]  /*25a0*/  R2UR UR57, R17 ;  /* 0x00000000113972ca */ /* 0x000fe400000e0000 */
[----:B------:R-:W-:Y:S01]  /*25b0*/  R2UR UR58, R16 ;  /* 0x00000000103a72ca */ /* 0x000fe200000e0000 */
[----:B-1----:R-:W-:Y:S01]  /*25c0*/  STL.64 [R1+0x160], R24 ;  /* 0x0001601801007387 */ /* 0x002fe20000100a00 */
[----:B------:R-:W-:Y:S02]  /*25d0*/  R2UR UR68, R6 ;  /* 0x00000000064472ca */ /* 0x000fe400000e0000 */
[----:B------:R-:W-:Y:S01]  /*25e0*/  R2UR UR70, R4 ;  /* 0x00000000044672ca */ /* 0x000fe200000e0000 */
[----:B------:R-:W-:Y:S01]  /*25f0*/  STL.64 [R1+0x168], R26 ;  /* 0x0001681a01007387 */ /* 0x000fe20000100a00 */
[----:B------:R-:W-:Y:S01]  /*2600*/  IMAD.MOV.U32 R4, RZ, RZ, R51 ;  /* 0x000000ffff047224 */ /* 0x000fe200078e0033 */
[----:B------:R-:W-:Y:S02]  /*2610*/  MOV R0, R49 ;  /* 0x0000003100007202 */ /* 0x000fe40000000f00 */
[----:B------:R-:W1:Y:S01]  /*2620*/  LDS.128 R24, [UR34+0x70] ;  /* 0x00007022ff187984 */ /* 0x000e620008000c00 */
[----:B------:R-:W-:-:S02]  /*2630*/  R2UR UR67, R7 ;  /* 0x00000000074372ca */ /* 0x000fc400000e0000 */
[----:B------:R-:W-:Y:S01]  /*2640*/  R2UR UR69, R5 ;  /* 0x00000000054572ca */ /* 0x000fe200000e0000 */
[----:B0-----:R-:W-:Y:S01]  /*2650*/  STL.64 [R1+0x150], R20 ;  /* 0x0001501401007387 */ /* 0x001fe20000100a00 */
[----:B------:R-:W-:Y:S02]  /*2660*/  R2UR UR6, R35 ;  /* 0x00000000230672ca */ /* 0x000fe400000e0000 */
[----:B------:R-:W-:Y:S01]  /*2670*/  R2UR UR7, R34 ;  /* 0x00000000220772ca */ /* 0x000fe200000e0000 */
[----:B------:R-:W-:Y:S01]  /*2680*/  STL.64 [R1+0x158], R22 ;  /* 0x0001581601007387 */ /* 0x000fe20000100a00 */
[----:B------:R-:W-:Y:S02]  /*2690*/  R2UR UR8, R33 ;  /* 0x00000000210872ca */ /* 0x000fe400000e0000 */
[----:B------:R-:W-:Y:S01]  /*26a0*/  R2UR UR9, R32 ;  /* 0x00000000200972ca */ /* 0x000fe200000e0000 */
[----:B------:R-:W0:Y:S01]  /*26b0*/  LDS.128 R20, [UR34+0x80] ;  /* 0x00008022ff147984 */ /* 0x000e220008000c00 */
[----:B------:R-:W-:-:S02]  /*26c0*/  R2UR UR10, R39 ;  /* 0x00000000270a72ca */ /* 0x000fc400000e0000 */
[----:B------:R-:W-:Y:S01]  /*26d0*/  R2UR UR11, R38 ;  /* 0x00000000260b72ca */ /* 0x000fe200000e0000 */
[----:B---3--:R-:W-:Y:S01]  /*26e0*/  STL.64 [R1+0x140], R28 ;  /* 0x0001401c01007387 */ /* 0x008fe20000100a00 */
[----:B------:R-:W-:Y:S02]  /*26f0*/  R2UR UR12, R37 ;  /* 0x00000000250c72ca */ /* 0x000fe400000e0000 */
[----:B------:R-:W-:Y:S01]  /*2700*/  R2UR UR13, R36 ;  /* 0x00000000240d72ca */ /* 0x000fe200000e0000 */
[----:B------:R-:W-:Y:S01]  /*2710*/  STL.64 [R1+0x148], R30 ;  /* 0x0001481e01007387 */ /* 0x000fe20000100a00 */
[----:B------:R-:W-:Y:S02]  /*2720*/  R2UR UR14, R43 ;  /* 0x000000002b0e72ca */ /* 0x000fe400000e0000 */
[----:B------:R-:W-:Y:S01]  /*2730*/  R2UR UR15, R42 ;  /* 0x000000002a0f72ca */ /* 0x000fe200000e0000 */
[----:B------:R-:W2:Y:S01]  /*2740*/  LDS.128 R28, [UR34+0x90] ;  /* 0x00009022ff1c7984 */ /* 0x000ea20008000c00 */
[----:B------:R-:W-:-:S02]  /*2750*/  R2UR UR16, R41 ;  /* 0x00000000291072ca */ /* 0x000fc400000e0000 */
[----:B------:R-:W-:Y:S01]  /*2760*/  R2UR UR17, R40 ;  /* 0x00000000281172ca */ /* 0x000fe200000e0000 */
[----:B------:R-:W3:Y:S01]  /*2770*/  LDS.128 R16, [UR34+0x230] ;  /* 0x00023022ff107984 */ /* 0x000ee20008000c00 */
[----:B------:R-:W-:Y:S02]  /*2780*/  R2UR UR18, R47 ;  /* 0x000000002f1272ca */ /* 0x000fe400000e0000 */
[----:B------:R-:W-:Y:S01]  /*2790*/  R2UR UR19, R46 ;  /* 0x000000002e1372ca */ /* 0x000fe200000e0000 */
[----:B------:R-:W5:Y:S01]  /*27a0*/  S2R R6, SR_TID.X ;  /* 0x0000000000067919 */ /* 0x000f620000002100 */
[----:B------:R-:W-:Y:S02]  /*27b0*/  R2UR UR20, R45 ;  /* 0x000000002d1472ca */ /* 0x000fe400000e0000 */
[----:B------:R-:W-:Y:S02]  /*27c0*/  R2UR UR21, R44 ;  /* 0x000000002c1572ca */ /* 0x000fe400000e0000 */
[----:B----4-:R-:W-:-:S02]  /*27d0*/  R2UR UR22, R11 ;  /* 0x000000000b1672ca */ /* 0x010fc400000e0000 */
[----:B------:R-:W-:Y:S01]  /*27e0*/  R2UR UR23, R10 ;  /* 0x000000000a1772ca */ /* 0x000fe200000e0000 */
[----:B-1----:R-:W-:Y:S01]  /*27f0*/  STL.64 [R1+0x130], R24 ;  /* 0x0001301801007387 */ /* 0x002fe20000100a00 */
[----:B------:R-:W-:Y:S02]  /*2800*/  R2UR UR24, R9 ;  /* 0x00000000091872ca */ /* 0x000fe400000e0000 */
[----:B------:R-:W-:Y:S01]  /*2810*/  R2UR UR25, R8 ;  /* 0x00000000081972ca */ /* 0x000fe200000e0000 */
[----:B------:R-:W-:Y:S01]  /*2820*/  STL.64 [R1+0x138], R26 ;  /* 0x0001381a01007387 */ /* 0x000fe20000100a00 */
[----:B------:R-:W-:Y:S02]  /*2830*/  R2UR UR26, R15 ;  /* 0x000000000f1a72ca */ /* 0x000fe400000e0000 */
[----:B------:R-:W-:Y:S01]  /*2840*/  R2UR UR27, R14 ;  /* 0x000000000e1b72ca */ /* 0x000fe200000e0000 */
[----:B------:R-:W1:Y:S01]  /*2850*/  LDS.128 R24, [UR34+0xa0] ;  /* 0x0000a022ff187984 */ /* 0x000e620008000c00 */
[----:B------:R-:W-:-:S02]  /*2860*/  R2UR UR28, R13 ;  /* 0x000000000d1c72ca */ /* 0x000fc400000e0000 */
[----:B------:R-:W-:Y:S01]  /*2870*/  R2UR UR29, R12 ;  /* 0x000000000c1d72ca */ /* 0x000fe200000e0000 */
[----:B0-----:R-:W-:Y:S01]  /*2880*/  STL.64 [R1+0x120], R20 ;  /* 0x0001201401007387 */ /* 0x001fe20000100a00 */
[----:B------:R-:W-:Y:S02]  /*2890*/  R2UR UR71, R4 ;  /* 0x00000000044772ca */ /* 0x000fe400000e0000 */
[----:B------:R-:W-:Y:S01]  /*28a0*/  R2UR UR72, R3 ;  /* 0x00000000034872ca */ /* 0x000fe200000e0000 */
[----:B------:R-:W-:Y:S01]  /*28b0*/  STL.64 [R1+0x128], R22 ;  /* 0x0001281601007387 */ /* 0x000fe20000100a00 */
[----:B------:R-:W-:-:S03]  /*28c0*/  R2UR UR73, R0 ;  /* 0x00000000004972ca */ /* 0x000fc600000e0000 */
[----:B------:R-:W0:Y:S04]  /*28d0*/  LDS.128 R20, [UR34+0xb0] ;  /* 0x0000b022ff147984 */ /* 0x000e280008000c00 */
[----:B--2---:R-:W-:Y:S01]  /*28e0*/  STL.64 [R1+0x110], R28 ;  /* 0x0001101c01007387 */ /* 0x004fe20000100a00 */
[----:B-----5:R-:W-:-:S03]  /*28f0*/  ISETP.GE.AND P0, PT, R6, UR75, PT ;  /* 0x0000004b06007c0c */ /* 0x020fc6000bf06270 */
[----:B------:R-:W-:Y:S01]  /*2900*/  STL.64 [R1+0x118], R30 ;  /* 0x0001181e01007387 */ /* 0x000fe20000100a00 */
[----:B---3--:R-:W-:Y:S02]  /*2910*/  R2UR UR30, R19 ;  /* 0x00000000131e72ca */ /* 0x008fe400000e0000 */
[----:B------:R-:W-:Y:S01]  /*2920*/  R2UR UR31, R18 ;  /* 0x00000000121f72ca */ /* 0x000fe200000e0000 */
[----:B------:R-:W2:Y:S01]  /*2930*/  LDS.128 R28, [UR34+0xc0] ;  /* 0x0000c022ff1c7984 */ /* 0x000ea20008000c00 */
[----:B------:R-:W-:Y:S02]  /*2940*/  R2UR UR32, R17 ;  /* 0x00000000112072ca */ /* 0x000fe400000e0000 */
[----:B------:R-:W-:Y:S01]  /*2950*/  R2UR UR33, R16 ;  /* 0x00000000102172ca */ /* 0x000fe200000e0000 */
[----:B-1----:R-:W-:Y:S04]  /*2960*/  STL.64 [R1+0x100], R24 ;  /* 0x0001001801007387 */ /* 0x002fe80000100a00 */
[----:B------:R-:W-:Y:S04]  /*2970*/  STL.64 [R1+0x108], R26 ;  /* 0x0001081a01007387 */ /* 0x000fe80000100a00 */
[----:B------:R-:W1:Y:S04]  /*2980*/  LDS.128 R24, [UR34+0xd0] ;  /* 0x0000d022ff187984 */ /* 0x000e680008000c00 */
[----:B0-----:R-:W-:Y:S04]  /*2990*/  STL.64 [R1+0xf0], R20 ;  /* 0x0000f01401007387 */ /* 0x001fe80000100a00 */
[----:B------:R-:W-:Y:S04]  /*29a0*/  STL.64 [R1+0xf8], R22 ;  /* 0x0000f81601007387 */ /* 0x000fe80000100a00 */
[----:B------:R-:W0:Y:S04]  /*29b0*/  LDS.128 R20, [UR34+0xe0] ;  /* 0x0000e022ff147984 */ /* 0x000e280008000c00 */
[----:B--2---:R-:W-:Y:S04]  /*29c0*/  STL.64 [R1+0xe0], R28 ;  /* 0x0000e01c01007387 */ /* 0x004fe80000100a00 */
[----:B------:R-:W-:Y:S04]  /*29d0*/  STL.64 [R1+0xe8], R30 ;  /* 0x0000e81e01007387 */ /* 0x000fe80000100a00 */
[----:B------:R-:W2:Y:S04]  /*29e0*/  LDS.128 R28, [UR34+0xf0] ;  /* 0x0000f022ff1c7984 */ /* 0x000ea80008000c00 */
        /* <DEDUP_REMOVED lines=15> */
[----:B--2---:R2:W-:Y:S04]  /*2ae0*/  STL.64 [R1+0x80], R28 ;  /* 0x0000801c01007387 */ /* 0x0045e80000100a00 */
[----:B------:R2:W-:Y:S04]  /*2af0*/  STL.64 [R1+0x88], R30 ;  /* 0x0000881e01007387 */ /* 0x0005e80000100a00 */
[----:B-1----:R2:W-:Y:S04]  /*2b00*/  STL.64 [R1+0x70], R24 ;  /* 0x0000701801007387 */ /* 0x0025e80000100a00 */
[----:B------:R2:W-:Y:S04]  /*2b10*/  STL.64 [R1+0x78], R26 ;  /* 0x0000781a01007387 */ /* 0x0005e80000100a00 */
[----:B0-----:R2:W-:Y:S04]  /*2b20*/  STL.64 [R1+0x60], R20 ;  /* 0x0000601401007387 */ /* 0x0015e80000100a00 */
[----:B------:R2:W-:Y:S01]  /*2b30*/  STL.64 [R1+0x68], R22 ;  /* 0x0000681601007387 */ /* 0x0005e20000100a00 */
[----:B------:R-:W-:Y:S05]  /*2b40*/  BRA.U UP0, `(.L_x_933) ;  /* 0x0000000100a87547 */ /* 0x000fea000b800000 */
[----:B------:R-:W0:Y:S04]  /*2b50*/  LDS.128 R8, [UR34+0x240] ;  /* 0x00024022ff087984 */ /* 0x000e280008000c00 */
[----:B------:R-:W1:Y:S04]  /*2b60*/  LDS.128 R12, [UR34+0x250] ;  /* 0x00025022ff0c7984 */ /* 0x000e680008000c00 */
[----:B------:R-:W3:Y:S04]  /*2b70*/  LDS.128 R16, [UR34+0x260] ;  /* 0x00026022ff107984 */ /* 0x000ee80008000c00 */
[----:B------:R-:W-:Y:S04]  /*2b80*/  LDS.128 R244, [UR34+0x290] ;  /* 0x00029022fff47984 */ /* 0x000fe80008000c00 */
[----:B--2---:R-:W-:Y:S04]  /*2b90*/  LDS.128 R20, [UR34+0x2d0] ;  /* 0x0002d022ff147984 */ /* 0x004fe80008000c00 */
[----:B------:R-:W-:Y:S04]  /*2ba0*/  LDS.128 R24, [UR34+0x2e0] ;  /* 0x0002e022ff187984 */ /* 0x000fe80008000c00 */
[----:B------:R-:W-:Y:S04]  /*2bb0*/  LDS.128 R28, [UR34+0x2f0] ;  /* 0x0002f022ff1c7984 */ /* 0x000fe80008000c00 */
[----:B------:R-:W-:Y:S04]  /*2bc0*/  LDS.128 R32, [UR34+0x300] ;  /* 0x00030022ff207984 */ /* 0x000fe80008000c00 */
[----:B------:R-:W-:Y:S04]  /*2bd0*/  LDS.128 R36, [UR34+0x310] ;  /* 0x00031022ff247984 */ /* 0x000fe80008000c00 */
[----:B------:R-:W-:Y:S04]  /*2be0*/  LDS.128 R40, [UR34+0x320] ;  /* 0x00032022ff287984 */ /* 0x000fe80008000c00 */
[----:B0-----:R-:W-:Y:S04]  /*2bf0*/  STL.64 [R1+0x50], R8 ;  /* 0x0000500801007387 */ /* 0x001fe80000100a00 */
[----:B------:R-:W-:Y:S04]  /*2c00*/  STL.64 [R1+0x58], R10 ;  /* 0x0000580a01007387 */ /* 0x000fe80000100a00 */
[----:B------:R-:W0:Y:S04]  /*2c10*/  LDS.128 R8, [UR34+0x270] ;  /* 0x00027022ff087984 */ /* 0x000e280008000c00 */
[----:B-1----:R-:W-:Y:S04]  /*2c20*/  STL.64 [R1+0x40], R12 ;  /* 0x0000400c01007387 */ /* 0x002fe80000100a00 */
[----:B------:R-:W-:Y:S04]  /*2c30*/  STL.64 [R1+0x48], R14 ;  /* 0x0000480e01007387 */ /* 0x000fe80000100a00 */
[----:B------:R-:W1:Y:S04]  /*2c40*/  LDS.128 R12, [UR34+0x280] ;  /* 0x00028022ff0c7984 */ /* 0x000e680008000c00 */
[----:B---3--:R3:W-:Y:S04]  /*2c50*/  STL.64 [R1+0x30], R16 ;  /* 0x0000301001007387 */ /* 0x0087e80000100a00 */
[----:B------:R3:W-:Y:S04]  /*2c60*/  STL.64 [R1+0x38], R18 ;  /* 0x0000381201007387 */ /* 0x0007e80000100a00 */
[----:B------:R-:W4:Y:S04]  /*2c70*/  LDS.128 R16, [UR34+0x2c0] ;  /* 0x0002c022ff107984 */ /* 0x000f280008000c00 */
[----:B------:R-:W2:Y:S04]  /*2c80*/  LDS.128 R44, [UR34+0x330] ;  /* 0x00033022ff2c7984 */ /* 0x000ea80008000c00 */
[----:B------:R-:W2:Y:S04]  /*2c90*/  LDS.128 R48, [UR34+0x340] ;  /* 0x00034022ff307984 */ /* 0x000ea80008000c00 */
[----:B------:R-:W2:Y:S04]  /*2ca0*/  LDS.128 R52, [UR34+0x350] ;  /* 0x00035022ff347984 */ /* 0x000ea80008000c00 */
[----:B0-----:R3:W-:Y:S04]  /*2cb0*/  STL.64 [R1+0x20], R8 ;  /* 0x0000200801007387 */ /* 0x0017e80000100a00 */
[----:B------:R3:W-:Y:S04]  /*2cc0*/  STL.64 [R1+0x28], R10 ;  /* 0x0000280a01007387 */ /* 0x0007e80000100a00 */
[----:B------:R-:W0:Y:S04]  /*2cd0*/  LDS.128 R8, [UR34+0x2a0] ;  /* 0x0002a022ff087984 */ /* 0x000e280008000c00 */
[----:B-1----:R3:W-:Y:S04]  /*2ce0*/  STL.64 [R1], R12 ;  /* 0x0000000c01007387 */ /* 0x0027e80000100a00 */
[----:B------:R3:W-:Y:S04]  /*2cf0*/  STL.64 [R1+0x8], R14 ;  /* 0x0000080e01007387 */ /* 0x0007e80000100a00 */
        /* <DEDUP_REMOVED lines=15> */
.L_x_933:
[----:B------:R-:W-:Y:S04]  /*2df0*/  BSSY.RECONVERGENT B1, `(.L_x_934) ;  /* 0x0000f4f000017945 */ /* 0x000fe80003800200 */
[----:B------:R-:W-:Y:S05]  /*2e00*/  @P0 BRA `(.L_x_935) ;  /* 0x000000f400340947 */ /* 0x000fea0003800000 */
[----:B------:R-:W1:Y:S01]  /*2e10*/  LDC R3, c[0x0][0x3f4] ;  /* 0x0000fd00ff037b82 */ /* 0x000e620000000800 */
[----:B------:R-:W3:Y:S01]  /*2e20*/  LDCU.64 UR34, c[0x0][0x420] ;  /* 0x00008400ff2277ac */ /* 0x000ee20008000a00 */
[----:B------:R-:W-:Y:S01]  /*2e30*/  R2UR UR77, R112 ;  /* 0x00000000704d72ca */ /* 0x000fe200000e0000 */
[----:B------:R-:W4:Y:S05]  /*2e40*/  LDCU UR43, c[0x0][0x408] ;  /* 0x00008100ff2b77ac */ /* 0x000f2a0008000800 */
[----:B------:R-:W5:Y:S07]  /*2e50*/  S2UR UR42, SR_CTAID.Y ;  /* 0x00000000002a79c3 */ /* 0x000f6e0000002600 */
[----:B------:R-:W-:Y:S01]  /*2e60*/  VIADD R250, R6, UR77 ;  /* 0x0000004d06fa7c36 */ /* 0x000fe20008000000 */
[----:B---3--:R-:W-:-:S04]  /*2e70*/  ISETP.NE.U32.AND P0, PT, RZ, UR34, PT ;  /* 0x00000022ff007c0c */ /* 0x008fc8000bf05070 */
[----:B------:R-:W-:Y:S02]  /*2e80*/  ISETP.NE.AND.EX P0, PT, RZ, UR35, PT, P0 ;  /* 0x00000023ff007c0c */ /* 0x000fe4000bf05300 */
[----:B-1----:R-:W-:-:S05]  /*2e90*/  IABS R0, R3 ;  /* 0x0000000300007213 */ /* 0x002fca0000000000 */
[----:B------:R-:W-:Y:S02]  /*2ea0*/  IMAD.MOV.U32 R113, RZ, RZ, R0 ;  /* 0x000000ffff717224 */ /* 0x000fe400078e0000 */
[----:B-----5:R-:W-:Y:S01]  /*2eb0*/  IMAD R3, R3, UR42, RZ ;  /* 0x0000002a03037c24 */ /* 0x020fe2000f8e02ff */
[----:B------:R-:W1:Y:S01]  /*2ec0*/  LDCU UR42, c[0x0][0x440] ;  /* 0x00008800ff2a77ac */ /* 0x000e620008000800 */
[----:B------:R-:W3:Y:S01]  /*2ed0*/  I2F.RP R7, R113 ;  /* 0x0000007100077306 */ /* 0x000ee20000209400 */
[----:B------:R-:W4:Y:S02]  /*2ee0*/  LDC R0, c[0x0][0x430] ;  /* 0x00010c00ff007b82 */ /* 0x000f240000000800 */
[----:B------:R-:W-:Y:S02]  /*2ef0*/  IADD3 R112, P1, P2, R3, UR34, R250 ;  /* 0x0000002203707c10 */ /* 0x000fe4000fa3e0fa */
[----:B------:R-:W-:-:S03]  /*2f00*/  SHF.R.S32.HI R3, RZ, 0x1f, R3 ;  /* 0x0000001fff037819 */ /* 0x000fc60000011403 */
[----:B------:R-:W-:Y:S01]  /*2f10*/  STL [R1+0x10], R112 ;  /* 0x0000107001007387 */ /* 0x000fe20000100800 */
[----:B------:R-:W-:Y:S01]  /*2f20*/  IADD3.X R252, PT, PT, R3, UR35, RZ, P1, P2 ;  /* 0x0000002303fc7c10 */ /* 0x000fe20008fe44ff */
[----:B---3--:R-:W3:Y:S01]  /*2f30*/  MUFU.RCP R7, R7 ;  /* 0x0000000700077308 */ /* 0x008ee20000001000 */
[----:B-1----:R-:W-:Y:S01]  /*2f40*/  UIMAD UR34, UR76, UR42, UR40 ;  /* 0x0000002a4c2272a4 */ /* 0x002fe2000f8e0228 */
[----:B----4-:R-:W-:Y:S02]  /*2f50*/  VIADD R0, R0, UR43 ;  /* 0x0000002b00007c36 */ /* 0x010fe40008000000 */
[----:B---3--:R-:W-:-:S04]  /*2f60*/  VIADD R4, R7, 0xffffffe ;  /* 0x0ffffffe07047836 */ /* 0x008fc80000000000 */
[----:B------:R1:W3:Y:S02]  /*2f70*/  F2I.FTZ.U32.TRUNC.NTZ R5, R4 ;  /* 0x0000000400057305 */ /* 0x0002e4000021f000 */
[----:B-1----:R-:W-:Y:S02]  /*2f80*/  HFMA2 R4, -RZ, RZ, 0, 0 ;  /* 0x00000000ff047431 */ /* 0x002fe400000001ff */
[----:B---3--:R-:W-:-:S04]  /*2f90*/  IMAD.MOV R7, RZ, RZ, -R5 ;  /* 0x000000ffff077224 */ /* 0x008fc800078e0a05 */
[----:B------:R-:W-:Y:S02]  /*2fa0*/  IMAD R3, R7, R113, RZ ;  /* 0x0000007107037224 */ /* 0x000fe400078e02ff */
[----:B------:R-:W-:Y:S02]  /*2fb0*/  IMAD.U32 R7, RZ, RZ, UR42 ;  /* 0x0000002aff077e24 */ /* 0x000fe4000f8e00ff */
[----:B------:R-:W-:Y:S01]  /*2fc0*/  IMAD.HI.U32 R4, R5, R3, R4 ;  /* 0x0000000305047227 */ /* 0x000fe200078e0004 */
[----:B------:R-:W-:-:S03]  /*2fd0*/  LEA R5, R6, UR74, 0x2 ;  /* 0x0000004a06057c11 */ /* 0x000fc6000f8e10ff */
[----:B------:R-:W-:Y:S01]  /*2fe0*/  IMAD.U32 R3, RZ, RZ, UR77 ;  /* 0x0000004dff037e24 */ /* 0x000fe2000f8e00ff */
[----:B------:R1:W-:Y:S03]  /*2ff0*/  STL [R1+0x170], R4 ;  /* 0x0001700401007387 */ /* 0x0003e60000100800 */
[----:B------:R-:W-:Y:S01]  /*3000*/  VIADD R3, R3, UR75 ;  /* 0x0000004b03037c36 */ /* 0x000fe20008000000 */
[----:B------:R3:W-:Y:S01]  /*3010*/  STL [R1+0x18], R5 ;  /* 0x0000180501007387 */ /* 0x0007e20000100800 */
[----:B-1----:R-:W-:Y:S02]  /*3020*/  IMAD R4, R7, UR34, R250 ;  /* 0x0000002207047c24 */ /* 0x002fe4000f8e02fa */
[----:B------:R-:W-:-:S03]  /*3030*/  VIADD R250, R250, 0x1 ;  /* 0x00000001fafa7836 */ /* 0x000fc60000000000 */
[----:B------:R3:W-:Y:S04]  /*3040*/  STL [R1+0x14], R4 ;  /* 0x0000140401007387 */ /* 0x0007e80000100800 */
[----:B------:R3:W-:Y:S02]  /*3050*/  STL [R1+0x174], R3 ;  /* 0x0001740301007387 */ /* 0x0007e40000100800 */
.L_x_1129:
[----:B-1----:R-:W4:Y:S01]  /*3060*/  LDL R236, [R1+0x170] ;  /* 0x0001700001ec7983 */ /* 0x002f220000100800 */
[----:B------:R-:W1:Y:S03]  /*3070*/  LDC R0, c[0x0][0x3f4] ;  /* 0x0000fd00ff007b82 */ /* 0x000e660000000800 */
[----:B-----5:R-:W5:Y:S01]  /*3080*/  LDL R238, [R1+0x10] ;  /* 0x0000100001ee7983 */ /* 0x020f620000100800 */
[----:B------:R-:W-:Y:S01]  /*3090*/  VIADD R249, R250, 0xffffffff ;  /* 0xfffffffffaf97836 */ /* 0x000fe20000000000 */
[----:B------:R-:W0:Y:S03]  /*30a0*/  LDCU UR34, c[0x0][0x40c] ;  /* 0x00008180ff2277ac */ /* 0x000e260008000800 */
[----:B------:R-:W2:Y:S01]  /*30b0*/  LDC R239, c[0x0][0x3f4] ;  /* 0x0000fd00ffef7b82 */ /* 0x000ea20000000800 */
[----:B---3--:R-:W-:-:S02]  /*30c0*/  IABS R3, R249 ;  /* 0x000000f900037213 */ /* 0x008fc40000000000 */
[----:B-1----:R-:W-:Y:S02]  /*30d0*/  IABS R237, R0 ;  /* 0x0000000000ed7213 */ /* 0x002fe40000000000 */
[----:B--2---:R-:W-:Y:S01]  /*30e0*/  IABS R239, R239 ;  /* 0x000000ef00ef7213 */ /* 0x004fe20000000000 */
[----:B----4-:R-:W-:-:S05]  /*30f0*/  IMAD.HI.U32 R236, R236, R3, RZ ;  /* 0x00000003ecec7227 */ /* 0x010fca00078e00ff */
[----:B------:R-:W-:-:S05]  /*3100*/  IADD3 R236, PT, PT, -R236, RZ, RZ ;  /* 0x000000ffecec7210 */ /* 0x000fca0007ffe1ff */
[----:B------:R-:W-:Y:S02]  /*3110*/  IMAD R3, R237, R236, R3 ;  /* 0x000000eced037224 */ /* 0x000fe400078e0203 */
[----:B-----5:R-:W-:-:S03]  /*3120*/  @P0 IMAD.MOV.U32 R236, RZ, RZ, R238 ;  /* 0x000000ffffec0224 */ /* 0x020fc600078e00ee */
[----:B------:R-:W-:-:S13]  /*3130*/  ISETP.GT.U32.AND P1, PT, R239, R3, PT ;  /* 0x00000003ef00720c */ /* 0x000fda0003f24070 */
[----:B------:R-:W-:-:S05]  /*3140*/  @!P1 IMAD.IADD R3, R3, 0x1, -R237 ;  /* 0x0000000103039824 */ /* 0x000fca00078e0aed */
[----:B------:R-:W-:-:S13]  /*3150*/  ISETP.GT.U32.AND P1, PT, R239, R3, PT ;  /* 0x00000003ef00720c */ /* 0x000fda0003f24070 */
[----:B------:R-:W-:Y:S02]  /*3160*/  @!P1 IMAD.IADD R3, R3, 0x1, -R237 ;  /* 0x0000000103039824 */ /* 0x000fe400078e0aed */
[----:B------:R-:W-:-:S05]  /*3170*/  @P0 IMAD.MOV.U32 R237, RZ, RZ, R252 ;  /* 0x000000ffffed0224 */ /* 0x000fca00078e00fc */
[----:B------:R-:W2:Y:S01]  /*3180*/  @P0 LDG.E.U8 R236, desc[UR36][R236.64] ;  /* 0x00000024ecec0981 */ /* 0x000ea2000c1e1100 */
[----:B------:R-:W-:Y:S01]  /*3190*/  ISETP.GE.AND P1, PT, R249, RZ, PT ;  /* 0x000000fff900720c */ /* 0x000fe20003f26270 */
[----:B0-----:R-:W-:Y:S01]  /*31a0*/  UISETP.NE.AND UP0, UPT, UR34, URZ, UPT ;  /* 0x000000ff2200728c */ /* 0x001fe2000bf05270 */
[----:B------:R-:W-:Y:S01]  /*31b0*/  ISETP.NE.AND P2, PT, R0, RZ, PT ;  /* 0x000000ff0000720c */ /* 0x000fe20003f45270 */
[----:B------:R-:W-:Y:S10]  /*31c0*/  BSSY.RECONVERGENT B0, `(.L_x_936) ;  /* 0x0000df8000007945 */ /* 0x000ff40003800200 */
[----:B------:R-:W-:-:S02]  /*31d0*/  @!P1 IMAD.MOV R3, RZ, RZ, -R3 ;  /* 0x000000ffff039224 */ /* 0x000fc400078e0a03 */
[----:B------:R-:W-:Y:S02]  /*31e0*/  @!P2 LOP3.LUT R3, RZ, R0, RZ, 0x33, !PT ;  /* 0x00000000ff03a212 */ /* 0x000fe400078e33ff */
[----:B--2---:R-:W-:Y:S01]  /*31f0*/  ISETP.NE.AND P6, PT, R236, RZ, P0 ;  /* 0x000000ffec00720c */ /* 0x004fe200007c5270 */
[----:B------:R-:W-:-:S12]  /*3200*/  BRA.U UP0, `(.L_x_937) ;  /* 0x0000009900787547 */ /* 0x000fd8000b800000 */
[----:B------:R-:W-:Y:S01]  /*3210*/  ISETP.GE.AND P1, PT, R249, UR40, PT ;  /* 0x00000028f9007c0c */ /* 0x000fe2000bf26270 */
[----:B------:R-:W-:Y:S01]  /*3220*/  BSSY.RECONVERGENT B2, `(.L_x_938) ;  /* 0x000004d000027945 */ /* 0x000fe20003800200 */
[----:B------:R-:W-:Y:S01]  /*3230*/  SHF.L.U32 R240, R3, 0x2, RZ ;  /* 0x0000000203f07819 */ /* 0x000fe200000006ff */
[----:B------:R-:W-:-:S10]  /*3240*/  IMAD R251, R0, 0x70, RZ ;  /* 0x0000007000fb7824 */ /* 0x000fd400078e02ff */
[----:B------:R-:W-:Y:S05]  /*3250*/  @P1 BRA `(.L_x_939) ;  /* 0x0000000400241947 */ /* 0x000fea0003800000 */
[----:B------:R-:W-:Y:S01]  /*3260*/  ISETP.NE.AND P3, PT, R2, RZ, PT ;  /* 0x000000ff0200720c */ /* 0x000fe20003f65270 */
[----:B------:R-:W-:Y:S01]  /*3270*/  BSSY.RECONVERGENT B3, `(.L_x_940) ;  /* 0x000001c000037945 */ /* 0x000fe20003800200 */
[----:B------:R-:W-:Y:S02]  /*3280*/  ISETP.GE.AND P2, PT, R240, R251, PT ;  /* 0x000000fbf000720c */ /* 0x000fe40003f46270 */
[----:B------:R-:W-:Y:S02]  /*3290*/  CS2R R114, SRZ ;  /* 0x0000000000727805 */ /* 0x000fe4000001ff00 */
[----:B------:R-:W-:-:S07]  /*32a0*/  CS2R R112, SRZ ;  /* 0x0000000000707805 */ /* 0x000fce000001ff00 */
[----:B------:R-:W-:Y:S01]  /*32b0*/  VOTEU.ANY UP0, P3 ;  /* 0x0000000000ff7886 */ /* 0x000fe20001800100 */
[----:B------:R-:W-:Y:S02]  /*32c0*/  PLOP3.LUT P3, PT, PT, PT, UP0, 0x80, 0x8 ;  /* 0x000000000008781c */ /* 0x000fe40003f6f008 */
[----:B------:R-:W-:Y:S01]  /*32d0*/  PLOP3.LUT P4, PT, PT, PT, UP0, 0x80, 0x8 ;  /* 0x000000000008781c */ /* 0x000fe20003f8f008 */
[----:B------:R-:W-:-:S12]  /*32e0*/  @P2 BRA `(.L_x_941) ;  /* 0x0000000000502947 */ /* 0x000fd80003800000 */
[----:B------:R-:W0:Y:S01]  /*32f0*/  S2UR UR42, SR_CTAID.Y ;  /* 0x00000000002a79c3 */ /* 0x000e220000002600 */
[----:B------:R-:W1:Y:S01]  /*3300*/  LDCU.64 UR34, c[0x0][0x3c8] ;  /* 0x00007900ff2277ac */ /* 0x000e620008000a00 */
[----:B0-----:R-:W-:-:S05]  /*3310*/  IMAD R114, R0, UR42, RZ ;  /* 0x0000002a00727c24 */ /* 0x001fca000f8e02ff */
[----:B------:R-:W-:-:S04]  /*3320*/  IADD3 R113, P5, PT, R114, R3, RZ ;  /* 0x0000000372717210 */ /* 0x000fc80007fbe0ff */
[----:B------:R-:W-:Y:S02]  /*3330*/  LEA.HI.X.SX32 R114, R114, RZ, 0x1, P5 ;  /* 0x000000ff72727211 */ /* 0x000fe400028f0eff */
[C---:B-1----:R-:W-:Y:S01]  /*3340*/  LEA R112, P5, R113.reuse, UR34, 0x2 ;  /* 0x0000002271707c11 */ /* 0x042fe2000f8a10ff */
[----:B------:R-:W0:Y:S03]  /*3350*/  LDCU UR34, c[0x0][0x3f8] ;  /* 0x00007f00ff2277ac */ /* 0x000e260008000800 */
[----:B------:R-:W-:-:S05]  /*3360*/  LEA.HI.X R113, R113, UR35, R114, 0x2, P5 ;  /* 0x0000002371717c11 */ /* 0x000fca000a8f1472 */
[----:B------:R0:W2:Y:S02]  /*3370*/  LDG.E R112, desc[UR36][R112.64] ;  /* 0x0000002470707981 */ /* 0x0000a4000c1e1900 */
[----:B0-----:R-:W-:Y:S01]  /*3380*/  IMAD R113, R0, UR34, RZ ;  /* 0x0000002200717c24 */ /* 0x001fe2000f8e02ff */
[----:B------:R-:W0:Y:S03]  /*3390*/  LDCU.64 UR34, c[0x0][0x3b8] ;  /* 0x00007700ff2277ac */ /* 0x000e260008000a00 */
[----:B--2---:R-:W-:Y:S02]  /*33a0*/  IMAD R112, R112, R113, RZ ;  /* 0x0000007170707224 */ /* 0x004fe400078e02ff */
[----:B------:R-:W-:Y:S02]  /*33b0*/  IMAD R113, R0, UR44, RZ ;  /* 0x0000002c00717c24 */ /* 0x000fe4000f8e02ff */
[----:B------:R-:W-:-:S03]  /*33c0*/  IMAD R114, R112, 0x70, R240 ;  /* 0x0000007070727824 */ /* 0x000fc600078e02f0 */
[----:B------:R-:W-:Y:S02]  /*33d0*/  SHF.R.S32.HI R112, RZ, 0x1f, R113 ;  /* 0x0000001fff707819 */ /* 0x000fe40000011471 */
[----:B------:R-:W-:-:S04]  /*33e0*/  IADD3 R113, P5, PT, R114, R113, RZ ;  /* 0x0000007172717210 */ /* 0x000fc80007fbe0ff */
[----:B------:R-:W-:Y:S02]  /*33f0*/  LEA.HI.X.SX32 R114, R114, R112, 0x1, P5 ;  /* 0x0000007072727211 */ /* 0x000fe400028f0eff */
[----:B0-----:R-:W-:-:S04]  /*3400*/  LEA R112, P5, R113, UR34, 0x2 ;  /* 0x0000002271707c11 */ /* 0x001fc8000f8a10ff */
[----:B------:R-:W-:-:S06]  /*3410*/  LEA.HI.X R113, R113, UR35, R114, 0x2, P5 ;  /* 0x0000002371717c11 */ /* 0x000fcc000a8f1472 */
[----:B------:R-:W5:Y:S03]  /*3420*/  LDG.E.128 R112, desc[UR36][R112.64] ;  /* 0x0000002470707981 */ /* 0x000f66000c1e1d00 */
.L_x_941:
[----:B------:R-:W-:Y:S05]  /*3430*/  BSYNC.RECONVERGENT B3 ;  /* 0x0000000000037941 */ /* 0x000fea0003800200 */
.L_x_940:
[----:B------:R-:W0:Y:S01]  /*3440*/  @P3 S2R R238, SR_CTAID.X ;  /* 0x0000000000ee3919 */ /* 0x000e220000002500 */
[----:B------:R-:W-:Y:S01]  /*3450*/  ISETP.NE.AND P5, PT, R2, RZ, PT ;  /* 0x000000ff0200720c */ /* 0x000fe20003fa5270 */
[----:B------:R-:W0:Y:S01]  /*3460*/  @P4 LDC R236, c[0x0][0x3f8] ;  /* 0x0000fe00ffec4b82 */ /* 0x000e220000000800 */
[----:B------:R-:W2:Y:S04]  /*3470*/  LDL R248, [R1+0x54] ;  /* 0x0000540001f87983 */ /* 0x000ea80000100800 */
[----:B------:R-:W3:Y:S04]  /*3480*/  LDL R243, [R1+0x58] ;  /* 0x0000580001f37983 */ /* 0x000ee80000100800 */
[----:B------:R-:W4:Y:S03]  /*3490*/  LDL R242, [R1+0x5c] ;  /* 0x00005c0001f27983 */ /* 0x000f260000100800 */
[----:B------:R-:W-:Y:S01]  /*34a0*/  VOTEU.ANY UP0, P5 ;  /* 0x0000000000ff7886 */ /* 0x000fe20002800100 */
[----:B------:R-:W-:Y:S01]  /*34b0*/  PLOP3.LUT P3, PT, PT, PT, UP0, 0x80, 0x8 ;  /* 0x000000000008781c */ /* 0x000fe20003f6f008 */
[----:B------:R-:W4:Y:S01]  /*34c0*/  LDL R241, [R1+0x50] ;  /* 0x0000500001f17983 */ /* 0x000f220000100800 */
[----:B------:R-:W-:-:S11]  /*34d0*/  PLOP3.LUT P4, PT, PT, PT, UP0, 0x80, 0x8 ;  /* 0x000000000008781c */ /* 0x000fd60003f8f008 */
[----:B0-----:R-:W-:Y:S01]  /*34e0*/  @P3 IMAD R238, R236, UR39, R238 ;  /* 0x00000027ecee3c24 */ /* 0x001fe2000f8e02ee */
[----:B------:R-:W-:Y:S01]  /*34f0*/  PLOP3.LUT P3, PT, PT, PT, UP0, 0x80, 0x8 ;  /* 0x000000000008781c */ /* 0x000fe20003f6f008 */
[----:B------:R-:W0:Y:S01]  /*3500*/  @P4 LDC.64 R236, c[0x0][0x450] ;  /* 0x00011400ffec4b82 */ /* 0x000e220000000a00 */
[----:B------:R-:W-:-:S11]  /*3510*/  PLOP3.LUT P4, PT, PT, PT, UP0, 0x80, 0x8 ;  /* 0x000000000008781c */ /* 0x000fd60003f8f008 */
[----:B------:R-:W-:Y:S01]  /*3520*/  @P3 IMAD R238, R238, 0x70, RZ ;  /* 0x00000070eeee3824 */ /* 0x000fe200078e02ff */
[----:B------:R-:W-:-:S03]  /*3530*/  PLOP3.LUT P3, PT, PT, PT, UP0, 0x80, 0x8 ;  /* 0x000000000008781c */ /* 0x000fc60003f6f008 */
[----:B0-----:R-:W-:-:S10]  /*3540*/  @P4 IMAD.WIDE R236, R238, 0x4, R236 ;  /* 0x00000004eeec4825 */ /* 0x001fd400078e02ec */
[----:B------:R-:W4:Y:S01]  /*3550*/  @P3 LDG.E.128 R236, desc[UR36][R236.64] ;  /* 0x00000024ecec3981 */ /* 0x000f22000c1e1d00 */
[----:B------:R-:W-:Y:S02]  /*3560*/  PLOP3.LUT P3, PT, PT, PT, UP0, 0x80, 0x8 ;  /* 0x000000000008781c */ /* 0x000fe40003f6f008 */
[----:B------:R-:W-:Y:S02]  /*3570*/  PLOP3.LUT P4, PT, PT, PT, UP0, 0x80, 0x8 ;  /* 0x000000000008781c */ /* 0x000fe40003f8f008 */
[----:B------:R-:W-:Y:S01]  /*3580*/  PLOP3.LUT P5, PT, PT, PT, UP0, 0x80, 0x8 ;  /* 0x000000000008781c */ /* 0x000fe20003faf008 */
[----:B--2--5:R-:W-:Y:S01]  /*3590*/  FADD.FTZ R113, R248, R113 ;  /* 0x00000071f8717221 */ /* 0x024fe20000010000 */
[----:B---3--:R-:W-:Y:S01]  /*35a0*/  FADD.FTZ R114, R243, R114 ;  /* 0x00000072f3727221 */ /* 0x008fe20000010000 */
[----:B----4-:R-:W-:Y:S01]  /*35b0*/  FADD.FTZ R115, R242, R115 ;  /* 0x00000073f2737221 */ /* 0x010fe20000010000 */
[----:B------:R-:W-:-:S05]  /*35c0*/  FADD.FTZ R112, R241, R112 ;  /* 0x00000070f1707221 */ /* 0x000fca0000010000 */
[----:B------:R-:W-:Y:S01]  /*35d0*/  @P3 FMUL.FTZ R113, R113, R237 ;  /* 0x000000ed71713220 */ /* 0x000fe20000410000 */
[----:B------:R-:W-:Y:S01]  /*35e0*/  PLOP3.LUT P3, PT, PT, PT, UP0, 0x80, 0x8 ;  /* 0x000000000008781c */ /* 0x000fe20003f6f008 */
[----:B------:R-:W-:Y:S02]  /*35f0*/  @P4 FMUL.FTZ R115, R115, R239 ;  /* 0x000000ef73734220 */ /* 0x000fe40000410000 */
[----:B------:R-:W-:-:S10]  /*3600*/  @P5 FMUL.FTZ R112, R112, R236 ;  /* 0x000000ec70705220 */ /* 0x000fd40000410000 */
[----:B------:R-:W-:Y:S01]  /*3610*/  @P3 FMUL.FTZ R114, R114, R238 ;  /* 0x000000ee72723220 */ /* 0x000fe20000410000 */
[----:B------:R-:W-:Y:S06]  /*3620*/  @P2 BRA `(.L_x_939) ;  /* 0x0000000000302947 */ /* 0x000fec0003800000 */
[----:B------:R-:W-:Y:S01]  /*3630*/  S2UR UR34, SR_CTAID.Y ;  /* 0x00000000002279c3 */ /* 0x000fe20000002600 */
[----:B------:R-:W0:Y:S07]  /*3640*/  LDCU UR42, c[0x0][0x3f8] ;  /* 0x00007f00ff2a77ac */ /* 0x000e2e0008000800 */
[----:B------:R-:W0:Y:S02]  /*3650*/  S2UR UR35, SR_CTAID.X ;  /* 0x00000000002379c3 */ /* 0x000e240000002500 */
[----:B0-----:R-:W-:Y:S01]  /*3660*/  UIMAD UR42, UR34, UR42, UR35 ;  /* 0x0000002a222a72a4 */ /* 0x001fe2000f8e0223 */
[----:B------:R-:W0:Y:S05]  /*3670*/  LDCU.64 UR34, c[0x0][0x3b8] ;  /* 0x00007700ff2277ac */ /* 0x000e2a0008000a00 */
[----:B------:R-:W-:-:S04]  /*3680*/  IMAD R238, R0, UR42, RZ ;  /* 0x0000002a00ee7c24 */ /* 0x000fc8000f8e02ff */
[----:B------:R-:W-:-:S05]  /*3690*/  IMAD R238, R238, 0x70, RZ ;  /* 0x00000070eeee7824 */ /* 0x000fca00078e02ff */
[----:B------:R-:W-:-:S04]  /*36a0*/  IADD3 R237, P2, PT, R240, R238, RZ ;  /* 0x000000eef0ed7210 */ /* 0x000fc80007f5e0ff */
[----:B------:R-:W-:Y:S02]  /*36b0*/  LEA.HI.X.SX32 R238, R238, RZ, 0x1, P2 ;  /* 0x000000ffeeee7211 */ /* 0x000fe400010f0eff */
[----:B0-----:R-:W-:-:S04]  /*36c0*/  LEA R236, P2, R237, UR34, 0x2 ;  /* 0x00000022edec7c11 */ /* 0x001fc8000f8410ff */
[----:B------:R-:W-:-:S05]  /*36d0*/  LEA.HI.X R237, R237, UR35, R238, 0x2, P2 ;  /* 0x00000023eded7c11 */ /* 0x000fca00090f14ee */
[----:B------:R0:W-:Y:S04]  /*36e0*/  STG.E.128 desc[UR36][R236.64], R112 ;  /* 0x00000070ec007986 */ /* 0x0001e8000c101d24 */
.L_x_939:
[----:B------:R-:W-:Y:S05]  /*36f0*/  BSYNC.RECONVERGENT B2 ;  /* 0x0000000000027941 */ /* 0x000fea0003800200 */
.L_x_938:
[----:B------:R-:W-:Y:S01]  /*3700*/  BSSY.RECONVERGENT B2, `(.L_x_942) ;  /* 0x000004f000027945 */ /* 0x000fe20003800200 */
[----:B------:R-:W-:-:S03]  /*3710*/  IMAD.IADD R241, R3, 0x1, R0 ;  /* 0x0000000103f17824 */ /* 0x000fc600078e0200 */
[----:B------:R-:W-:Y:S05]  /*3720*/  @P1 BRA `(.L_x_943) ;  /* 0x0000000400301947 */ /* 0x000fea0003800000 */
[----:B------:R-:W-:Y:S01]  /*3730*/  IMAD.SHL.U32 R242, R241, 0x4, RZ ;  /* 0x00000004f1f27824 */ /* 0x000fe200078e00ff */
[----:B------:R-:W-:Y:S01]  /*3740*/  ISETP.NE.AND P2, PT, R2, RZ, PT ;  /* 0x000000ff0200720c */ /* 0x000fe20003f45270 */
[----:B------:R-:W-:Y:S01]  /*3750*/  BSSY.RECONVERGENT B3, `(.L_x_944) ;  /* 0x000001c000037945 */ /* 0x000fe20003800200 */
[----:B------:R-:W-:Y:S02]  /*3760*/  CS2R R6, SRZ ;  /* 0x0000000000067805 */ /* 0x000fe4000001ff00 */
[----:B------:R-:W-:Y:S02]  /*3770*/  CS2R R4, SRZ ;  /* 0x0000000000047805 */ /* 0x000fe4000001ff00 */
[----:B------:R-:W-:-:S07]  /*3780*/  ISETP.GE.AND P3, PT, R242, R251, PT ;  /* 0x000000fbf200720c */ /* 0x000fce0003f66270 */
[----:B------:R-:W-:Y:S01]  /*3790*/  VOTEU.ANY UP0, P2 ;  /* 0x0000000000ff7886 */ /* 0x000fe20001000100 */
[----:B------:R-:W-:Y:S02]  /*37a0*/  PLOP3.LUT P2, PT, PT, PT, UP0, 0x80, 0x8 ;  /* 0x000000000008781c */ /* 0x000fe40003f4f008 */
[----:B------:R-:W-:-:S03]  /*37b0*/  PLOP3.LUT P4, PT, PT, PT, UP0, 0x80, 0x8 ;  /* 0x000000000008781c */ /* 0x000fc60003f8f008 */
[----:B------:R-:W-:Y:S10]  /*37c0*/  @P3 BRA `(.L_x_945) ;  /* 0x0000000000503947 */ /* 0x000ff40003800000 */
[----:B------:R-:W1:Y:S01]  /*37d0*/  S2UR UR42, SR_CTAID.Y ;  /* 0x00000000002a79c3 */ /* 0x000e620000002600 */
[----:B------:R-:W2:Y:S01]  /*37e0*/  LDCU.64 UR34, c[0x0][0x3c8] ;  /* 0x00007900ff2277ac */ /* 0x000ea20008000a00 */
[----:B-1----:R-:W-:Y:S01]  /*37f0*/  IMAD R6, R0, UR42, RZ ;  /* 0x0000002a00067c24 */ /* 0x002fe2000f8e02ff */
[----:B------:R-:W1:Y:S04]  /*3800*/  LDCU UR42, c[0x0][0x3f8] ;  /* 0x00007f00ff2a77ac */ /* 0x000e680008000800 */
[----:B------:R-:W-:-:S04]  /*3810*/  IADD3 R5, P5, PT, R6, R3, RZ ;  /* 0x0000000306057210 */ /* 0x000fc80007fbe0ff */
[----:B------:R-:W-:Y:S02]  /*3820*/  LEA.HI.X.SX32 R6, R6, RZ, 0x1, P5 ;  /* 0x000000ff06067211 */ /* 0x000fe400028f0eff */
[----:B--2---:R-:W-:-:S04]  /*3830*/  LEA R4, P5, R5, UR34, 0x2 ;  /* 0x0000002205047c11 */ /* 0x004fc8000f8a10ff */
[----:B------:R-:W-:Y:S01]  /*3840*/  LEA.HI.X R5, R5, UR35, R6, 0x2, P5 ;  /* 0x0000002305057c11 */ /* 0x000fe2000a8f1406 */
[----:B------:R-:W2:Y:S04]  /*3850*/  LDCU.64 UR34, c[0x0][0x3b8] ;  /* 0x00007700ff2277ac */ /* 0x000ea80008000a00 */
[----:B------:R1:W3:Y:S01]  /*3860*/  LDG.E R4, desc[UR36][R4.64] ;  /* 0x0000002404047981 */ /* 0x0002e2000c1e1900 */
[C---:B------:R-:W-:Y:S02]  /*3870*/  IMAD R6, R0.reuse, UR44, RZ ;  /* 0x0000002c00067c24 */ /* 0x040fe4000f8e02ff */
[----:B-1----:R-:W-:-:S04]  /*3880*/  IMAD R5, R0, UR42, RZ ;  /* 0x0000002a00057c24 */ /* 0x002fc8000f8e02ff */
[----:B---3--:R-:W-:-:S04]  /*3890*/  IMAD R5, R5, R4, RZ ;  /* 0x0000000405057224 */ /* 0x008fc800078e02ff */
[----:B------:R-:W-:-:S05]  /*38a0*/  IMAD R5, R5, 0x70, R242 ;  /* 0x0000007005057824 */ /* 0x000fca00078e02f2 */
[----:B------:R-:W-:Y:S02]  /*38b0*/  SHF.R.S32.HI R4, RZ, 0x1f, R5 ;  /* 0x0000001fff047819 */ /* 0x000fe40000011405 */
[----:B------:R-:W-:-:S04]  /*38c0*/  IADD3 R5, P5, PT, R6, R5, RZ ;  /* 0x0000000506057210 */ /* 0x000fc80007fbe0ff */
[----:B------:R-:W-:Y:S02]  /*38d0*/  LEA.HI.X.SX32 R6, R6, R4, 0x1, P5 ;  /* 0x0000000406067211 */ /* 0x000fe400028f0eff */
[----:B--2---:R-:W-:-:S04]  /*38e0*/  LEA R4, P5, R5, UR34, 0x2 ;  /* 0x0000002205047c11 */ /* 0x004fc8000f8a10ff */
[----:B------:R-:W-:-:S06]  /*38f0*/  LEA.HI.X R5, R5, UR35, R6, 0x2, P5 ;  /* 0x0000002305057c11 */ /* 0x000fcc000a8f1406 */
[----:B------:R-:W5:Y:S03]  /*3900*/  LDG.E.128 R4, desc[UR36][R4.64] ;  /* 0x0000002404047981 */ /* 0x000f66000c1e1d00 */
.L_x_945:
[----:B------:R-:W-:Y:S05]  /*3910*/  BSYNC.RECONVERGENT B3 ;  /* 0x0000000000037941 */ /* 0x000fea0003800200 */
.L_x_944:
[----:B------:R-:W1:Y:S01]  /*3920*/  @P2 S2R R238, SR_CTAID.X ;  /* 0x0000000000ee2919 */ /* 0x000e620000002500 */
[----:B------:R-:W-:Y:S01]  /*3930*/  ISETP.NE.AND P5, PT, R2, RZ, PT ;  /* 0x000000ff0200720c */ /* 0x000fe20003fa5270 */
[----:B0-----:R-:W1:Y:S01]  /*3940*/  @P4 LDC R236, c[0x0][0x3f8] ;  /* 0x0000fe00ffec4b82 */ /* 0x001e620000000800 */
[----:B------:R-:W2:Y:S04]  /*3950*/  LDL R0, [R1+0x44] ;  /* 0x0000440001007983 */ /* 0x000ea80000100800 */
[----:B------:R-:W3:Y:S04]  /*3960*/  LDL R248, [R1+0x4c] ;  /* 0x00004c0001f87983 */ /* 0x000ee80000100800 */
[----:B------:R-:W4:Y:S03]  /*3970*/  LDL R243, [R1+0x40] ;  /* 0x0000400001f37983 */ /* 0x000f260000100800 */
[----:B------:R-:W-:Y:S01]  /*3980*/  VOTEU.ANY UP0, P5 ;  /* 0x0000000000ff7886 */ /* 0x000fe20002800100 */
[----:B------:R-:W-:-:S02]  /*3990*/  PLOP3.LUT P2, PT, PT, PT, UP0, 0x80, 0x8 ;  /* 0x000000000008781c */ /* 0x000fc40003f4f008 */
[----:B------:R-:W-:-:S11]  /*39a0*/  PLOP3.LUT P4, PT, PT, PT, UP0, 0x80, 0x8 ;  /* 0x000000000008781c */ /* 0x000fd60003f8f008 */
[----:B-1----:R-:W-:Y:S01]  /*39b0*/  @P2 IMAD R238, R236, UR39, R238 ;  /* 0x00000027ecee2c24 */ /* 0x002fe2000f8e02ee */
[----:B------:R-:W-:Y:S01]  /*39c0*/  PLOP3.LUT P2, PT, PT, PT, UP0, 0x80, 0x8 ;  /* 0x000000000008781c */ /* 0x000fe20003f4f008 */
[----:B------:R-:W0:Y:S01]  /*39d0*/  @P4 LDC.64 R236, c[0x0][0x450] ;  /* 0x00011400ffec4b82 */ /* 0x000e220000000a00 */
[----:B------:R-:W-:-:S11]  /*39e0*/  PLOP3.LUT P4, PT, PT, PT, UP0, 0x80, 0x8 ;  /* 0x000000000008781c */ /* 0x000fd60003f8f008 */
[----:B------:R-:W-:Y:S01]  /*39f0*/  @P2 IMAD R238, R238, 0x70, RZ ;  /* 0x00000070eeee2824 */ /* 0x000fe200078e02ff */
[----:B------:R-:W-:-:S03]  /*3a00*/  PLOP3.LUT P2, PT, PT, PT, UP0, 0x80, 0x8 ;  /* 0x000000000008781c */ /* 0x000fc60003f4f008 */
[----:B0-----:R-:W-:-:S10]  /*3a10*/  @P4 IMAD.WIDE R236, R238, 0x4, R236 ;  /* 0x00000004eeec4825 */ /* 0x001fd400078e02ec */
[----:B------:R-:W3:Y:S01]  /*3a20*/  @P2 LDG.E.128 R236, desc[UR36][R236.64+0x10] ;  /* 0x00001024ecec2981 */ /* 0x000ee2000c1e1d00 */
[----:B------:R-:W-:Y:S01]  /*3a30*/  PLOP3.LUT P2, PT, PT, PT, UP0, 0x80, 0x8 ;  /* 0x000000000008781c */ /* 0x000fe20003f4f008 */
[----:B--2--5:R-:W-:Y:S02]  /*3a40*/  FADD.FTZ R5, R0, R5 ;  /* 0x0000000500057221 */ /* 0x024fe40000010000 */
[----:B------:R-:W1:Y:S10]  /*3a50*/  LDC R0, c[0x0][0x3f4] ;  /* 0x0000fd00ff007b82 */ /* 0x000e740000000800 */
[----:B---3--:R-:W-:-:S02]  /*3a60*/  @P2 FMUL.FTZ R5, R5, R237 ;  /* 0x000000ed05052220 */ /* 0x008fc40000410000 */
[----:B------:R-:W2:Y:S01]  /*3a70*/  LDL R237, [R1+0x48] ;  /* 0x0000480001ed7983 */ /* 0x000ea20000100800 */
[----:B------:R-:W-:Y:S01]  /*3a80*/  PLOP3.LUT P2, PT, PT, PT, UP0, 0x80, 0x8 ;  /* 0x000000000008781c */ /* 0x000fe20003f4f008 */
[----:B------:R-:W-:Y:S01]  /*3a90*/  FADD.FTZ R7, R248, R7 ;  /* 0x00000007f8077221 */ /* 0x000fe20000010000 */
[----:B------:R-:W-:Y:S01]  /*3aa0*/  PLOP3.LUT P4, PT, PT, PT, UP0, 0x80, 0x8 ;  /* 0x000000000008781c */ /* 0x000fe20003f8f008 */
[----:B----4-:R-:W-:Y:S01]  /*3ab0*/  FADD.FTZ R4, R243, R4 ;  /* 0x00000004f3047221 */ /* 0x010fe20000010000 */
[----:B------:R-:W-:-:S11]  /*3ac0*/  PLOP3.LUT P5, PT, PT, PT, UP0, 0x80, 0x8 ;  /* 0x000000000008781c */ /* 0x000fd60003faf008 */
[----:B------:R-:W-:Y:S02]  /*3ad0*/  @P4 FMUL.FTZ R7, R7, R239 ;  /* 0x000000ef07074220 */ /* 0x000fe40000410000 */
[----:B------:R-:W-:Y:S01]  /*3ae0*/  @P5 FMUL.FTZ R4, R4, R236 ;  /* 0x000000ec04045220 */ /* 0x000fe20000410000 */
[----:B--2---:R-:W-:-:S04]  /*3af0*/  FADD.FTZ R6, R237, R6 ;  /* 0x00000006ed067221 */ /* 0x004fc80000010000 */
[----:B------:R-:W-:Y:S01]  /*3b00*/  @P2 FMUL.FTZ R6, R6, R238 ;  /* 0x000000ee06062220 */ /* 0x000fe20000410000 */
[----:B-1----:R-:W-:Y:S06]  /*3b10*/  @P3 BRA `(.L_x_943) ;  /* 0x0000000000343947 */ /* 0x002fec0003800000 */
[----:B------:R-:W-:Y:S01]  /*3b20*/  S2UR UR34, SR_CTAID.Y ;  /* 0x00000000002279c3 */ /* 0x000fe20000002600 */
[----:B------:R-:W0:Y:S01]  /*3b30*/  LDCU UR42, c[0x0][0x3f8] ;  /* 0x00007f00ff2a77ac */ /* 0x000e220008000800 */
[----:B------:R-:W-:-:S06]  /*3b40*/  SHF.R.S32.HI R238, RZ, 0x1f, R242 ;  /* 0x0000001fffee7819 */ /* 0x000fcc00000114f2 */
[----:B------:R-:W0:Y:S02]  /*3b50*/  S2UR UR35, SR_CTAID.X ;  /* 0x00000000002379c3 */ /* 0x000e240000002500 */
[----:B0-----:R-:W-:Y:S01]  /*3b60*/  UIMAD UR42, UR34, UR42, UR35 ;  /* 0x0000002a222a72a4 */ /* 0x001fe2000f8e0223 */
[----:B------:R-:W0:Y:S05]  /*3b70*/  LDCU.64 UR34, c[0x0][0x3b8] ;  /* 0x00007700ff2277ac */ /* 0x000e2a0008000a00 */
[----:B------:R-:W-:-:S04]  /*3b80*/  IMAD R236, R0, UR42, RZ ;  /* 0x0000002a00ec7c24 */ /* 0x000fc8000f8e02ff */
[----:B------:R-:W-:-:S05]  /*3b90*/  IMAD R236, R236, 0x70, RZ ;  /* 0x00000070ecec7824 */ /* 0x000fca00078e02ff */
[----:B------:R-:W-:-:S04]  /*3ba0*/  IADD3 R237, P2, PT, R236, R242, RZ ;  /* 0x000000f2eced7210 */ /* 0x000fc80007f5e0ff */
[----:B------:R-:W-:Y:S02]  /*3bb0*/  LEA.HI.X.SX32 R238, R236, R238, 0x1, P2 ;  /* 0x000000eeecee7211 */ /* 0x000fe400010f0eff */
[----:B0-----:R-:W-:-:S04]  /*3bc0*/  LEA R236, P2, R237, UR34, 0x2 ;  /* 0x00000022edec7c11 */ /* 0x001fc8000f8410ff */
[----:B------:R-:W-:-:S05]  /*3bd0*/  LEA.HI.X R237, R237, UR35, R238, 0x2, P2 ;  /* 0x00000023eded7c11 */ /* 0x000fca00090f14ee */
[----:B------:R1:W-:Y:S04]  /*3be0*/  STG.E.128 desc[UR36][R236.64], R4 ;  /* 0x00000004ec007986 */ /* 0x0003e8000c101d24 */
.L_x_943:
[----:B------:R-:W-:Y:S05]  /*3bf0*/  BSYNC.RECONVERGENT B2 ;  /* 0x0000000000027941 */ /* 0x000fea0003800200 */
.L_x_942:
[----:B------:R-:W-:Y:S04]  /*3c00*/  BSSY.RECONVERGENT B2, `(.L_x_946) ;  /* 0x000004e000027945 */ /* 0x000fe80003800200 */
[----:B------:R-:W-:Y:S05]  /*3c10*/  @P1 BRA `(.L_x_947) ;  /* 0x0000000400301947 */ /* 0x000fea0003800000 */
[----:B------:R-:W-:Y:S01]  /*3c20*/  IMAD R242, R0, 0x8, R240 ;  /* 0x0000000800f27824 */ /* 0x000fe200078e02f0 */
        /* <DEDUP_REMOVED lines=9> */
[----:B------:R-:W2:Y:S01]  /*3cc0*/  S2UR UR42, SR_CTAID.Y ;  /* 0x00000000002a79c3 */ /* 0x000ea20000002600 */
[----:B------:R-:W3:Y:S01]  /*3cd0*/  LDCU.64 UR34, c[0x0][0x3c8] ;  /* 0x00007900ff2277ac */ /* 0x000ee20008000a00 */
[----:B--2---:R-:W-:Y:S01]  /*3ce0*/  IMAD R118, R0, UR42, RZ ;  /* 0x0000002a00767c24 */ /* 0x004fe2000f8e02ff */
[----:B------:R-:W2:Y:S04]  /*3cf0*/  LDCU UR42, c[0x0][0x3f8] ;  /* 0x00007f00ff2a77ac */ /* 0x000ea80008000800 */
[----:B------:R-:W-:-:S04]  /*3d00*/  IADD3 R117, P4, PT, R118, R3, RZ ;  /* 0x0000000376757210 */ /* 0x000fc80007f9e0ff */
[----:B------:R-:W-:Y:S02]  /*3d10*/  LEA.HI.X.SX32 R118, R118, RZ, 0x1, P4 ;  /* 0x000000ff76767211 */ /* 0x000fe400020f0eff */
[----:B---3--:R-:W-:-:S04]  /*3d20*/  LEA R116, P4, R117, UR34, 0x2 ;  /* 0x0000002275747c11 */ /* 0x008fc8000f8810ff */
[----:B------:R-:W-:Y:S01]  /*3d30*/  LEA.HI.X R117, R117, UR35, R118, 0x2, P4 ;  /* 0x0000002375757c11 */ /* 0x000fe2000a0f1476 */
[----:B------:R-:W3:Y:S04]  /*3d40*/  LDCU.64 UR34, c[0x0][0x3b8] ;  /* 0x00007700ff2277ac */ /* 0x000ee80008000a00 */
[----:B------:R2:W4:Y:S01]  /*3d50*/  LDG.E R116, desc[UR36][R116.64] ;  /* 0x0000002474747981 */ /* 0x000522000c1e1900 */
[C---:B------:R-:W-:Y:S02]  /*3d60*/  IMAD R118, R0.reuse, UR44, RZ ;  /* 0x0000002c00767c24 */ /* 0x040fe4000f8e02ff */
[----:B--2---:R-:W-:-:S04]  /*3d70*/  IMAD R117, R0, UR42, RZ ;  /* 0x0000002a00757c24 */ /* 0x004fc8000f8e02ff */
[----:B----4-:R-:W-:-:S04]  /*3d80*/  IMAD R117, R117, R116, RZ ;  /* 0x0000007475757224 */ /* 0x010fc800078e02ff */
[----:B------:R-:W-:-:S05]  /*3d90*/  IMAD R117, R117, 0x70, R242 ;  /* 0x0000007075757824 */ /* 0x000fca00078e02f2 */
[----:B------:R-:W-:Y:S02]  /*3da0*/  SHF.R.S32.HI R116, RZ, 0x1f, R117 ;  /* 0x0000001fff747819 */ /* 0x000fe40000011475 */
[----:B------:R-:W-:-:S04]  /*3db0*/  IADD3 R117, P4, PT, R118, R117, RZ ;  /* 0x0000007576757210 */ /* 0x000fc80007f9e0ff */
[----:B------:R-:W-:Y:S02]  /*3dc0*/  LEA.HI.X.SX32 R118, R118, R116, 0x1, P4 ;  /* 0x0000007476767211 */ /* 0x000fe400020f0eff */
[----:B---3--:R-:W-:-:S04]  /*3dd0*/  LEA R116, P4, R117, UR34, 0x2 ;  /* 0x0000002275747c11 */ /* 0x008fc8000f8810ff */
[----:B------:R-:W-:-:S06]  /*3de0*/  LEA.HI.X R117, R117, UR35, R118, 0x2, P4 ;  /* 0x0000002375757c11 */ /* 0x000fcc000a0f1476 */
[----:B------:R-:W5:Y:S03]  /*3df0*/  LDG.E.128 R116, desc[UR36][R116.64] ;  /* 0x0000002474747981 */ /* 0x000f66000c1e1d00 */
.L_x_949:
[----:B------:R-:W-:Y:S05]  /*3e00*/  BSYNC.RECONVERGENT B3 ;  /* 0x0000000000037941 */ /* 0x000fea0003800200 */
.L_x_948:
[----:B------:R-:W2:Y:S01]  /*3e10*/  @P2 S2R R238, SR_CTAID.X ;  /* 0x0000000000ee2919 */ /* 0x000ea20000002500 */
[----:B01----:R-:W2:Y:S01]  /*3e20*/  @P3 LDC R236, c[0x0][0x3f8] ;  /* 0x0000fe00ffec3b82 */ /* 0x003ea20000000800 */
[----:B------:R-:W-:Y:S01]  /*3e30*/  VOTEU.ANY UP0, P5 ;  /* 0x0000000000ff7886 */ /* 0x000fe20002800100 */
[----:B------:R-:W-:Y:S01]  /*3e40*/  PLOP3.LUT P2, PT, PT, PT, UP0, 0x80, 0x8 ;  /* 0x000000000008781c */ /* 0x000fe20003f4f008 */
[----:B------:R-:W3:Y:S01]  /*3e50*/  LDL R0, [R1+0x34] ;  /* 0x0000340001007983 */ /* 0x000ee20000100800 */
[----:B------:R-:W-:Y:S02]  /*3e60*/  PLOP3.LUT P3, PT, PT, PT, UP0, 0x80, 0x8 ;  /* 0x000000000008781c */ /* 0x000fe40003f6f008 */
[----:B------:R-:W-:Y:S01]  /*3e70*/  PLOP3.LUT P4, PT, PT, PT, UP0, 0x80, 0x8 ;  /* 0x000000000008781c */ /* 0x000fe20003f8f008 */
[----:B------:R-:W4:Y:S04]  /*3e80*/  LDL R248, [R1+0x3c] ;  /* 0x00003c0001f87983 */ /* 0x000f280000100800 */
[----:B------:R-:W4:Y:S04]  /*3e90*/  LDL R243, [R1+0x30] ;  /* 0x0000300001f37983 */ /* 0x000f280000100800 */
[----:B--2---:R-:W-:Y:S01]  /*3ea0*/  @P2 IMAD R238, R236, UR39, R238 ;  /* 0x00000027ecee2c24 */ /* 0x004fe2000f8e02ee */
[----:B------:R-:W-:Y:S01]  /*3eb0*/  PLOP3.LUT P2, PT, PT, PT, UP0, 0x80, 0x8 ;  /* 0x000000000008781c */ /* 0x000fe20003f4f008 */
[----:B------:R-:W0:Y:S01]  /*3ec0*/  @P3 LDC.64 R236, c[0x0][0x450] ;  /* 0x00011400ffec3b82 */ /* 0x000e220000000a00 */
[----:B------:R-:W-:-:S11]  /*3ed0*/  PLOP3.LUT P3, PT, PT, PT, UP0, 0x80, 0x8 ;  /* 0x000000000008781c */ /* 0x000fd60003f6f008 */
[----:B------:R-:W-:-:S04]  /*3ee0*/  @P2 IMAD R238, R238, 0x70, RZ ;  /* 0x00000070eeee2824 */ /* 0x000fc800078e02ff */
[----:B0-----:R-:W-:-:S06]  /*3ef0*/  @P3 IMAD.WIDE R236, R238, 0x4, R236 ;  /* 0x00000004eeec3825 */ /* 0x001fcc00078e02ec */
[----:B------:R-:W2:Y:S01]  /*3f00*/  @P4 LDG.E.128 R236, desc[UR36][R236.64+0x20] ;  /* 0x00002024ecec4981 */ /* 0x000ea2000c1e1d00 */
[----:B------:R-:W-:Y:S01]  /*3f10*/  PLOP3.LUT P2, PT, PT, PT, UP0, 0x80, 0x8 ;  /* 0x000000000008781c */ /* 0x000fe20003f4f008 */
[----:B---3-5:R-:W-:Y:S01]  /*3f20*/  FADD.FTZ R117, R0, R117 ;  /* 0x0000007500757221 */ /* 0x028fe20000010000 */
[----:B------:R-:W-:Y:S01]  /*3f30*/  PLOP3.LUT P4, PT, PT, PT, UP0, 0x80, 0x8 ;  /* 0x000000000008781c */ /* 0x000fe20003f8f008 */
[----:B------:R-:W3:Y:S10]  /*3f40*/  LDC R0, c[0x0][0x3f4] ;  /* 0x0000fd00ff007b82 */ /* 0x000ef40000000800 */
[----:B--2---:R-:W-:-:S02]  /*3f50*/  @P2 FMUL.FTZ R117, R117, R237 ;  /* 0x000000ed75752220 */ /* 0x004fc40000410000 */
[----:B------:R-:W2:Y:S01]  /*3f60*/  LDL R237, [R1+0x38] ;  /* 0x0000380001ed7983 */ /* 0x000ea20000100800 */
[----:B------:R-:W-:Y:S01]  /*3f70*/  PLOP3.LUT P2, PT, PT, PT, UP0, 0x80, 0x8 ;  /* 0x000000000008781c */ /* 0x000fe20003f4f008 */
[----:B----4-:R-:W-:Y:S01]  /*3f80*/  FADD.FTZ R119, R248, R119 ;  /* 0x00000077f8777221 */ /* 0x010fe20000010000 */
[----:B------:R-:W-:Y:S01]  /*3f90*/  PLOP3.LUT P3, PT, PT, PT, UP0, 0x80, 0x8 ;  /* 0x000000000008781c */ /* 0x000fe20003f6f008 */
[----:B------:R-:W-:-:S10]  /*3fa0*/  FADD.FTZ R116, R243, R116 ;  /* 0x00000074f3747221 */ /* 0x000fd40000010000 */
[----:B------:R-:W-:Y:S02]  /*3fb0*/  @P2 FMUL.FTZ R119, R119, R239 ;  /* 0x000000ef77772220 */ /* 0x000fe40000410000 */
[----:B------:R-:W-:Y:S01]  /*3fc0*/  @P3 FMUL.FTZ R116, R116, R236 ;  /* 0x000000ec74743220 */ /* 0x000fe20000410000 */
[----:B--2---:R-:W-:-:S04]  /*3fd0*/  FADD.FTZ R118, R237, R118 ;  /* 0x00000076ed767221 */ /* 0x004fc80000010000 */
[----:B------:R-:W-:Y:S01]  /*3fe0*/  @P4 FMUL.FTZ R118, R118, R238 ;  /* 0x000000ee76764220 */ /* 0x000fe20000410000 */
[----:B------:R-:W-:-:S13]  /*3ff0*/  ISETP.GE.AND P4, PT, R242, R251, PT ;  /* 0x000000fbf200720c */ /* 0x000fda0003f86270 */
[----:B---3--:R-:W-:Y:S05]  /*4000*/  @P4 BRA `(.L_x_947) ;  /* 0x0000000000344947 */ /* 0x008fea0003800000 */
        /* <DEDUP_REMOVED lines=13> */
.L_x_947:
[----:B------:R-:W-:Y:S05]  /*40e0*/  BSYNC.RECONVERGENT B2 ;  /* 0x0000000000027941 */ /* 0x000fea0003800200 */
.L_x_946:
[----:B------:R-:W-:Y:S04]  /*40f0*/  BSSY.RECONVERGENT B2, `(.L_x_950) ;  /* 0x000004f000027945 */ /* 0x000fe80003800200 */
[----:B------:R-:W-:Y:S05]  /*4100*/  @P1 BRA `(.L_x_951) ;  /* 0x0000000400341947 */ /* 0x000fea0003800000 */
[----:B------:R-:W-:Y:S01]  /*4110*/  IMAD.SHL.U32 R120, R241, 0x4, RZ ;  /* 0x00000004f1787824 */ /* 0x000fe200078e00ff */
[----:B------:R-:W-:Y:S01]  /*4120*/  ISETP.NE.AND P5, PT, R2, RZ, PT ;  /* 0x000000ff0200720c */ /* 0x000fe20003fa5270 */
[----:B------:R-:W-:Y:S01]  /*4130*/  BSSY.RECONVERGENT B3, `(.L_x_952) ;  /* 0x000001d000037945 */ /* 0x000fe20003800200 */
[----:B------:R-:W-:Y:S01]  /*4140*/  CS2R R122, SRZ ;  /* 0x00000000007a7805 */ /* 0x000fe2000001ff00 */
[----:B------:R-:W-:Y:S01]  /*4150*/  IMAD R242, R0, 0x8, R120 ;  /* 0x0000000800f27824 */ /* 0x000fe200078e0278 */
[----:B------:R-:W-:-:S04]  /*4160*/  CS2R R120, SRZ ;  /* 0x0000000000787805 */ /* 0x000fc8000001ff00 */
[----:B------:R-:W-:-:S05]  /*4170*/  ISETP.GE.AND P4, PT, R242, R251, PT ;  /* 0x000000fbf200720c */ /* 0x000fca0003f86270 */
[----:B------:R-:W-:Y:S01]  /*4180*/  VOTEU.ANY UP0, P5 ;  /* 0x0000000000ff7886 */ /* 0x000fe20002800100 */
[----:B------:R-:W-:Y:S02]  /*4190*/  PLOP3.LUT P2, PT, PT, PT, UP0, 0x80, 0x8 ;  /* 0x000000000008781c */ /* 0x000fe40003f4f008 */
[----:B------:R-:W-:-:S05]  /*41a0*/  PLOP3.LUT P3, PT, PT, PT, UP0, 0x80, 0x8 ;  /* 0x000000000008781c */ /* 0x000fca0003f6f008 */
[----:B------:R-:W-:Y:S08]  /*41b0*/  @P4 BRA `(.L_x_953) ;  /* 0x0000000000504947 */ /* 0x000ff00003800000 */
[----:B------:R-:W3:Y:S01]  /*41c0*/  S2UR UR42, SR_CTAID.Y ;  /* 0x00000000002a79c3 */ /* 0x000ee20000002600 */
[----:B------:R-:W4:Y:S01]  /*41d0*/  LDCU.64 UR34, c[0x0][0x3c8] ;  /* 0x00007900ff2277ac */ /* 0x000f220008000a00 */
[----:B---3--:R-:W-:Y:S01]  /*41e0*/  IMAD R122, R0, UR42, RZ ;  /* 0x0000002a007a7c24 */ /* 0x008fe2000f8e02ff */
[----:B------:R-:W3:Y:S04]  /*41f0*/  LDCU UR42, c[0x0][0x3f8] ;  /* 0x00007f00ff2a77ac */ /* 0x000ee80008000800 */
[----:B------:R-:W-:-:S04]  /*4200*/  IADD3 R121, P4, PT, R122, R3, RZ ;  /* 0x000000037a797210 */ /* 0x000fc80007f9e0ff */
[----:B------:R-:W-:Y:S02]  /*4210*/  LEA.HI.X.SX32 R122, R122, RZ, 0x1, P4 ;  /* 0x000000ff7a7a7211 */ /* 0x000fe400020f0eff */
[----:B----4-:R-:W-:-:S04]  /*4220*/  LEA R120, P4, R121, UR34, 0x2 ;  /* 0x0000002279787c11 */ /* 0x010fc8000f8810ff */
[----:B------:R-:W-:Y:S01]  /*4230*/  LEA.HI.X R121, R121, UR35, R122, 0x2, P4 ;  /* 0x0000002379797c11 */ /* 0x000fe2000a0f147a */
[----:B------:R-:W4:Y:S04]  /*4240*/  LDCU.64 UR34, c[0x0][0x3b8] ;  /* 0x00007700ff2277ac */ /* 0x000f280008000a00 */
[----:B------:R3:W2:Y:S01]  /*4250*/  LDG.E R120, desc[UR36][R120.64] ;  /* 0x0000002478787981 */ /* 0x0006a2000c1e1900 */
[C---:B------:R-:W-:Y:S02]  /*4260*/  IMAD R122, R0.reuse, UR44, RZ ;  /* 0x0000002c007a7c24 */ /* 0x040fe4000f8e02ff */
[----:B---3--:R-:W-:-:S04]  /*4270*/  IMAD R121, R0, UR42, RZ ;  /* 0x0000002a00797c24 */ /* 0x008fc8000f8e02ff */
[----:B--2---:R-:W-:-:S04]  /*4280*/  IMAD R121, R121, R120, RZ ;  /* 0x0000007879797224 */ /* 0x004fc800078e02ff */
[----:B------:R-:W-:-:S05]  /*4290*/  IMAD R121, R121, 0x70, R242 ;  /* 0x0000007079797824 */ /* 0x000fca00078e02f2 */
[----:B------:R-:W-:Y:S02]  /*42a0*/  SHF.R.S32.HI R120, RZ, 0x1f, R121 ;  /* 0x0000001fff787819 */ /* 0x000fe40000011479 */
[----:B------:R-:W-:-:S04]  /*42b0*/  IADD3 R121, P4, PT, R122, R121, RZ ;  /* 0x000000797a797210 */ /* 0x000fc80007f9e0ff */
[----:B------:R-:W-:Y:S02]  /*42c0*/  LEA.HI.X.SX32 R122, R122, R120, 0x1, P4 ;  /* 0x000000787a7a7211 */ /* 0x000fe400020f0eff */
[----:B----4-:R-:W-:-:S04]  /*42d0*/  LEA R120, P4, R121, UR34, 0x2 ;  /* 0x0000002279787c11 */ /* 0x010fc8000f8810ff */
[----:B------:R-:W-:-:S06]  /*42e0*/  LEA.HI.X R121, R121, UR35, R122, 0x2, P4 ;  /* 0x0000002379797c11 */ /* 0x000fcc000a0f147a */
[----:B------:R-:W5:Y:S03]  /*42f0*/  LDG.E.128 R120, desc[UR36][R120.64] ;  /* 0x0000002478787981 */ /* 0x000f66000c1e1d00 */
.L_x_953:
[----:B------:R-:W-:Y:S05]  /*4300*/  BSYNC.RECONVERGENT B3 ;  /* 0x0000000000037941 */ /* 0x000fea0003800200 */
.L_x_952:
[----:B------:R-:W3:Y:S01]  /*4310*/  @P2 S2R R238, SR_CTAID.X ;  /* 0x0000000000ee2919 */ /* 0x000ee20000002500 */
[----:B012---:R-:W3:Y:S01]  /*4320*/  @P3 LDC R236, c[0x0][0x3f8] ;  /* 0x0000fe00ffec3b82 */ /* 0x007ee20000000800 */
[----:B------:R-:W-:Y:S01]  /*4330*/  VOTEU.ANY UP0, P5 ;  /* 0x0000000000ff7886 */ /* 0x000fe20002800100 */
[----:B------:R-:W-:Y:S01]  /*4340*/  PLOP3.LUT P2, PT, PT, PT, UP0, 0x80, 0x8 ;  /* 0x000000000008781c */ /* 0x000fe20003f4f008 */
[----:B------:R-:W2:Y:S01]  /*4350*/  LDL R0, [R1+0x24] ;  /* 0x0000240001007983 */ /* 0x000ea20000100800 */
[----:B------:R-:W-:Y:S02]  /*4360*/  PLOP3.LUT P3, PT, PT, PT, UP0, 0x80, 0x8 ;  /* 0x000000000008781c */ /* 0x000fe40003f6f008 */
[----:B------:R-:W-:Y:S01]  /*4370*/  PLOP3.LUT P4, PT, PT, PT, UP0, 0x80, 0x8 ;  /* 0x000000000008781c */ /* 0x000fe20003f8f008 */
[----:B------:R-:W4:Y:S04]  /*4380*/  LDL R248, [R1+0x2c] ;  /* 0x00002c0001f87983 */ /* 0x000f280000100800 */
[----:B------:R-:W4:Y:S04]  /*4390*/  LDL R243, [R1+0x20] ;  /* 0x0000200001f37983 */ /* 0x000f280000100800 */
[----:B---3--:R-:W-:Y:S01]  /*43a0*/  @P2 IMAD R238, R236, UR39, R238 ;  /* 0x00000027ecee2c24 */ /* 0x008fe2000f8e02ee */
[----:B------:R-:W-:Y:S01]  /*43b0*/  PLOP3.LUT P2, PT, PT, PT, UP0, 0x80, 0x8 ;  /* 0x000000000008781c */ /* 0x000fe20003f4f008 */
[----:B------:R-:W0:Y:S01]  /*43c0*/  @P3 LDC.64 R236, c[0x0][0x450] ;  /* 0x00011400ffec3b82 */ /* 0x000e220000000a00 */
[----:B------:R-:W-:-:S11]  /*43d0*/  PLOP3.LUT P3, PT, PT, PT, UP0, 0x80, 0x8 ;  /* 0x000000000008781c */ /* 0x000fd60003f6f008 */
[----:B------:R-:W-:-:S04]  /*43e0*/  @P2 IMAD R238, R238, 0x70, RZ ;  /* 0x00000070eeee2824 */ /* 0x000fc800078e02ff */
[----:B0-----:R-:W-:-:S06]  /*43f0*/  @P3 IMAD.WIDE R236, R238, 0x4, R236 ;  /* 0x00000004eeec3825 */ /* 0x001fcc00078e02ec */
[----:B------:R-:W3:Y:S01]  /*4400*/  @P4 LDG.E.128 R236, desc[UR36][R236.64+0x30] ;  /* 0x00003024ecec4981 */ /* 0x000ee2000c1e1d00 */
[----:B------:R-:W-:Y:S01]  /*4410*/  PLOP3.LUT P2, PT, PT, PT, UP0, 0x80, 0x8 ;  /* 0x000000000008781c */ /* 0x000fe20003f4f008 */
[----:B--2--5:R-:W-:Y:S01]  /*4420*/  FADD.FTZ R121, R0, R121 ;  /* 0x0000007900797221 */ /* 0x024fe20000010000 */
[----:B------:R-:W-:Y:S01]  /*4430*/  PLOP3.LUT P4, PT, PT, PT, UP0, 0x80, 0x8 ;  /* 0x000000000008781c */ /* 0x000fe20003f8f008 */
[----:B------:R-:W0:Y:S10]  /*4440*/  LDC R0, c[0x0][0x3f4] ;  /* 0x0000fd00ff007b82 */ /* 0x000e340000000800 */
[----:B---3--:R-:W-:-:S02]  /*4450*/  @P2 FMUL.FTZ R121, R121, R237 ;  /* 0x000000ed79792220 */ /* 0x008fc40000410000 */
        /* <DEDUP_REMOVED lines=10> */
[----:B0-----:R-:W-:Y:S05]  /*4500*/  @P4 BRA `(.L_x_951) ;  /* 0x0000000000344947 */ /* 0x001fea0003800000 */
        /* <DEDUP_REMOVED lines=13> */
.L_x_951:
[----:B------:R-:W-:Y:S05]  /*45e0*/  BSYNC.RECONVERGENT B2 ;  /* 0x0000000000027941 */ /* 0x000fea0003800200 */
.L_x_950:
[----:B------:R-:W-:Y:S04]  /*45f0*/  BSSY.RECONVERGENT B2, `(.L_x_954) ;  /* 0x000004e000027945 */ /* 0x000fe80003800200 */
[----:B------:R-:W-:Y:S05]  /*4600*/  @P1 BRA `(.L_x_955) ;  /* 0x0000000400301947 */ /* 0x000fea0003800000 */
[----:B------:R-:W-:Y:S01]  /*4610*/  LEA R242, R0, R240, 0x4 ;  /* 0x000000f000f27211 */ /* 0x000fe200078e20ff */
[----:B------:R-:W-:Y:S01]  /*4620*/  BSSY.RECONVERGENT B3, `(.L_x_956) ;  /* 0x000001d000037945 */ /* 0x000fe20003800200 */
[----:B------:R-:W-:Y:S02]  /*4630*/  ISETP.NE.AND P5, PT, R2, RZ, PT ;  /* 0x000000ff0200720c */ /* 0x000fe40003fa5270 */
[----:B------:R-:W-:Y:S02]  /*4640*/  CS2R R126, SRZ ;  /* 0x00000000007e7805 */ /* 0x000fe4000001ff00 */
[----:B------:R-:W-:Y:S02]  /*4650*/  ISETP.GE.AND P4, PT, R242, R251, PT ;  /* 0x000000fbf200720c */ /* 0x000fe40003f86270 */
[----:B------:R-:W-:-:S07]  /*4660*/  CS2R R124, SRZ ;  /* 0x00000000007c7805 */ /* 0x000fce000001ff00 */
[----:B------:R-:W-:Y:S01]  /*4670*/  VOTEU.ANY UP0, P5 ;  /* 0x0000000000ff7886 */ /* 0x000fe20002800100 */
[----:B------:R-:W-:Y:S02]  /*4680*/  PLOP3.LUT P2, PT, PT, PT, UP0, 0x80, 0x8 ;  /* 0x000000000008781c */ /* 0x000fe40003f4f008 */
[----:B------:R-:W-:Y:S01]  /*4690*/  PLOP3.LUT P3, PT, PT, PT, UP0, 0x80, 0x8 ;  /* 0x000000000008781c */ /* 0x000fe20003f6f008 */
[----:B------:R-:W-:-:S12]  /*46a0*/  @P4 BRA `(.L_x_957) ;  /* 0x0000000000504947 */ /* 0x000fd80003800000 */
[----:B------:R-:W4:Y:S01]  /*46b0*/  S2UR UR42, SR_CTAID.Y ;  /* 0x00000000002a79c3 */ /* 0x000f220000002600 */
[----:B------:R-:W0:Y:S01]  /*46c0*/  LDCU.64 UR34, c[0x0][0x3c8] ;  /* 0x00007900ff2277ac */ /* 0x000e220008000a00 */
[----:B----4-:R-:W-:Y:S01]  /*46d0*/  IMAD R126, R0, UR42, RZ ;  /* 0x0000002a007e7c24 */ /* 0x010fe2000f8e02ff */
[----:B------:R-:W4:Y:S04]  /*46e0*/  LDCU UR42, c[0x0][0x3f8] ;  /* 0x00007f00ff2a77ac */ /* 0x000f280008000800 */
[----:B------:R-:W-:-:S04]  /*46f0*/  IADD3 R125, P4, PT, R126, R3, RZ ;  /* 0x000000037e7d7210 */ /* 0x000fc80007f9e0ff */
[----:B------:R-:W-:Y:S02]  /*4700*/  LEA.HI.X.SX32 R126, R126, RZ, 0x1, P4 ;  /* 0x000000ff7e7e7211 */ /* 0x000fe400020f0eff */
[----:B0-----:R-:W-:-:S04]  /*4710*/  LEA R124, P4, R125, UR34, 0x2 ;  /* 0x000000227d7c7c11 */ /* 0x001fc8000f8810ff */
[----:B------:R-:W-:Y:S01]  /*4720*/  LEA.HI.X R125, R125, UR35, R126, 0x2, P4 ;  /* 0x000000237d7d7c11 */ /* 0x000fe2000a0f147e */
[----:B------:R-:W0:Y:S04]  /*4730*/  LDCU.64 UR34, c[0x0][0x3b8] ;  /* 0x00007700ff2277ac */ /* 0x000e280008000a00 */
[----:B------:R4:W2:Y:S01]  /*4740*/  LDG.E R124, desc[UR36][R124.64] ;  /* 0x000000247c7c7981 */ /* 0x0008a2000c1e1900 */
[C---:B------:R-:W-:Y:S02]  /*4750*/  IMAD R126, R0.reuse, UR44, RZ ;  /* 0x0000002c007e7c24 */ /* 0x040fe4000f8e02ff */
[----:B----4-:R-:W-:-:S04]  /*4760*/  IMAD R125, R0, UR42, RZ ;  /* 0x0000002a007d7c24 */ /* 0x010fc8000f8e02ff */
[----:B--2---:R-:W-:-:S04]  /*4770*/  IMAD R125, R125, R124, RZ ;  /* 0x0000007c7d7d7224 */ /* 0x004fc800078e02ff */
[----:B------:R-:W-:-:S05]  /*4780*/  IMAD R125, R125, 0x70, R242 ;  /* 0x000000707d7d7824 */ /* 0x000fca00078e02f2 */
[----:B------:R-:W-:Y:S02]  /*4790*/  SHF.R.S32.HI R124, RZ, 0x1f, R125 ;  /* 0x0000001fff7c7819 */ /* 0x000fe4000001147d */
[----:B------:R-:W-:-:S04]  /*47a0*/  IADD3 R125, P4, PT, R126, R125, RZ ;  /* 0x0000007d7e7d7210 */ /* 0x000fc80007f9e0ff */
[----:B------:R-:W-:Y:S02]  /*47b0*/  LEA.HI.X.SX32 R126, R126, R124, 0x1, P4 ;  /* 0x0000007c7e7e7211 */ /* 0x000fe400020f0eff */
[----:B0-----:R-:W-:-:S04]  /*47c0*/  LEA R124, P4, R125, UR34, 0x2 ;  /* 0x000000227d7c7c11 */ /* 0x001fc8000f8810ff */
[----:B------:R-:W-:-:S06]  /*47d0*/  LEA.HI.X R125, R125, UR35, R126, 0x2, P4 ;  /* 0x000000237d7d7c11 */ /* 0x000fcc000a0f147e */
[----:B------:R-:W5:Y:S03]  /*47e0*/  LDG.E.128 R124, desc[UR36][R124.64] ;  /* 0x000000247c7c7981 */ /* 0x000f66000c1e1d00 */
.L_x_957:
[----:B------:R-:W-:Y:S05]  /*47f0*/  BSYNC.RECONVERGENT B3 ;  /* 0x0000000000037941 */ /* 0x000fea0003800200 */
.L_x_956:
[----:B------:R-:W4:Y:S01]  /*4800*/  @P2 S2R R238, SR_CTAID.X ;  /* 0x0000000000ee2919 */ /* 0x000f220000002500 */
[----:B0123--:R-:W4:Y:S01]  /*4810*/  @P3 LDC R236, c[0x0][0x3f8] ;  /* 0x0000fe00ffec3b82 */ /* 0x00ff220000000800 */
[----:B------:R-:W-:Y:S01]  /*4820*/  VOTEU.ANY UP0, P5 ;  /* 0x0000000000ff7886 */ /* 0x000fe20002800100 */
[----:B------:R-:W-:Y:S01]  /*4830*/  PLOP3.LUT P2, PT, PT, PT, UP0, 0x80, 0x8 ;  /* 0x000000000008781c */ /* 0x000fe20003f4f008 */
[----:B------:R-:W2:Y:S01]  /*4840*/  LDL R0, [R1+0x4] ;  /* 0x0000040001007983 */ /* 0x000ea20000100800 */
[----:B------:R-:W-:Y:S02]  /*4850*/  PLOP3.LUT P3, PT, PT, PT, UP0, 0x80, 0x8 ;  /* 0x000000000008781c */ /* 0x000fe40003f6f008 */
[----:B------:R-:W-:Y:S01]  /*4860*/  PLOP3.LUT P4, PT, PT, PT, UP0, 0x80, 0x8 ;  /* 0x000000000008781c */ /* 0x000fe20003f8f008 */
[----:B------:R-:W3:Y:S04]  /*4870*/  LDL R248, [R1+0xc] ;  /* 0x00000c0001f87983 */ /* 0x000ee80000100800 */
[----:B------:R-:W3:Y:S04]  /*4880*/  LDL R243, [R1] ;  /* 0x0000000001f37983 */ /* 0x000ee80000100800 */
[----:B----4-:R-:W-:Y:S01]  /*4890*/  @P2 IMAD R238, R236, UR39, R238 ;  /* 0x00000027ecee2c24 */ /* 0x010fe2000f8e02ee */
[----:B------:R-:W-:Y:S01]  /*48a0*/  PLOP3.LUT P2, PT, PT, PT, UP0, 0x80, 0x8 ;  /* 0x000000000008781c */ /* 0x000fe20003f4f008 */
[----:B------:R-:W0:Y:S01]  /*48b0*/  @P3 LDC.64 R236, c[0x0][0x450] ;  /* 0x00011400ffec3b82 */ /* 0x000e220000000a00 */
[----:B------:R-:W-:-:S11]  /*48c0*/  PLOP3.LUT P3, PT, PT, PT, UP0, 0x80, 0x8 ;  /* 0x000000000008781c */ /* 0x000fd60003f6f008 */
[----:B------:R-:W-:-:S04]  /*48d0*/  @P2 IMAD R238, R238, 0x70, RZ ;  /* 0x00000070eeee2824 */ /* 0x000fc800078e02ff */
[----:B0-----:R-:W-:-:S06]  /*48e0*/  @P3 IMAD.WIDE R236, R238, 0x4, R236 ;  /* 0x00000004eeec3825 */ /* 0x001fcc00078e02ec */
[----:B------:R-:W4:Y:S01]  /*48f0*/  @P4 LDG.E.128 R236, desc[UR36][R236.64+0x40] ;  /* 0x00004024ecec4981 */ /* 0x000f22000c1e1d00 */
[----:B------:R-:W-:Y:S01]  /*4900*/  PLOP3.LUT P2, PT, PT, PT, UP0, 0x80, 0x8 ;  /* 0x000000000008781c */ /* 0x000fe20003f4f008 */
[----:B--2--5:R-:W-:Y:S01]  /*4910*/  FADD.FTZ R125, R0, R125 ;  /* 0x0000007d007d7221 */ /* 0x024fe20000010000 */
[----:B------:R-:W-:Y:S01]  /*4920*/  PLOP3.LUT P4, PT, PT, PT, UP0, 0x80, 0x8 ;  /* 0x000000000008781c */ /* 0x000fe20003f8f008 */
[----:B------:R-:W0:Y:S10]  /*4930*/  LDC R0, c[0x0][0x3f4] ;  /* 0x0000fd00ff007b82 */ /* 0x000e340000000800 */
[----:B----4-:R-:W-:-:S02]  /*4940*/  @P2 FMUL.FTZ R125, R125, R237 ;  /* 0x000000ed7d7d2220 */ /* 0x010fc40000410000 */
[----:B------:R-:W2:Y:S01]  /*4950*/  LDL R237, [R1+0x8] ;  /* 0x0000080001ed7983 */ /* 0x000ea20000100800 */
[----:B------:R-:W-:Y:S01]  /*4960*/  PLOP3.LUT P2, PT, PT, PT, UP0, 0x80, 0x8 ;  /* 0x000000000008781c */ /* 0x000fe20003f4f008 */
[----:B---3--:R-:W-:Y:S01]  /*4970*/  FADD.FTZ R127, R248, R127 ;  /* 0x0000007ff87f7221 */ /* 0x008fe20000010000 */
        /* <DEDUP_REMOVED lines=21> */
.L_x_955:
[----:B------:R-:W-:Y:S05]  /*4ad0*/  BSYNC.RECONVERGENT B2 ;  /* 0x0000000000027941 */ /* 0x000fea0003800200 */
.L_x_954:
[----:B------:R-:W-:Y:S04]  /*4ae0*/  BSSY.RECONVERGENT B2, `(.L_x_958) ;  /* 0x000004c000027945 */ /* 0x000fe80003800200 */
[----:B------:R-:W-:Y:S05]  /*4af0*/  @P1 BRA `(.L_x_959) ;  /* 0x0000000400281947 */ /* 0x000fea0003800000 */
[----:B------:R-:W-:Y:S01]  /*4b00*/  IMAD R242, R0, 0x4, R241 ;  /* 0x0000000400f27824 */ /* 0x000fe200078e02f1 */
[----:B------:R-:W-:Y:S01]  /*4b10*/  ISETP.NE.AND P5, PT, R2, RZ, PT ;  /* 0x000000ff0200720c */ /* 0x000fe20003fa5270 */
[----:B------:R-:W-:Y:S01]  /*4b20*/  BSSY.RECONVERGENT B3, `(.L_x_960) ;  /* 0x000001e000037945 */ /* 0x000fe20003800200 */
[----:B------:R-:W-:Y:S01]  /*4b30*/  CS2R R130, SRZ ;  /* 0x0000000000827805 */ /* 0x000fe2000001ff00 */
[----:B------:R-:W-:-:S05]  /*4b40*/  IMAD.SHL.U32 R128, R242, 0x4, RZ ;  /* 0x00000004f2807824 */ /* 0x000fca00078e00ff */
[----:B------:R-:W-:Y:S02]  /*4b50*/  ISETP.GE.AND P4, PT, R128, R251, PT ;  /* 0x000000fb8000720c */ /* 0x000fe40003f86270 */
[----:B------:R-:W-:-:S03]  /*4b60*/  CS2R R128, SRZ ;  /* 0x0000000000807805 */ /* 0x000fc6000001ff00 */
[----:B------:R-:W-:Y:S01]  /*4b70*/  VOTEU.ANY UP0, P5 ;  /* 0x0000000000ff7886 */ /* 0x000fe20002800100 */
[----:B------:R-:W-:Y:S02]  /*4b80*/  PLOP3.LUT P2, PT, PT, PT, UP0, 0x80, 0x8 ;  /* 0x000000000008781c */ /* 0x000fe40003f4f008 */
[----:B------:R-:W-:-:S05]  /*4b90*/  PLOP3.LUT P3, PT, PT, PT, UP0, 0x80, 0x8 ;  /* 0x000000000008781c */ /* 0x000fca0003f6f008 */
[----:B------:R-:W-:Y:S08]  /*4ba0*/  @P4 BRA `(.L_x_961) ;  /* 0x0000000000544947 */ /* 0x000ff00003800000 */
        /* <DEDUP_REMOVED lines=8> */
[----:B------:R0:W2:Y:S01]  /*4c30*/  LDG.E R128, desc[UR36][R128.64] ;  /* 0x0000002480807981 */ /* 0x0000a2000c1e1900 */
[C---:B------:R-:W-:Y:S02]  /*4c40*/  IMAD R130, R0.reuse, UR44, RZ ;  /* 0x0000002c00827c24 */ /* 0x040fe4000f8e02ff */
[----:B0-----:R-:W-:Y:S01]  /*4c50*/  IMAD R129, R0, UR34, RZ ;  /* 0x0000002200817c24 */ /* 0x001fe2000f8e02ff */
[----:B------:R-:W0:Y:S03]  /*4c60*/  LDCU.64 UR34, c[0x0][0x3b8] ;  /* 0x00007700ff2277ac */ /* 0x000e260008000a00 */
[----:B--2---:R-:W-:-:S04]  /*4c70*/  IMAD R128, R129, R128, RZ ;  /* 0x0000008081807224 */ /* 0x004fc800078e02ff */
[----:B------:R-:W-:-:S04]  /*4c80*/  IMAD R128, R128, 0x1c, R242 ;  /* 0x0000001c80807824 */ /* 0x000fc800078e02f2 */
[----:B------:R-:W-:-:S05]  /*4c90*/  IMAD.SHL.U32 R129, R128, 0x4, RZ ;  /* 0x0000000480817824 */ /* 0x000fca00078e00ff */
[----:B------:R-:W-:Y:S02]  /*4ca0*/  SHF.R.S32.HI R128, RZ, 0x1f, R129 ;  /* 0x0000001fff807819 */ /* 0x000fe40000011481 */
[----:B------:R-:W-:-:S04]  /*4cb0*/  IADD3 R129, P4, PT, R130, R129, RZ ;  /* 0x0000008182817210 */ /* 0x000fc80007f9e0ff */
[----:B------:R-:W-:Y:S02]  /*4cc0*/  LEA.HI.X.SX32 R130, R130, R128, 0x1, P4 ;  /* 0x0000008082827211 */ /* 0x000fe400020f0eff */
[----:B0-----:R-:W-:-:S04]  /*4cd0*/  LEA R128, P4, R129, UR34, 0x2 ;  /* 0x0000002281807c11 */ /* 0x001fc8000f8810ff */
[----:B------:R-:W-:-:S06]  /*4ce0*/  LEA.HI.X R129, R129, UR35, R130, 0x2, P4 ;  /* 0x0000002381817c11 */ /* 0x000fcc000a0f1482 */
[----:B------:R-:W5:Y:S03]  /*4cf0*/  LDG.E.128 R128, desc[UR36][R128.64] ;  /* 0x0000002480807981 */ /* 0x000f66000c1e1d00 */
.L_x_961:
[----:B------:R-:W-:Y:S05]  /*4d00*/  BSYNC.RECONVERGENT B3 ;  /* 0x0000000000037941 */ /* 0x000fea0003800200 */
.L_x_960:
[----:B------:R-:W0:Y:S02]  /*4d10*/  @P2 S2R R238, SR_CTAID.X ;  /* 0x0000000000ee2919 */ /* 0x000e240000002500 */
[----:B01234-:R-:W0:Y:S01]  /*4d20*/  @P3 LDC R236, c[0x0][0x3f8] ;  /* 0x0000fe00ffec3b82 */ /* 0x01fe220000000800 */
[----:B------:R-:W-:Y:S01]  /*4d30*/  VOTEU.ANY UP0, P5 ;  /* 0x0000000000ff7886 */ /* 0x000fe20002800100 */
[----:B------:R-:W-:Y:S02]  /*4d40*/  PLOP3.LUT P2, PT, PT, PT, UP0, 0x80, 0x8 ;  /* 0x000000000008781c */ /* 0x000fe40003f4f008 */
[----:B------:R-:W-:Y:S02]  /*4d50*/  PLOP3.LUT P3, PT, PT, PT, UP0, 0x80, 0x8 ;  /* 0x000000000008781c */ /* 0x000fe40003f6f008 */
[----:B------:R-:W-:-:S09]  /*4d60*/  PLOP3.LUT P4, PT, PT, PT, UP0, 0x80, 0x8 ;  /* 0x000000000008781c */ /* 0x000fd20003f8f008 */
[----:B0-----:R-:W-:Y:S01]  /*4d70*/  @P2 IMAD R238, R236, UR39, R238 ;  /* 0x00000027ecee2c24 */ /* 0x001fe2000f8e02ee */
[----:B------:R-:W-:Y:S01]  /*4d80*/  PLOP3.LUT P2, PT, PT, PT, UP0, 0x80, 0x8 ;  /* 0x000000000008781c */ /* 0x000fe20003f4f008 */
[----:B------:R-:W0:Y:S01]  /*4d90*/  @P3 LDC.64 R236, c[0x0][0x450] ;  /* 0x00011400ffec3b82 */ /* 0x000e220000000a00 */
[----:B------:R-:W-:-:S11]  /*4da0*/  PLOP3.LUT P3, PT, PT, PT, UP0, 0x80, 0x8 ;  /* 0x000000000008781c */ /* 0x000fd60003f6f008 */
[----:B------:R-:W-:-:S04]  /*4db0*/  @P2 IMAD R238, R238, 0x70, RZ ;  /* 0x00000070eeee2824 */ /* 0x000fc800078e02ff */
[----:B0-----:R-:W-:-:S06]  /*4dc0*/  @P3 IMAD.WIDE R236, R238, 0x4, R236 ;  /* 0x00000004eeec3825 */ /* 0x001fcc00078e02ec */
[----:B------:R-:W2:Y:S01]  /*4dd0*/  @P4 LDG.E.128 R236, desc[UR36][R236.64+0x50] ;  /* 0x00005024ecec4981 */ /* 0x000ea2000c1e1d00 */
[----:B------:R-:W-:Y:S01]  /*4de0*/  PLOP3.LUT P2, PT, PT, PT, UP0, 0x80, 0x8 ;  /* 0x000000000008781c */ /* 0x000fe20003f4f008 */
[----:B-----5:R-:W-:Y:S01]  /*4df0*/  FADD.FTZ R129, R245, R129 ;  /* 0x00000081f5817221 */ /* 0x020fe20000010000 */
[----:B------:R-:W-:Y:S01]  /*4e00*/  PLOP3.LUT P4, PT, PT, PT, UP0, 0x80, 0x8 ;  /* 0x000000000008781c */ /* 0x000fe20003f8f008 */
[----:B------:R-:W-:Y:S01]  /*4e10*/  FADD.FTZ R130, R246, R130 ;  /* 0x00000082f6827221 */ /* 0x000fe20000010000 */
[----:B------:R-:W-:Y:S01]  /*4e20*/  PLOP3.LUT P3, PT, PT, PT, UP0, 0x80, 0x8 ;  /* 0x000000000008781c */ /* 0x000fe20003f6f008 */
[----:B------:R-:W-:Y:S01]  /*4e30*/  FADD.FTZ R131, R247, R131 ;  /* 0x00000083f7837221 */ /* 0x000fe20000010000 */
[----:B------:R-:W-:-:S07]  /*4e40*/  FADD.FTZ R128, R244, R128 ;  /* 0x00000080f4807221 */ /* 0x000fce0000010000 */
[----:B--2---:R-:W-:Y:S01]  /*4e50*/  @P2 FMUL.FTZ R129, R129, R237 ;  /* 0x000000ed81812220 */ /* 0x004fe20000410000 */
[----:B------:R-:W-:Y:S02]  /*4e60*/  IMAD.SHL.U32 R237, R242, 0x4, RZ ;  /* 0x00000004f2ed7824 */ /* 0x000fe400078e00ff */
[----:B------:R-:W-:Y:S01]  /*4e70*/  @P4 FMUL.FTZ R130, R130, R238 ;  /* 0x000000ee82824220 */ /* 0x000fe20000410000 */
[----:B------:R-:W-:Y:S01]  /*4e80*/  PLOP3.LUT P2, PT, PT, PT, UP0, 0x80, 0x8 ;  /* 0x000000000008781c */ /* 0x000fe20003f4f008 */
[----:B------:R-:W-:Y:S01]  /*4e90*/  @P3 FMUL.FTZ R128, R128, R236 ;  /* 0x000000ec80803220 */ /* 0x000fe20000410000 */
[----:B------:R-:W-:-:S11]  /*4ea0*/  ISETP.GE.AND P4, PT, R237, R251, PT ;  /* 0x000000fbed00720c */ /* 0x000fd60003f86270 */
[----:B------:R-:W-:Y:S02]  /*4eb0*/  @P2 FMUL.FTZ R131, R131, R239 ;  /* 0x000000ef83832220 */ /* 0x000fe40000410000 */
[----:B------:R-:W-:Y:S05]  /*4ec0*/  @P4 BRA `(.L_x_959) ;  /* 0x0000000000344947 */ /* 0x000fea0003800000 */
        /* <DEDUP_REMOVED lines=13> */
.L_x_959:
[----:B------:R-:W-:Y:S05]  /*4fa0*/  BSYNC.RECONVERGENT B2 ;  /* 0x0000000000027941 */ /* 0x000fea0003800200 */
.L_x_958:
[----:B------:R-:W-:Y:S04]  /*4fb0*/  BSSY.RECONVERGENT B2, `(.L_x_962) ;  /* 0x000004e000027945 */ /* 0x000fe80003800200 */
[----:B------:R-:W-:Y:S05]  /*4fc0*/  @P1 BRA `(.L_x_963) ;  /* 0x0000000400301947 */ /* 0x000fea0003800000 */
[----:B------:R-:W-:Y:S01]  /*4fd0*/  IMAD R242, R0, 0x4, R241 ;  /* 0x0000000400f27824 */ /* 0x000fe200078e02f1 */
[----:B------:R-:W-:Y:S01]  /*4fe0*/  ISETP.NE.AND P5, PT, R2, RZ, PT ;  /* 0x000000ff0200720c */ /* 0x000fe20003fa5270 */
[----:B------:R-:W-:Y:S01]  /*4ff0*/  BSSY.RECONVERGENT B3, `(.L_x_964) ;  /* 0x000001f000037945 */ /* 0x000fe20003800200 */
[----:B------:R-:W-:Y:S02]  /*5000*/  CS2R R134, SRZ ;  /* 0x0000000000867805 */ /* 0x000fe4000001ff00 */
[----:B01234-:R-:W-:-:S05]  /*5010*/  IADD3 R236, PT, PT, R242, R0, RZ ;  /* 0x00000000f2ec7210 */ /* 0x01ffca0007ffe0ff */
[----:B------:R-:W-:-:S04]  /*5020*/  IMAD.SHL.U32 R132, R236, 0x4, RZ ;  /* 0x00000004ec847824 */ /* 0x000fc800078e00ff */
[----:B------:R-:W-:Y:S01]  /*5030*/  VOTEU.ANY UP0, P5 ;  /* 0x0000000000ff7886 */ /* 0x000fe20002800100 */
[----:B------:R-:W-:Y:S02]  /*5040*/  ISETP.GE.AND P4, PT, R132, R251, PT ;  /* 0x000000fb8400720c */ /* 0x000fe40003f86270 */
[----:B------:R-:W-:Y:S02]  /*5050*/  CS2R R132, SRZ ;  /* 0x0000000000847805 */ /* 0x000fe4000001ff00 */
[----:B------:R-:W-:Y:S02]  /*5060*/  PLOP3.LUT P2, PT, PT, PT, UP0, 0x80, 0x8 ;  /* 0x000000000008781c */ /* 0x000fe40003f4f008 */
[----:B------:R-:W-:-:S07]  /*5070*/  PLOP3.LUT P3, PT, PT, PT, UP0, 0x80, 0x8 ;  /* 0x000000000008781c */ /* 0x000fce0003f6f008 */
[----:B------:R-:W-:Y:S06]  /*5080*/  @P4 BRA `(.L_x_965) ;  /* 0x0000000000544947 */ /* 0x000fec0003800000 */
        /* <DEDUP_REMOVED lines=21> */
.L_x_965:
[----:B------:R-:W-:Y:S05]  /*51e0*/  BSYNC.RECONVERGENT B3 ;  /* 0x0000000000037941 */ /* 0x000fea0003800200 */
.L_x_964:
[----:B------:R-:W0:Y:S01]  /*51f0*/  @P2 S2R R238, SR_CTAID.X ;  /* 0x0000000000ee2919 */ /* 0x000e220000002500 */
[----:B------:R-:W0:Y:S01]  /*5200*/  @P3 LDC R236, c[0x0][0x3f8] ;  /* 0x0000fe00ffec3b82 */ /* 0x000e220000000800 */
        /* <DEDUP_REMOVED lines=19> */
[----:B------:R-:W-:Y:S02]  /*5340*/  IMAD.IADD R237, R242, 0x1, R0 ;  /* 0x00000001f2ed7824 */ /* 0x000fe400078e0200 */
[----:B------:R-:W-:Y:S01]  /*5350*/  @P4 FMUL.FTZ R134, R134, R238 ;  /* 0x000000ee86864220 */ /* 0x000fe20000410000 */
[----:B------:R-:W-:Y:S01]  /*5360*/  PLOP3.LUT P2, PT, PT, PT, UP0, 0x80, 0x8 ;  /* 0x000000000008781c */ /* 0x000fe20003f4f008 */
[----:B------:R-:W-:Y:S01]  /*5370*/  @P3 FMUL.FTZ R132, R132, R236 ;  /* 0x000000ec84843220 */ /* 0x000fe20000410000 */
[----:B------:R-:W-:-:S05]  /*5380*/  IMAD.SHL.U32 R237, R237, 0x4, RZ ;  /* 0x00000004eded7824 */ /* 0x000fca00078e00ff */
[----:B------:R-:W-:-:S06]  /*5390*/  ISETP.GE.AND P4, PT, R237, R251, PT ;  /* 0x000000fbed00720c */ /* 0x000fcc0003f86270 */
[----:B------:R-:W-:-:S07]  /*53a0*/  @P2 FMUL.FTZ R135, R135, R239 ;  /* 0x000000ef87872220 */ /* 0x000fce0000410000 */
        /* <DEDUP_REMOVED lines=14> */
.L_x_963:
[----:B------:R-:W-:Y:S05]  /*5490*/  BSYNC.RECONVERGENT B2 ;  /* 0x0000000000027941 */ /* 0x000fea0003800200 */
.L_x_962:
[C---:B01234-:R-:W-:Y:S01]  /*54a0*/  IMAD R236, R0.reuse, 0x4, R241 ;  /* 0x0000000400ec7824 */ /* 0x05ffe200078e02f1 */
[----:B------:R-:W-:Y:S04]  /*54b0*/  BSSY.RECONVERGENT B2, `(.L_x_966) ;  /* 0x000004a000027945 */ /* 0x000fe80003800200 */
[----:B------:R-:W-:Y:S01]  /*54c0*/  LEA R241, R0, R236, 0x1 ;  /* 0x000000ec00f17211 */ /* 0x000fe200078e08ff */
[----:B------:R-:W-:Y:S06]  /*54d0*/  @P1 BRA `(.L_x_967) ;  /* 0x00000004001c1947 */ /* 0x000fec0003800000 */
        /* <DEDUP_REMOVED lines=10> */
[----:B------:R-:W0:Y:S01]  /*5580*/  S2UR UR42, SR_CTAID.Y ;  /* 0x00000000002a79c3 */ /* 0x000e220000002600 */
[----:B------:R-:W1:Y:S01]  /*5590*/  LDCU.64 UR34, c[0x0][0x3c8] ;  /* 0x00007900ff2277ac */ /* 0x000e620008000a00 */
[----:B0-----:R-:W-:Y:S01]  /*55a0*/  IMAD R138, R0, UR42, RZ ;  /* 0x0000002a008a7c24 */ /* 0x001fe2000f8e02ff */
[----:B------:R-:W0:Y:S04]  /*55b0*/  LDCU UR42, c[0x0][0x3f8] ;  /* 0x00007f00ff2a77ac */ /* 0x000e280008000800 */
[----:B------:R-:W-:-:S04]  /*55c0*/  IADD3 R137, P5, PT, R138, R3, RZ ;  /* 0x000000038a897210 */ /* 0x000fc80007fbe0ff */
[----:B------:R-:W-:Y:S02]  /*55d0*/  LEA.HI.X.SX32 R138, R138, RZ, 0x1, P5 ;  /* 0x000000ff8a8a7211 */ /* 0x000fe400028f0eff */
[----:B-1----:R-:W-:-:S04]  /*55e0*/  LEA R136, P5, R137, UR34, 0x2 ;  /* 0x0000002289887c11 */ /* 0x002fc8000f8a10ff */
[----:B------:R-:W-:Y:S01]  /*55f0*/  LEA.HI.X R137, R137, UR35, R138, 0x2, P5 ;  /* 0x0000002389897c11 */ /* 0x000fe2000a8f148a */
[----:B------:R-:W1:Y:S04]  /*5600*/  LDCU.64 UR34, c[0x0][0x3b8] ;  /* 0x00007700ff2277ac */ /* 0x000e680008000a00 */
[----:B------:R0:W2:Y:S01]  /*5610*/  LDG.E R136, desc[UR36][R136.64] ;  /* 0x0000002488887981 */ /* 0x0000a2000c1e1900 */
[C---:B------:R-:W-:Y:S02]  /*5620*/  IMAD R138, R0.reuse, UR44, RZ ;  /* 0x0000002c008a7c24 */ /* 0x040fe4000f8e02ff */
[----:B0-----:R-:W-:-:S04]  /*5630*/  IMAD R137, R0, UR42, RZ ;  /* 0x0000002a00897c24 */ /* 0x001fc8000f8e02ff */
[----:B--2---:R-:W-:-:S04]  /*5640*/  IMAD R137, R137, R136, RZ ;  /* 0x0000008889897224 */ /* 0x004fc800078e02ff */
[----:B------:R-:W-:-:S05]  /*5650*/  IMAD R137, R137, 0x70, R242 ;  /* 0x0000007089897824 */ /* 0x000fca00078e02f2 */
[----:B------:R-:W-:Y:S02]  /*5660*/  SHF.R.S32.HI R136, RZ, 0x1f, R137 ;  /* 0x0000001fff887819 */ /* 0x000fe40000011489 */
[----:B------:R-:W-:-:S04]  /*5670*/  IADD3 R137, P5, PT, R138, R137, RZ ;  /* 0x000000898a897210 */ /* 0x000fc80007fbe0ff */
[----:B------:R-:W-:Y:S02]  /*5680*/  LEA.HI.X.SX32 R138, R138, R136, 0x1, P5 ;  /* 0x000000888a8a7211 */ /* 0x000fe400028f0eff */
[----:B-1----:R-:W-:-:S04]  /*5690*/  LEA R136, P5, R137, UR34, 0x2 ;  /* 0x0000002289887c11 */ /* 0x002fc8000f8a10ff */
[----:B------:R-:W-:-:S06]  /*56a0*/  LEA.HI.X R137, R137, UR35, R138, 0x2, P5 ;  /* 0x0000002389897c11 */ /* 0x000fcc000a8f148a */
[----:B------:R-:W5:Y:S03]  /*56b0*/  LDG.E.128 R136, desc[UR36][R136.64] ;  /* 0x0000002488887981 */ /* 0x000f66000c1e1d00 */
.L_x_969:
[----:B------:R-:W-:Y:S05]  /*56c0*/  BSYNC.RECONVERGENT B3 ;  /* 0x0000000000037941 */ /* 0x000fea0003800200 */
.L_x_968:
[----:B------:R-:W0:Y:S01]  /*56d0*/  @P2 S2R R238, SR_CTAID.X ;  /* 0x0000000000ee2919 */ /* 0x000e220000002500 */
[----:B------:R-:W-:Y:S01]  /*56e0*/  ISETP.NE.AND P5, PT, R2, RZ, PT ;  /* 0x000000ff0200720c */ /* 0x000fe20003fa5270 */
[----:B------:R-:W0:-:S12]  /*56f0*/  @P4 LDC R236, c[0x0][0x3f8] ;  /* 0x0000fe00ffec4b82 */ /* 0x000e180000000800 */
[----:B------:R-:W-:Y:S01]  /*5700*/  VOTEU.ANY UP0, P5 ;  /* 0x0000000000ff7886 */ /* 0x000fe20002800100 */
[----:B------:R-:W-:Y:S02]  /*5710*/  PLOP3.LUT P2, PT, PT, PT, UP0, 0x80, 0x8 ;  /* 0x000000000008781c */ /* 0x000fe40003f4f008 */
        /* <DEDUP_REMOVED lines=17> */
[----:B------:R-:W-:Y:S01]  /*5830*/  PLOP3.LUT P2, PT, PT, PT, UP0, 0x80, 0x8 ;  /* 0x000000000008781c */ /* 0x000fe20003f4f008 */
[----:B------:R-:W-:Y:S02]  /*5840*/  @P4 FMUL.FTZ R139, R139, R239 ;  /* 0x000000ef8b8b4220 */ /* 0x000fe40000410000 */
[----:B------:R-:W-:-:S10]  /*5850*/  @P5 FMUL.FTZ R136, R136, R236 ;  /* 0x000000ec88885220 */ /* 0x000fd40000410000 */
[----:B------:R-:W-:Y:S01]  /*5860*/  @P2 FMUL.FTZ R138, R138, R238 ;  /* 0x000000ee8a8a2220 */ /* 0x000fe20000410000 */
[----:B------:R-:W-:Y:S06]  /*5870*/  @P3 BRA `(.L_x_967) ;  /* 0x0000000000343947 */ /* 0x000fec0003800000 */
        /* <DEDUP_REMOVED lines=13> */
.L_x_967:
[----:B------:R-:W-:Y:S05]  /*5950*/  BSYNC.RECONVERGENT B2 ;  /* 0x0000000000027941 */ /* 0x000fea0003800200 */
.L_x_966:
        /* <DEDUP_REMOVED lines=32> */
.L_x_973:
[----:B------:R-:W-:Y:S05]  /*5b60*/  BSYNC.RECONVERGENT B3 ;  /* 0x0000000000037941 */ /* 0x000fea0003800200 */
.L_x_972:
[----:B------:R-:W1:Y:S01]  /*5b70*/  @P2 S2R R238, SR_CTAID.X ;  /* 0x0000000000ee2919 */ /* 0x000e620000002500 */
[----:B0-----:R-:W1:Y:S01]  /*5b80*/  @P3 LDC R236, c[0x0][0x3f8] ;  /* 0x0000fe00ffec3b82 */ /* 0x001e620000000800 */
[----:B------:R-:W-:Y:S01]  /*5b90*/  VOTEU.ANY UP0, P5 ;  /* 0x0000000000ff7886 */ /* 0x000fe20002800100 */
[----:B------:R-:W-:Y:S02]  /*5ba0*/  PLOP3.LUT P2, PT, PT, PT, UP0, 0x80, 0x8 ;  /* 0x000000000008781c */ /* 0x000fe40003f4f008 */
[----:B------:R-:W-:Y:S02]  /*5bb0*/  PLOP3.LUT P3, PT, PT, PT, UP0, 0x80, 0x8 ;  /* 0x000000000008781c */ /* 0x000fe40003f6f008 */
[----:B------:R-:W-:-:S09]  /*5bc0*/  PLOP3.LUT P4, PT, PT, PT, UP0, 0x80, 0x8 ;  /* 0x000000000008781c */ /* 0x000fd20003f8f008 */
[----:B-1----:R-:W-:Y:S01]  /*5bd0*/  @P2 IMAD R238, R236, UR39, R238 ;  /* 0x00000027ecee2c24 */ /* 0x002fe2000f8e02ee */
        /* <DEDUP_REMOVED lines=14> */
[----:B------:R-:W-:Y:S01]  /*5cc0*/  ISETP.GE.AND P4, PT, R242, R251, PT ;  /* 0x000000fbf200720c */ /* 0x000fe20003f86270 */
[----:B------:R-:W-:Y:S01]  /*5cd0*/  @P2 FMUL.FTZ R141, R141, R237 ;  /* 0x000000ed8d8d2220 */ /* 0x000fe20000410000 */
[----:B------:R-:W-:Y:S01]  /*5ce0*/  PLOP3.LUT P2, PT, PT, PT, UP0, 0x80, 0x8 ;  /* 0x000000000008781c */ /* 0x000fe20003f4f008 */
[----:B------:R-:W-:-:S12]  /*5cf0*/  @P3 FMUL.FTZ R140, R140, R236 ;  /* 0x000000ec8c8c3220 */ /* 0x000fd80000410000 */
        /* <DEDUP_REMOVED lines=15> */
.L_x_971:
[----:B------:R-:W-:Y:S05]  /*5df0*/  BSYNC.RECONVERGENT B2 ;  /* 0x0000000000027941 */ /* 0x000fea0003800200 */
.L_x_970:
        /* <DEDUP_REMOVED lines=13> */
[----:B------:R-:W2:Y:S01]  /*5ed0*/  S2UR UR42, SR_CTAID.Y ;  /* 0x00000000002a79c3 */ /* 0x000ea20000002600 */
[----:B------:R-:W3:Y:S01]  /*5ee0*/  LDCU.64 UR34, c[0x0][0x3c8] ;  /* 0x00007900ff2277ac */ /* 0x000ee20008000a00 */
[----:B--2---:R-:W-:-:S05]  /*5ef0*/  IMAD R146, R0, UR42, RZ ;  /* 0x0000002a00927c24 */ /* 0x004fca000f8e02ff */
[----:B------:R-:W-:-:S04]  /*5f00*/  IADD3 R145, P4, PT, R146, R3, RZ ;  /* 0x0000000392917210 */ /* 0x000fc80007f9e0ff */
[----:B------:R-:W-:Y:S02]  /*5f10*/  LEA.HI.X.SX32 R146, R146, RZ, 0x1, P4 ;  /* 0x000000ff92927211 */ /* 0x000fe400020f0eff */
[C---:B---3--:R-:W-:Y:S01]  /*5f20*/  LEA R144, P4, R145.reuse, UR34, 0x2 ;  /* 0x0000002291907c11 */ /* 0x048fe2000f8810ff */
[----:B------:R-:W2:Y:S03]  /*5f30*/  LDCU UR34, c[0x0][0x3f8] ;  /* 0x00007f00ff2277ac */ /* 0x000ea60008000800 */
[----:B------:R-:W-:-:S05]  /*5f40*/  LEA.HI.X R145, R145, UR35, R146, 0x2, P4 ;  /* 0x0000002391917c11 */ /* 0x000fca000a0f1492 */
[----:B------:R2:W3:Y:S01]  /*5f50*/  LDG.E R144, desc[UR36][R144.64] ;  /* 0x0000002490907981 */ /* 0x0004e2000c1e1900 */
[C---:B------:R-:W-:Y:S02]  /*5f60*/  IMAD R146, R0.reuse, UR44, RZ ;  /* 0x0000002c00927c24 */ /* 0x040fe4000f8e02ff */
[----:B--2---:R-:W-:Y:S01]  /*5f70*/  IMAD R145, R0, UR34, RZ ;  /* 0x0000002200917c24 */ /* 0x004fe2000f8e02ff */
[----:B------:R-:W2:Y:S03]  /*5f80*/  LDCU.64 UR34, c[0x0][0x3b8] ;  /* 0x00007700ff2277ac */ /* 0x000ea60008000a00 */
[----:B---3--:R-:W-:-:S04]  /*5f90*/  IMAD R144, R145, R144, RZ ;  /* 0x0000009091907224 */ /* 0x008fc800078e02ff */
[----:B------:R-:W-:-:S04]  /*5fa0*/  IMAD R144, R144, 0x1c, R242 ;  /* 0x0000001c90907824 */ /* 0x000fc800078e02f2 */
[----:B------:R-:W-:-:S05]  /*5fb0*/  IMAD.SHL.U32 R145, R144, 0x4, RZ ;  /* 0x0000000490917824 */ /* 0x000fca00078e00ff */
[----:B------:R-:W-:Y:S02]  /*5fc0*/  SHF.R.S32.HI R144, RZ, 0x1f, R145 ;  /* 0x0000001fff907819 */ /* 0x000fe40000011491 */
[----:B------:R-:W-:-:S04]  /*5fd0*/  IADD3 R145, P4, PT, R146, R145, RZ ;  /* 0x0000009192917210 */ /* 0x000fc80007f9e0ff */
[----:B------:R-:W-:Y:S02]  /*5fe0*/  LEA.HI.X.SX32 R146, R146, R144, 0x1, P4 ;  /* 0x0000009092927211 */ /* 0x000fe400020f0eff */
[----:B--2---:R-:W-:-:S04]  /*5ff0*/  LEA R144, P4, R145, UR34, 0x2 ;  /* 0x0000002291907c11 */ /* 0x004fc8000f8810ff */
[----:B------:R-:W-:-:S06]  /*6000*/  LEA.HI.X R145, R145, UR35, R146, 0x2, P4 ;  /* 0x0000002391917c11 */ /* 0x000fcc000a0f1492 */
[----:B------:R-:W5:Y:S03]  /*6010*/  LDG.E.128 R144, desc[UR36][R144.64] ;  /* 0x0000002490907981 */ /* 0x000f66000c1e1d00 */
.L_x_977:
[----:B------:R-:W-:Y:S05]  /*6020*/  BSYNC.RECONVERGENT B3 ;  /* 0x0000000000037941 */ /* 0x000fea0003800200 */
.L_x_976:
[----:B------:R-:W2:Y:S01]  /*6030*/  @P2 S2R R238, SR_CTAID.X ;  /* 0x0000000000ee2919 */ /* 0x000ea20000002500 */
[----:B01----:R-:W2:Y:S01]  /*6040*/  @P3 LDC R236, c[0x0][0x3f8] ;  /* 0x0000fe00ffec3b82 */ /* 0x003ea20000000800 */
[----:B------:R-:W-:Y:S01]  /*6050*/  VOTEU.ANY UP0, P5 ;  /* 0x0000000000ff7886 */ /* 0x000fe20002800100 */
[----:B------:R-:W-:Y:S02]  /*6060*/  PLOP3.LUT P2, PT, PT, PT, UP0, 0x80, 0x8 ;  /* 0x000000000008781c */ /* 0x000fe40003f4f008 */
[----:B------:R-:W-:Y:S02]  /*6070*/  PLOP3.LUT P3, PT, PT, PT, UP0, 0x80, 0x8 ;  /* 0x000000000008781c */ /* 0x000fe40003f6f008 */
[----:B------:R-:W-:-:S09]  /*6080*/  PLOP3.LUT P4, PT, PT, PT, UP0, 0x80, 0x8 ;  /* 0x000000000008781c */ /* 0x000fd20003f8f008 */
        /* <DEDUP_REMOVED lines=15> */
[----:B------:R-:W-:Y:S01]  /*6180*/  SHF.L.U32 R237, R242, 0x2, RZ ;  /* 0x00000002f2ed7819 */ /* 0x000fe200000006ff */
        /* <DEDUP_REMOVED lines=19> */
.L_x_975:
[----:B------:R-:W-:Y:S05]  /*62c0*/  BSYNC.RECONVERGENT B2 ;  /* 0x0000000000027941 */ /* 0x000fea0003800200 */
.L_x_974:
[C---:B------:R-:W-:Y:S01]  /*62d0*/  IMAD R248, R0.reuse, 0x2, R241 ;  /* 0x0000000200f87824 */ /* 0x040fe200078e02f1 */
[----:B------:R-:W-:Y:S03]  /*62e0*/  BSSY.RECONVERGENT B2, `(.L_x_978) ;  /* 0x000004b000027945 */ /* 0x000fe60003800200 */
[----:B------:R-:W-:Y:S01]  /*62f0*/  IMAD.IADD R241, R0, 0x1, R248 ;  /* 0x0000000100f17824 */ /* 0x000fe200078e02f8 */
        /* <DEDUP_REMOVED lines=11> */
[----:B------:R-:W3:Y:S01]  /*63b0*/  S2UR UR42, SR_CTAID.Y ;  /* 0x00000000002a79c3 */ /* 0x000ee20000002600 */
[----:B------:R-:W4:Y:S01]  /*63c0*/  LDCU.64 UR34, c[0x0][0x3c8] ;  /* 0x00007900ff2277ac */ /* 0x000f220008000a00 */
[----:B---3--:R-:W-:-:S05]  /*63d0*/  IMAD R150, R0, UR42, RZ ;  /* 0x0000002a00967c24 */ /* 0x008fca000f8e02ff */
[----:B------:R-:W-:-:S04]  /*63e0*/  IADD3 R149, P5, PT, R150, R3, RZ ;  /* 0x0000000396957210 */ /* 0x000fc80007fbe0ff */
[----:B------:R-:W-:Y:S02]  /*63f0*/  LEA.HI.X.SX32 R150, R150, RZ, 0x1, P5 ;  /* 0x000000ff96967211 */ /* 0x000fe400028f0eff */
[C---:B----4-:R-:W-:Y:S01]  /*6400*/  LEA R148, P5, R149.reuse, UR34, 0x2 ;  /* 0x0000002295947c11 */ /* 0x050fe2000f8a10ff */
[----:B------:R-:W3:Y:S03]  /*6410*/  LDCU UR34, c[0x0][0x3f8] ;  /* 0x00007f00ff2277ac */ /* 0x000ee60008000800 */
[----:B------:R-:W-:-:S05]  /*6420*/  LEA.HI.X R149, R149, UR35, R150, 0x2, P5 ;  /* 0x0000002395957c11 */ /* 0x000fca000a8f1496 */
[----:B------:R3:W4:Y:S01]  /*6430*/  LDG.E R148, desc[UR36][R148.64] ;  /* 0x0000002494947981 */ /* 0x000722000c1e1900 */
[C---:B------:R-:W-:Y:S02]  /*6440*/  IMAD R150, R0.reuse, UR44, RZ ;  /* 0x0000002c00967c24 */ /* 0x040fe4000f8e02ff */
[----:B---3--:R-:W-:Y:S01]  /*6450*/  IMAD R149, R0, UR34, RZ ;  /* 0x0000002200957c24 */ /* 0x008fe2000f8e02ff */
[----:B------:R-:W3:Y:S03]  /*6460*/  LDCU.64 UR34, c[0x0][0x3b8] ;  /* 0x00007700ff2277ac */ /* 0x000ee60008000a00 */
[----:B----4-:R-:W-:-:S04]  /*6470*/  IMAD R148, R149, R148, RZ ;  /* 0x0000009495947224 */ /* 0x010fc800078e02ff */
[----:B------:R-:W-:-:S04]  /*6480*/  IMAD R148, R148, 0x1c, R241 ;  /* 0x0000001c94947824 */ /* 0x000fc800078e02f1 */
[----:B------:R-:W-:-:S05]  /*6490*/  IMAD.SHL.U32 R149, R148, 0x4, RZ ;  /* 0x0000000494957824 */ /* 0x000fca00078e00ff */
[----:B------:R-:W-:Y:S02]  /*64a0*/  SHF.R.S32.HI R148, RZ, 0x1f, R149 ;  /* 0x0000001fff947819 */ /* 0x000fe40000011495 */
[----:B------:R-:W-:-:S04]  /*64b0*/  IADD3 R149, P5, PT, R150, R149, RZ ;  /* 0x0000009596957210 */ /* 0x000fc80007fbe0ff */
[----:B------:R-:W-:Y:S02]  /*64c0*/  LEA.HI.X.SX32 R150, R150, R148, 0x1, P5 ;  /* 0x0000009496967211 */ /* 0x000fe400028f0eff */
[----:B---3--:R-:W-:-:S04]  /*64d0*/  LEA R148, P5, R149, UR34, 0x2 ;  /* 0x0000002295947c11 */ /* 0x008fc8000f8a10ff */
[----:B------:R-:W-:-:S06]  /*64e0*/  LEA.HI.X R149, R149, UR35, R150, 0x2, P5 ;  /* 0x0000002395957c11 */ /* 0x000fcc000a8f1496 */
[----:B------:R-:W5:Y:S03]  /*64f0*/  LDG.E.128 R148, desc[UR36][R148.64] ;  /* 0x0000002494947981 */ /* 0x000f66000c1e1d00 */
.L_x_981:
[----:B------:R-:W-:Y:S05]  /*6500*/  BSYNC.RECONVERGENT B3 ;  /* 0x0000000000037941 */ /* 0x000fea0003800200 */
.L_x_980:
[----:B------:R-:W3:Y:S01]  /*6510*/  @P2 S2R R238, SR_CTAID.X ;  /* 0x0000000000ee2919 */ /* 0x000ee20000002500 */
[----:B------:R-:W-:Y:S01]  /*6520*/  ISETP.NE.AND P5, PT, R2, RZ, PT ;  /* 0x000000ff0200720c */ /* 0x000fe20003fa5270 */
[----:B012---:R-:W3:-:S12]  /*6530*/  @P4 LDC R236, c[0x0][0x3f8] ;  /* 0x0000fe00ffec4b82 */ /* 0x007ed80000000800 */
[----:B------:R-:W-:Y:S01]  /*6540*/  VOTEU.ANY UP0, P5 ;  /* 0x0000000000ff7886 */ /* 0x000fe20002800100 */
[----:B------:R-:W-:Y:S02]  /*6550*/  PLOP3.LUT P2, PT, PT, PT, UP0, 0x80, 0x8 ;  /* 0x000000000008781c */ /* 0x000fe40003f4f008 */
[----:B------:R-:W-:-:S11]  /*6560*/  PLOP3.LUT P4, PT, PT, PT, UP0, 0x80, 0x8 ;  /* 0x000000000008781c */ /* 0x000fd60003f8f008 */
[----:B---3--:R-:W-:Y:S01]  /*6570*/  @P2 IMAD R238, R236, UR39, R238 ;  /* 0x00000027ecee2c24 */ /* 0x008fe2000f8e02ee */
        /* <DEDUP_REMOVED lines=33> */
.L_x_979:
[----:B------:R-:W-:Y:S05]  /*6790*/  BSYNC.RECONVERGENT B2 ;  /* 0x0000000000027941 */ /* 0x000fea0003800200 */
.L_x_978:
[----:B------:R-:W-:Y:S01]  /*67a0*/  BSSY.RECONVERGENT B2, `(.L_x_982) ;  /* 0x000004b000027945 */ /* 0x000fe20003800200 */
[----:B------:R-:W-:-:S03]  /*67b0*/  IMAD.IADD R242, R241, 0x1, R0 ;  /* 0x00000001f1f27824 */ /* 0x000fc600078e0200 */
[----:B------:R-:W-:Y:S05]  /*67c0*/  @P1 BRA `(.L_x_983) ;  /* 0x0000000400201947 */ /* 0x000fea0003800000 */
[----:B------:R-:W-:Y:S01]  /*67d0*/  SHF.L.U32 R243, R242, 0x2, RZ ;  /* 0x00000002f2f37819 */ /* 0x000fe200000006ff */
        /* <DEDUP_REMOVED lines=11> */
[----:B----4-:R-:W-:-:S05]  /*6890*/  IMAD R154, R0, UR42, RZ ;  /* 0x0000002a009a7c24 */ /* 0x010fca000f8e02ff */
[----:B------:R-:W-:-:S04]  /*68a0*/  IADD3 R153, P5, PT, R154, R3, RZ ;  /* 0x000000039a997210 */ /* 0x000fc80007fbe0ff */
[----:B------:R-:W-:Y:S02]  /*68b0*/  LEA.HI.X.SX32 R154, R154, RZ, 0x1, P5 ;  /* 0x000000ff9a9a7211 */ /* 0x000fe400028f0eff */
[C---:B0-----:R-:W-:Y:S01]  /*68c0*/  LEA R152, P5, R153.reuse, UR34, 0x2 ;  /* 0x0000002299987c11 */ /* 0x041fe2000f8a10ff */
[----:B------:R-:W0:Y:S03]  /*68d0*/  LDCU UR34, c[0x0][0x3f8] ;  /* 0x00007f00ff2277ac */ /* 0x000e260008000800 */
[----:B------:R-:W-:-:S05]  /*68e0*/  LEA.HI.X R153, R153, UR35, R154, 0x2, P5 ;  /* 0x0000002399997c11 */ /* 0x000fca000a8f149a */
[----:B------:R0:W4:Y:S01]  /*68f0*/  LDG.E R152, desc[UR36][R152.64] ;  /* 0x0000002498987981 */ /* 0x000122000c1e1900 */
[C---:B------:R-:W-:Y:S02]  /*6900*/  IMAD R154, R0.reuse, UR44, RZ ;  /* 0x0000002c009a7c24 */ /* 0x040fe4000f8e02ff */
[----:B0-----:R-:W-:Y:S01]  /*6910*/  IMAD R153, R0, UR34, RZ ;  /* 0x0000002200997c24 */ /* 0x001fe2000f8e02ff */
[----:B------:R-:W0:Y:S03]  /*6920*/  LDCU.64 UR34, c[0x0][0x3b8] ;  /* 0x00007700ff2277ac */ /* 0x000e260008000a00 */
[----:B----4-:R-:W-:-:S04]  /*6930*/  IMAD R152, R153, R152, RZ ;  /* 0x0000009899987224 */ /* 0x010fc800078e02ff */
        /* <DEDUP_REMOVED lines=8> */
.L_x_985:
[----:B------:R-:W-:Y:S05]  /*69c0*/  BSYNC.RECONVERGENT B3 ;  /* 0x0000000000037941 */ /* 0x000fea0003800200 */
.L_x_984:
[----:B------:R-:W4:Y:S01]  /*69d0*/  @P2 S2R R238, SR_CTAID.X ;  /* 0x0000000000ee2919 */ /* 0x000f220000002500 */
[----:B------:R-:W-:Y:S01]  /*69e0*/  ISETP.NE.AND P5, PT, R2, RZ, PT ;  /* 0x000000ff0200720c */ /* 0x000fe20003fa5270 */
[----:B0123--:R-:W4:-:S12]  /*69f0*/  @P4 LDC R236, c[0x0][0x3f8] ;  /* 0x0000fe00ffec4b82 */ /* 0x00ff180000000800 */
[----:B------:R-:W-:Y:S01]  /*6a00*/  VOTEU.ANY UP0, P5 ;  /* 0x0000000000ff7886 */ /* 0x000fe20002800100 */
[----:B------:R-:W-:Y:S02]  /*6a10*/  PLOP3.LUT P2, PT, PT, PT, UP0, 0x80, 0x8 ;  /* 0x000000000008781c */ /* 0x000fe40003f4f008 */
[----:B------:R-:W-:-:S11]  /*6a20*/  PLOP3.LUT P4, PT, PT, PT, UP0, 0x80, 0x8 ;  /* 0x000000000008781c */ /* 0x000fd60003f8f008 */
[----:B----4-:R-:W-:Y:S01]  /*6a30*/  @P2 IMAD R238, R236, UR39, R238 ;  /* 0x00000027ecee2c24 */ /* 0x010fe2000f8e02ee */
        /* <DEDUP_REMOVED lines=33> */
.L_x_983:
[----:B------:R-:W-:Y:S05]  /*6c50*/  BSYNC.RECONVERGENT B2 ;  /* 0x0000000000027941 */ /* 0x000fea0003800200 */
.L_x_982:
        /* <DEDUP_REMOVED lines=34> */
.L_x_989:
[----:B------:R-:W-:Y:S05]  /*6e80*/  BSYNC.RECONVERGENT B3 ;  /* 0x0000000000037941 */ /* 0x000fea0003800200 */
.L_x_988:
[----:B------:R-:W0:Y:S01]  /*6e90*/  @P2 S2R R238, SR_CTAID.X ;  /* 0x0000000000ee2919 */ /* 0x000e220000002500 */
[----:B------:R-:W-:Y:S01]  /*6ea0*/  ISETP.NE.AND P5, PT, R2, RZ, PT ;  /* 0x000000ff0200720c */ /* 0x000fe20003fa5270 */
[----:B01234-:R-:W0:-:S12]  /*6eb0*/  @P4 LDC R236, c[0x0][0x3f8] ;  /* 0x0000fe00ffec4b82 */ /* 0x01fe180000000800 */
        /* <DEDUP_REMOVED lines=37> */
.L_x_987:
[----:B------:R-:W-:Y:S05]  /*7110*/  BSYNC.RECONVERGENT B2 ;  /* 0x0000000000027941 */ /* 0x000fea0003800200 */
.L_x_986:
        /* <DEDUP_REMOVED lines=34> */
.L_x_993:
[----:B------:R-:W-:Y:S05]  /*7340*/  BSYNC.RECONVERGENT B3 ;  /* 0x0000000000037941 */ /* 0x000fea0003800200 */
.L_x_992:
        /* <DEDUP_REMOVED lines=40> */
.L_x_991:
[----:B------:R-:W-:Y:S05]  /*75d0*/  BSYNC.RECONVERGENT B2 ;  /* 0x0000000000027941 */ /* 0x000fea0003800200 */
.L_x_990:
[----:B------:R-:W-:Y:S04]  /*75e0*/  BSSY.RECONVERGENT B2, `(.L_x_994) ;  /* 0x000004a000027945 */ /* 0x000fe80003800200 */
[----:B------:R-:W-:Y:S05]  /*75f0*/  @P1 BRA `(.L_x_995) ;  /* 0x0000000400201947 */ /* 0x000fea0003800000 */
[----:B------:R-:W-:Y:S01]  /*7600*/  IMAD.IADD R164, R242, 0x1, R0 ;  /* 0x00000001f2a47824 */ /* 0x000fe200078e0200 */
[----:B------:R-:W-:Y:S01]  /*7610*/  ISETP.NE.AND P2, PT, R2, RZ, PT ;  /* 0x000000ff0200720c */ /* 0x000fe20003f45270 */
[----:B------:R-:W-:Y:S01]  /*7620*/  BSSY.RECONVERGENT B3, `(.L_x_996) ;  /* 0x000001d000037945 */ /* 0x000fe20003800200 */
[----:B------:R-:W-:Y:S01]  /*7630*/  CS2R R166, SRZ ;  /* 0x0000000000a67805 */ /* 0x000fe2000001ff00 */
[----:B------:R-:W-:Y:S01]  /*7640*/  IMAD.SHL.U32 R242, R164, 0x4, RZ ;  /* 0x00000004a4f27824 */ /* 0x000fe200078e00ff */
[----:B------:R-:W-:-:S04]  /*7650*/  CS2R R164, SRZ ;  /* 0x0000000000a47805 */ /* 0x000fc8000001ff00 */
[----:B------:R-:W-:-:S05]  /*7660*/  ISETP.GE.AND P3, PT, R242, R251, PT ;  /* 0x000000fbf200720c */ /* 0x000fca0003f66270 */
[----:B------:R-:W-:Y:S01]  /*7670*/  VOTEU.ANY UP0, P2 ;  /* 0x0000000000ff7886 */ /* 0x000fe20001000100 */
[----:B------:R-:W-:Y:S02]  /*7680*/  PLOP3.LUT P2, PT, PT, PT, UP0, 0x80, 0x8 ;  /* 0x000000000008781c */ /* 0x000fe40003f4f008 */
[----:B------:R-:W-:-:S05]  /*7690*/  PLOP3.LUT P4, PT, PT, PT, UP0, 0x80, 0x8 ;  /* 0x000000000008781c */ /* 0x000fca0003f8f008 */
[----:B------:R-:W-:Y:S08]  /*76a0*/  @P3 BRA `(.L_x_997) ;  /* 0x0000000000503947 */ /* 0x000ff00003800000 */
        /* <DEDUP_REMOVED lines=20> */
.L_x_997:
[----:B------:R-:W-:Y:S05]  /*77f0*/  BSYNC.RECONVERGENT B3 ;  /* 0x0000000000037941 */ /* 0x000fea0003800200 */
.L_x_996:
        /* <DEDUP_REMOVED lines=40> */
.L_x_995:
[----:B------:R-:W-:Y:S05]  /*7a80*/  BSYNC.RECONVERGENT B2 ;  /* 0x0000000000027941 */ /* 0x000fea0003800200 */
.L_x_994:
[----:B------:R-:W-:Y:S04]  /*7a90*/  BSSY.RECONVERGENT B2, `(.L_x_998) ;  /* 0x0000051000027945 */ /* 0x000fe80003800200 */
[----:B------:R-:W-:Y:S05]  /*7aa0*/  @P1 BRA `(.L_x_999) ;  /* 0x00000004003c1947 */ /* 0x000fea0003800000 */
[----:B------:R-:W-:Y:S01]  /*7ab0*/  IMAD R168, R0, 0x2, R248 ;  /* 0x0000000200a87824 */ /* 0x000fe200078e02f8 */
[----:B------:R-:W-:Y:S01]  /*7ac0*/  ISETP.NE.AND P5, PT, R2, RZ, PT ;  /* 0x000000ff0200720c */ /* 0x000fe20003fa5270 */
[----:B------:R-:W-:Y:S01]  /*7ad0*/  BSSY.RECONVERGENT B3, `(.L_x_1000) ;  /* 0x0000020000037945 */ /* 0x000fe20003800200 */
[----:B------:R-:W-:Y:S01]  /*7ae0*/  CS2R R170, SRZ ;  /* 0x0000000000aa7805 */ /* 0x000fe2000001ff00 */
[----:B------:R-:W-:-:S05]  /*7af0*/  IMAD R168, R0, 0x2, R168 ;  /* 0x0000000200a87824 */ /* 0x000fca00078e02a8 */
[----:B01234-:R-:W-:-:S05]  /*7b00*/  LEA R236, R0, R168, 0x1 ;  /* 0x000000a800ec7211 */ /* 0x01ffca00078e08ff */
[----:B------:R-:W-:Y:S01]  /*7b10*/  IMAD.SHL.U32 R168, R236, 0x4, RZ ;  /* 0x00000004eca87824 */ /* 0x000fe200078e00ff */
[----:B------:R-:W-:Y:S01]  /*7b20*/  VOTEU.ANY UP0, P5 ;  /* 0x0000000000ff7886 */ /* 0x000fe20002800100 */
[----:B------:R-:W-:Y:S02]  /*7b30*/  PLOP3.LUT P2, PT, PT, PT, UP0, 0x80, 0x8 ;  /* 0x000000000008781c */ /* 0x000fe40003f4f008 */
[----:B------:R-:W-:Y:S02]  /*7b40*/  PLOP3.LUT P3, PT, PT, PT, UP0, 0x80, 0x8 ;  /* 0x000000000008781c */ /* 0x000fe40003f6f008 */
[----:B------:R-:W-:Y:S02]  /*7b50*/  ISETP.GE.AND P4, PT, R168, R251, PT ;  /* 0x000000fba800720c */ /* 0x000fe40003f86270 */
[----:B------:R-:W-:-:S11]  /*7b60*/  CS2R R168, SRZ ;  /* 0x0000000000a87805 */ /* 0x000fd6000001ff00 */
[----:B------:R-:W-:Y:S05]  /*7b70*/  @P4 BRA `(.L_x_1001) ;  /* 0x0000000000544947 */ /* 0x000fea0003800000 */
        /* <DEDUP_REMOVED lines=21> */
.L_x_1001:
[----:B------:R-:W-:Y:S05]  /*7cd0*/  BSYNC.RECONVERGENT B3 ;  /* 0x0000000000037941 */ /* 0x000fea0003800200 */
.L_x_1000:
        /* <DEDUP_REMOVED lines=21> */
[----:B------:R-:W-:Y:S02]  /*7e30*/  IMAD R237, R0, 0x2, R248 ;  /* 0x0000000200ed7824 */ /* 0x000fe400078e02f8 */
[----:B------:R-:W-:Y:S01]  /*7e40*/  @P4 FMUL.FTZ R170, R170, R238 ;  /* 0x000000eeaaaa4220 */ /* 0x000fe20000410000 */
[----:B------:R-:W-:Y:S01]  /*7e50*/  PLOP3.LUT P2, PT, PT, PT, UP0, 0x80, 0x8 ;  /* 0x000000000008781c */ /* 0x000fe20003f4f008 */
[----:B------:R-:W-:Y:S01]  /*7e60*/  @P3 FMUL.FTZ R168, R168, R236 ;  /* 0x000000eca8a83220 */ /* 0x000fe20000410000 */
[----:B------:R-:W-:-:S04]  /*7e70*/  IMAD R237, R0, 0x2, R237 ;  /* 0x0000000200ed7824 */ /* 0x000fc800078e02ed */
[----:B------:R-:W-:-:S05]  /*7e80*/  IMAD R237, R0, 0x2, R237 ;  /* 0x0000000200ed7824 */ /* 0x000fca00078e02ed */
[----:B------:R-:W-:Y:S02]  /*7e90*/  SHF.L.U32 R237, R237, 0x2, RZ ;  /* 0x00000002eded7819 */ /* 0x000fe400000006ff */
[----:B------:R-:W-:Y:S02]  /*7ea0*/  @P2 FMUL.FTZ R171, R171, R239 ;  /* 0x000000efabab2220 */ /* 0x000fe40000410000 */
[----:B------:R-:W-:-:S13]  /*7eb0*/  ISETP.GE.AND P4, PT, R237, R251, PT ;  /* 0x000000fbed00720c */ /* 0x000fda0003f86270 */
        /* <DEDUP_REMOVED lines=14> */
.L_x_999:
[----:B------:R-:W-:Y:S05]  /*7fa0*/  BSYNC.RECONVERGENT B2 ;  /* 0x0000000000027941 */ /* 0x000fea0003800200 */
.L_x_998:
[----:B------:R-:W-:Y:S01]  /*7fb0*/  BSSY.RECONVERGENT B2, `(.L_x_1002) ;  /* 0x0000049000027945 */ /* 0x000fe20003800200 */
[----:B------:R-:W-:-:S03]  /*7fc0*/  IMAD R240, R0, 0x40, R240 ;  /* 0x0000004000f07824 */ /* 0x000fc600078e02f0 */
[----:B------:R-:W-:Y:S05]  /*7fd0*/  @P1 BRA `(.L_x_1003) ;  /* 0x0000000400181947 */ /* 0x000fea0003800000 */
[----:B------:R-:W-:Y:S01]  /*7fe0*/  ISETP.NE.AND P2, PT, R2, RZ, PT ;  /* 0x000000ff0200720c */ /* 0x000fe20003f45270 */
[----:B------:R-:W-:Y:S01]  /*7ff0*/  BSSY.RECONVERGENT B3, `(.L_x_1004) ;  /* 0x000001c000037945 */ /* 0x000fe20003800200 */
[----:B------:R-:W-:Y:S02]  /*8000*/  CS2R R174, SRZ ;  /* 0x0000000000ae7805 */ /* 0x000fe4000001ff00 */
[----:B------:R-:W-:-:S09]  /*8010*/  CS2R R172, SRZ ;  /* 0x0000000000ac7805 */ /* 0x000fd2000001ff00 */
[----:B------:R-:W-:Y:S01]  /*8020*/  VOTEU.ANY UP0, P2 ;  /* 0x0000000000ff7886 */ /* 0x000fe20001000100 */
[----:B------:R-:W-:Y:S02]  /*8030*/  ISETP.GE.AND P2, PT, R240, R251, PT ;  /* 0x000000fbf000720c */ /* 0x000fe40003f46270 */
[----:B------:R-:W-:Y:S02]  /*8040*/  PLOP3.LUT P3, PT, PT, PT, UP0, 0x80, 0x8 ;  /* 0x000000000008781c */ /* 0x000fe40003f6f008 */
[----:B------:R-:W-:-:S09]  /*8050*/  PLOP3.LUT P4, PT, PT, PT, UP0, 0x80, 0x8 ;  /* 0x000000000008781c */ /* 0x000fd20003f8f008 */
[----:B------:R-:W-:Y:S05]  /*8060*/  @P2 BRA `(.L_x_1005) ;  /* 0x0000000000502947 */ /* 0x000fea0003800000 */
        /* <DEDUP_REMOVED lines=20> */
.L_x_1005:
[----:B------:R-:W-:Y:S05]  /*81b0*/  BSYNC.RECONVERGENT B3 ;  /* 0x0000000000037941 */ /* 0x000fea0003800200 */
.L_x_1004:
        /* <DEDUP_REMOVED lines=40> */
.L_x_1003:
[----:B------:R-:W-:Y:S05]  /*8440*/  BSYNC.RECONVERGENT B2 ;  /* 0x0000000000027941 */ /* 0x000fea0003800200 */
.L_x_1002:
[----:B------:R-:W-:Y:S04]  /*8450*/  BSSY.RECONVERGENT B2, `(.L_x_1006) ;  /* 0x000004f000027945 */ /* 0x000fe80003800200 */
[----:B------:R-:W-:Y:S05]  /*8460*/  @P1 BRA `(.L_x_1007) ;  /* 0x0000000400341947 */ /* 0x000fea0003800000 */
[----:B------:R-:W-:Y:S01]  /*8470*/  IMAD R176, R0, 0x2, R241 ;  /* 0x0000000200b07824 */ /* 0x000fe200078e02f1 */
[----:B------:R-:W-:Y:S01]  /*8480*/  ISETP.NE.AND P5, PT, R2, RZ, PT ;  /* 0x000000ff0200720c */ /* 0x000fe20003fa5270 */
[----:B------:R-:W-:Y:S01]  /*8490*/  BSSY.RECONVERGENT B3, `(.L_x_1008) ;  /* 0x0000021000037945 */ /* 0x000fe20003800200 */
[----:B------:R-:W-:Y:S01]  /*84a0*/  CS2R R178, SRZ ;  /* 0x0000000000b27805 */ /* 0x000fe2000001ff00 */
[----:B------:R-:W-:-:S04]  /*84b0*/  IMAD R176, R0, 0x2, R176 ;  /* 0x0000000200b07824 */ /* 0x000fc800078e02b0 */
[----:B------:R-:W-:-:S04]  /*84c0*/  IMAD.IADD R176, R176, 0x1, R0 ;  /* 0x00000001b0b07824 */ /* 0x000fc800078e0200 */
[----:B------:R-:W-:Y:S02]  /*84d0*/  IMAD R240, R0, 0x2, R176 ;  /* 0x0000000200f07824 */ /* 0x000fe400078e02b0 */
[----:B------:R-:W-:Y:S01]  /*84e0*/  VOTEU.ANY UP0, P5 ;  /* 0x0000000000ff7886 */ /* 0x000fe20002800100 */
[----:B------:R-:W-:Y:S02]  /*84f0*/  PLOP3.LUT P2, PT, PT, PT, UP0, 0x80, 0x8 ;  /* 0x000000000008781c */ /* 0x000fe40003f4f008 */
[----:B------:R-:W-:Y:S02]  /*8500*/  SHF.L.U32 R176, R240, 0x2, RZ ;  /* 0x00000002f0b07819 */ /* 0x000fe400000006ff */
        /* <DEDUP_REMOVED lines=25> */
.L_x_1009:
[----:B------:R-:W-:Y:S05]  /*86a0*/  BSYNC.RECONVERGENT B3 ;  /* 0x0000000000037941 */ /* 0x000fea0003800200 */
.L_x_1008:
        /* <DEDUP_REMOVED lines=41> */
.L_x_1007:
[----:B------:R-:W-:Y:S05]  /*8940*/  BSYNC.RECONVERGENT B2 ;  /* 0x0000000000027941 */ /* 0x000fea0003800200 */
.L_x_1006:
[C---:B01234-:R-:W-:Y:S01]  /*8950*/  IMAD R236, R0.reuse, 0x2, R241 ;  /* 0x0000000200ec7824 */ /* 0x05ffe200078e02f1 */
[----:B------:R-:W-:Y:S03]  /*8960*/  BSSY.RECONVERGENT B2, `(.L_x_1010) ;  /* 0x000004e000027945 */ /* 0x000fe60003800200 */
[----:B------:R-:W-:-:S04]  /*8970*/  IMAD R236, R0, 0x2, R236 ;  /* 0x0000000200ec7824 */ /* 0x000fc800078e02ec */
[----:B------:R-:W-:-:S05]  /*8980*/  IMAD.IADD R236, R236, 0x1, R0 ;  /* 0x00000001ecec7824 */ /* 0x000fca00078e0200 */
[----:B------:R-:W-:-:S05]  /*8990*/  LEA R236, R0, R236, 0x1 ;  /* 0x000000ec00ec7211 */ /* 0x000fca00078e08ff */
        /* <DEDUP_REMOVED lines=33> */
.L_x_1013:
[----:B------:R-:W-:Y:S05]  /*8bb0*/  BSYNC.RECONVERGENT B3 ;  /* 0x0000000000037941 */ /* 0x000fea0003800200 */
.L_x_1012:
        /* <DEDUP_REMOVED lines=40> */
.L_x_1011:
[----:B------:R-:W-:Y:S05]  /*8e40*/  BSYNC.RECONVERGENT B2 ;  /* 0x0000000000027941 */ /* 0x000fea0003800200 */
.L_x_1010:
        /* <DEDUP_REMOVED lines=15> */
[----:B-1----:R-:W-:-:S05]  /*8f40*/  IMAD R186, R0, UR42, RZ ;  /* 0x0000002a00ba7c24 */ /* 0x002fca000f8e02ff */
[----:B------:R-:W-:-:S04]  /*8f50*/  IADD3 R185, P5, PT, R186, R3, RZ ;  /* 0x00000003bab97210 */ /* 0x000fc80007fbe0ff */
[----:B------:R-:W-:Y:S02]  /*8f60*/  LEA.HI.X.SX32 R186, R186, RZ, 0x1, P5 ;  /* 0x000000ffbaba7211 */ /* 0x000fe400028f0eff */
[C---:B--2---:R-:W-:Y:S01]  /*8f70*/  LEA R184, P5, R185.reuse, UR34, 0x2 ;  /* 0x00000022b9b87c11 */ /* 0x044fe2000f8a10ff */
[----:B------:R-:W1:Y:S03]  /*8f80*/  LDCU UR34, c[0x0][0x3f8] ;  /* 0x00007f00ff2277ac */ /* 0x000e660008000800 */
[----:B------:R-:W-:-:S05]  /*8f90*/  LEA.HI.X R185, R185, UR35, R186, 0x2, P5 ;  /* 0x00000023b9b97c11 */ /* 0x000fca000a8f14ba */
[----:B------:R1:W2:Y:S01]  /*8fa0*/  LDG.E R184, desc[UR36][R184.64] ;  /* 0x00000024b8b87981 */ /* 0x0002a2000c1e1900 */
[C---:B------:R-:W-:Y:S02]  /*8fb0*/  IMAD R186, R0.reuse, UR44, RZ ;  /* 0x0000002c00ba7c24 */ /* 0x040fe4000f8e02ff */
[----:B-1----:R-:W-:Y:S01]  /*8fc0*/  IMAD R185, R0, UR34, RZ ;  /* 0x0000002200b97c24 */ /* 0x002fe2000f8e02ff */
[----:B------:R-:W1:Y:S03]  /*8fd0*/  LDCU.64 UR34, c[0x0][0x3b8] ;  /* 0x00007700ff2277ac */ /* 0x000e660008000a00 */
[----:B--2---:R-:W-:-:S04]  /*8fe0*/  IMAD R184, R185, R184, RZ ;  /* 0x000000b8b9b87224 */ /* 0x004fc800078e02ff */
[----:B------:R-:W-:-:S05]  /*8ff0*/  IMAD R184, R184, 0x1c, R240 ;  /* 0x0000001cb8b87824 */ /* 0x000fca00078e02f0 */
[----:B------:R-:W-:-:S04]  /*9000*/  SHF.L.U32 R185, R184, 0x2, RZ ;  /* 0x00000002b8b97819 */ /* 0x000fc800000006ff */
[----:B------:R-:W-:Y:S02]  /*9010*/  SHF.R.S32.HI R184, RZ, 0x1f, R185 ;  /* 0x0000001fffb87819 */ /* 0x000fe400000114b9 */
[----:B------:R-:W-:-:S04]  /*9020*/  IADD3 R185, P5, PT, R186, R185, RZ ;  /* 0x000000b9bab97210 */ /* 0x000fc80007fbe0ff */
[----:B------:R-:W-:Y:S02]  /*9030*/  LEA.HI.X.SX32 R186, R186, R184, 0x1, P5 ;  /* 0x000000b8baba7211 */ /* 0x000fe400028f0eff */
[----:B-1----:R-:W-:-:S04]  /*9040*/  LEA R184, P5, R185, UR34, 0x2 ;  /* 0x00000022b9b87c11 */ /* 0x002fc8000f8a10ff */
[----:B------:R-:W-:-:S06]  /*9050*/  LEA.HI.X R185, R185, UR35, R186, 0x2, P5 ;  /* 0x00000023b9b97c11 */ /* 0x000fcc000a8f14ba */
[----:B------:R-:W5:Y:S03]  /*9060*/  LDG.E.128 R184, desc[UR36][R184.64] ;  /* 0x00000024b8b87981 */ /* 0x000f66000c1e1d00 */
.L_x_1017:
[----:B------:R-:W-:Y:S05]  /*9070*/  BSYNC.RECONVERGENT B3 ;  /* 0x0000000000037941 */ /* 0x000fea0003800200 */
.L_x_1016:
[----:B------:R-:W1:Y:S01]  /*9080*/  @P2 S2R R238, SR_CTAID.X ;  /* 0x0000000000ee2919 */ /* 0x000e620000002500 */
[----:B------:R-:W-:Y:S01]  /*9090*/  ISETP.NE.AND P5, PT, R2, RZ, PT ;  /* 0x000000ff0200720c */ /* 0x000fe20003fa5270 */
[----:B0-----:R-:W1:-:S12]  /*90a0*/  @P4 LDC R236, c[0x0][0x3f8] ;  /* 0x0000fe00ffec4b82 */ /* 0x001e580000000800 */
[----:B------:R-:W-:Y:S01]  /*90b0*/  VOTEU.ANY UP0, P5 ;  /* 0x0000000000ff7886 */ /* 0x000fe20002800100 */
[----:B------:R-:W-:Y:S02]  /*90c0*/  PLOP3.LUT P2, PT, PT, PT, UP0, 0x80, 0x8 ;  /* 0x000000000008781c */ /* 0x000fe40003f4f008 */
        /* <DEDUP_REMOVED lines=35> */
.L_x_1015:
[----:B------:R-:W-:Y:S05]  /*9300*/  BSYNC.RECONVERGENT B2 ;  /* 0x0000000000027941 */ /* 0x000fea0003800200 */
.L_x_1014:
        /* <DEDUP_REMOVED lines=34> */
.L_x_1021:
[----:B------:R-:W-:Y:S05]  /*9530*/  BSYNC.RECONVERGENT B3 ;  /* 0x0000000000037941 */ /* 0x000fea0003800200 */
.L_x_1020:
[----:B------:R-:W2:Y:S01]  /*9540*/  @P2 S2R R238, SR_CTAID.X ;  /* 0x0000000000ee2919 */ /* 0x000ea20000002500 */
[----:B------:R-:W-:Y:S01]  /*9550*/  ISETP.NE.AND P5, PT, R2, RZ, PT ;  /* 0x000000ff0200720c */ /* 0x000fe20003fa5270 */
[----:B01----:R-:W2:-:S12]  /*9560*/  @P4 LDC R236, c[0x0][0x3f8] ;  /* 0x0000fe00ffec4b82 */ /* 0x003e980000000800 */
[----:B------:R-:W-:Y:S01]  /*9570*/  VOTEU.ANY UP0, P5 ;  /* 0x0000000000ff7886 */ /* 0x000fe20002800100 */
[----:B------:R-:W-:Y:S02]  /*9580*/  PLOP3.LUT P2, PT, PT, PT, UP0, 0x80, 0x8 ;  /* 0x000000000008781c */ /* 0x000fe40003f4f008 */
[----:B------:R-:W-:-:S11]  /*9590*/  PLOP3.LUT P4, PT, PT, PT, UP0, 0x80, 0x8 ;  /* 0x000000000008781c */ /* 0x000fd60003f8f008 */
[----:B--2---:R-:W-:Y:S01]  /*95a0*/  @P2 IMAD R238, R236, UR39, R238 ;  /* 0x00000027ecee2c24 */ /* 0x004fe2000f8e02ee */
        /* <DEDUP_REMOVED lines=33> */
.L_x_1019:
[----:B------:R-:W-:Y:S05]  /*97c0*/  BSYNC.RECONVERGENT B2 ;  /* 0x0000000000027941 */ /* 0x000fea0003800200 */
.L_x_1018:
        /* <DEDUP_REMOVED lines=26> */
[----:B------:R-:W-:-:S05]  /*9970*/  IMAD R192, R192, 0x1c, R240 ;  /* 0x0000001cc0c07824 */ /* 0x000fca00078e02f0 */
[----:B------:R-:W-:-:S04]  /*9980*/  SHF.L.U32 R193, R192, 0x2, RZ ;  /* 0x00000002c0c17819 */ /* 0x000fc800000006ff */
[----:B------:R-:W-:Y:S02]  /*9990*/  SHF.R.S32.HI R192, RZ, 0x1f, R193 ;  /* 0x0000001fffc07819 */ /* 0x000fe400000114c1 */
[----:B------:R-:W-:-:S04]  /*99a0*/  IADD3 R193, P5, PT, R194, R193, RZ ;  /* 0x000000c1c2c17210 */ /* 0x000fc80007fbe0ff */
[----:B------:R-:W-:Y:S02]  /*99b0*/  LEA.HI.X.SX32 R194, R194, R192, 0x1, P5 ;  /* 0x000000c0c2c27211 */ /* 0x000fe400028f0eff */
[----:B---3--:R-:W-:-:S04]  /*99c0*/  LEA R192, P5, R193, UR34, 0x2 ;  /* 0x00000022c1c07c11 */ /* 0x008fc8000f8a10ff */
[----:B------:R-:W-:-:S06]  /*99d0*/  LEA.HI.X R193, R193, UR35, R194, 0x2, P5 ;  /* 0x00000023c1c17c11 */ /* 0x000fcc000a8f14c2 */
[----:B------:R-:W5:Y:S03]  /*99e0*/  LDG.E.128 R192, desc[UR36][R192.64] ;  /* 0x00000024c0c07981 */ /* 0x000f66000c1e1d00 */
.L_x_1025:
[----:B------:R-:W-:Y:S05]  /*99f0*/  BSYNC.RECONVERGENT B3 ;  /* 0x0000000000037941 */ /* 0x000fea0003800200 */
.L_x_1024:
        /* <DEDUP_REMOVED lines=40> */
.L_x_1023:
[----:B------:R-:W-:Y:S05]  /*9c80*/  BSYNC.RECONVERGENT B2 ;  /* 0x0000000000027941 */ /* 0x000fea0003800200 */
.L_x_1022:
        /* <DEDUP_REMOVED lines=34> */
.L_x_1029:
[----:B------:R-:W-:Y:S05]  /*9eb0*/  BSYNC.RECONVERGENT B3 ;  /* 0x0000000000037941 */ /* 0x000fea0003800200 */
.L_x_1028:
        /* <DEDUP_REMOVED lines=40> */
.L_x_1027:
[----:B------:R-:W-:Y:S05]  /*a140*/  BSYNC.RECONVERGENT B2 ;  /* 0x0000000000027941 */ /* 0x000fea0003800200 */
.L_x_1026:
        /* <DEDUP_REMOVED lines=26> */
[----:B------:R-:W-:-:S05]  /*a2f0*/  IMAD R200, R200, 0x1c, R240 ;  /* 0x0000001cc8c87824 */ /* 0x000fca00078e02f0 */
[----:B------:R-:W-:-:S04]  /*a300*/  SHF.L.U32 R201, R200, 0x2, RZ ;  /* 0x00000002c8c97819 */ /* 0x000fc800000006ff */
[----:B------:R-:W-:Y:S02]  /*a310*/  SHF.R.S32.HI R200, RZ, 0x1f, R201 ;  /* 0x0000001fffc87819 */ /* 0x000fe400000114c9 */
[----:B------:R-:W-:-:S04]  /*a320*/  IADD3 R201, P5, PT, R202, R201, RZ ;  /* 0x000000c9cac97210 */ /* 0x000fc80007fbe0ff */
[----:B------:R-:W-:Y:S02]  /*a330*/  LEA.HI.X.SX32 R202, R202, R200, 0x1, P5 ;  /* 0x000000c8caca7211 */ /* 0x000fe400028f0eff */
[----:B0-----:R-:W-:-:S04]  /*a340*/  LEA R200, P5, R201, UR34, 0x2 ;  /* 0x00000022c9c87c11 */ /* 0x001fc8000f8a10ff */
[----:B------:R-:W-:-:S06]  /*a350*/  LEA.HI.X R201, R201, UR35, R202, 0x2, P5 ;  /* 0x00000023c9c97c11 */ /* 0x000fcc000a8f14ca */
[----:B------:R-:W5:Y:S03]  /*a360*/  LDG.E.128 R200, desc[UR36][R200.64] ;  /* 0x00000024c8c87981 */ /* 0x000f66000c1e1d00 */
.L_x_1033:
[----:B------:R-:W-:Y:S05]  /*a370*/  BSYNC.RECONVERGENT B3 ;  /* 0x0000000000037941 */ /* 0x000fea0003800200 */
.L_x_1032:
        /* <DEDUP_REMOVED lines=40> */
.L_x_1031:
[----:B------:R-:W-:Y:S05]  /*a600*/  BSYNC.RECONVERGENT B2 ;  /* 0x0000000000027941 */ /* 0x000fea0003800200 */
.L_x_1030:
        /* <DEDUP_REMOVED lines=34> */
.L_x_1037:
[----:B------:R-:W-:Y:S05]  /*a830*/  BSYNC.RECONVERGENT B3 ;  /* 0x0000000000037941 */ /* 0x000fea0003800200 */
.L_x_1036:
        /* <DEDUP_REMOVED lines=40> */
.L_x_1035:
[----:B------:R-:W-:Y:S05]  /*aac0*/  BSYNC.RECONVERGENT B2 ;  /* 0x0000000000027941 */ /* 0x000fea0003800200 */
.L_x_1034:
        /* <DEDUP_REMOVED lines=34> */
.L_x_1041:
[----:B------:R-:W-:Y:S05]  /*acf0*/  BSYNC.RECONVERGENT B3 ;  /* 0x0000000000037941 */ /* 0x000fea0003800200 */
.L_x_1040:
        /* <DEDUP_REMOVED lines=40> */
.L_x_1039:
[----:B------:R-:W-:Y:S05]  /*af80*/  BSYNC.RECONVERGENT B2 ;  /* 0x0000000000027941 */ /* 0x000fea0003800200 */
.L_x_1038:
        /* <DEDUP_REMOVED lines=34> */
.L_x_1045:
[----:B------:R-:W-:Y:S05]  /*b1b0*/  BSYNC.RECONVERGENT B3 ;  /* 0x0000000000037941 */ /* 0x000fea0003800200 */
.L_x_1044:
        /* <DEDUP_REMOVED lines=40> */
.L_x_1043:
[----:B------:R-:W-:Y:S05]  /*b440*/  BSYNC.RECONVERGENT B2 ;  /* 0x0000000000027941 */ /* 0x000fea0003800200 */
.L_x_1042:
        /* <DEDUP_REMOVED lines=34> */
.L_x_1049:
[----:B------:R-:W-:Y:S05]  /*b670*/  BSYNC.RECONVERGENT B3 ;  /* 0x0000000000037941 */ /* 0x000fea0003800200 */
.L_x_1048:
        /* <DEDUP_REMOVED lines=40> */
.L_x_1047:
[----:B------:R-:W-:Y:S05]  /*b900*/  BSYNC.RECONVERGENT B2 ;  /* 0x0000000000027941 */ /* 0x000fea0003800200 */
.L_x_1046:
        /* <DEDUP_REMOVED lines=34> */
.L_x_1053:
[----:B------:R-:W-:Y:S05]  /*bb30*/  BSYNC.RECONVERGENT B3 ;  /* 0x0000000000037941 */ /* 0x000fea0003800200 */
.L_x_1052:
        /* <DEDUP_REMOVED lines=40> */
.L_x_1051:
[----:B------:R-:W-:Y:S05]  /*bdc0*/  BSYNC.RECONVERGENT B2 ;  /* 0x0000000000027941 */ /* 0x000fea0003800200 */
.L_x_1050:
        /* <DEDUP_REMOVED lines=34> */
.L_x_1057:
[----:B------:R-:W-:Y:S05]  /*bff0*/  BSYNC.RECONVERGENT B3 ;  /* 0x0000000000037941 */ /* 0x000fea0003800200 */
.L_x_1056:
        /* <DEDUP_REMOVED lines=40> */
.L_x_1055:
[----:B------:R-:W-:Y:S05]  /*c280*/  BSYNC.RECONVERGENT B2 ;  /* 0x0000000000027941 */ /* 0x000fea0003800200 */
.L_x_1054:
        /* <DEDUP_REMOVED lines=34> */
.L_x_1061:
[----:B------:R-:W-:Y:S05]  /*c4b0*/  BSYNC.RECONVERGENT B3 ;  /* 0x0000000000037941 */ /* 0x000fea0003800200 */
.L_x_1060:
        /* <DEDUP_REMOVED lines=40> */
.L_x_1059:
[----:B------:R-:W-:Y:S05]  /*c740*/  BSYNC.RECONVERGENT B2 ;  /* 0x0000000000027941 */ /* 0x000fea0003800200 */
.L_x_1058:
[----:B------:R-:W-:Y:S05]  /*c750*/  @P1 BRA `(.L_x_1062) ;  /* 0x0000004800781947 */ /* 0x000fea0003800000 */
[----:B------:R-:W-:Y:S01]  /*c760*/  ISETP.NE.AND P2, PT, R2, RZ, PT ;  /* 0x000000ff0200720c */ /* 0x000fe20003f45270 */
[----:B------:R-:W-:Y:S01]  /*c770*/  IMAD.IADD R232, R240, 0x1, R0 ;  /* 0x00000001f0e87824 */ /* 0x000fe200078e0200 */
[----:B------:R-:W-:Y:S01]  /*c780*/  BSSY.RECONVERGENT B2, `(.L_x_1063) ;  /* 0x000001d000027945 */ /* 0x000fe20003800200 */
[----:B------:R-:W-:Y:S02]  /*c790*/  CS2R R234, SRZ ;  /* 0x0000000000ea7805 */ /* 0x000fe4000001ff00 */
[----:B------:R-:W-:Y:S01]  /*c7a0*/  IMAD.SHL.U32 R240, R232, 0x4, RZ ;  /* 0x00000004e8f07824 */ /* 0x000fe200078e00ff */
[----:B------:R-:W-:-:S07]  /*c7b0*/  CS2R R232, SRZ ;  /* 0x0000000000e87805 */ /* 0x000fce000001ff00 */
        /* <DEDUP_REMOVED lines=14> */
[----:B------:R0:W2:Y:S02]  /*c8a0*/  LDG.E R3, desc[UR36][R232.64] ;  /* 0x00000024e8037981 */ /* 0x0000a4000c1e1900 */
[C---:B0-----:R-:W-:Y:S02]  /*c8b0*/  IMAD R232, R0.reuse, UR42, RZ ;  /* 0x0000002a00e87c24 */ /* 0x041fe4000f8e02ff */
[----:B------:R-:W-:Y:S02]  /*c8c0*/  IMAD R233, R0, UR44, RZ ;  /* 0x0000002c00e97c24 */ /* 0x000fe4000f8e02ff */
        /* <DEDUP_REMOVED lines=8> */
.L_x_1064:
[----:B------:R-:W-:Y:S05]  /*c950*/  BSYNC.RECONVERGENT B2 ;  /* 0x0000000000027941 */ /* 0x000fea0003800200 */
.L_x_1063:
        /* <DEDUP_REMOVED lines=39> */
[----:B------:R0:W-:Y:S01]  /*cbd0*/  STG.E.128 desc[UR36][R236.64], R232 ;  /* 0x000000e8ec007986 */ /* 0x0001e2000c101d24 */
[----:B------:R-:W-:Y:S05]  /*cbe0*/  BRA `(.L_x_1062) ;  /* 0x0000004400547947 */ /* 0x000fea0003800000 */
.L_x_937:
[----:B------:R-:W-:Y:S01]  /*cbf0*/  ISETP.GE.AND P1, PT, R249, UR40, PT ;  /* 0x00000028f9007c0c */ /* 0x000fe2000bf26270 */
[----:B------:R-:W-:Y:S01]  /*cc00*/  BSSY.RECONVERGENT B2, `(.L_x_1065) ;  /* 0x0000021000027945 */ /* 0x000fe20003800200 */
[----:B------:R-:W-:Y:S01]  /*cc10*/  SHF.L.U32 R237, R3, 0x2, RZ ;  /* 0x0000000203ed7819 */ /* 0x000fe200000006ff */
[----:B------:R-:W-:-:S10]  /*cc20*/  IMAD R236, R0, 0x70, RZ ;  /* 0x0000007000ec7824 */ /* 0x000fd400078e02ff */
[----:B------:R-:W-:Y:S05]  /*cc30*/  @P1 BRA `(.L_x_1066) ;  /* 0x0000000000741947 */ /* 0x000fea0003800000 */
[----:B------:R-:W-:Y:S01]  /*cc40*/  ISETP.GE.AND P2, PT, R237, R236, PT ;  /* 0x000000eced00720c */ /* 0x000fe20003f46270 */
[----:B------:R-:W-:Y:S01]  /*cc50*/  UMOV UR42, URZ ;  /* 0x000000ff002a7c82 */ /* 0x000fe20008000000 */
[----:B------:R-:W-:Y:S01]  /*cc60*/  UMOV UR35, URZ ;  /* 0x000000ff00237c82 */ /* 0x000fe20008000000 */
[----:B------:R-:W-:Y:S01]  /*cc70*/  UMOV UR34, URZ ;  /* 0x000000ff00227c82 */ /* 0x000fe20008000000 */
[----:B------:R-:W-:Y:S02]  /*cc80*/  IMAD.U32 R115, RZ, RZ, UR42 ;  /* 0x0000002aff737e24 */ /* 0x000fe4000f8e00ff */
[----:B------:R-:W-:Y:S02]  /*cc90*/  IMAD.U32 R114, RZ, RZ, UR35 ;  /* 0x00000023ff727e24 */ /* 0x000fe4000f8e00ff */
[----:B------:R-:W-:Y:S02]  /*cca0*/  IMAD.U32 R113, RZ, RZ, UR34 ;  /* 0x00000022ff717e24 */ /* 0x000fe4000f8e00ff */
[----:B------:R-:W-:-:S03]  /*ccb0*/  IMAD.U32 R112, RZ, RZ, UR42 ;  /* 0x0000002aff707e24 */ /* 0x000fc6000f8e00ff */
        /* <DEDUP_REMOVED lines=21> */
.L_x_1066:
[----:B------:R-:W-:Y:S05]  /*ce10*/  BSYNC.RECONVERGENT B2 ;  /* 0x0000000000027941 */ /* 0x000fea0003800200 */
.L_x_1065:
[----:B------:R-:W-:Y:S01]  /*ce20*/  BSSY.RECONVERGENT B2, `(.L_x_1067) ;  /* 0x0000021000027945 */ /* 0x000fe20003800200 */
[----:B------:R-:W-:-:S03]  /*ce30*/  IMAD.IADD R238, R3, 0x1, R0 ;  /* 0x0000000103ee7824 */ /* 0x000fc600078e0200 */
[----:B------:R-:W-:Y:S05]  /*ce40*/  @P1 BRA `(.L_x_1068) ;  /* 0x0000000000781947 */ /* 0x000fea0003800000 */
[----:B------:R-:W-:Y:S01]  /*ce50*/  SHF.L.U32 R239, R238, 0x2, RZ ;  /* 0x00000002eeef7819 */ /* 0x000fe200000006ff */
[----:B------:R-:W-:Y:S01]  /*ce60*/  UMOV UR42, URZ ;  /* 0x000000ff002a7c82 */ /* 0x000fe20008000000 */
[----:B------:R-:W-:Y:S01]  /*ce70*/  UMOV UR35, URZ ;  /* 0x000000ff00237c82 */ /* 0x000fe20008000000 */
[----:B------:R-:W-:Y:S01]  /*ce80*/  UMOV UR34, URZ ;  /* 0x000000ff00227c82 */ /* 0x000fe20008000000 */
[----:B------:R-:W-:Y:S01]  /*ce90*/  ISETP.GE.AND P2, PT, R239, R236, PT ;  /* 0x000000ecef00720c */ /* 0x000fe20003f46270 */
[----:B------:R-:W-:Y:S02]  /*cea0*/  IMAD.U32 R7, RZ, RZ, UR42 ;  /* 0x0000002aff077e24 */ /* 0x000fe4000f8e00ff */
[----:B------:R-:W-:Y:S02]  /*ceb0*/  IMAD.U32 R6, RZ, RZ, UR35 ;  /* 0x00000023ff067e24 */ /* 0x000fe4000f8e00ff */
[----:B------:R-:W-:Y:S02]  /*cec0*/  IMAD.U32 R5, RZ, RZ, UR34 ;  /* 0x00000022ff057e24 */ /* 0x000fe4000f8e00ff */
[----:B------:R-:W-:-:S06]  /*ced0*/  IMAD.U32 R4, RZ, RZ, UR42 ;  /* 0x0000002aff047e24 */ /* 0x000fcc000f8e00ff */
        /* <DEDUP_REMOVED lines=21> */
.L_x_1068:
[----:B------:R-:W-:Y:S05]  /*d030*/  BSYNC.RECONVERGENT B2 ;  /* 0x0000000000027941 */ /* 0x000fea0003800200 */
.L_x_1067:
[----:B------:R-:W-:Y:S04]  /*d040*/  BSSY.RECONVERGENT B2, `(.L_x_1069) ;  /* 0x0000020000027945 */ /* 0x000fe80003800200 */
[----:B------:R-:W-:Y:S05]  /*d050*/  @P1 BRA `(.L_x_1070) ;  /* 0x0000000000781947 */ /* 0x000fea0003800000 */
[----:B------:R-:W-:Y:S01]  /*d060*/  IMAD R239, R0, 0x8, R237 ;  /* 0x0000000800ef7824 */ /* 0x000fe200078e02ed */
[----:B------:R-:W-:Y:S01]  /*d070*/  UMOV UR42, URZ ;  /* 0x000000ff002a7c82 */ /* 0x000fe20008000000 */
[----:B------:R-:W-:Y:S01]  /*d080*/  UMOV UR35, URZ ;  /* 0x000000ff00237c82 */ /* 0x000fe20008000000 */
[----:B------:R-:W-:Y:S01]  /*d090*/  UMOV UR34, URZ ;  /* 0x000000ff00227c82 */ /* 0x000fe20008000000 */
[----:B------:R-:W-:Y:S01]  /*d0a0*/  MOV R119, UR42 ;  /* 0x0000002a00777c02 */ /* 0x000fe20008000f00 */
[----:B------:R-:W-:Y:S01]  /*d0b0*/  IMAD.U32 R118, RZ, RZ, UR35 ;  /* 0x00000023ff767e24 */ /* 0x000fe2000f8e00ff */
[----:B------:R-:W-:Y:S01]  /*d0c0*/  ISETP.GE.AND P2, PT, R239, R236, PT ;  /* 0x000000ecef00720c */ /* 0x000fe20003f46270 */
[----:B------:R-:W-:Y:S02]  /*d0d0*/  IMAD.U32 R117, RZ, RZ, UR34 ;  /* 0x00000022ff757e24 */ /* 0x000fe4000f8e00ff */
[----:B------:R-:W-:-:S10]  /*d0e0*/  IMAD.U32 R116, RZ, RZ, UR42 ;  /* 0x0000002aff747e24 */ /* 0x000fd4000f8e00ff */
        /* <DEDUP_REMOVED lines=21> */
.L_x_1070:
[----:B------:R-:W-:Y:S05]  /*d240*/  BSYNC.RECONVERGENT B2 ;  /* 0x0000000000027941 */ /* 0x000fea0003800200 */
.L_x_1069:
[----:B------:R-:W-:Y:S04]  /*d250*/  BSSY.RECONVERGENT B2, `(.L_x_1071) ;  /* 0x0000021000027945 */ /* 0x000fe80003800200 */
[----:B------:R-:W-:Y:S05]  /*d260*/  @P1 BRA `(.L_x_1072) ;  /* 0x00000000007c1947 */ /* 0x000fea0003800000 */
[----:B------:R-:W-:Y:S01]  /*d270*/  IMAD R120, R0, 0x2, R238 ;  /* 0x0000000200787824 */ /* 0x000fe200078e02ee */
[----:B------:R-:W-:Y:S01]  /*d280*/  UMOV UR42, URZ ;  /* 0x000000ff002a7c82 */ /* 0x000fe20008000000 */
[----:B------:R-:W-:Y:S01]  /*d290*/  UMOV UR35, URZ ;  /* 0x000000ff00237c82 */ /* 0x000fe20008000000 */
[----:B------:R-:W-:Y:S01]  /*d2a0*/  UMOV UR34, URZ ;  /* 0x000000ff00227c82 */ /* 0x000fe20008000000 */
[----:B------:R-:W-:Y:S01]  /*d2b0*/  IMAD.SHL.U32 R239, R120, 0x4, RZ ;  /* 0x0000000478ef7824 */ /* 0x000fe200078e00ff */
[----:B------:R-:W-:Y:S01]  /*d2c0*/  MOV R123, UR42 ;  /* 0x0000002a007b7c02 */ /* 0x000fe20008000f00 */
[----:B------:R-:W-:Y:S02]  /*d2d0*/  IMAD.U32 R122, RZ, RZ, UR35 ;  /* 0x00000023ff7a7e24 */ /* 0x000fe4000f8e00ff */
[----:B------:R-:W-:Y:S01]  /*d2e0*/  IMAD.U32 R121, RZ, RZ, UR34 ;  /* 0x00000022ff797e24 */ /* 0x000fe2000f8e00ff */
[----:B------:R-:W-:Y:S01]  /*d2f0*/  ISETP.GE.AND P2, PT, R239, R236, PT ;  /* 0x000000ecef00720c */ /* 0x000fe20003f46270 */
[----:B------:R-:W-:-:S12]  /*d300*/  IMAD.U32 R120, RZ, RZ, UR42 ;  /* 0x0000002aff787e24 */ /* 0x000fd8000f8e00ff */
        /* <DEDUP_REMOVED lines=21> */
.L_x_1072:
[----:B------:R-:W-:Y:S05]  /*d460*/  BSYNC.RECONVERGENT B2 ;  /* 0x0000000000027941 */ /* 0x000fea0003800200 */
.L_x_1071:
[----:B------:R-:W-:Y:S04]  /*d470*/  BSSY.RECONVERGENT B2, `(.L_x_1073) ;  /* 0x0000020000027945 */ /* 0x000fe80003800200 */
[----:B------:R-:W-:Y:S05]  /*d480*/  @P1 BRA `(.L_x_1074) ;  /* 0x0000000000781947 */ /* 0x000fea0003800000 */
[----:B------:R-:W-:Y:S01]  /*d490*/  IMAD R239, R0, 0x10, R237 ;  /* 0x0000001000ef7824 */ /* 0x000fe200078e02ed */
[----:B------:R-:W-:Y:S01]  /*d4a0*/  UMOV UR42, URZ ;  /* 0x000000ff002a7c82 */ /* 0x000fe20008000000 */
[----:B------:R-:W-:Y:S01]  /*d4b0*/  UMOV UR35, URZ ;  /* 0x000000ff00237c82 */ /* 0x000fe20008000000 */
[----:B------:R-:W-:Y:S01]  /*d4c0*/  UMOV UR34, URZ ;  /* 0x000000ff00227c82 */ /* 0x000fe20008000000 */
[----:B------:R-:W-:Y:S01]  /*d4d0*/  IMAD.U32 R127, RZ, RZ, UR42 ;  /* 0x0000002aff7f7e24 */ /* 0x000fe2000f8e00ff */
[----:B------:R-:W-:Y:S01]  /*d4e0*/  ISETP.GE.AND P2, PT, R239, R236, PT ;  /* 0x000000ecef00720c */ /* 0x000fe20003f46270 */
[----:B------:R-:W-:Y:S01]  /*d4f0*/  IMAD.U32 R125, RZ, RZ, UR34 ;  /* 0x00000022ff7d7e24 */ /* 0x000fe2000f8e00ff */
[----:B------:R-:W-:Y:S01]  /*d500*/  MOV R126, UR35 ;  /* 0x00000023007e7c02 */ /* 0x000fe20008000f00 */
        /* <DEDUP_REMOVED lines=22> */
.L_x_1074:
[----:B------:R-:W-:Y:S05]  /*d670*/  BSYNC.RECONVERGENT B2 ;  /* 0x0000000000027941 */ /* 0x000fea0003800200 */
.L_x_1073:
        /* <DEDUP_REMOVED lines=34> */
.L_x_1076:
[----:B------:R-:W-:Y:S05]  /*d8a0*/  BSYNC.RECONVERGENT B2 ;  /* 0x0000000000027941 */ /* 0x000fea0003800200 */
.L_x_1075:
[----:B------:R-:W-:Y:S04]  /*d8b0*/  BSSY.RECONVERGENT B2, `(.L_x_1077) ;  /* 0x0000023000027945 */ /* 0x000fe80003800200 */
[----:B------:R-:W-:Y:S05]  /*d8c0*/  @P1 BRA `(.L_x_1078) ;  /* 0x0000000000841947 */ /* 0x000fea0003800000 */
[----:B------:R-:W-:Y:S01]  /*d8d0*/  IMAD R132, R0, 0x4, R238 ;  /* 0x0000000400847824 */ /* 0x000fe200078e02ee */
[----:B------:R-:W-:Y:S01]  /*d8e0*/  UMOV UR42, URZ ;  /* 0x000000ff002a7c82 */ /* 0x000fe20008000000 */
[----:B------:R-:W-:Y:S01]  /*d8f0*/  UMOV UR35, URZ ;  /* 0x000000ff00237c82 */ /* 0x000fe20008000000 */
[----:B------:R-:W-:Y:S01]  /*d900*/  UMOV UR34, URZ ;  /* 0x000000ff00227c82 */ /* 0x000fe20008000000 */
[----:B------:R-:W-:Y:S02]  /*d910*/  IMAD.IADD R239, R132, 0x1, R0 ;  /* 0x0000000184ef7824 */ /* 0x000fe400078e0200 */
[----:B------:R-:W-:Y:S02]  /*d920*/  IMAD.U32 R135, RZ, RZ, UR42 ;  /* 0x0000002aff877e24 */ /* 0x000fe4000f8e00ff */
[----:B------:R-:W-:Y:S01]  /*d930*/  IMAD.U32 R134, RZ, RZ, UR35 ;  /* 0x00000023ff867e24 */ /* 0x000fe2000f8e00ff */
[----:B------:R-:W-:Y:S01]  /*d940*/  SHF.L.U32 R132, R239, 0x2, RZ ;  /* 0x00000002ef847819 */ /* 0x000fe200000006ff */
[----:B------:R-:W-:-:S03]  /*d950*/  IMAD.U32 R133, RZ, RZ, UR34 ;  /* 0x00000022ff857e24 */ /* 0x000fc6000f8e00ff */
        /* <DEDUP_REMOVED lines=24> */
.L_x_1078:
[----:B------:R-:W-:Y:S05]  /*dae0*/  BSYNC.RECONVERGENT B2 ;  /* 0x0000000000027941 */ /* 0x000fea0003800200 */
.L_x_1077:
[C---:B------:R-:W-:Y:S01]  /*daf0*/  LEA R238, R0.reuse, R238, 0x2 ;  /* 0x000000ee00ee7211 */ /* 0x040fe200078e10ff */
[----:B------:R-:W-:Y:S04]  /*db00*/  BSSY.RECONVERGENT B2, `(.L_x_1079) ;  /* 0x0000022000027945 */ /* 0x000fe80003800200 */
[----:B------:R-:W-:Y:S01]  /*db10*/  IMAD R238, R0, 0x2, R238 ;  /* 0x0000000200ee7824 */ /* 0x000fe200078e02ee */
[----:B------:R-:W-:Y:S06]  /*db20*/  @P1 BRA `(.L_x_1080) ;  /* 0x00000000007c1947 */ /* 0x000fec0003800000 */
[----:B------:R-:W-:Y:S01]  /*db30*/  IMAD.SHL.U32 R136, R238, 0x4, RZ ;  /* 0x00000004ee887824 */ /* 0x000fe200078e00ff */
        /* <DEDUP_REMOVED lines=30> */
.L_x_1080:
[----:B------:R-:W-:Y:S05]  /*dd20*/  BSYNC.RECONVERGENT B2 ;  /* 0x0000000000027941 */ /* 0x000fea0003800200 */
.L_x_1079:
        /* <DEDUP_REMOVED lines=32> */
.L_x_1082:
[----:B------:R-:W-:Y:S05]  /*df30*/  BSYNC.RECONVERGENT B2 ;  /* 0x0000000000027941 */ /* 0x000fea0003800200 */
.L_x_1081:
[----:B------:R-:W-:Y:S01]  /*df40*/  BSSY.RECONVERGENT B2, `(.L_x_1083) ;  /* 0x0000023000027945 */ /* 0x000fe20003800200 */
[C---:B------:R-:W-:Y:S02]  /*df50*/  IMAD R237, R0.reuse, 0x40, R237 ;  /* 0x0000004000ed7824 */ /* 0x040fe400078e02ed */
        /* <DEDUP_REMOVED lines=33> */
.L_x_1084:
[----:B------:R-:W-:Y:S05]  /*e170*/  BSYNC.RECONVERGENT B2 ;  /* 0x0000000000027941 */ /* 0x000fea0003800200 */
.L_x_1083:
[----:B------:R-:W-:Y:S01]  /*e180*/  BSSY.RECONVERGENT B2, `(.L_x_1085) ;  /* 0x0000022000027945 */ /* 0x000fe20003800200 */
[----:B------:R-:W-:-:S03]  /*e190*/  IMAD.IADD R238, R238, 0x1, R0 ;  /* 0x00000001eeee7824 */ /* 0x000fc600078e0200 */
[----:B------:R-:W-:Y:S05]  /*e1a0*/  @P1 BRA `(.L_x_1086) ;  /* 0x00000000007c1947 */ /* 0x000fea0003800000 */
        /* <DEDUP_REMOVED lines=31> */
.L_x_1086:
[----:B------:R-:W-:Y:S05]  /*e3a0*/  BSYNC.RECONVERGENT B2 ;  /* 0x0000000000027941 */ /* 0x000fea0003800200 */
.L_x_1085:
[----:B------:R-:W-:Y:S01]  /*e3b0*/  BSSY.RECONVERGENT B2, `(.L_x_1087) ;  /* 0x0000022000027945 */ /* 0x000fe20003800200 */
[----:B------:R-:W-:-:S03]  /*e3c0*/  IMAD.IADD R238, R238, 0x1, R0 ;  /* 0x00000001eeee7824 */ /* 0x000fc600078e0200 */
[----:B------:R-:W-:Y:S05]  /*e3d0*/  @P1 BRA `(.L_x_1088) ;  /* 0x00000000007c1947 */ /* 0x000fea0003800000 */
[----:B------:R-:W-:Y:S01]  /*e3e0*/  IMAD.SHL.U32 R152, R238, 0x4, RZ ;  /* 0x00000004ee987824 */ /* 0x000fe200078e00ff */
        /* <DEDUP_REMOVED lines=30> */
.L_x_1088:
[----:B------:R-:W-:Y:S05]  /*e5d0*/  BSYNC.RECONVERGENT B2 ;  /* 0x0000000000027941 */ /* 0x000fea0003800200 */
.L_x_1087:
        /* <DEDUP_REMOVED lines=34> */
.L_x_1090:
[----:B------:R-:W-:Y:S05]  /*e800*/  BSYNC.RECONVERGENT B2 ;  /* 0x0000000000027941 */ /* 0x000fea0003800200 */
.L_x_1089:
[----:B------:R-:W-:Y:S01]  /*e810*/  BSSY.RECONVERGENT B2, `(.L_x_1091) ;  /* 0x0000022000027945 */ /* 0x000fe20003800200 */
[----:B------:R-:W-:-:S03]  /*e820*/  IADD3 R238, PT, PT, R238, R0, RZ ;  /* 0x00000000eeee7210 */ /* 0x000fc60007ffe0ff */
[----:B------:R-:W-:Y:S05]  /*e830*/  @P1 BRA `(.L_x_1092) ;  /* 0x00000000007c1947 */ /* 0x000fea0003800000 */
[----:B------:R-:W-:Y:S01]  /*e840*/  IMAD.SHL.U32 R160, R238, 0x4, RZ ;  /* 0x00000004eea07824 */ /* 0x000fe200078e00ff */
[----:B------:R-:W-:Y:S01]  /*e850*/  UMOV UR42, URZ ;  /* 0x000000ff002a7c82 */ /* 0x000fe20008000000 */
[----:B------:R-:W-:Y:S01]  /*e860*/  UMOV UR35, URZ ;  /* 0x000000ff00237c82 */ /* 0x000fe20008000000 */
[----:B------:R-:W-:Y:S01]  /*e870*/  UMOV UR34, URZ ;  /* 0x000000ff00227c82 */ /* 0x000fe20008000000 */
[----:B------:R-:W-:Y:S01]  /*e880*/  IMAD.U32 R163, RZ, RZ, UR42 ;  /* 0x0000002affa37e24 */ /* 0x000fe2000f8e00ff */
[----:B------:R-:W-:Y:S01]  /*e890*/  ISETP.GE.AND P2, PT, R160, R236, PT ;  /* 0x000000eca000720c */ /* 0x000fe20003f46270 */
[----:B------:R-:W-:Y:S02]  /*e8a0*/  IMAD.U32 R162, RZ, RZ, UR35 ;  /* 0x00000023ffa27e24 */ /* 0x000fe4000f8e00ff */
[----:B------:R-:W-:Y:S02]  /*e8b0*/  IMAD.U32 R161, RZ, RZ, UR34 ;  /* 0x00000022ffa17e24 */ /* 0x000fe4000f8e00ff */
[----:B------:R-:W-:-:S08]  /*e8c0*/  IMAD.U32 R160, RZ, RZ, UR42 ;  /* 0x0000002affa07e24 */ /* 0x000fd0000f8e00ff */
        /* <DEDUP_REMOVED lines=22> */
.L_x_1092:
[----:B------:R-:W-:Y:S05]  /*ea30*/  BSYNC.RECONVERGENT B2 ;  /* 0x0000000000027941 */ /* 0x000fea0003800200 */
.L_x_1091:
        /* <DEDUP_REMOVED lines=34> */
.L_x_1094:
[----:B------:R-:W-:Y:S05]  /*ec60*/  BSYNC.RECONVERGENT B2 ;  /* 0x0000000000027941 */ /* 0x000fea0003800200 */
.L_x_1093:
        /* <DEDUP_REMOVED lines=34> */
.L_x_1096:
[----:B------:R-:W-:Y:S05]  /*ee90*/  BSYNC.RECONVERGENT B2 ;  /* 0x0000000000027941 */ /* 0x000fea0003800200 */
.L_x_1095:
[----:B------:R-:W-:Y:S04]  /*eea0*/  BSSY.RECONVERGENT B2, `(.L_x_1097) ;  /* 0x000001f000027945 */ /* 0x000fe80003800200 */
[----:B------:R-:W-:Y:S05]  /*eeb0*/  @P1 BRA `(.L_x_1098) ;  /* 0x0000000000741947 */ /* 0x000fea0003800000 */
[----:B------:R-:W-:Y:S01]  /*eec0*/  ISETP.GE.AND P2, PT, R237, R236, PT ;  /* 0x000000eced00720c */ /* 0x000fe20003f46270 */
[----:B------:R-:W-:Y:S01]  /*eed0*/  UMOV UR42, URZ ;  /* 0x000000ff002a7c82 */ /* 0x000fe20008000000 */
[----:B------:R-:W-:Y:S01]  /*eee0*/  UMOV UR35, URZ ;  /* 0x000000ff00237c82 */ /* 0x000fe20008000000 */
[----:B------:R-:W-:Y:S01]  /*eef0*/  UMOV UR34, URZ ;  /* 0x000000ff00227c82 */ /* 0x000fe20008000000 */
[----:B------:R-:W-:Y:S01]  /*ef00*/  IMAD.U32 R175, RZ, RZ, UR42 ;  /* 0x0000002affaf7e24 */ /* 0x000fe2000f8e00ff */
[----:B------:R-:W-:Y:S01]  /*ef10*/  MOV R172, UR42 ;  /* 0x0000002a00ac7c02 */ /* 0x000fe20008000f00 */
[----:B------:R-:W-:Y:S02]  /*ef20*/  IMAD.U32 R174, RZ, RZ, UR35 ;  /* 0x00000023ffae7e24 */ /* 0x000fe4000f8e00ff */
[----:B------:R-:W-:-:S05]  /*ef30*/  IMAD.U32 R173, RZ, RZ, UR34 ;  /* 0x00000022ffad7e24 */ /* 0x000fca000f8e00ff */
        /* <DEDUP_REMOVED lines=21> */
.L_x_1098:
[----:B------:R-:W-:Y:S05]  /*f090*/  BSYNC.RECONVERGENT B2 ;  /* 0x0000000000027941 */ /* 0x000fea0003800200 */
.L_x_1097:
[----:B------:R-:W-:Y:S01]  /*f0a0*/  BSSY.RECONVERGENT B2, `(.L_x_1099) ;  /* 0x0000022000027945 */ /* 0x000fe20003800200 */
[----:B------:R-:W-:-:S03]  /*f0b0*/  IMAD R238, R0, 0x2, R238 ;  /* 0x0000000200ee7824 */ /* 0x000fc600078e02ee */
        /* <DEDUP_REMOVED lines=32> */
.L_x_1100:
[----:B------:R-:W-:Y:S05]  /*f2c0*/  BSYNC.RECONVERGENT B2 ;  /* 0x0000000000027941 */ /* 0x000fea0003800200 */
.L_x_1099:
        /* <DEDUP_REMOVED lines=34> */
.L_x_1102:
[----:B------:R-:W-:Y:S05]  /*f4f0*/  BSYNC.RECONVERGENT B2 ;  /* 0x0000000000027941 */ /* 0x000fea0003800200 */
.L_x_1101:
        /* <DEDUP_REMOVED lines=34> */
.L_x_1104:
[----:B------:R-:W-:Y:S05]  /*f720*/  BSYNC.RECONVERGENT B2 ;  /* 0x0000000000027941 */ /* 0x000fea0003800200 */
.L_x_1103:
        /* <DEDUP_REMOVED lines=34> */
.L_x_1106:
[----:B------:R-:W-:Y:S05]  /*f950*/  BSYNC.RECONVERGENT B2 ;  /* 0x0000000000027941 */ /* 0x000fea0003800200 */
.L_x_1105:
        /* <DEDUP_REMOVED lines=34> */
.L_x_1108:
[----:B------:R-:W-:Y:S05]  /*fb80*/  BSYNC.RECONVERGENT B2 ;  /* 0x0000000000027941 */ /* 0x000fea0003800200 */
.L_x_1107:
        /* <DEDUP_REMOVED lines=34> */
.L_x_1110:
[----:B------:R-:W-:Y:S05]  /*fdb0*/  BSYNC.RECONVERGENT B2 ;  /* 0x0000000000027941 */ /* 0x000fea0003800200 */
.L_x_1109:
        /* <DEDUP_REMOVED lines=34> */
.L_x_1112:
[----:B------:R-:W-:Y:S05]  /*ffe0*/  BSYNC.RECONVERGENT B2 ;  /* 0x0000000000027941 */ /* 0x000fea0003800200 */
.L_x_1111:
        /* <DEDUP_REMOVED lines=34> */
.L_x_1114:
[----:B------:R-:W-:Y:S05]  /*10210*/  BSYNC.RECONVERGENT B2 ;  /* 0x0000000000027941 */ /* 0x000fea0003800200 */
.L_x_1113:
        /* <DEDUP_REMOVED lines=34> */
.L_x_1116:
[----:B------:R-:W-:Y:S05]  /*10440*/  BSYNC.RECONVERGENT B2 ;  /* 0x0000000000027941 */ /* 0x000fea0003800200 */
.L_x_1115:
        /* <DEDUP_REMOVED lines=34> */
.L_x_1118:
[----:B------:R-:W-:Y:S05]  /*10670*/  BSYNC.RECONVERGENT B2 ;  /* 0x0000000000027941 */ /* 0x000fea0003800200 */
.L_x_1117:
        /* <DEDUP_REMOVED lines=34> */
.L_x_1120:
[----:B------:R-:W-:Y:S05]  /*108a0*/  BSYNC.RECONVERGENT B2 ;  /* 0x0000000000027941 */ /* 0x000fea0003800200 */
.L_x_1119:
        /* <DEDUP_REMOVED lines=34> */
.L_x_1122:
[----:B------:R-:W-:Y:S05]  /*10ad0*/  BSYNC.RECONVERGENT B2 ;  /* 0x0000000000027941 */ /* 0x000fea0003800200 */
.L_x_1121:
        /* <DEDUP_REMOVED lines=34> */
.L_x_1124:
[----:B------:R-:W-:Y:S05]  /*10d00*/  BSYNC.RECONVERGENT B2 ;  /* 0x0000000000027941 */ /* 0x000fea0003800200 */
.L_x_1123:
        /* <DEDUP_REMOVED lines=34> */
.L_x_1126:
[----:B------:R-:W-:Y:S05]  /*10f30*/  BSYNC.RECONVERGENT B2 ;  /* 0x0000000000027941 */ /* 0x000fea0003800200 */
.L_x_1125:
[----:B------:R-:W-:Y:S05]  /*10f40*/  @P1 BRA `(.L_x_1062) ;  /* 0x00000000007c1947 */ /* 0x000fea0003800000 */
[----:B------:R-:W-:Y:S01]  /*10f50*/  IMAD.IADD R232, R238, 0x1, R0 ;  /* 0x00000001eee87824 */ /* 0x000fe200078e0200 */
        /* <DEDUP_REMOVED lines=20> */
[----:B0-----:R-:W-:-:S04]  /*110a0*/  IMAD R232, R0, UR42, RZ ;  /* 0x0000002a00e87c24 */ /* 0x001fc8000f8e02ff */
[----:B--2---:R-:W-:Y:S02]  /*110b0*/  IMAD R3, R232, R3, RZ ;  /* 0x00000003e8037224 */ /* 0x004fe400078e02ff */
[----:B------:R-:W-:Y:S02]  /*110c0*/  IMAD R232, R0, UR44, RZ ;  /* 0x0000002c00e87c24 */ /* 0x000fe4000f8e02ff */
[----:B------:R-:W-:-:S05]  /*110d0*/  IMAD R3, R3, 0x70, R237 ;  /* 0x0000007003037824 */ /* 0x000fca00078e02ed */
[----:B------:R-:W-:Y:S02]  /*110e0*/  SHF.R.S32.HI R233, RZ, 0x1f, R3 ;  /* 0x0000001fffe97819 */ /* 0x000fe40000011403 */
[----:B------:R-:W-:-:S04]  /*110f0*/  IADD3 R0, P2, PT, R232, R3, RZ ;  /* 0x00000003e8007210 */ /* 0x000fc80007f5e0ff */
[----:B------:R-:W-:Y:S02]  /*11100*/  LEA.HI.X.SX32 R3, R232, R233, 0x1, P2 ;  /* 0x000000e9e8037211 */ /* 0x000fe400010f0eff */
[----:B-1----:R-:W-:-:S04]  /*11110*/  LEA R232, P2, R0, UR34, 0x2 ;  /* 0x0000002200e87c11 */ /* 0x002fc8000f8410ff */
[----:B------:R-:W-:-:S06]  /*11120*/  LEA.HI.X R233, R0, UR35, R3, 0x2, P2 ;  /* 0x0000002300e97c11 */ /* 0x000fcc00090f1403 */
[----:B------:R-:W5:Y:S03]  /*11130*/  LDG.E.128 R232, desc[UR36][R232.64] ;  /* 0x00000024e8e87981 */ /* 0x000f66000c1e1d00 */
.L_x_1062:
[----:B------:R-:W-:Y:S05]  /*11140*/  BSYNC.RECONVERGENT B0 ;  /* 0x0000000000007941 */ /* 0x000fea0003800200 */
.L_x_936:
[----:B------:R-:W-:Y:S04]  /*11150*/  BSSY.RECONVERGENT B0, `(.L_x_1127) ;  /* 0x0000106000007945 */ /* 0x000fe80003800200 */
[----:B------:R-:W-:Y:S05]  /*11160*/  @P1 BRA `(.L_x_1128) ;  /* 0x0000001000101947 */ /* 0x000fea0003800000 */
[----:B------:R-:W2:Y:S01]  /*11170*/  LDL R0, [R1+0x154] ;  /* 0x0001540001007983 */ /* 0x000ea20000100800 */
[----:B------:R-:W0:Y:S03]  /*11180*/  LDCU.64 UR42, c[0x0][0x448] ;  /* 0x00008900ff2a77ac */ /* 0x000e260008000a00 */
[----:B------:R-:W2:Y:S01]  /*11190*/  LDL R242, [R1+0x164] ;  /* 0x0001640001f27983 */ /* 0x000ea20000100800 */
[----:B------:R-:W0:Y:S03]  /*111a0*/  LDCU.64 UR34, c[0x0][0x438] ;  /* 0x00008700ff2277ac */ /* 0x000e260008000a00 */
[----:B------:R-:W2:Y:S01]  /*111b0*/  LDL R240, [R1+0x144] ;  /* 0x0001440001f07983 */ /* 0x000ea20000100800 */
[----:B------:R-:W0:Y:S03]  /*111c0*/  LDCU UR77, c[0x0][0x408] ;  /* 0x00008100ff4d77ac */ /* 0x000e260008000800 */
[----:B------:R-:W2:Y:S04]  /*111d0*/  LDL R238, [R1+0x134] ;  /* 0x0001340001ee7983 */ /* 0x000ea80000100800 */
[----:B01234-:R-:W2:Y:S04]  /*111e0*/  LDL R236, [R1+0x124] ;  /* 0x0001240001ec7983 */ /* 0x01fea80000100800 */
[----:B------:R-:W3:Y:S04]  /*111f0*/  LDL R3, [R1+0x150] ;  /* 0x0001500001037983 */ /* 0x000ee80000100800 */
[----:B------:R-:W4:Y:S04]  /*11200*/  LDL R243, [R1+0x160] ;  /* 0x0001600001f37983 */ /* 0x000f280000100800 */
[----:B------:R-:W4:Y:S04]  /*11210*/  LDL R241, [R1+0x140] ;  /* 0x0001400001f17983 */ /* 0x000f280000100800 */
[----:B------:R-:W4:Y:S04]  /*11220*/  LDL R239, [R1+0x130] ;  /* 0x0001300001ef7983 */ /* 0x000f280000100800 */
[----:B------:R-:W4:Y:S04]  /*11230*/  LDL R237, [R1+0x120] ;  /* 0x0001200001ed7983 */ /* 0x000f280000100800 */
[----:B------:R0:W-:Y:S04]  /*11240*/  STL [R1+0x1b8], R21 ;  /* 0x0001b81501007387 */ /* 0x0001e80000100800 */
[----:B------:R-:W-:Y:S04]  /*11250*/  STL [R1+0x1b4], R20 ;  /* 0x0001b41401007387 */ /* 0x000fe80000100800 */
        /* <DEDUP_REMOVED lines=13> */
[----:B0-----:R-:W4:Y:S04]  /*11330*/  LDL R21, [R1+0x110] ;  /* 0x0001100001157983 */ /* 0x001f280000100800 */
[----:B-1----:R-:W4:Y:S04]  /*11340*/  LDL R19, [R1+0x100] ;  /* 0x0001000001137983 */ /* 0x002f280000100800 */
[----:B------:R-:W4:Y:S04]  /*11350*/  LDL R17, [R1+0xf0] ;  /* 0x0000f00001117983 */ /* 0x000f280000100800 */
        /* <DEDUP_REMOVED lines=13> */
[----:B------:R-:W4:Y:S01]  /*11430*/  LDL R8, [R1+0x64] ;  /* 0x0000640001087983 */ /* 0x000f220000100800 */
[----:B-----5:R-:W-:-:S04]  /*11440*/  FMUL.FTZ R0, R0, R5 ;  /* 0x0000000500007220 */ /* 0x020fc80000410000 */
[----:B------:R-:W-:Y:S02]  /*11450*/  FFMA.FTZ R0, R242, R113, R0 ;  /* 0x00000071f2007223 */ /* 0x000fe40000010000 */
[----:B------:R-:W4:Y:S02]  /*11460*/  LDL R242, [R1+0xb0] ;  /* 0x0000b00001f27983 */ /* 0x000f240000100800 */
[----:B------:R-:W-:Y:S02]  /*11470*/  FFMA.FTZ R0, R240, R117, R0 ;  /* 0x00000075f0007223 */ /* 0x000fe40000010000 */
[----:B------:R-:W4:Y:S02]  /*11480*/  LDL R240, [R1+0xa0] ;  /* 0x0000a00001f07983 */ /* 0x000f240000100800 */
[----:B------:R-:W-:Y:S02]  /*11490*/  FFMA.FTZ R0, R238, R121, R0 ;  /* 0x00000079ee007223 */ /* 0x000fe40000010000 */
[----:B------:R-:W4:Y:S02]  /*114a0*/  LDL R238, [R1+0x90] ;  /* 0x0000900001ee7983 */ /* 0x000f240000100800 */
[----:B--2---:R-:W-:-:S02]  /*114b0*/  FFMA.FTZ R0, R236, R125, R0 ;  /* 0x0000007dec007223 */ /* 0x004fc40000010000 */
[----:B------:R-:W2:Y:S01]  /*114c0*/  LDL R236, [R1+0x80] ;  /* 0x0000800001ec7983 */ /* 0x000ea20000100800 */
[----:B---3--:R-:W-:-:S04]  /*114d0*/  FMUL.FTZ R3, R3, R4 ;  /* 0x0000000403037220 */ /* 0x008fc80000410000 */
[----:B----4-:R-:W-:Y:S02]  /*114e0*/  FFMA.FTZ R3, R243, R112, R3 ;  /* 0x00000070f3037223 */ /* 0x010fe40000010003 */
[----:B------:R-:W3:Y:S02]  /*114f0*/  LDL R243, [R1+0xc4] ;  /* 0x0000c40001f37983 */ /* 0x000ee40000100800 */
[----:B------:R-:W-:Y:S02]  /*11500*/  FFMA.FTZ R3, R241, R116, R3 ;  /* 0x00000074f1037223 */ /* 0x000fe40000010003 */
[----:B------:R-:W4:Y:S02]  /*11510*/  LDL R241, [R1+0xb4] ;  /* 0x0000b40001f17983 */ /* 0x000f240000100800 */
[----:B------:R-:W-:Y:S02]  /*11520*/  FFMA.FTZ R3, R239, R120, R3 ;  /* 0x00000078ef037223 */ /* 0x000fe40000010003 */
[----:B------:R-:W4:Y:S02]  /*11530*/  LDL R239, [R1+0xa4] ;  /* 0x0000a40001ef7983 */ /* 0x000f240000100800 */
[----:B------:R-:W-:-:S02]  /*11540*/  FFMA.FTZ R3, R237, R124, R3 ;  /* 0x0000007ced037223 */ /* 0x000fc40000010003 */
[----:B------:R-:W4:Y:S02]  /*11550*/  LDL R237, [R1+0x94] ;  /* 0x0000940001ed7983 */ /* 0x000f240000100800 */
[----:B------:R-:W-:Y:S02]  /*11560*/  FFMA.FTZ R3, R21, R128, R3 ;  /* 0x0000008015037223 */ /* 0x000fe40000010003 */
[----:B------:R-:W5:Y:S02]  /*11570*/  LDL.LU R21, [R1+0x1b8] ;  /* 0x0001b80001157983 */ /* 0x000f640000300800 */
[----:B------:R-:W-:-:S04]  /*11580*/  FFMA.FTZ R3, R19, R132, R3 ;  /* 0x0000008413037223 */ /* 0x000fc80000010003 */
[----:B------:R-:W-:-:S04]  /*11590*/  FFMA.FTZ R3, R17, R136, R3 ;  /* 0x0000008811037223 */ /* 0x000fc80000010003 */
[----:B------:R-:W-:-:S04]  /*115a0*/  FFMA.FTZ R3, R15, R140, R3 ;  /* 0x0000008c0f037223 */ /* 0x000fc80000010003 */
[----:B------:R-:W-:-:S04]  /*115b0*/  FFMA.FTZ R3, R13, R144, R3 ;  /* 0x000000900d037223 */ /* 0x000fc80000010003 */
[----:B------:R-:W-:Y:S01]  /*115c0*/  FFMA.FTZ R3, R248, R148, R3 ;  /* 0x00000094f8037223 */ /* 0x000fe20000010003 */
[----:B------:R-:W-:Y:S02]  /*115d0*/  FFMA.FTZ R0, R20, R129, R0 ;  /* 0x0000008114007223 */ /* 0x000fe40000010000 */
[----:B------:R-:W5:Y:S02]  /*115e0*/  LDL.LU R20, [R1+0x1b4] ;  /* 0x0001b40001147983 */ /* 0x000f640000300800 */
[----:B------:R-:W-:Y:S02]  /*115f0*/  FFMA.FTZ R0, R18, R133, R0 ;  /* 0x0000008512007223 */ /* 0x000fe40000010000 */
[----:B------:R-:W5:Y:S04]  /*11600*/  LDL.LU R19, [R1+0x1b0] ;  /* 0x0001b00001137983 */ /* 0x000f680000300800 */
[----:B------:R-:W5:Y:S01]  /*11610*/  LDL.LU R18, [R1+0x1ac] ;  /* 0x0001ac0001127983 */ /* 0x000f620000300800 */
[----:B------:R-:W-:-:S03]  /*11620*/  FFMA.FTZ R0, R16, R137, R0 ;  /* 0x0000008910007223 */ /* 0x000fc60000010000 */
[----:B------:R-:W5:Y:S04]  /*11630*/  LDL.LU R17, [R1+0x1a8] ;  /* 0x0001a80001117983 */ /* 0x000f680000300800 */
[----:B------:R-:W5:Y:S01]  /*11640*/  LDL.LU R16, [R1+0x1a4] ;  /* 0x0001a40001107983 */ /* 0x000f620000300800 */
[----:B------:R-:W-:-:S03]  /*11650*/  FFMA.FTZ R0, R14, R141, R0 ;  /* 0x0000008d0e007223 */ /* 0x000fc60000010000 */
[----:B------:R-:W5:Y:S04]  /*11660*/  LDL.LU R15, [R1+0x1a0] ;  /* 0x0001a000010f7983 */ /* 0x000f680000300800 */
[----:B------:R-:W5:Y:S04]  /*11670*/  LDL.LU R14, [R1+0x19c] ;  /* 0x00019c00010e7983 */ /* 0x000f680000300800 */
[----:B------:R-:W5:Y:S01]  /*11680*/  LDL.LU R13, [R1+0x198] ;  /* 0x00019800010d7983 */ /* 0x000f620000300800 */
[----:B------:R-:W-:Y:S01]  /*11690*/  FFMA.FTZ R3, R242, R152, R3 ;  /* 0x00000098f2037223 */ /* 0x000fe20000010003 */
[----:B------:R-:W-:-:S02]  /*116a0*/  FFMA.FTZ R0, R251, R145, R0 ;  /* 0x00000091fb007223 */ /* 0x000fc40000010000 */
[----:B------:R-:W4:Y:S01]  /*116b0*/  LDL R248, [R1+0x148] ;  /* 0x0001480001f87983 */ /* 0x000f220000100800 */
[----:B------:R-:W-:-:S03]  /*116c0*/  FFMA.FTZ R3, R240, R156, R3 ;  /* 0x0000009cf0037223 */ /* 0x000fc60000010003 */
[----:B------:R-:W4:Y:S01]  /*116d0*/  LDL R251, [R1+0x168] ;  /* 0x0001680001fb7983 */ /* 0x000f220000100800 */
[----:B------:R-:W-:-:S03]  /*116e0*/  FFMA.FTZ R3, R238, R160, R3 ;  /* 0x000000a0ee037223 */ /* 0x000fc60000010003 */
[----:B------:R-:W4:Y:S01]  /*116f0*/  LDL R242, [R1+0x128] ;  /* 0x0001280001f27983 */ /* 0x000f220000100800 */
[----:B--2---:R-:W-:-:S03]  /*11700*/  FFMA.FTZ R3, R236, R164, R3 ;  /* 0x000000a4ec037223 */ /* 0x004fc60000010003 */
[----:B------:R-:W2:Y:S01]  /*11710*/  LDL R240, [R1+0x108] ;  /* 0x0001080001f07983 */ /* 0x000ea20000100800 */
[----:B------:R-:W-:-:S03]  /*11720*/  FFMA.FTZ R3, R11, R168, R3 ;  /* 0x000000a80b037223 */ /* 0x000fc60000010003 */
[----:B------:R-:W2:Y:S01]  /*11730*/  LDL R238, [R1+0xe8] ;  /* 0x0000e80001ee7983 */ /* 0x000ea20000100800 */
[----:B------:R-:W-:Y:S01]  /*11740*/  FFMA.FTZ R3, R9, R172, R3 ;  /* 0x000000ac09037223 */ /* 0x000fe20000010003 */
[----:B---3--:R-:W-:Y:S02]  /*11750*/  FFMA.FTZ R0, R243, R149, R0 ;  /* 0x00000095f3007223 */ /* 0x008fe40000010000 */
[----:B------:R-:W3:Y:S01]  /*11760*/  LDL R236, [R1+0xc8] ;  /* 0x0000c80001ec7983 */ /* 0x000ee20000100800 */
[----:B------:R-:W-:-:S03]  /*11770*/  FFMA.FTZ R3, R2, R176, R3 ;  /* 0x000000b002037223 */ /* 0x000fc60000010003 */
[----:B------:R-:W2:Y:S01]  /*11780*/  LDL R2, [R1+0x158] ;  /* 0x0001580001027983 */ /* 0x000ea20000100800 */
[----:B----4-:R-:W-:Y:S01]  /*11790*/  FFMA.FTZ R0, R241, R153, R0 ;  /* 0x00000099f1007223 */ /* 0x010fe20000010000 */
[----:B------:R-:W-:Y:S02]  /*117a0*/  FFMA.FTZ R3, R180, UR70, R3 ;  /* 0x00000046b4037c23 */ /* 0x000fe40008010003 */
[----:B------:R-:W4:Y:S01]  /*117b0*/  LDL R243, [R1+0x138] ;  /* 0x0001380001f37983 */ /* 0x000f220000100800 */
[----:B------:R-:W-:Y:S01]  /*117c0*/  FFMA.FTZ R0, R239, R157, R0 ;  /* 0x0000009def007223 */ /* 0x000fe20000010000 */
[----:B------:R-:W-:Y:S02]  /*117d0*/  FFMA.FTZ R3, R184, UR66, R3 ;  /* 0x00000042b8037c23 */ /* 0x000fe40008010003 */
[----:B------:R-:W3:Y:S01]  /*117e0*/  LDL R241, [R1+0x118] ;  /* 0x0001180001f17983 */ /* 0x000ee20000100800 */
[----:B------:R-:W-:Y:S01]  /*117f0*/  FFMA.FTZ R0, R237, R161, R0 ;  /* 0x000000a1ed007223 */ /* 0x000fe20000010000 */
[----:B------:R-:W-:-:S02]  /*11800*/  FFMA.FTZ R3, R188, UR62, R3 ;  /* 0x0000003ebc037c23 */ /* 0x000fc40008010003 */
[----:B------:R-:W3:Y:S01]  /*11810*/  LDL R239, [R1+0xf8] ;  /* 0x0000f80001ef7983 */ /* 0x000ee20000100800 */
[----:B------:R-:W-:Y:S01]  /*11820*/  FFMA.FTZ R0, R12, R165, R0 ;  /* 0x000000a50c007223 */ /* 0x000fe20000010000 */
[----:B------:R-:W-:Y:S02]  /*11830*/  FFMA.FTZ R3, R192, UR58, R3 ;  /* 0x0000003ac0037c23 */ /* 0x000fe40008010003 */
[----:B------:R-:W3:Y:S01]  /*11840*/  LDL R237, [R1+0xd8] ;  /* 0x0000d80001ed7983 */ /* 0x000ee20000100800 */
[----:B------:R-:W-:Y:S01]  /*11850*/  FFMA.FTZ R0, R10, R169, R0 ;  /* 0x000000a90a007223 */ /* 0x000fe20000010000 */
[----:B------:R-:W-:Y:S02]  /*11860*/  FFMA.FTZ R3, R196, UR54, R3 ;  /* 0x00000036c4037c23 */ /* 0x000fe40008010003 */
[----:B------:R-:W3:Y:S01]  /*11870*/  LDL R12, [R1+0xb8] ;  /* 0x0000b800010c7983 */ /* 0x000ee20000100800 */
[----:B------:R-:W-:Y:S01]  /*11880*/  FFMA.FTZ R0, R8, R173, R0 ;  /* 0x000000ad08007223 */ /* 0x000fe20000010000 */
[----:B------:R-:W-:-:S02]  /*11890*/  FFMA.FTZ R3, R200, UR50, R3 ;  /* 0x00000032c8037c23 */ /* 0x000fc40008010003 */
[----:B------:R-:W3:Y:S01]  /*118a0*/  LDL R11, [R1+0xa8] ;  /* 0x0000a800010b7983 */ /* 0x000ee20000100800 */
[----:B------:R-:W-:-:S03]  /*118b0*/  FFMA.FTZ R0, R177, UR73, R0 ;  /* 0x00000049b1007c23 */ /* 0x000fc60008010000 */
[----:B------:R-:W3:Y:S01]  /*118c0*/  LDL R10, [R1+0x98] ;  /* 0x00009800010a7983 */ /* 0x000ee20000100800 */
[----:B------:R-:W-:-:S03]  /*118d0*/  FFMA.FTZ R0, R181, UR69, R0 ;  /* 0x00000045b5007c23 */ /* 0x000fc60008010000 */
[----:B------:R-:W3:Y:S01]  /*118e0*/  LDL R9, [R1+0x88] ;  /* 0x0000880001097983 */ /* 0x000ee20000100800 */
[----:B------:R-:W-:-:S03]  /*118f0*/  FFMA.FTZ R0, R185, UR65, R0 ;  /* 0x00000041b9007c23 */ /* 0x000fc60008010000 */
[----:B------:R-:W3:Y:S01]  /*11900*/  LDL R8, [R1+0x78] ;  /* 0x0000780001087983 */ /* 0x000ee20000100800 */
[----:B------:R-:W-:-:S04]  /*11910*/  FFMA.FTZ R0, R189, UR61, R0 ;  /* 0x0000003dbd007c23 */ /* 0x000fc80008010000 */
[----:B------:R-:W-:-:S04]  /*11920*/  FFMA.FTZ R0, R193, UR57, R0 ;  /* 0x00000039c1007c23 */ /* 0x000fc80008010000 */
[----:B------:R-:W-:-:S04]  /*11930*/  FFMA.FTZ R0, R197, UR53, R0 ;  /* 0x00000035c5007c23 */ /* 0x000fc80008010000 */
[----:B------:R-:W-:Y:S01]  /*11940*/  FFMA.FTZ R0, R201, UR49, R0 ;  /* 0x00000031c9007c23 */ /* 0x000fe20008010000 */
[----:B------:R-:W-:-:S03]  /*11950*/  FFMA.FTZ R3, R204, UR46, R3 ;  /* 0x0000002ecc037c23 */ /* 0x000fc60008010003 */
        /* <DEDUP_REMOVED lines=14> */
[----:B------:R-:W-:-:S04]  /*11a40*/  FFMA.FTZ R0, R233, UR32, R0 ;  /* 0x00000020e9007c23 */ /* 0x000fc80008010000 */
[----:B------:R-:W-:Y:S01]  /*11a50*/  FADD.FTZ R0, R3, R0 ;  /* 0x0000000003007221 */ /* 0x000fe20000010000 */
[----:B--2---:R-:W-:Y:S02]  /*11a60*/  FMUL.FTZ R3, R2, R6 ;  /* 0x0000000602037220 */ /* 0x004fe40000410000 */
[----:B------:R-:W2:Y:S02]  /*11a70*/  LDL R2, [R1+0x68] ;  /* 0x0000680001027983 */ /* 0x000ea40000100800 */
[----:B------:R-:W-:Y:S02]  /*11a80*/  FFMA.FTZ R3, R251, R114, R3 ;  /* 0x00000072fb037223 */ /* 0x000fe40000010003 */
[----:B------:R-:W2:Y:S02]  /*11a90*/  LDL R251, [R1+0xfc] ;  /* 0x0000fc0001fb7983 */ /* 0x000ea40000100800 */
[----:B------:R-:W-:Y:S02]  /*11aa0*/  FFMA.FTZ R3, R248, R118, R3 ;  /* 0x00000076f8037223 */ /* 0x000fe40000010003 */
[----:B------:R-:W2:Y:S02]  /*11ab0*/  LDL R248, [R1+0xec] ;  /* 0x0000ec0001f87983 */ /* 0x000ea40000100800 */
[----:B----4-:R-:W-:-:S02]  /*11ac0*/  FFMA.FTZ R3, R243, R122, R3 ;  /* 0x0000007af3037223 */ /* 0x010fc40000010003 */
[----:B------:R-:W4:Y:S02]  /*11ad0*/  LDL R243, [R1+0xdc] ;  /* 0x0000dc0001f37983 */ /* 0x000f240000100800 */
[----:B------:R-:W-:Y:S02]  /*11ae0*/  FFMA.FTZ R3, R242, R126, R3 ;  /* 0x0000007ef2037223 */ /* 0x000fe40000010003 */
[----:B------:R-:W4:Y:S02]  /*11af0*/  LDL R242, [R1+0xcc] ;  /* 0x0000cc0001f27983 */ /* 0x000f240000100800 */
[----:B---3--:R-:W-:Y:S02]  /*11b00*/  FFMA.FTZ R3, R241, R130, R3 ;  /* 0x00000082f1037223 */ /* 0x008fe40000010003 */
[----:B------:R-:W3:Y:S02]  /*11b10*/  LDL R241, [R1+0xbc] ;  /* 0x0000bc0001f17983 */ /* 0x000ee40000100800 */
[----:B------:R-:W-:-:S02]  /*11b20*/  FFMA.FTZ R3, R240, R134, R3 ;  /* 0x00000086f0037223 */ /* 0x000fc40000010003 */
[----:B------:R-:W3:Y:S02]  /*11b30*/  LDL R240, [R1+0xac] ;  /* 0x0000ac0001f07983 */ /* 0x000ee40000100800 */
[----:B------:R-:W-:Y:S02]  /*11b40*/  FFMA.FTZ R3, R239, R138, R3 ;  /* 0x0000008aef037223 */ /* 0x000fe40000010003 */
[----:B------:R-:W3:Y:S02]  /*11b50*/  LDL R239, [R1+0x9c] ;  /* 0x00009c0001ef7983 */ /* 0x000ee40000100800 */
[----:B------:R-:W-:Y:S02]  /*11b60*/  FFMA.FTZ R3, R238, R142, R3 ;  /* 0x0000008eee037223 */ /* 0x000fe40000010003 */
[----:B------:R-:W3:Y:S02]  /*11b70*/  LDL R238, [R1+0x8c] ;  /* 0x00008c0001ee7983 */ /* 0x000ee40000100800 */
[----:B------:R-:W-:-:S02]  /*11b80*/  FFMA.FTZ R3, R237, R146, R3 ;  /* 0x00000092ed037223 */ /* 0x000fc40000010003 */
[----:B------:R-:W3:Y:S02]  /*11b90*/  LDL R237, [R1+0x7c] ;  /* 0x00007c0001ed7983 */ /* 0x000ee40000100800 */
[----:B------:R-:W-:Y:S02]  /*11ba0*/  FFMA.FTZ R3, R236, R150, R3 ;  /* 0x00000096ec037223 */ /* 0x000fe40000010003 */
[----:B------:R-:W4:Y:S02]  /*11bb0*/  LDL R236, [R1+0x15c] ;  /* 0x00015c0001ec7983 */ /* 0x000f240000100800 */
[----:B------:R-:W-:Y:S02]  /*11bc0*/  FFMA.FTZ R3, R12, R154, R3 ;  /* 0x0000009a0c037223 */ /* 0x000fe40000010003 */
        /* <DEDUP_REMOVED lines=9> */
[----:B--2---:R-:W-:Y:S02]  /*11c60*/  FFMA.FTZ R3, R2, R174, R3 ;  /* 0x000000ae02037223 */ /* 0x004fe40000010003 */
[----:B------:R-:W2:Y:S02]  /*11c70*/  LDL R2, [R1+0x10c] ;  /* 0x00010c0001027983 */ /* 0x000ea40000100800 */
[----:B------:R-:W-:-:S04]  /*11c80*/  FFMA.FTZ R3, R178, UR72, R3 ;  /* 0x00000048b2037c23 */ /* 0x000fc80008010003 */
        /* <DEDUP_REMOVED lines=14> */
[----:B------:R-:W-:Y:S01]  /*11d70*/  FADD.FTZ R0, R3, R0 ;  /* 0x0000000003007221 */ /* 0x000fe20000010000 */
[----:B----4-:R-:W-:Y:S02]  /*11d80*/  FMUL.FTZ R3, R236, R7 ;  /* 0x00000007ec037220 */ /* 0x010fe40000410000 */
[----:B------:R-:W4:Y:S02]  /*11d90*/  LDL R236, [R1+0x6c] ;  /* 0x00006c0001ec7983 */ /* 0x000f240000100800 */
[----:B---3--:R-:W-:Y:S02]  /*11da0*/  FFMA.FTZ R3, R12, R115, R3 ;  /* 0x000000730c037223 */ /* 0x008fe40000010003 */
[----:B------:R-:W5:Y:S02]  /*11db0*/  LDL.LU R12, [R1+0x194] ;  /* 0x00019400010c7983 */ /* 0x000f640000300800 */
[----:B------:R-:W-:Y:S02]  /*11dc0*/  FFMA.FTZ R3, R11, R119, R3 ;  /* 0x000000770b037223 */ /* 0x000fe40000010003 */
[----:B------:R-:W5:Y:S02]  /*11dd0*/  LDL.LU R11, [R1+0x190] ;  /* 0x00019000010b7983 */ /* 0x000f640000300800 */
[----:B------:R-:W-:-:S02]  /*11de0*/  FFMA.FTZ R3, R10, R123, R3 ;  /* 0x0000007b0a037223 */ /* 0x000fc40000010003 */
[----:B------:R-:W5:Y:S02]  /*11df0*/  LDL.LU R10, [R1+0x18c] ;  /* 0x00018c00010a7983 */ /* 0x000f640000300800 */
[----:B------:R-:W-:Y:S02]  /*11e00*/  FFMA.FTZ R3, R9, R127, R3 ;  /* 0x0000007f09037223 */ /* 0x000fe40000010003 */
[----:B------:R-:W5:Y:S02]  /*11e10*/  LDL.LU R9, [R1+0x188] ;  /* 0x0001880001097983 */ /* 0x000f640000300800 */
[----:B------:R-:W-:Y:S02]  /*11e20*/  FFMA.FTZ R3, R8, R131, R3 ;  /* 0x0000008308037223 */ /* 0x000fe40000010003 */
[----:B------:R-:W5:Y:S02]  /*11e30*/  LDL.LU R8, [R1+0x184] ;  /* 0x0001840001087983 */ /* 0x000f640000300800 */
[----:B--2---:R-:W-:-:S02]  /*11e40*/  FFMA.FTZ R3, R2, R135, R3 ;  /* 0x0000008702037223 */ /* 0x004fc40000010003 */
[----:B------:R-:W5:Y:S02]  /*11e50*/  LDL.LU R2, [R1+0x180] ;  /* 0x0001800001027983 */ /* 0x000f640000300800 */
[----:B------:R-:W-:-:S04]  /*11e60*/  FFMA.FTZ R3, R251, R139, R3 ;  /* 0x0000008bfb037223 */ /* 0x000fc80000010003 */
[----:B------:R-:W-:-:S04]  /*11e70*/  FFMA.FTZ R3, R248, R143, R3 ;  /* 0x0000008ff8037223 */ /* 0x000fc80000010003 */
[----:B------:R-:W-:-:S04]  /*11e80*/  FFMA.FTZ R3, R243, R147, R3 ;  /* 0x00000093f3037223 */ /* 0x000fc80000010003 */
[----:B------:R-:W-:-:S04]  /*11e90*/  FFMA.FTZ R3, R242, R151, R3 ;  /* 0x00000097f2037223 */ /* 0x000fc80000010003 */
[----:B------:R-:W-:-:S04]  /*11ea0*/  FFMA.FTZ R3, R241, R155, R3 ;  /* 0x0000009bf1037223 */ /* 0x000fc80000010003 */
[----:B------:R-:W-:Y:S02]  /*11eb0*/  FFMA.FTZ R3, R240, R159, R3 ;  /* 0x0000009ff0037223 */ /* 0x000fe40000010003 */
[----:B------:R-:W2:Y:S02]  /*11ec0*/  LDL R240, [R1+0x14] ;  /* 0x0000140001f07983 */ /* 0x000ea40000100800 */
[----:B------:R-:W-:Y:S01]  /*11ed0*/  FFMA.FTZ R3, R239, R163, R3 ;  /* 0x000000a3ef037223 */ /* 0x000fe20000010003 */
[----:B------:R-:W-:Y:S01]  /*11ee0*/  ISETP.NE.U32.AND P1, PT, RZ, UR42, PT ;  /* 0x0000002aff007c0c */ /* 0x000fe2000bf25070 */
[----:B------:R-:W3:Y:S02]  /*11ef0*/  LDL R239, [R1+0x18] ;  /* 0x0000180001ef7983 */ /* 0x000ee40000100800 */
[----:B------:R-:W-:Y:S01]  /*11f00*/  FFMA.FTZ R3, R238, R167, R3 ;  /* 0x000000a7ee037223 */ /* 0x000fe20000010003 */
[----:B------:R-:W-:Y:S01]  /*11f10*/  ISETP.NE.U32.AND P2, PT, RZ, UR34, PT ;  /* 0x00000022ff007c0c */ /* 0x000fe2000bf45070 */
[----:B------:R-:W0:Y:S01]  /*11f20*/  LDCU UR34, c[0x0][0x410] ;  /* 0x00008200ff2277ac */ /* 0x000e220008000800 */
[----:B------:R-:W-:Y:S01]  /*11f30*/  ISETP.NE.AND.EX P1, PT, RZ, UR43, PT, P1 ;  /* 0x0000002bff007c0c */ /* 0x000fe2000bf25310 */
[----:B------:R-:W-:Y:S01]  /*11f40*/  FFMA.FTZ R3, R237, R171, R3 ;  /* 0x000000abed037223 */ /* 0x000fe20000010003 */
[----:B------:R-:W-:Y:S01]  /*11f50*/  ISETP.NE.AND.EX P2, PT, RZ, UR35, PT, P2 ;  /* 0x00000023ff007c0c */ /* 0x000fe2000bf45320 */
[----:B------:R-:W3:Y:S02]  /*11f60*/  LDL R238, [R1+0x1c] ;  /* 0x00001c0001ee7983 */ /* 0x000ee40000100800 */
[----:B----4-:R-:W-:-:S02]  /*11f70*/  FFMA.FTZ R3, R236, R175, R3 ;  /* 0x000000afec037223 */ /* 0x010fc40000010003 */
[----:B------:R-:W1:Y:S02]  /*11f80*/  LDC R236, c[0x0][0x430] ;  /* 0x00010c00ffec7b82 */ /* 0x000e640000000800 */
[----:B-1----:R-:W-:-:S05]  /*11f90*/  VIADD R236, R236, UR77 ;  /* 0x0000004decec7c36 */ /* 0x002fca0008000000 */
[----:B------:R-:W-:Y:S02]  /*11fa0*/  @P1 ISETP.GE.AND P3, PT, R249, R236, PT ;  /* 0x000000ecf900120c */ /* 0x000fe40003f66270 */
[----:B------:R-:W2:Y:S02]  /*11fb0*/  @P2 LDC.64 R236, c[0x0][0x438] ;  /* 0x00010e00ffec2b82 */ /* 0x000ea40000000a00 */
[----:B--2---:R-:W-:-:S06]  /*11fc0*/  @P2 IMAD.WIDE R236, R240, 0x4, R236 ;  /* 0x00000004f0ec2825 */ /* 0x004fcc00078e02ec */
[----:B------:R-:W2:Y:S01]  /*11fd0*/  @P2 LDG.E R236, desc[UR36][R236.64] ;  /* 0x00000024ecec2981 */ /* 0x000ea2000c1e1900 */
        /* <DEDUP_REMOVED lines=15> */
[----:B------:R-:W-:Y:S02]  /*120d0*/  FADD.FTZ R0, R3, R0 ;  /* 0x0000000003007221 */ /* 0x000fe40000010000 */
[----:B------:R-:W1:Y:S02]  /*120e0*/  @P1 S2R R3, SR_CTAID.X ;  /* 0x0000000000031919 */ /* 0x000e640000002500 */
[----:B0-----:R-:W-:-:S04]  /*120f0*/  FMUL.FTZ R0, R0, UR34 ;  /* 0x0000002200007c20 */ /* 0x001fc80008410000 */
[----:B--2---:R-:W-:Y:S02]  /*12100*/  @P2 FADD.FTZ R0, R0, R236 ;  /* 0x000000ec00002221 */ /* 0x004fe40000010000 */
[----:B------:R-:W1:Y:S02]  /*12110*/  @P1 LDC.64 R236, c[0x0][0x448] ;  /* 0x00011200ffec1b82 */ /* 0x000e640000000a00 */
[----:B-1----:R-:W-:-:S05]  /*12120*/  @P1 IMAD.WIDE.U32 R236, R3, 0x4, R236 ;  /* 0x0000000403ec1825 */ /* 0x002fca00078e00ec */
[----:B------:R0:W2:Y:S02]  /*12130*/  @P1 LDG.E R3, desc[UR36][R236.64] ;  /* 0x00000024ec031981 */ /* 0x0000a4000c1e1900 */
[----:B0-----:R-:W-:-:S04]  /*12140*/  @P1 SEL R236, RZ, UR38, P3 ;  /* 0x00000026ffec1c07 */ /* 0x001fc80009800000 */
[----:B------:R-:W-:-:S04]  /*12150*/  @P1 IADD3 R236, PT, PT, R250, -UR41, R236 ;  /* 0x80000029faec1c10 */ /* 0x000fc8000fffe0ec */
[----:B------:R-:W-:-:S05]  /*12160*/  @P1 I2FP.F32.S32 R236, R236 ;  /* 0x000000ec00ec1245 */ /* 0x000fca0000201400 */
[----:B--2---:R-:W-:-:S05]  /*12170*/  @P1 FFMA.FTZ R0, R236, R3, R0 ;  /* 0x00000003ec001223 */ /* 0x004fca0000010000 */
[----:B---3--:R-:W-:Y:S01]  /*12180*/  @!P6 FMNMX.FTZ R238, R238, R0, !PT ;  /* 0x00000000eeeee209 */ /* 0x008fe20007810000 */
[----:B------:R0:W-:Y:S04]  /*12190*/  STS [R239], R0 ;  /* 0x00000000ef007388 */ /* 0x0001e80000000800 */
[----:B------:R0:W-:Y:S02]  /*121a0*/  @!P6 STL [R1+0x1c], R238 ;  /* 0x00001cee0100e387 */ /* 0x0001e40000100800 */
.L_x_1128:
[----:B------:R-:W-:Y:S05]  /*121b0*/  BSYNC.RECONVERGENT B0 ;  /* 0x0000000000007941 */ /* 0x000fea0003800200 */
.L_x_1127:
[----:B------:R-:W2:Y:S04]  /*121c0*/  LDL.LU R3, [R1+0x18] ;  /* 0x0000180001037983 */ /* 0x000ea80000300800 */
[----:B0-----:R-:W2:Y:S04]  /*121d0*/  LDL.LU R0, [R1+0x14] ;  /* 0x0000140001007983 */ /* 0x001ea80000300800 */
[----:B------:R-:W2:Y:S04]  /*121e0*/  LDL R238, [R1+0x174] ;  /* 0x0001740001ee7983 */ /* 0x000ea80000100800 */
[----:B-1234-:R-:W2:Y:S01]  /*121f0*/  LDL.LU R237, [R1+0x10] ;  /* 0x0000100001ed7983 */ /* 0x01eea20000300800 */
[----:B------:R-:W-:-:S02]  /*12200*/  IMAD.MOV.U32 R236, RZ, RZ, R3 ;  /* 0x000000ffffec7224 */ /* 0x000fc400078e0003 */
[----:B------:R-:W-:Y:S01]  /*12210*/  IMAD.MOV.U32 R3, RZ, RZ, R0 ;  /* 0x000000ffff037224 */ /* 0x000fe200078e0000 */
[----:B------:R-:W-:Y:S01]  /*12220*/  IADD3 R0, PT, PT, R250, 0xff, RZ ;  /* 0x000000fffa007810 */ /* 0x000fe20007ffe0ff */
[----:B------:R-:W-:Y:S02]  /*12230*/  VIADD R236, R236, 0x400 ;  /* 0x00000400ecec7836 */ /* 0x000fe40000000000 */
[----:B------:R-:W-:Y:S01]  /*12240*/  VIADD R3, R3, 0x100 ;  /* 0x0000010003037836 */ /* 0x000fe20000000000 */
[----:B------:R-:W-:Y:S01]  /*12250*/  ISETP.GE.AND P1, PT, R0, R238, PT ;  /* 0x000000ee0000720c */ /* 0x000fe20003f26270 */
[----:B------:R-:W-:Y:S01]  /*12260*/  VIADD R0, R250, 0x100 ;  /* 0x00000100fa007836 */ /* 0x000fe20000000000 */
[----:B--2---:R-:W-:-:S03]  /*12270*/  IADD3 R237, P2, PT, R237, 0x100, RZ ;  /* 0x00000100eded7810 */ /* 0x004fc60007f5e0ff */
[----:B------:R-:W-:Y:S02]  /*12280*/  IMAD.MOV.U32 R250, RZ, RZ, R0 ;  /* 0x000000fffffa7224 */ /* 0x000fe400078e0000 */
[----:B------:R1:W-:Y:S01]  /*12290*/  STL [R1+0x10], R237 ;  /* 0x000010ed01007387 */ /* 0x0003e20000100800 */
[----:B------:R-:W-:-:S03]  /*122a0*/  IMAD.X R252, RZ, RZ, R252, P2 ;  /* 0x000000fffffc7224 */ /* 0x000fc600010e06fc */
[----:B------:R1:W-:Y:S04]  /*122b0*/  STL [R1+0x18], R236 ;  /* 0x000018ec01007387 */ /* 0x0003e80000100800 */
[----:B------:R1:W-:Y:S01]  /*122c0*/  STL [R1+0x14], R3 ;  /* 0x0000140301007387 */ /* 0x0003e20000100800 */
[----:B------:R-:W-:Y:S05]  /*122d0*/  @!P1 BRA `(.L_x_1129) ;  /* 0xffffff0c00609947 */ /* 0x000fea000383ffff */
.L_x_935:
[----:B------:R-:W-:Y:S05]  /*122e0*/  BSYNC.RECONVERGENT B1 ;  /* 0x0000000000017941 */ /* 0x000fea0003800200 */
.L_x_934:
[----:B-1----:R-:W3:Y:S01]  /*122f0*/  LDL.LU R3, [R1+0x1c] ;  /* 0x00001c0001037983 */ /* 0x002ee20000300800 */
[----:B-----5:R-:W-:Y:S01]  /*12300*/  MOV R14, 0x400 ;  /* 0x00000400000e7802 */ /* 0x020fe20000000f00 */
[----:B------:R-:W1:Y:S01]  /*12310*/  LDCU UR4, c[0x0][0x3f4] ;  /* 0x00007e80ff0477ac */ /* 0x000e620008000800 */
[----:B------:R-:W4:Y:S01]  /*12320*/  S2UR UR6, SR_CTAID.Y ;  /* 0x00000000000679c3 */ /* 0x000f220000002600 */
[----:B------:R-:W2:Y:S01]  /*12330*/  S2R R15, SR_CgaCtaId ;  /* 0x00000000000f7919 */ /* 0x000ea20000008800 */
[----:B------:R-:W-:Y:S01]  /*12340*/  BSSY.RECONVERGENT B0, `(.L_x_1130) ;  /* 0x000016f000007945 */ /* 0x000fe20003800200 */
[----:B-1----:R-:W-:Y:S01]  /*12350*/  IMAD.U32 R12, RZ, RZ, UR4 ;  /* 0x00000004ff0c7e24 */ /* 0x002fe2000f8e00ff */
[----:B------:R-:W4:Y:S02]  /*12360*/  LDCU UR4, c[0x0][0x3f4] ;  /* 0x00007e80ff0477ac */ /* 0x000f240008000800 */
[----:B----4-:R-:W-:-:S04]  /*12370*/  UIMAD UR7, UR6, UR4, URZ ;  /* 0x00000004060772a4 */ /* 0x010fc8000f8e02ff */
[----:B------:R-:W-:Y:S01]  /*12380*/  USHF.R.S32.HI UR11, URZ, 0x1f, UR7 ;  /* 0x0000001fff0b7899 */ /* 0x000fe20008011407 */
[----:B---3--:R-:W1:Y:S02]  /*12390*/  SHFL.BFLY PT, R0, R3, 0x10, 0x1f ;  /* 0x0e001f0003007f89 */ /* 0x008e6400000e0000 */
[----:B-1----:R-:W-:-:S05]  /*123a0*/  FMNMX.FTZ R0, R0, R3, !PT ;  /* 0x0000000300007209 */ /* 0x002fca0007810000 */
[----:B------:R-:W1:Y:S02]  /*123b0*/  SHFL.BFLY PT, R3, R0, 0x8, 0x1f ;  /* 0x0d001f0000037f89 */ /* 0x000e6400000e0000 */
[----:B-1----:R-:W-:Y:S02]  /*123c0*/  FMNMX.FTZ R5, R0, R3, !PT ;  /* 0x0000000300057209 */ /* 0x002fe40007810000 */
[----:B------:R-:W1:Y:S03]  /*123d0*/  S2R R3, SR_TID.X ;  /* 0x0000000000037919 */ /* 0x000e660000002100 */
[----:B------:R-:W3:Y:S02]  /*123e0*/  SHFL.BFLY PT, R4, R5, 0x4, 0x1f ;  /* 0x0c801f0005047f89 */ /* 0x000ee400000e0000 */
[----:B---3--:R-:W-:Y:S02]  /*123f0*/  FMNMX.FTZ R6, R5, R4, !PT ;  /* 0x0000000405067209 */ /* 0x008fe40007810000 */
[----:B--2---:R-:W-:-:S02]  /*12400*/  LEA R4, R15, R14, 0x18 ;  /* 0x0000000e0f047211 */ /* 0x004fc400078ec0ff */
[----:B------:R-:W-:Y:S01]  /*12410*/  MOV R5, 0xff7fffff ;  /* 0xff7fffff00057802 */ /* 0x000fe20000000f00 */
[----:B------:R-:W0:Y:S02]  /*12420*/  SHFL.BFLY PT, R7, R6, 0x2, 0x1f ;  /* 0x0c401f0006077f89 */ /* 0x000e2400000e0000 */
[----:B0-----:R-:W-:Y:S02]  /*12430*/  FMNMX.FTZ R8, R6, R7, !PT ;  /* 0x0000000706087209 */ /* 0x001fe40007810000 */
[----:B-1----:R-:W-:-:S03]  /*12440*/  LOP3.LUT P0, R7, R3, 0x1f, RZ, 0xc0, !PT ;  /* 0x0000001f03077812 */ /* 0x002fc6000780c0ff */
[----:B------:R-:W0:Y:S01]  /*12450*/  SHFL.BFLY PT, R9, R8, 0x1, 0x1f ;  /* 0x0c201f0008097f89 */ /* 0x000e2200000e0000 */
[C---:B------:R-:W-:Y:S01]  /*12460*/  ISETP.GT.U32.AND P1, PT, R7.reuse, 0x7, PT ;  /* 0x000000070700780c */ /* 0x040fe20003f24070 */
[----:B------:R-:W-:-:S08]  /*12470*/  IMAD R6, R7, 0x4, R4 ;  /* 0x0000000407067824 */ /* 0x000fd000078e0204 */
[----:B------:R-:W-:Y:S02]  /*12480*/  @!P0 LEA.HI R0, R3, R4, RZ, 0x1d ;  /* 0x0000000403008211 */ /* 0x000fe400078fe8ff */
[----:B0-----:R-:W-:-:S05]  /*12490*/  FMNMX.FTZ R11, R8, R9, !PT ;  /* 0x00000009080b7209 */ /* 0x001fca0007810000 */
[----:B------:R0:W-:Y:S01]  /*124a0*/  @!P0 STS [R0], R11 ;  /* 0x0000000b00008388 */ /* 0x0001e20000000800 */
[----:B------:R-:W-:Y:S01]  /*124b0*/  BAR.SYNC.DEFER_BLOCKING 0x0 ;  /* 0x0000000000007b1d */ /* 0x000fe20000010000 */
[----:B0-----:R-:W-:-:S05]  /*124c0*/  IMAD.MOV R0, RZ, RZ, -R12 ;  /* 0x000000ffff007224 */ /* 0x001fca00078e0a0c */
[----:B------:R-:W0:Y:S04]  /*124d0*/  @!P1 LDS R5, [R6] ;  /* 0x0000000006059984 */ /* 0x000e280000000800 */
[----:B0-----:R-:W0:Y:S02]  /*124e0*/  SHFL.BFLY PT, R8, R5, 0x4, 0x1f ;  /* 0x0c801f0005087f89 */ /* 0x001e2400000e0000 */
[----:B0-----:R-:W-:-:S05]  /*124f0*/  FMNMX.FTZ R8, R8, R5, !PT ;  /* 0x0000000508087209 */ /* 0x001fca0007810000 */
[----:B------:R-:W0:Y:S02]  /*12500*/  SHFL.BFLY PT, R9, R8, 0x2, 0x1f ;  /* 0x0c401f0008097f89 */ /* 0x000e2400000e0000 */
[----:B0-----:R-:W-:Y:S02]  /*12510*/  FMNMX.FTZ R9, R8, R9, !PT ;  /* 0x0000000908097209 */ /* 0x001fe40007810000 */
[----:B------:R-:W-:Y:S02]  /*12520*/  VIADDMNMX R8, R0, UR41, RZ, !PT ;  /* 0x0000002900087c46 */ /* 0x000fe4000f8001ff */
[C---:B------:R-:W-:Y:S01]  /*12530*/  SHF.L.U32 R0, R3.reuse, 0x2, RZ ;  /* 0x0000000203007819 */ /* 0x040fe200000006ff */
[----:B------:R-:W0:Y:S02]  /*12540*/  SHFL.BFLY PT, R10, R9, 0x1, 0x1f ;  /* 0x0c201f00090a7f89 */ /* 0x000e2400000e0000 */
[----:B------:R-:W-:-:S05]  /*12550*/  IMAD.IADD R5, R3, 0x1, R8 ;  /* 0x0000000103057824 */ /* 0x000fca00078e0208 */
[----:B------:R-:W-:Y:S02]  /*12560*/  ISETP.GE.AND P0, PT, R5, UR41, PT ;  /* 0x0000002905007c0c */ /* 0x000fe4000bf06270 */
[----:B0-----:R-:W-:Y:S01]  /*12570*/  FMNMX.FTZ R10, R9, R10, !PT ;  /* 0x0000000a090a7209 */ /* 0x001fe20007810000 */
[----:B------:R-:W-:-:S04]  /*12580*/  IMAD.MOV.U32 R9, RZ, RZ, RZ ;  /* 0x000000ffff097224 */ /* 0x000fc800078e00ff */
[----:B------:R0:W1:Y:S06]  /*12590*/  SHFL.IDX PT, R37, R10, RZ, 0x1f ;  /* 0x00001fff0a257589 */ /* 0x00006c00000e0000 */
[----:B------:R-:W-:Y:S05]  /*125a0*/  @P0 BRA `(.L_x_1131) ;  /* 0x0000001400200947 */ /* 0x000fea0003800000 */
[----:B0-----:R-:W0:Y:S02]  /*125b0*/  LDC.64 R10, c[0x0][0x420] ;  /* 0x00010800ff0a7b82 */ /* 0x001e240000000a00 */
[----:B0-----:R-:W-:-:S04]  /*125c0*/  ISETP.NE.U32.AND P0, PT, R10, RZ, PT ;  /* 0x000000ff0a00720c */ /* 0x001fc80003f05070 */
[----:B------:R-:W-:-:S13]  /*125d0*/  ISETP.NE.AND.EX P0, PT, R11, RZ, PT, P0 ;  /* 0x000000ff0b00720c */ /* 0x000fda0003f05300 */
[----:B------:R-:W-:Y:S05]  /*125e0*/  @P0 BRA `(.L_x_1132) ;  /* 0x0000000c00940947 */ /* 0x000fea0003800000 */
[----:B------:R-:W-:Y:S01]  /*125f0*/  IMAD.MOV.U32 R12, RZ, RZ, 0x100 ;  /* 0x00000100ff0c7424 */ /* 0x000fe200078e00ff */
[----:B------:R-:W-:Y:S01]  /*12600*/  LOP3.LUT R10, RZ, R3, RZ, 0x33, !PT ;  /* 0x00000003ff0a7212 */ /* 0x000fe200078e33ff */
[----:B------:R-:W-:Y:S03]  /*12610*/  BSSY.RECONVERGENT B1, `(.L_x_1133) ;  /* 0x000001c000017945 */ /* 0x000fe60003800200 */
[----:B------:R-:W-:-:S04]  /*12620*/  VIADDMNMX R9, R5, R12, UR41, !PT ;  /* 0x0000002905097e46 */ /* 0x000fc8000f80010c */
[----:B------:R-:W-:Y:S01]  /*12630*/  IADD3 R11, PT, PT, -R8, R9, R10 ;  /* 0x00000009080b7210 */ /* 0x000fe20007ffe10a */
[----:B------:R-:W-:-:S03]  /*12640*/  IMAD.MOV.U32 R10, RZ, RZ, R5 ;  /* 0x000000ffff0a7224 */ /* 0x000fc600078e0005 */
[C---:B------:R-:W-:Y:S02]  /*12650*/  LOP3.LUT R9, R11.reuse, 0x300, RZ, 0xc0, !PT ;  /* 0x000003000b097812 */ /* 0x040fe400078ec0ff */
[----:B------:R-:W-:Y:S02]  /*12660*/  ISETP.GE.U32.AND P1, PT, R11, 0x300, PT ;  /* 0x000003000b00780c */ /* 0x000fe40003f26070 */
[----:B------:R-:W-:Y:S01]  /*12670*/  ISETP.NE.AND P0, PT, R9, 0x300, PT ;  /* 0x000003000900780c */ /* 0x000fe20003f05270 */
[----:B------:R-:W-:-:S12]  /*12680*/  IMAD.MOV.U32 R9, RZ, RZ, RZ ;  /* 0x000000ffff097224 */ /* 0x000fd800078e00ff */
[----:B------:R-:W-:Y:S05]  /*12690*/  @!P0 BRA `(.L_x_1134) ;  /* 0x00000000004c8947 */ /* 0x000fea0003800000 */
[----:B------:R-:W-:Y:S01]  /*126a0*/  VIADD R10, R14, 0x440 ;  /* 0x000004400e0a7836 */ /* 0x000fe20000000000 */
[----:B------:R-:W-:-:S04]  /*126b0*/  LEA.HI R9, R11, 0x1, RZ, 0x18 ;  /* 0x000000010b097811 */ /* 0x000fc800078fc0ff */
[----:B------:R-:W-:Y:S02]  /*126c0*/  LEA R13, R15, R10, 0x18 ;  /* 0x0000000a0f0d7211 */ /* 0x000fe400078ec0ff */
[----:B------:R-:W-:Y:S01]  /*126d0*/  LOP3.LUT R11, R9, 0x3, RZ, 0xc0, !PT ;  /* 0x00000003090b7812 */ /* 0x000fe200078ec0ff */
[----:B------:R-:W-:Y:S01]  /*126e0*/  IMAD.MOV.U32 R9, RZ, RZ, RZ ;  /* 0x000000ffff097224 */ /* 0x000fe200078e00ff */
[----:B------:R-:W-:Y:S01]  /*126f0*/  MOV R10, R5 ;  /* 0x00000005000a7202 */ /* 0x000fe20000000f00 */
[----:B------:R-:W-:Y:S02]  /*12700*/  IMAD.IADD R12, R0, 0x1, R13 ;  /* 0x00000001000c7824 */ /* 0x000fe400078e020d */
[----:B------:R-:W-:-:S07]  /*12710*/  IMAD.MOV R11, RZ, RZ, -R11 ;  /* 0x000000ffff0b7224 */ /* 0x000fce00078e0a0b */
.L_x_1135:
[----:B------:R-:W1:Y:S01]  /*12720*/  LDS R13, [R12] ;  /* 0x000000000c0d7984 */ /* 0x000e620000000800 */
[----:B------:R-:W-:Y:S02]  /*12730*/  VIADD R11, R11, 0x1 ;  /* 0x000000010b0b7836 */ /* 0x000fe40000000000 */
[----:B------:R-:W-:-:S03]  /*12740*/  VIADD R10, R10, 0x100 ;  /* 0x000001000a0a7836 */ /* 0x000fc60000000000 */
[----:B------:R-:W-:Y:S01]  /*12750*/  ISETP.NE.AND P0, PT, R11, RZ, PT ;  /* 0x000000ff0b00720c */ /* 0x000fe20003f05270 */
[----:B-1----:R-:W-:-:S04]  /*12760*/  FADD.FTZ R13, -R37, R13 ;  /* 0x0000000d250d7221 */ /* 0x002fc80000010100 */
[----:B------:R-:W-:-:S06]  /*12770*/  FMUL.FTZ R13, R13, 1.4426950216293334961 ;  /* 0x3fb8aa3b0d0d7820 */ /* 0x000fcc0000410000 */
[----:B------:R-:W0:Y:S02]  /*12780*/  MUFU.EX2 R13, R13 ;  /* 0x0000000d000d7308 */ /* 0x000e240000000800 */
[----:B0-----:R0:W-:Y:S01]  /*12790*/  STS [R12], R13 ;  /* 0x0000000d0c007388 */ /* 0x0011e20000000800 */
[----:B------:R-:W-:Y:S01]  /*127a0*/  FADD.FTZ R9, R13, R9 ;  /* 0x000000090d097221 */ /* 0x000fe20000010000 */
[----:B0-----:R-:W-:Y:S01]  /*127b0*/  VIADD R12, R12, 0x400 ;  /* 0x000004000c0c7836 */ /* 0x001fe20000000000 */
[----:B------:R-:W-:Y:S06]  /*127c0*/  @P0 BRA `(.L_x_1135) ;  /* 0xfffffffc00d40947 */ /* 0x000fec000383ffff */
.L_x_1134:
[----:B------:R-:W-:Y:S05]  /*127d0*/  BSYNC.RECONVERGENT B1 ;  /* 0x0000000000017941 */ /* 0x000fea0003800200 */
.L_x_1133:
[----:B------:R-:W-:Y:S05]  /*127e0*/  @!P1 BRA `(.L_x_1131) ;  /* 0x0000001000909947 */ /* 0x000fea0003800000 */
[----:B------:R-:W-:Y:S01]  /*127f0*/  IADD3 R12, PT, PT, -R10, UR41, RZ ;  /* 0x000000290a0c7c10 */ /* 0x000fe2000fffe1ff */
[----:B------:R-:W-:Y:S01]  /*12800*/  IMAD.SHL.U32 R11, R8, 0x4, RZ ;  /* 0x00000004080b7824 */ /* 0x000fe200078e00ff */
[----:B------:R-:W-:Y:S01]  /*12810*/  IADD3 R14, PT, PT, R14, 0x440, RZ ;  /* 0x000004400e0e7810 */ /* 0x000fe20007ffe0ff */
[----:B------:R-:W-:Y:S01]  /*12820*/  BSSY.RECONVERGENT B1, `(.L_x_1136) ;  /* 0x000006e000017945 */ /* 0x000fe20003800200 */
[----:B------:R-:W-:Y:S01]  /*12830*/  ISETP.GT.AND P1, PT, R12, 0xc00, PT ;  /* 0x00000c000c00780c */ /* 0x000fe20003f24270 */
[----:B------:R-:W-:Y:S01]  /*12840*/  IMAD R11, R10, 0x4, -R11 ;  /* 0x000000040a0b7824 */ /* 0x000fe200078e0a0b */
[----:B------:R-:W-:Y:S02]  /*12850*/  LEA R14, R15, R14, 0x18 ;  /* 0x0000000e0f0e7211 */ /* 0x000fe400078ec0ff */
[----:B------:R-:W-:Y:S02]  /*12860*/  PLOP3.LUT P0, PT, PT, PT, PT, 0x80, 0x8 ;  /* 0x000000000008781c */ /* 0x000fe40003f0f070 */
[----:B------:R-:W-:-:S07]  /*12870*/  IADD3 R11, PT, PT, R11, 0x800, R14 ;  /* 0x000008000b0b7810 */ /* 0x000fce0007ffe00e */
[----:B------:R-:W-:Y:S05]  /*12880*/  @!P1 BRA `(.L_x_1137) ;  /* 0x00000004009c9947 */ /* 0x000fea0003800000 */
[----:B------:R-:W-:Y:S01]  /*12890*/  IMAD.U32 R35, RZ, RZ, UR41 ;  /* 0x00000029ff237e24 */ /* 0x000fe2000f8e00ff */
[----:B------:R-:W-:-:S03]  /*128a0*/  PLOP3.LUT P0, PT, PT, PT, PT, 0x8, 0x80 ;  /* 0x000000000080781c */ /* 0x000fc60003f0e170 */
[----:B------:R-:W-:-:S10]  /*128b0*/  VIADD R35, R35, 0xfffff400 ;  /* 0xfffff40023237836 */ /* 0x000fd40000000000 */
.L_x_1138:
[----:B------:R-:W1:Y:S01]  /*128c0*/  LDS R12, [R11+-0x800] ;  /* 0xfff800000b0c7984 */ /* 0x000e620000000800 */
[----:B------:R-:W-:-:S03]  /*128d0*/  VIADD R10, R10, 0x1000 ;  /* 0x000010000a0a7836 */ /* 0x000fc60000000000 */
[----:B------:R-:W0:Y:S02]  /*128e0*/  LDS R14, [R11] ;  /* 0x000000000b0e7984 */ /* 0x000e240000000800 */
[----:B------:R-:W-:Y:S02]  /*128f0*/  ISETP.GE.AND P1, PT, R10, R35, PT ;  /* 0x000000230a00720c */ /* 0x000fe40003f26270 */
[----:B------:R-:W2:Y:S04]  /*12900*/  LDS R13, [R11+-0x400] ;  /* 0xfffc00000b0d7984 */ /* 0x000ea80000000800 */
        /* <DEDUP_REMOVED lines=17> */
[----:B------:R-:W-:Y:S01]  /*12a20*/  FMUL.FTZ R13, R13, 1.4426950216293334961 ;  /* 0x3fb8aa3b0d0d7820 */ /* 0x000fe20000410000 */
[----:B----4-:R-:W-:-:S02]  /*12a30*/  FADD.FTZ R19, -R37, R18 ;  /* 0x0000001225137221 */ /* 0x010fc40000010100 */
[----:B------:R-:W-:Y:S02]  /*12a40*/  FMUL.FTZ R17, R17, 1.4426950216293334961 ;  /* 0x3fb8aa3b11117820 */ /* 0x000fe40000410000 */
[----:B------:R3:W4:Y:S01]  /*12a50*/  MUFU.EX2 R16, R15 ;  /* 0x0000000f00107308 */ /* 0x0007220000000800 */
[----:B------:R-:W-:Y:S01]  /*12a60*/  FMUL.FTZ R19, R19, 1.4426950216293334961 ;  /* 0x3fb8aa3b13137820 */ /* 0x000fe20000410000 */
[----:B-----5:R-:W-:-:S06]  /*12a70*/  FADD.FTZ R21, -R37, R21 ;  /* 0x0000001525157221 */ /* 0x020fcc0000010100 */
[----:B------:R5:W1:Y:S01]  /*12a80*/  MUFU.EX2 R14, R13 ;  /* 0x0000000d000e7308 */ /* 0x000a620000000800 */
[----:B---3--:R-:W3:Y:S01]  /*12a90*/  LDS R15, [R11+0x2c00] ;  /* 0x002c00000b0f7984 */ /* 0x008ee20000000800 */
[----:B--2---:R-:W-:Y:S01]  /*12aa0*/  FADD.FTZ R9, R12, R9 ;  /* 0x000000090c097221 */ /* 0x004fe20000010000 */
[----:B------:R-:W-:Y:S01]  /*12ab0*/  FMUL.FTZ R21, R21, 1.4426950216293334961 ;  /* 0x3fb8aa3b15157820 */ /* 0x000fe20000410000 */
[C---:B------:R-:W-:Y:S01]  /*12ac0*/  FADD.FTZ R23, -R37.reuse, R23 ;  /* 0x0000001725177221 */ /* 0x040fe20000010100 */
[----:B------:R-:W-:Y:S01]  /*12ad0*/  STS [R11+-0x800], R12 ;  /* 0xfff8000c0b007388 */ /* 0x000fe20000000800 */
[C---:B------:R-:W-:Y:S02]  /*12ae0*/  FADD.FTZ R25, -R37.reuse, R25 ;  /* 0x0000001925197221 */ /* 0x040fe40000010100 */
[----:B------:R2:W0:Y:S01]  /*12af0*/  MUFU.EX2 R18, R17 ;  /* 0x0000001100127308 */ /* 0x0004220000000800 */
[----:B-----5:R-:W-:Y:S01]  /*12b00*/  FADD.FTZ R13, -R37, R20 ;  /* 0x00000014250d7221 */ /* 0x020fe20000010100 */
[----:B------:R-:W-:Y:S01]  /*12b10*/  FMUL.FTZ R23, R23, 1.4426950216293334961 ;  /* 0x3fb8aa3b17177820 */ /* 0x000fe20000410000 */
[----:B------:R-:W-:Y:S01]  /*12b20*/  FMUL.FTZ R25, R25, 1.4426950216293334961 ;  /* 0x3fb8aa3b19197820 */ /* 0x000fe20000410000 */
[----:B------:R-:W-:Y:S01]  /*12b30*/  FADD.FTZ R27, -R37, R27 ;  /* 0x0000001b251b7221 */ /* 0x000fe20000010100 */
[----:B------:R-:W-:Y:S01]  /*12b40*/  FMUL.FTZ R13, R13, 1.4426950216293334961 ;  /* 0x3fb8aa3b0d0d7820 */ /* 0x000fe20000410000 */
[----:B----4-:R-:W-:Y:S01]  /*12b50*/  STS [R11], R16 ;  /* 0x000000100b007388 */ /* 0x010fe20000000800 */
[----:B-1----:R-:W-:Y:S01]  /*12b60*/  FADD.FTZ R29, -R37, R29 ;  /* 0x0000001d251d7221 */ /* 0x002fe20000010100 */
[----:B------:R1:W4:Y:S01]  /*12b70*/  MUFU.EX2 R20, R19 ;  /* 0x0000001300147308 */ /* 0x0003220000000800 */
[----:B------:R-:W-:Y:S01]  /*12b80*/  FADD.FTZ R9, R9, R14 ;  /* 0x0000000e09097221 */ /* 0x000fe20000010000 */
[----:B--2---:R-:W2:Y:S01]  /*12b90*/  LDS R17, [R11+0x3000] ;  /* 0x003000000b117984 */ /* 0x004ea20000000800 */
[----:B------:R-:W-:Y:S01]  /*12ba0*/  FMUL.FTZ R27, R27, 1.4426950216293334961 ;  /* 0x3fb8aa3b1b1b7820 */ /* 0x000fe20000410000 */
[----:B------:R-:W-:Y:S01]  /*12bb0*/  FMUL.FTZ R29, R29, 1.4426950216293334961 ;  /* 0x3fb8aa3b1d1d7820 */ /* 0x000fe20000410000 */
[----:B------:R-:W-:Y:S01]  /*12bc0*/  FADD.FTZ R9, R9, R16 ;  /* 0x0000001009097221 */ /* 0x000fe20000010000 */
[----:B0-----:R-:W-:Y:S01]  /*12bd0*/  FADD.FTZ R31, -R37, R31 ;  /* 0x0000001f251f7221 */ /* 0x001fe20000010100 */
[----:B------:R-:W-:Y:S01]  /*12be0*/  STS [R11+-0x400], R14 ;  /* 0xfffc000e0b007388 */ /* 0x000fe20000000800 */
[----:B------:R-:W0:Y:S01]  /*12bf0*/  MUFU.EX2 R22, R13 ;  /* 0x0000000d00167308 */ /* 0x000e220000000800 */
[----:B------:R-:W-:Y:S01]  /*12c00*/  FADD.FTZ R9, R9, R18 ;  /* 0x0000001209097221 */ /* 0x000fe20000010000 */
[----:B------:R-:W-:Y:S01]  /*12c10*/  FMUL.FTZ R31, R31, 1.4426950216293334961 ;  /* 0x3fb8aa3b1f1f7820 */ /* 0x000fe20000410000 */
[----:B-1----:R-:W1:Y:S01]  /*12c20*/  LDS R19, [R11+0x3400] ;  /* 0x003400000b137984 */ /* 0x002e620000000800 */
[----:B------:R-:W-:-:S03]  /*12c30*/  FADD.FTZ R33, -R37, R33 ;  /* 0x0000002125217221 */ /* 0x000fc60000010100 */
[----:B------:R-:W-:Y:S01]  /*12c40*/  STS [R11+0x400], R18 ;  /* 0x000400120b007388 */ /* 0x000fe20000000800 */
[----:B------:R-:W5:Y:S01]  /*12c50*/  MUFU.EX2 R24, R21 ;  /* 0x0000001500187308 */ /* 0x000f620000000800 */
[----:B----4-:R-:W-:Y:S01]  /*12c60*/  FADD.FTZ R9, R9, R20 ;  /* 0x0000001409097221 */ /* 0x010fe20000010000 */
[----:B------:R-:W-:Y:S01]  /*12c70*/  FMUL.FTZ R33, R33, 1.4426950216293334961 ;  /* 0x3fb8aa3b21217820 */ /* 0x000fe20000410000 */
[----:B------:R-:W-:Y:S05]  /*12c80*/  STS [R11+0x800], R20 ;  /* 0x000800140b007388 */ /* 0x000fea0000000800 */
[----:B------:R-:W4:Y:S01]  /*12c90*/  MUFU.EX2 R26, R23 ;  /* 0x00000017001a7308 */ /* 0x000f220000000800 */
[----:B0-----:R-:W-:Y:S01]  /*12ca0*/  FADD.FTZ R9, R9, R22 ;  /* 0x0000001609097221 */ /* 0x001fe20000010000 */
[----:B---3--:R-:W-:Y:S01]  /*12cb0*/  FADD.FTZ R15, -R37, R15 ;  /* 0x0000000f250f7221 */ /* 0x008fe20000010100 */
[----:B------:R-:W-:Y:S03]  /*12cc0*/  STS [R11+0xc00], R22 ;  /* 0x000c00160b007388 */ /* 0x000fe60000000800 */
[----:B------:R-:W-:-:S02]  /*12cd0*/  FMUL.FTZ R15, R15, 1.4426950216293334961 ;  /* 0x3fb8aa3b0f0f7820 */ /* 0x000fc40000410000 */
[----:B------:R-:W0:Y:S01]  /*12ce0*/  MUFU.EX2 R28, R25 ;  /* 0x00000019001c7308 */ /* 0x000e220000000800 */
[----:B-----5:R-:W-:Y:S01]  /*12cf0*/  FADD.FTZ R9, R9, R24 ;  /* 0x0000001809097221 */ /* 0x020fe20000010000 */
[----:B------:R-:W-:Y:S06]  /*12d00*/  STS [R11+0x1000], R24 ;  /* 0x001000180b007388 */ /* 0x000fec0000000800 */
[----:B------:R-:W3:Y:S01]  /*12d10*/  MUFU.EX2 R30, R27 ;  /* 0x0000001b001e7308 */ /* 0x000ee20000000800 */
[----:B----4-:R-:W-:Y:S01]  /*12d20*/  FADD.FTZ R9, R9, R26 ;  /* 0x0000001a09097221 */ /* 0x010fe20000010000 */
[----:B--2---:R-:W-:Y:S01]  /*12d30*/  FADD.FTZ R17, -R37, R17 ;  /* 0x0000001125117221 */ /* 0x004fe20000010100 */
[----:B------:R-:W-:Y:S03]  /*12d40*/  STS [R11+0x1400], R26 ;  /* 0x0014001a0b007388 */ /* 0x000fe60000000800 */
[----:B------:R-:W-:-:S02]  /*12d50*/  FMUL.FTZ R17, R17, 1.4426950216293334961 ;  /* 0x3fb8aa3b11117820 */ /* 0x000fc40000410000 */
[----:B------:R-:W2:Y:S01]  /*12d60*/  MUFU.EX2 R32, R29 ;  /* 0x0000001d00207308 */ /* 0x000ea20000000800 */
[----:B0-----:R-:W-:Y:S01]  /*12d70*/  FADD.FTZ R9, R9, R28 ;  /* 0x0000001c09097221 */ /* 0x001fe20000010000 */
[----:B------:R-:W-:Y:S01]  /*12d80*/  STS [R11+0x1800], R28 ;  /* 0x0018001c0b007388 */ /* 0x000fe20000000800 */
[----:B-1----:R-:W-:-:S04]  /*12d90*/  FADD.FTZ R19, -R37, R19 ;  /* 0x0000001325137221 */ /* 0x002fc80000010100 */
[----:B------:R-:W-:Y:S01]  /*12da0*/  FMUL.FTZ R19, R19, 1.4426950216293334961 ;  /* 0x3fb8aa3b13137820 */ /* 0x000fe20000410000 */
[----:B------:R-:W0:Y:S01]  /*12db0*/  MUFU.EX2 R34, R31 ;  /* 0x0000001f00227308 */ /* 0x000e220000000800 */
[----:B---3--:R-:W-:Y:S01]  /*12dc0*/  FADD.FTZ R9, R9, R30 ;  /* 0x0000001e09097221 */ /* 0x008fe20000010000 */
        /* <DEDUP_REMOVED lines=17> */
[----:B0-----:R-:W-:Y:S01]  /*12ee0*/  IADD3 R11, PT, PT, R11, 0x4000, RZ ;  /* 0x000040000b0b7810 */ /* 0x001fe20007ffe0ff */
[----:B------:R-:W-:Y:S06]  /*12ef0*/  @!P1 BRA `(.L_x_1138) ;  /* 0xfffffff800709947 */ /* 0x000fec000383ffff */
.L_x_1137:
[----:B------:R-:W-:Y:S05]  /*12f00*/  BSYNC.RECONVERGENT B1 ;  /* 0x0000000000017941 */ /* 0x000fea0003800200 */
.L_x_1136:
[----:B------:R-:W-:Y:S01]  /*12f10*/  IADD3 R12, PT, PT, -R10, UR41, RZ ;  /* 0x000000290a0c7c10 */ /* 0x000fe2000fffe1ff */
[----:B------:R-:W-:Y:S03]  /*12f20*/  BSSY.RECONVERGENT B1, `(.L_x_1139) ;  /* 0x0000036000017945 */ /* 0x000fe60003800200 */
[----:B------:R-:W-:-:S13]  /*12f30*/  ISETP.GT.AND P1, PT, R12, 0x400, PT ;  /* 0x000004000c00780c */ /* 0x000fda0003f24270 */
[----:B------:R-:W-:Y:S05]  /*12f40*/  @!P1 BRA `(.L_x_1140) ;  /* 0x0000000000cc9947 */ /* 0x000fea0003800000 */
[----:B------:R-:W1:Y:S01]  /*12f50*/  LDS R12, [R11+-0x800] ;  /* 0xfff800000b0c7984 */ /* 0x000e620000000800 */
[----:B------:R-:W-:Y:S01]  /*12f60*/  PLOP3.LUT P0, PT, PT, PT, PT, 0x8, 0x80 ;  /* 0x000000000080781c */ /* 0x000fe20003f0e170 */
[----:B------:R-:W-:Y:S02]  /*12f70*/  VIADD R10, R10, 0x800 ;  /* 0x000008000a0a7836 */ /* 0x000fe40000000000 */
        /* <DEDUP_REMOVED lines=48> */
.L_x_1140:
[----:B------:R-:W-:Y:S05]  /*13280*/  BSYNC.RECONVERGENT B1 ;  /* 0x0000000000017941 */ /* 0x000fea0003800200 */
.L_x_1139:
[----:B------:R-:W-:-:S13]  /*13290*/  ISETP.LT.OR P0, PT, R10, UR41, P0 ;  /* 0x000000290a007c0c */ /* 0x000fda0008701670 */
[----:B------:R-:W-:Y:S05]  /*132a0*/  @!P0 BRA `(.L_x_1131) ;  /* 0x0000000400e08947 */ /* 0x000fea0003800000 */
[----:B------:R-:W1:Y:S04]  /*132b0*/  LDS R10, [R11+-0x800] ;  /* 0xfff800000b0a7984 */ /* 0x000e680000000800 */
[----:B------:R-:W0:Y:S04]  /*132c0*/  LDS R12, [R11+-0x400] ;  /* 0xfffc00000b0c7984 */ /* 0x000e280000000800 */
[----:B------:R-:W2:Y:S04]  /*132d0*/  LDS R13, [R11] ;  /* 0x000000000b0d7984 */ /* 0x000ea80000000800 */
[----:B------:R-:W3:Y:S01]  /*132e0*/  LDS R14, [R11+0x400] ;  /* 0x000400000b0e7984 */ /* 0x000ee20000000800 */
        /* <DEDUP_REMOVED lines=21> */
.L_x_1132:
[----:B------:R-:W-:Y:S01]  /*13440*/  IMAD.MOV.U32 R16, RZ, RZ, 0x100 ;  /* 0x00000100ff107424 */ /* 0x000fe200078e00ff */
[----:B------:R-:W-:Y:S01]  /*13450*/  LOP3.LUT R12, RZ, R3, RZ, 0x33, !PT ;  /* 0x00000003ff0c7212 */ /* 0x000fe200078e33ff */
[----:B------:R-:W-:Y:S01]  /*13460*/  BSSY.RECONVERGENT B1, `(.L_x_1141) ;  /* 0x0000024000017945 */ /* 0x000fe20003800200 */
[----:B------:R-:W-:Y:S02]  /*13470*/  IMAD.MOV.U32 R13, RZ, RZ, R5 ;  /* 0x000000ffff0d7224 */ /* 0x000fe400078e0005 */
[----:B------:R-:W-:-:S04]  /*13480*/  VIADDMNMX R9, R5, R16, UR41, !PT ;  /* 0x0000002905097e46 */ /* 0x000fc8000f800110 */
[----:B------:R-:W-:-:S04]  /*13490*/  IADD3 R12, PT, PT, -R8, R9, R12 ;  /* 0x00000009080c7210 */ /* 0x000fc80007ffe10c */
[C---:B------:R-:W-:Y:S02]  /*134a0*/  LOP3.LUT R9, R12.reuse, 0x300, RZ, 0xc0, !PT ;  /* 0x000003000c097812 */ /* 0x040fe400078ec0ff */
[----:B------:R-:W-:Y:S02]  /*134b0*/  ISETP.GE.U32.AND P0, PT, R12, 0x300, PT ;  /* 0x000003000c00780c */ /* 0x000fe40003f06070 */
[----:B------:R-:W-:Y:S01]  /*134c0*/  ISETP.NE.AND P1, PT, R9, 0x300, PT ;  /* 0x000003000900780c */ /* 0x000fe20003f25270 */
[----:B------:R-:W-:-:S12]  /*134d0*/  IMAD.MOV.U32 R9, RZ, RZ, RZ ;  /* 0x000000ffff097224 */ /* 0x000fd800078e00ff */
[----:B------:R-:W-:Y:S05]  /*134e0*/  @!P1 BRA `(.L_x_1142) ;  /* 0x00000000006c9947 */ /* 0x000fea0003800000 */
[----:B------:R-:W-:Y:S01]  /*134f0*/  IADD3 R14, PT, PT, R14, 0x440, RZ ;  /* 0x000004400e0e7810 */ /* 0x000fe20007ffe0ff */
[--C-:B------:R-:W-:Y:S01]  /*13500*/  IMAD.MOV.U32 R13, RZ, RZ, R5.reuse ;  /* 0x000000ffff0d7224 */ /* 0x100fe200078e0005 */
[----:B------:R-:W-:Y:S02]  /*13510*/  LEA.HI R9, R12, 0x1, RZ, 0x18 ;  /* 0x000000010c097811 */ /* 0x000fe400078fc0ff */
[----:B------:R-:W-:Y:S02]  /*13520*/  IADD3 R17, P1, P2, R10, UR7, R5 ;  /* 0x000000070a117c10 */ /* 0x000fe4000fa3e005 */
[----:B------:R-:W-:Y:S02]  /*13530*/  LEA R15, R15, R14, 0x18 ;  /* 0x0000000e0f0f7211 */ /* 0x000fe400078ec0ff */
[----:B------:R-:W-:Y:S01]  /*13540*/  LOP3.LUT R10, R9, 0x3, RZ, 0xc0, !PT ;  /* 0x00000003090a7812 */ /* 0x000fe200078ec0ff */
[----:B------:R-:W-:Y:S01]  /*13550*/  IMAD.MOV.U32 R9, RZ, RZ, RZ ;  /* 0x000000ffff097224 */ /* 0x000fe200078e00ff */
[----:B------:R-:W-:Y:S01]  /*13560*/  IADD3.X R11, PT, PT, R11, UR11, RZ, P1, P2 ;  /* 0x0000000b0b0b7c10 */ /* 0x000fe20008fe44ff */
[----:B------:R-:W-:-:S02]  /*13570*/  IMAD.IADD R12, R0, 0x1, R15 ;  /* 0x00000001000c7824 */ /* 0x000fc400078e020f */
[----:B------:R-:W-:-:S07]  /*13580*/  IMAD.MOV R14, RZ, RZ, -R10 ;  /* 0x000000ffff0e7224 */ /* 0x000fce00078e0a0a */
.L_x_1143:
[----:B------:R-:W-:-:S06]  /*13590*/  IMAD.MOV.U32 R10, RZ, RZ, R17 ;  /* 0x000000ffff0a7224 */ /* 0x000fcc00078e0011 */
[----:B------:R0:W2:Y:S01]  /*135a0*/  LDG.E.U8 R10, desc[UR36][R10.64] ;  /* 0x000000240a0a7981 */ /* 0x0000a2000c1e1100 */
[----:B------:R-:W-:Y:S01]  /*135b0*/  VIADD R14, R14, 0x1 ;  /* 0x000000010e0e7836 */ /* 0x000fe20000000000 */
[----:B------:R-:W-:Y:S01]  /*135c0*/  IADD3 R17, P2, PT, R17, 0x100, RZ ;  /* 0x0000010011117810 */ /* 0x000fe20007f5e0ff */
[----:B------:R-:W-:-:S04]  /*135d0*/  VIADD R13, R13, 0x100 ;  /* 0x000001000d0d7836 */ /* 0x000fc80000000000 */
[----:B0-----:R-:W-:Y:S01]  /*135e0*/  IMAD.X R11, RZ, RZ, R11, P2 ;  /* 0x000000ffff0b7224 */ /* 0x001fe200010e060b */
        /* <DEDUP_REMOVED lines=9> */
[----:B0-----:R-:W-:-:S10]  /*13680*/  VIADD R12, R12, 0x400 ;  /* 0x000004000c0c7836 */ /* 0x001fd40000000000 */
[----:B------:R-:W-:Y:S05]  /*13690*/  @P1 BRA `(.L_x_1143) ;  /* 0xfffffffc00bc1947 */ /* 0x000fea000383ffff */
.L_x_1142:
[----:B------:R-:W-:Y:S05]  /*136a0*/  BSYNC.RECONVERGENT B1 ;  /* 0x0000000000017941 */ /* 0x000fea0003800200 */
.L_x_1141:
[----:B------:R-:W-:Y:S05]  /*136b0*/  @!P0 BRA `(.L_x_1131) ;  /* 0x0000000000dc8947 */ /* 0x000fea0003800000 */
[----:B------:R-:W0:Y:S01]  /*136c0*/  S2R R12, SR_CgaCtaId ;  /* 0x00000000000c7919 */ /* 0x000e220000008800 */
[----:B------:R-:W2:Y:S01]  /*136d0*/  LDC.64 R18, c[0x0][0x420] ;  /* 0x00010800ff127b82 */ /* 0x000ea20000000a00 */
[----:B------:R-:W-:Y:S01]  /*136e0*/  MOV R11, 0x400 ;  /* 0x00000400000b7802 */ /* 0x000fe20000000f00 */
[----:B------:R-:W-:-:S03]  /*136f0*/  IMAD.SHL.U32 R10, R8, 0x4, RZ ;  /* 0x00000004080a7824 */ /* 0x000fc600078e00ff */
[----:B------:R-:W-:Y:S01]  /*13700*/  IADD3 R11, PT, PT, R11, 0x440, RZ ;  /* 0x000004400b0b7810 */ /* 0x000fe20007ffe0ff */
[----:B------:R-:W-:Y:S01]  /*13710*/  IMAD R10, R13, 0x4, -R10 ;  /* 0x000000040d0a7824 */ /* 0x000fe200078e0a0a */
[----:B--2---:R-:W-:-:S04]  /*13720*/  IADD3 R15, P0, P1, R18, UR7, R13 ;  /* 0x00000007120f7c10 */ /* 0x004fc8000f91e00d */
[----:B------:R-:W-:Y:S02]  /*13730*/  IADD3 R15, P2, PT, R15, 0x200, RZ ;  /* 0x000002000f0f7810 */ /* 0x000fe40007f5e0ff */
[----:B0-----:R-:W-:Y:S02]  /*13740*/  LEA R17, R12, R11, 0x18 ;  /* 0x0000000b0c117211 */ /* 0x001fe400078ec0ff */
[----:B------:R-:W-:Y:S02]  /*13750*/  IADD3.X R11, PT, PT, R19, UR11, RZ, P0, P1 ;  /* 0x0000000b130b7c10 */ /* 0x000fe400087e24ff */
[----:B------:R-:W-:-:S03]  /*13760*/  IADD3 R12, PT, PT, R10, 0x800, R17 ;  /* 0x000008000a0c7810 */ /* 0x000fc60007ffe011 */
[----:B------:R-:W-:-:S07]  /*13770*/  IMAD.X R11, RZ, RZ, R11, P2 ;  /* 0x000000ffff0b7224 */ /* 0x000fce00010e060b */
.L_x_1144:
[----:B------:R-:W-:-:S05]  /*13780*/  IMAD.MOV.U32 R10, RZ, RZ, R15 ;  /* 0x000000ffff0a7224 */ /* 0x000fca00078e000f */
[----:B------:R-:W2:Y:S04]  /*13790*/  LDG.E.U8 R16, desc[UR36][R10.64+-0x200] ;  /* 0xfffe00240a107981 */ /* 0x000ea8000c1e1100 */
[----:B------:R-:W3:Y:S04]  /*137a0*/  LDG.E.U8 R14, desc[UR36][R10.64+-0x100] ;  /* 0xffff00240a0e7981 */ /* 0x000ee8000c1e1100 */
[----:B------:R-:W4:Y:S04]  /*137b0*/  LDG.E.U8 R15, desc[UR36][R10.64] ;  /* 0x000000240a0f7981 */ /* 0x000f28000c1e1100 */
[----:B------:R-:W5:Y:S01]  /*137c0*/  LDG.E.U8 R17, desc[UR36][R10.64+0x100] ;  /* 0x000100240a117981 */ /* 0x000f62000c1e1100 */
[----:B------:R-:W-:Y:S01]  /*137d0*/  MOV R19, RZ ;  /* 0x000000ff00137202 */ /* 0x000fe20000000f00 */
[----:B------:R-:W-:-:S02]  /*137e0*/  IMAD.MOV.U32 R21, RZ, RZ, RZ ;  /* 0x000000ffff157224 */ /* 0x000fc400078e00ff */
[----:B------:R-:W-:Y:S01]  /*137f0*/  VIADD R13, R13, 0x400 ;  /* 0x000004000d0d7836 */ /* 0x000fe20000000000 */
[----:B--2---:R-:W-:Y:S02]  /*13800*/  ISETP.NE.AND P0, PT, R16, RZ, PT ;  /* 0x000000ff1000720c */ /* 0x004fe40003f05270 */
[----:B---3--:R-:W-:Y:S02]  /*13810*/  ISETP.NE.AND P1, PT, R14, RZ, PT ;  /* 0x000000ff0e00720c */ /* 0x008fe40003f25270 */
[----:B----4-:R-:W-:Y:S02]  /*13820*/  ISETP.NE.AND P2, PT, R15, RZ, PT ;  /* 0x000000ff0f00720c */ /* 0x010fe40003f45270 */
[----:B-----5:R-:W-:-:S07]  /*13830*/  ISETP.NE.AND P3, PT, R17, RZ, PT ;  /* 0x000000ff1100720c */ /* 0x020fce0003f65270 */
[----:B------:R-:W1:Y:S01]  /*13840*/  @!P0 LDS R14, [R12+-0x800] ;  /* 0xfff800000c0e8984 */ /* 0x000e620000000800 */
[----:B------:R-:W-:-:S03]  /*13850*/  IMAD.MOV.U32 R17, RZ, RZ, RZ ;  /* 0x000000ffff117224 */ /* 0x000fc600078e00ff */
[----:B------:R-:W0:Y:S04]  /*13860*/  @!P1 LDS R16, [R12+-0x400] ;  /* 0xfffc00000c109984 */ /* 0x000e280000000800 */
[----:B------:R-:W2:Y:S04]  /*13870*/  @!P2 LDS R18, [R12] ;  /* 0x000000000c12a984 */ /* 0x000ea80000000800 */
[----:B------:R-:W3:Y:S01]  /*13880*/  @!P3 LDS R20, [R12+0x400] ;  /* 0x000400000c14b984 */ /* 0x000ee20000000800 */
[----:B-1----:R-:W-:Y:S01]  /*13890*/  @!P0 FADD.FTZ R15, -R37, R14 ;  /* 0x0000000e250f8221 */ /* 0x002fe20000010100 */
[----:B------:R-:W-:-:S03]  /*138a0*/  IMAD.MOV.U32 R14, RZ, RZ, RZ ;  /* 0x000000ffff0e7224 */ /* 0x000fc600078e00ff */
[----:B------:R-:W-:Y:S01]  /*138b0*/  @!P0 FMUL.FTZ R15, R15, 1.4426950216293334961 ;  /* 0x3fb8aa3b0f0f8820 */ /* 0x000fe20000410000 */
[----:B0-----:R-:W-:-:S03]  /*138c0*/  @!P1 FADD.FTZ R16, -R37, R16 ;  /* 0x0000001025109221 */ /* 0x001fc60000010100 */
[----:B------:R0:W1:Y:S01]  /*138d0*/  @!P0 MUFU.EX2 R14, R15 ;  /* 0x0000000f000e8308 */ /* 0x0000620000000800 */
[----:B------:R-:W-:Y:S01]  /*138e0*/  @!P1 FMUL.FTZ R16, R16, 1.4426950216293334961 ;  /* 0x3fb8aa3b10109820 */ /* 0x000fe20000410000 */
[----:B--2---:R-:W-:Y:S01]  /*138f0*/  @!P2 FADD.FTZ R18, -R37, R18 ;  /* 0x000000122512a221 */ /* 0x004fe20000010100 */
[----:B------:R-:W-:Y:S01]  /*13900*/  ISETP.GE.AND P0, PT, R13, UR41, PT ;  /* 0x000000290d007c0c */ /* 0x000fe2000bf06270 */
[----:B---3--:R-:W-:Y:S02]  /*13910*/  @!P3 FADD.FTZ R20, -R37, R20 ;  /* 0x000000142514b221 */ /* 0x008fe40000010100 */
[----:B------:R-:W-:Y:S02]  /*13920*/  @!P2 FMUL.FTZ R18, R18, 1.4426950216293334961 ;  /* 0x3fb8aa3b1212a820 */ /* 0x000fe40000410000 */
[----:B------:R1:W2:Y:S01]  /*13930*/  @!P1 MUFU.EX2 R17, R16 ;  /* 0x0000001000119308 */ /* 0x0002a20000000800 */
[----:B------:R-:W-:Y:S01]  /*13940*/  @!P3 FMUL.FTZ R20, R20, 1.4426950216293334961 ;  /* 0x3fb8aa3b1414b820 */ /* 0x000fe20000410000 */
[----:B0-----:R-:W-:-:S05]  /*13950*/  IADD3 R15, P1, PT, R10, 0x400, RZ ;  /* 0x000004000a0f7810 */ /* 0x001fca0007f3e0ff */
[----:B------:R-:W-:Y:S01]  /*13960*/  IMAD.X R11, RZ, RZ, R11, P1 ;  /* 0x000000ffff0b7224 */ /* 0x000fe200008e060b */
        /* <DEDUP_REMOVED lines=12> */
.L_x_1131:
[----:B------:R-:W-:Y:S05]  /*13a30*/  BSYNC.RECONVERGENT B0 ;  /* 0x0000000000007941 */ /* 0x000fea0003800200 */
.L_x_1130:
[----:B0--3--:R-:W0:Y:S01]  /*13a40*/  SHFL.BFLY PT, R10, R9, 0x10, 0x1f ;  /* 0x0e001f00090a7f89 */ /* 0x009e2200000e0000 */
[C---:B------:R-:W-:Y:S01]  /*13a50*/  ISETP.NE.AND P0, PT, R7.reuse, RZ, PT ;  /* 0x000000ff0700720c */ /* 0x040fe20003f05270 */
[----:B------:R-:W2:Y:S01]  /*13a60*/  LDCU.U8 UR10, c[0x0][0x48c] ;  /* 0x00009180ff0a77ac */ /* 0x000ea20008000000 */
[----:B------:R-:W-:Y:S01]  /*13a70*/  ISETP.GT.U32.AND P1, PT, R7, 0x7, PT ;  /* 0x000000070700780c */ /* 0x000fe20003f24070 */
[----:B------:R-:W3:Y:S01]  /*13a80*/  S2UR UR14, SR_CTAID.X ;  /* 0x00000000000e79c3 */ /* 0x000ee20000002500 */
[----:B------:R-:W-:Y:S01]  /*13a90*/  UMOV UR4, URZ ;  /* 0x000000ff00047c82 */ /* 0x000fe20008000000 */
[----:B------:R-:W-:Y:S01]  /*13aa0*/  UMOV UR5, URZ ;  /* 0x000000ff00057c82 */ /* 0x000fe20008000000 */
[----:B--2---:R-:W-:Y:S01]  /*13ab0*/  UISETP.NE.AND UP0, UPT, UR10, URZ, UPT ;  /* 0x000000ff0a00728c */ /* 0x004fe2000bf05270 */
[----:B0-----:R-:W-:Y:S01]  /*13ac0*/  FADD.FTZ R10, R10, R9 ;  /* 0x000000090a0a7221 */ /* 0x001fe20000010000 */
[----:B------:R-:W-:-:S04]  /*13ad0*/  SHF.R.U32.HI R9, RZ, 0x5, R3 ;  /* 0x00000005ff097819 */ /* 0x000fc80000011603 */
[----:B------:R-:W0:Y:S01]  /*13ae0*/  SHFL.BFLY PT, R11, R10, 0x8, 0x1f ;  /* 0x0d001f000a0b7f89 */ /* 0x000e2200000e0000 */
[----:B------:R-:W-:Y:S02]  /*13af0*/  @!P0 IMAD R7, R9, 0x4, R4 ;  /* 0x0000000409078824 */ /* 0x000fe400078e0204 */
        /* <DEDUP_REMOVED lines=9> */
[----:B------:R-:W-:-:S05]  /*13b90*/  ISETP.GE.AND P0, PT, R5, UR41, PT ;  /* 0x0000002905007c0c */ /* 0x000fca000bf06270 */
[----:B------:R-:W0:Y:S04]  /*13ba0*/  @!P1 LDS R14, [R6+0x20] ;  /* 0x00002000060e9984 */ /* 0x000e280000000800 */
        /* <DEDUP_REMOVED lines=9> */
[----:B---3--:R-:W-:Y:S05]  /*13c40*/  BRA.U !UP0, `(.L_x_1145) ;  /* 0x0000000108207547 */ /* 0x008fea000b800000 */
[----:B------:R-:W3:Y:S01]  /*13c50*/  LDCU UR5, c[0x0][0x3f8] ;  /* 0x00007f00ff0577ac */ /* 0x000ee20008000800 */
[----:B------:R-:W4:Y:S01]  /*13c60*/  LDCU UR4, c[0x0][0x488] ;  /* 0x00009100ff0477ac */ /* 0x000f220008000800 */
[----:B------:R-:W4:Y:S01]  /*13c70*/  LDCU UR8, c[0x0][0x40c] ;  /* 0x00008180ff0877ac */ /* 0x000f220008000800 */
[----:B------:R-:W5:Y:S01]  /*13c80*/  LDCU UR9, c[0x0][0x3f4] ;  /* 0x00007e80ff0977ac */ /* 0x000f620008000800 */
[----:B---3--:R-:W-:-:S04]  /*13c90*/  UIMAD UR5, UR6, UR5, UR14 ;  /* 0x00000005060572a4 */ /* 0x008fc8000f8e020e */
[----:B----4-:R-:W-:-:S04]  /*13ca0*/  UIMAD UR4, UR5, UR4, UR8 ;  /* 0x00000004050472a4 */ /* 0x010fc8000f8e0208 */
[----:B-----5:R-:W-:-:S04]  /*13cb0*/  UIMAD UR4, UR4, UR9, URZ ;  /* 0x00000009040472a4 */ /* 0x020fc8000f8e02ff */
[----:B------:R-:W-:-:S12]  /*13cc0*/  USHF.R.S32.HI UR5, URZ, 0x1f, UR4 ;  /* 0x0000001fff057899 */ /* 0x000fd80008011404 */
.L_x_1145:
[----:B------:R-:W-:Y:S04]  /*13cd0*/  BSSY.RECONVERGENT B0, `(.L_x_1146) ;  /* 0x0000158000007945 */ /* 0x000fe80003800200 */
[----:B------:R-:W-:Y:S05]  /*13ce0*/  @P0 BRA `(.L_x_1147) ;  /* 0x0000001400580947 */ /* 0x000fea0003800000 */
[----:B------:R-:W-:-:S09]  /*13cf0*/  UISETP.NE.AND UP0, UPT, UR10, URZ, UPT ;  /* 0x000000ff0a00728c */ /* 0x000fd2000bf05270 */
[----:B------:R-:W-:Y:S05]  /*13d00*/  BRA.U UP0, `(.L_x_1148) ;  /* 0x0000000900407547 */ /* 0x000fea000b800000 */
[----:B------:R-:W-:Y:S01]  /*13d10*/  HFMA2 R6, -RZ, RZ, 0, 1.52587890625e-05 ;  /* 0x00000100ff067431 */ /* 0x000fe200000001ff */
[----:B------:R-:W-:Y:S01]  /*13d20*/  LOP3.LUT R4, RZ, R3, RZ, 0x33, !PT ;  /* 0x00000003ff047212 */ /* 0x000fe200078e33ff */
[----:B------:R-:W-:Y:S03]  /*13d30*/  BSSY.RECONVERGENT B1, `(.L_x_1149) ;  /* 0x0000019000017945 */ /* 0x000fe60003800200 */
[----:B0-----:R-:W-:-:S04]  /*13d40*/  VIADDMNMX R7, R5, R6, UR41, !PT ;  /* 0x0000002905077e46 */ /* 0x001fc8000f800106 */
[----:B------:R-:W-:-:S04]  /*13d50*/  IADD3 R4, PT, PT, -R8, R7, R4 ;  /* 0x0000000708047210 */ /* 0x000fc80007ffe104 */
[C---:B------:R-:W-:Y:S02]  /*13d60*/  LOP3.LUT R6, R4.reuse, 0x300, RZ, 0xc0, !PT ;  /* 0x0000030004067812 */ /* 0x040fe400078ec0ff */
[----:B------:R-:W-:Y:S02]  /*13d70*/  ISETP.GE.U32.AND P1, PT, R4, 0x300, PT ;  /* 0x000003000400780c */ /* 0x000fe40003f26070 */
[----:B------:R-:W-:-:S13]  /*13d80*/  ISETP.NE.AND P0, PT, R6, 0x300, PT ;  /* 0x000003000600780c */ /* 0x000fda0003f05270 */
[----:B------:R-:W-:Y:S05]  /*13d90*/  @!P0 BRA `(.L_x_1150) ;  /* 0x0000000000488947 */ /* 0x000fea0003800000 */
[----:B------:R-:W0:Y:S01]  /*13da0*/  S2UR UR9, SR_CgaCtaId ;  /* 0x00000000000979c3 */ /* 0x000e220000008800 */
[----:B------:R-:W-:Y:S01]  /*13db0*/  LEA.HI R4, R4, 0x1, RZ, 0x18 ;  /* 0x0000000104047811 */ /* 0x000fe200078fc0ff */
[----:B------:R-:W-:Y:S02]  /*13dc0*/  UMOV UR8, 0x400 ;  /* 0x0000040000087882 */ /* 0x000fe40000000000 */
[----:B------:R-:W-:Y:S02]  /*13dd0*/  UIADD3 UR8, UPT, UPT, UR8, 0x440, URZ ;  /* 0x0000044008087890 */ /* 0x000fe4000fffe0ff */
[C---:B------:R-:W-:Y:S01]  /*13de0*/  IMAD.SHL.U32 R6, R4.reuse, 0x100, RZ ;  /* 0x0000010004067824 */ /* 0x040fe200078e00ff */
[----:B------:R-:W-:-:S04]  /*13df0*/  LOP3.LUT R4, R4, 0x3, RZ, 0xc0, !PT ;  /* 0x0000000304047812 */ /* 0x000fc800078ec0ff */
[----:B------:R-:W-:Y:S01]  /*13e00*/  LOP3.LUT R6, R6, 0x300, RZ, 0xc0, !PT ;  /* 0x0000030006067812 */ /* 0x000fe200078ec0ff */
[----:B------:R-:W-:-:S04]  /*13e10*/  IMAD.MOV R7, RZ, RZ, -R4 ;  /* 0x000000ffff077224 */ /* 0x000fc800078e0a04 */
[----:B------:R-:W-:Y:S01]  /*13e20*/  IMAD.IADD R5, R5, 0x1, R6 ;  /* 0x0000000105057824 */ /* 0x000fe200078e0206 */
[----:B0-----:R-:W-:-:S06]  /*13e30*/  ULEA UR8, UR9, UR8, 0x18 ;  /* 0x0000000809087291 */ /* 0x001fcc000f8ec0ff */
[----:B------:R-:W-:-:S07]  /*13e40*/  VIADD R4, R0, UR8 ;  /* 0x0000000800047c36 */ /* 0x000fce0008000000 */
.L_x_1151:
[----:B------:R-:W2:Y:S01]  /*13e50*/  LDS R6, [R4] ;  /* 0x0000000004067984 */ /* 0x000ea20000000800 */
[----:B------:R-:W-:-:S05]  /*13e60*/  VIADD R7, R7, 0x1 ;  /* 0x0000000107077836 */ /* 0x000fca0000000000 */
[----:B------:R-:W-:Y:S01]  /*13e70*/  ISETP.NE.AND P0, PT, R7, RZ, PT ;  /* 0x000000ff0700720c */ /* 0x000fe20003f05270 */
[----:B--2---:R-:W-:-:S05]  /*13e80*/  FMUL.FTZ R11, R6, R33 ;  /* 0x00000021060b7220 */ /* 0x004fca0000410000 */
[----:B------:R0:W-:Y:S02]  /*13e90*/  STS [R4], R11 ;  /* 0x0000000b04007388 */ /* 0x0001e40000000800 */
[----:B0-----:R-:W-:-:S05]  /*13ea0*/  IADD3 R4, PT, PT, R4, 0x400, RZ ;  /* 0x0000040004047810 */ /* 0x001fca0007ffe0ff */
[----:B------:R-:W-:Y:S05]  /*13eb0*/  @P0 BRA `(.L_x_1151) ;  /* 0xfffffffc00e40947 */ /* 0x000fea000383ffff */
.L_x_1150:
[----:B------:R-:W-:Y:S05]  /*13ec0*/  BSYNC.RECONVERGENT B1 ;  /* 0x0000000000017941 */ /* 0x000fea0003800200 */
.L_x_1149:
[----:B------:R-:W-:Y:S05]  /*13ed0*/  @!P1 BRA `(.L_x_1147) ;  /* 0x0000001000dc9947 */ /* 0x000fea0003800000 */
[----:B------:R-:W0:Y:S01]  /*13ee0*/  S2R R7, SR_CgaCtaId ;  /* 0x0000000000077919 */ /* 0x000e220000008800 */
[C---:B------:R-:W-:Y:S01]  /*13ef0*/  IADD3 R4, PT, PT, -R5.reuse, UR41, RZ ;  /* 0x0000002905047c10 */ /* 0x040fe2000fffe1ff */
[----:B------:R-:W-:Y:S01]  /*13f00*/  BSSY.RECONVERGENT B1, `(.L_x_1152) ;  /* 0x0000041000017945 */ /* 0x000fe20003800200 */
[----:B------:R-:W-:Y:S02]  /*13f10*/  MOV R6, 0x400 ;  /* 0x0000040000067802 */ /* 0x000fe40000000f00 */
[----:B------:R-:W-:Y:S01]  /*13f20*/  ISETP.GT.AND P1, PT, R4, 0xc00, PT ;  /* 0x00000c000400780c */ /* 0x000fe20003f24270 */
[----:B------:R-:W-:Y:S01]  /*13f30*/  IMAD.SHL.U32 R4, R8, 0x4, RZ ;  /* 0x0000000408047824 */ /* 0x000fe200078e00ff */
[----:B------:R-:W-:Y:S01]  /*13f40*/  PLOP3.LUT P0, PT, PT, PT, PT, 0x80, 0x8 ;  /* 0x000000000008781c */ /* 0x000fe20003f0f070 */
[----:B------:R-:W-:Y:S02]  /*13f50*/  VIADD R6, R6, 0x440 ;  /* 0x0000044006067836 */ /* 0x000fe40000000000 */
[----:B------:R-:W-:-:S03]  /*13f60*/  IMAD R4, R5, 0x4, -R4 ;  /* 0x0000000405047824 */ /* 0x000fc600078e0a04 */
[----:B0-----:R-:W-:-:S04]  /*13f70*/  LEA R7, R7, R6, 0x18 ;  /* 0x0000000607077211 */ /* 0x001fc800078ec0ff */
[----:B------:R-:W-:Y:S01]  /*13f80*/  IADD3 R4, PT, PT, R4, 0x800, R7 ;  /* 0x0000080004047810 */ /* 0x000fe20007ffe007 */
[----:B------:R-:W-:Y:S06]  /*13f90*/  @!P1 BRA `(.L_x_1153) ;  /* 0x0000000000dc9947 */ /* 0x000fec0003800000 */
[----:B------:R-:W-:Y:S01]  /*13fa0*/  IMAD.U32 R34, RZ, RZ, UR41 ;  /* 0x00000029ff227e24 */ /* 0x000fe2000f8e00ff */
[----:B------:R-:W-:-:S03]  /*13fb0*/  PLOP3.LUT P0, PT, PT, PT, PT, 0x8, 0x80 ;  /* 0x000000000080781c */ /* 0x000fc60003f0e170 */
[----:B------:R-:W-:-:S10]  /*13fc0*/  VIADD R34, R34, 0xfffff400 ;  /* 0xfffff40022227836 */ /* 0x000fd40000000000 */
.L_x_1154:
[----:B------:R-:W2:Y:S01]  /*13fd0*/  LDS R6, [R4+-0x800] ;  /* 0xfff8000004067984 */ /* 0x000ea20000000800 */
[----:B------:R-:W-:-:S03]  /*13fe0*/  IADD3 R5, PT, PT, R5, 0x1000, RZ ;  /* 0x0000100005057810 */ /* 0x000fc60007ffe0ff */
[----:B------:R-:W0:Y:S01]  /*13ff0*/  LDS R10, [R4+-0x400] ;  /* 0xfffc0000040a7984 */ /* 0x000e220000000800 */
[----:B------:R-:W-:-:S03]  /*14000*/  ISETP.GE.AND P1, PT, R5, R34, PT ;  /* 0x000000220500720c */ /* 0x000fc60003f26270 */
[----:B------:R-:W3:Y:S04]  /*14010*/  LDS R12, [R4] ;  /* 0x00000000040c7984 */ /* 0x000ee80000000800 */
[----:B------:R-:W4:Y:S04]  /*14020*/  LDS R14, [R4+0x400] ;  /* 0x00040000040e7984 */ /* 0x000f280000000800 */
[----:B------:R-:W5:Y:S04]  /*14030*/  LDS R16, [R4+0x800] ;  /* 0x0008000004107984 */ /* 0x000f680000000800 */
[----:B------:R-:W1:Y:S04]  /*14040*/  LDS R18, [R4+0xc00] ;  /* 0x000c000004127984 */ /* 0x000e680000000800 */
[----:B------:R-:W-:Y:S04]  /*14050*/  LDS R20, [R4+0x1000] ;  /* 0x0010000004147984 */ /* 0x000fe80000000800 */
[----:B------:R-:W1:Y:S04]  /*14060*/  LDS R21, [R4+0x1400] ;  /* 0x0014000004157984 */ /* 0x000e680000000800 */
[----:B------:R-:W1:Y:S04]  /*14070*/  LDS R22, [R4+0x1800] ;  /* 0x0018000004167984 */ /* 0x000e680000000800 */
[----:B------:R-:W1:Y:S04]  /*14080*/  LDS R24, [R4+0x1c00] ;  /* 0x001c000004187984 */ /* 0x000e680000000800 */
[----:B------:R-:W1:Y:S01]  /*14090*/  LDS R26, [R4+0x2000] ;  /* 0x00200000041a7984 */ /* 0x000e620000000800 */
[----:B--2---:R-:W-:-:S03]  /*140a0*/  FMUL.FTZ R7, R33, R6 ;  /* 0x0000000621077220 */ /* 0x004fc60000410000 */
[----:B------:R-:W2:Y:S01]  /*140b0*/  LDS R28, [R4+0x2400] ;  /* 0x00240000041c7984 */ /* 0x000ea20000000800 */
[----:B0-----:R-:W-:-:S03]  /*140c0*/  FMUL.FTZ R11, R33, R10 ;  /* 0x0000000a210b7220 */ /* 0x001fc60000410000 */
[----:B------:R-:W0:Y:S01]  /*140d0*/  LDS R29, [R4+0x2800] ;  /* 0x00280000041d7984 */ /* 0x000e220000000800 */
[----:B---3--:R-:W-:-:S03]  /*140e0*/  FMUL.FTZ R13, R33, R12 ;  /* 0x0000000c210d7220 */ /* 0x008fc60000410000 */
[----:B------:R-:W3:Y:S01]  /*140f0*/  LDS R30, [R4+0x2c00] ;  /* 0x002c0000041e7984 */ /* 0x000ee20000000800 */
[----:B----4-:R-:W-:-:S03]  /*14100*/  FMUL.FTZ R15, R33, R14 ;  /* 0x0000000e210f7220 */ /* 0x010fc60000410000 */
[----:B------:R-:W4:Y:S01]  /*14110*/  LDS R31, [R4+0x3000] ;  /* 0x00300000041f7984 */ /* 0x000f220000000800 */
[----:B-----5:R-:W-:-:S03]  /*14120*/  FMUL.FTZ R17, R33, R16 ;  /* 0x0000001021117220 */ /* 0x020fc60000410000 */
[----:B------:R-:W5:Y:S01]  /*14130*/  LDS R32, [R4+0x3400] ;  /* 0x0034000004207984 */ /* 0x000f620000000800 */
[----:B-1----:R-:W-:-:S03]  /*14140*/  FMUL.FTZ R19, R33, R18 ;  /* 0x0000001221137220 */ /* 0x002fc60000410000 */
[----:B------:R1:W-:Y:S04]  /*14150*/  STS [R4+-0x800], R7 ;  /* 0xfff8000704007388 */ /* 0x0003e80000000800 */
[----:B------:R2:W-:Y:S01]  /*14160*/  STS [R4+-0x400], R11 ;  /* 0xfffc000b04007388 */ /* 0x0005e20000000800 */
[----:B------:R-:W-:-:S03]  /*14170*/  FMUL.FTZ R21, R33, R21 ;  /* 0x0000001521157220 */ /* 0x000fc60000410000 */
[----:B------:R3:W-:Y:S01]  /*14180*/  STS [R4], R13 ;  /* 0x0000000d04007388 */ /* 0x0007e20000000800 */
[C---:B------:R-:W-:Y:S01]  /*14190*/  FMUL.FTZ R23, R33.reuse, R22 ;  /* 0x0000001621177220 */ /* 0x040fe20000410000 */
[C---:B-1----:R-:W-:Y:S02]  /*141a0*/  FMUL.FTZ R7, R33.reuse, R20 ;  /* 0x0000001421077220 */ /* 0x042fe40000410000 */
[----:B------:R5:W-:Y:S01]  /*141b0*/  STS [R4+0x400], R15 ;  /* 0x0004000f04007388 */ /* 0x000be20000000800 */
[C---:B------:R-:W-:Y:S01]  /*141c0*/  FMUL.FTZ R25, R33.reuse, R24 ;  /* 0x0000001821197220 */ /* 0x040fe20000410000 */
[C---:B------:R-:W-:Y:S02]  /*141d0*/  FMUL.FTZ R27, R33.reuse, R26 ;  /* 0x0000001a211b7220 */ /* 0x040fe40000410000 */
[----:B------:R-:W-:Y:S01]  /*141e0*/  STS [R4+0x800], R17 ;  /* 0x0008001104007388 */ /* 0x000fe20000000800 */
[----:B--2---:R-:W-:-:S03]  /*141f0*/  FMUL.FTZ R11, R33, R28 ;  /* 0x0000001c210b7220 */ /* 0x004fc60000410000 */
[----:B------:R-:W-:Y:S01]  /*14200*/  STS [R4+0xc00], R19 ;  /* 0x000c001304007388 */ /* 0x000fe20000000800 */
[----:B0-----:R-:W-:-:S03]  /*14210*/  FMUL.FTZ R29, R33, R29 ;  /* 0x0000001d211d7220 */ /* 0x001fc60000410000 */
[----:B------:R-:W-:Y:S01]  /*14220*/  STS [R4+0x1000], R7 ;  /* 0x0010000704007388 */ /* 0x000fe20000000800 */
[----:B---3--:R-:W-:-:S03]  /*14230*/  FMUL.FTZ R13, R33, R30 ;  /* 0x0000001e210d7220 */ /* 0x008fc60000410000 */
[----:B------:R-:W-:Y:S01]  /*14240*/  STS [R4+0x1400], R21 ;  /* 0x0014001504007388 */ /* 0x000fe20000000800 */
[----:B----4-:R-:W-:-:S03]  /*14250*/  FMUL.FTZ R31, R33, R31 ;  /* 0x0000001f211f7220 */ /* 0x010fc60000410000 */
[----:B------:R-:W-:Y:S01]  /*14260*/  STS [R4+0x1800], R23 ;  /* 0x0018001704007388 */ /* 0x000fe20000000800 */
[----:B-----5:R-:W-:-:S03]  /*14270*/  FMUL.FTZ R15, R33, R32 ;  /* 0x00000020210f7220 */ /* 0x020fc60000410000 */
[----:B------:R-:W-:Y:S04]  /*14280*/  STS [R4+0x1c00], R25 ;  /* 0x001c001904007388 */ /* 0x000fe80000000800 */
[----:B------:R-:W-:Y:S04]  /*14290*/  STS [R4+0x2000], R27 ;  /* 0x0020001b04007388 */ /* 0x000fe80000000800 */
[----:B------:R-:W-:Y:S04]  /*142a0*/  STS [R4+0x2400], R11 ;  /* 0x0024000b04007388 */ /* 0x000fe80000000800 */
[----:B------:R-:W-:Y:S04]  /*142b0*/  STS [R4+0x2800], R29 ;  /* 0x0028001d04007388 */ /* 0x000fe80000000800 */
[----:B------:R-:W-:Y:S04]  /*142c0*/  STS [R4+0x2c00], R13 ;  /* 0x002c000d04007388 */ /* 0x000fe80000000800 */
[----:B------:R-:W-:Y:S04]  /*142d0*/  STS [R4+0x3000], R31 ;  /* 0x0030001f04007388 */ /* 0x000fe80000000800 */
[----:B------:R0:W-:Y:S02]  /*142e0*/  STS [R4+0x3400], R15 ;  /* 0x0034000f04007388 */ /* 0x0001e40000000800 */
[----:B0-----:R-:W-:Y:S01]  /*142f0*/  VIADD R4, R4, 0x4000 ;  /* 0x0000400004047836 */ /* 0x001fe20000000000 */
[----:B------:R-:W-:Y:S06]  /*14300*/  @!P1 BRA `(.L_x_1154) ;  /* 0xfffffffc00309947 */ /* 0x000fec000383ffff */
.L_x_1153:
[----:B------:R-:W-:Y:S05]  /*14310*/  BSYNC.RECONVERGENT B1 ;  /* 0x0000000000017941 */ /* 0x000fea0003800200 */
.L_x_1152:
[----:B------:R-:W-:Y:S01]  /*14320*/  IADD3 R6, PT, PT, -R5, UR41, RZ ;  /* 0x0000002905067c10 */ /* 0x000fe2000fffe1ff */
[----:B------:R-:W-:Y:S03]  /*14330*/  BSSY.RECONVERGENT B1, `(.L_x_1155) ;  /* 0x000001e000017945 */ /* 0x000fe60003800200 */
[----:B------:R-:W-:-:S13]  /*14340*/  ISETP.GT.AND P1, PT, R6, 0x400, PT ;  /* 0x000004000600780c */ /* 0x000fda0003f24270 */
[----:B------:R-:W-:Y:S05]  /*14350*/  @!P1 BRA `(.L_x_1156) ;  /* 0x00000000006c9947 */ /* 0x000fea0003800000 */
[----:B------:R-:W2:Y:S01]  /*14360*/  LDS R6, [R4+-0x800] ;  /* 0xfff8000004067984 */ /* 0x000ea20000000800 */
[----:B------:R-:W-:Y:S01]  /*14370*/  PLOP3.LUT P0, PT, PT, PT, PT, 0x8, 0x80 ;  /* 0x000000000080781c */ /* 0x000fe20003f0e170 */
[----:B------:R-:W-:Y:S02]  /*14380*/  VIADD R5, R5, 0x800 ;  /* 0x0000080005057836 */ /* 0x000fe40000000000 */
[----:B------:R-:W0:Y:S04]  /*14390*/  LDS R10, [R4+-0x400] ;  /* 0xfffc0000040a7984 */ /* 0x000e280000000800 */
[----:B------:R-:W3:Y:S04]  /*143a0*/  LDS R12, [R4] ;  /* 0x00000000040c7984 */ /* 0x000ee80000000800 */
[----:B------:R-:W4:Y:S04]  /*143b0*/  LDS R14, [R4+0x400] ;  /* 0x00040000040e7984 */ /* 0x000f280000000800 */
[----:B------:R-:W5:Y:S04]  /*143c0*/  LDS R16, [R4+0x800] ;  /* 0x0008000004107984 */ /* 0x000f680000000800 */
[----:B------:R-:W1:Y:S04]  /*143d0*/  LDS R18, [R4+0xc00] ;  /* 0x000c000004127984 */ /* 0x000e680000000800 */
[----:B------:R-:W1:Y:S04]  /*143e0*/  LDS R20, [R4+0x1000] ;  /* 0x0010000004147984 */ /* 0x000e680000000800 */
[----:B------:R-:W1:Y:S01]  /*143f0*/  LDS R22, [R4+0x1400] ;  /* 0x0014000004167984 */ /* 0x000e620000000800 */
[C---:B--2---:R-:W-:Y:S01]  /*14400*/  FMUL.FTZ R7, R33.reuse, R6 ;  /* 0x0000000621077220 */ /* 0x044fe20000410000 */
[----:B0-----:R-:W-:-:S04]  /*14410*/  FMUL.FTZ R11, R33, R10 ;  /* 0x0000000a210b7220 */ /* 0x001fc80000410000 */
[----:B------:R-:W-:Y:S01]  /*14420*/  STS [R4+-0x800], R7 ;  /* 0xfff8000704007388 */ /* 0x000fe20000000800 */
[----:B---3--:R-:W-:-:S03]  /*14430*/  FMUL.FTZ R13, R33, R12 ;  /* 0x0000000c210d7220 */ /* 0x008fc60000410000 */
[----:B------:R-:W-:Y:S01]  /*14440*/  STS [R4+-0x400], R11 ;  /* 0xfffc000b04007388 */ /* 0x000fe20000000800 */
[----:B----4-:R-:W-:-:S03]  /*14450*/  FMUL.FTZ R15, R33, R14 ;  /* 0x0000000e210f7220 */ /* 0x010fc60000410000 */
[----:B------:R-:W-:Y:S01]  /*14460*/  STS [R4], R13 ;  /* 0x0000000d04007388 */ /* 0x000fe20000000800 */
[----:B-----5:R-:W-:-:S03]  /*14470*/  FMUL.FTZ R17, R33, R16 ;  /* 0x0000001021117220 */ /* 0x020fc60000410000 */
[----:B------:R-:W-:Y:S01]  /*14480*/  STS [R4+0x400], R15 ;  /* 0x0004000f04007388 */ /* 0x000fe20000000800 */
[----:B-1----:R-:W-:-:S03]  /*14490*/  FMUL.FTZ R19, R33, R18 ;  /* 0x0000001221137220 */ /* 0x002fc60000410000 */
[----:B------:R-:W-:Y:S01]  /*144a0*/  STS [R4+0x800], R17 ;  /* 0x0008001104007388 */ /* 0x000fe20000000800 */
[----:B------:R-:W-:-:S03]  /*144b0*/  FMUL.FTZ R21, R33, R20 ;  /* 0x0000001421157220 */ /* 0x000fc60000410000 */
[----:B------:R-:W-:Y:S01]  /*144c0*/  STS [R4+0xc00], R19 ;  /* 0x000c001304007388 */ /* 0x000fe20000000800 */
[----:B------:R-:W-:-:S03]  /*144d0*/  FMUL.FTZ R23, R33, R22 ;  /* 0x0000001621177220 */ /* 0x000fc60000410000 */
[----:B------:R-:W-:Y:S04]  /*144e0*/  STS [R4+0x1000], R21 ;  /* 0x0010001504007388 */ /* 0x000fe80000000800 */
[----:B------:R0:W-:Y:S02]  /*144f0*/  STS [R4+0x1400], R23 ;  /* 0x0014001704007388 */ /* 0x0001e40000000800 */
[----:B0-----:R-:W-:-:S07]  /*14500*/  VIADD R4, R4, 0x2000 ;  /* 0x0000200004047836 */ /* 0x001fce0000000000 */
.L_x_1156:
[----:B------:R-:W-:Y:S05]  /*14510*/  BSYNC.RECONVERGENT B1 ;  /* 0x0000000000017941 */ /* 0x000fea0003800200 */
.L_x_1155:
[----:B------:R-:W-:-:S13]  /*14520*/  ISETP.LT.OR P0, PT, R5, UR41, P0 ;  /* 0x0000002905007c0c */ /* 0x000fda0008701670 */
[----:B------:R-:W-:Y:S05]  /*14530*/  @!P0 BRA `(.L_x_1147) ;  /* 0x0000000c00448947 */ /* 0x000fea0003800000 */
[----:B------:R-:W2:Y:S04]  /*14540*/  LDS R5, [R4+-0x800] ;  /* 0xfff8000004057984 */ /* 0x000ea80000000800 */
[----:B------:R-:W0:Y:S04]  /*14550*/  LDS R6, [R4+-0x400] ;  /* 0xfffc000004067984 */ /* 0x000e280000000800 */
[----:B------:R-:W3:Y:S04]  /*14560*/  LDS R10, [R4] ;  /* 0x00000000040a7984 */ /* 0x000ee80000000800 */
[----:B------:R-:W4:Y:S01]  /*14570*/  LDS R12, [R4+0x400] ;  /* 0x00040000040c7984 */ /* 0x000f220000000800 */
[-C--:B--2---:R-:W-:Y:S01]  /*14580*/  FMUL.FTZ R5, R5, R33.reuse ;  /* 0x0000002105057220 */ /* 0x084fe20000410000 */
[----:B0-----:R-:W-:-:S04]  /*14590*/  FMUL.FTZ R7, R6, R33 ;  /* 0x0000002106077220 */ /* 0x001fc80000410000 */
[----:B------:R0:W-:Y:S01]  /*145a0*/  STS [R4+-0x800], R5 ;  /* 0xfff8000504007388 */ /* 0x0001e20000000800 */
[----:B---3--:R-:W-:-:S03]  /*145b0*/  FMUL.FTZ R11, R10, R33 ;  /* 0x000000210a0b7220 */ /* 0x008fc60000410000 */
[----:B------:R0:W-:Y:S01]  /*145c0*/  STS [R4+-0x400], R7 ;  /* 0xfffc000704007388 */ /* 0x0001e20000000800 */
[----:B----4-:R-:W-:-:S03]  /*145d0*/  FMUL.FTZ R13, R12, R33 ;  /* 0x000000210c0d7220 */ /* 0x010fc60000410000 */
[----:B------:R0:W-:Y:S04]  /*145e0*/  STS [R4], R11 ;  /* 0x0000000b04007388 */ /* 0x0001e80000000800 */
[----:B------:R0:W-:Y:S01]  /*145f0*/  STS [R4+0x400], R13 ;  /* 0x0004000d04007388 */ /* 0x0001e20000000800 */
[----:B------:R-:W-:Y:S05]  /*14600*/  BRA `(.L_x_1147) ;  /* 0x0000000c00107947 */ /* 0x000fea0003800000 */
.L_x_1148:
[----:B------:R-:W-:Y:S01]  /*14610*/  IMAD.MOV.U32 R6, RZ, RZ, 0x100 ;  /* 0x00000100ff067424 */ /* 0x000fe200078e00ff */
        /* <DEDUP_REMOVED lines=12> */
[----:B------:R-:W-:Y:S02]  /*146e0*/  UMOV UR8, 0x400 ;  /* 0x0000040000087882 */ /* 0x000fe40000000000 */
[----:B------:R-:W-:Y:S01]  /*146f0*/  UIADD3 UR8, UPT, UPT, UR8, 0x440, URZ ;  /* 0x0000044008087890 */ /* 0x000fe2000fffe0ff */
[C---:B------:R-:W-:Y:S01]  /*14700*/  IMAD.SHL.U32 R6, R4.reuse, 0x100, RZ ;  /* 0x0000010004067824 */ /* 0x040fe200078e00ff */
[----:B------:R-:W-:Y:S02]  /*14710*/  IADD3.X R10, PT, PT, RZ, UR5, RZ, P0, !PT ;  /* 0x00000005ff0a7c10 */ /* 0x000fe400087fe4ff */
[----:B------:R-:W-:-:S02]  /*14720*/  LOP3.LUT R4, R4, 0x3, RZ, 0xc0, !PT ;  /* 0x0000000304047812 */ /* 0x000fc400078ec0ff */
[----:B------:R-:W-:-:S05]  /*14730*/  LOP3.LUT R6, R6, 0x300, RZ, 0xc0, !PT ;  /* 0x0000030006067812 */ /* 0x000fca00078ec0ff */
[----:B------:R-:W-:Y:S01]  /*14740*/  IMAD.IADD R5, R5, 0x1, R6 ;  /* 0x0000000105057824 */ /* 0x000fe200078e0206 */
[----:B---3--:R-:W-:-:S04]  /*14750*/  LEA R12, P0, R13, UR12, 0x2 ;  /* 0x0000000c0d0c7c11 */ /* 0x008fc8000f8010ff */
[----:B------:R-:W-:Y:S01]  /*14760*/  LEA.HI.X R13, R13, UR13, R10, 0x2, P0 ;  /* 0x0000000d0d0d7c11 */ /* 0x000fe200080f140a */
[----:B0-----:R-:W-:Y:S01]  /*14770*/  ULEA UR8, UR9, UR8, 0x18 ;  /* 0x0000000809087291 */ /* 0x001fe2000f8ec0ff */
[----:B------:R-:W-:-:S05]  /*14780*/  IMAD.MOV R10, RZ, RZ, -R4 ;  /* 0x000000ffff0a7224 */ /* 0x000fca00078e0a04 */
[----:B------:R-:W-:-:S07]  /*14790*/  VIADD R4, R0, UR8 ;  /* 0x0000000800047c36 */ /* 0x000fce0008000000 */
.L_x_1159:
[----:B---3--:R-:W2:Y:S01]  /*147a0*/  LDS R6, [R4] ;  /* 0x0000000004067984 */ /* 0x008ea20000000800 */
[----:B------:R-:W-:Y:S01]  /*147b0*/  IMAD.MOV.U32 R7, RZ, RZ, R13 ;  /* 0x000000ffff077224 */ /* 0x000fe200078e000d */
[----:B------:R-:W-:-:S04]  /*147c0*/  IADD3 R10, PT, PT, R10, 0x1, RZ ;  /* 0x000000010a0a7810 */ /* 0x000fc80007ffe0ff */
[----:B------:R-:W-:Y:S01]  /*147d0*/  ISETP.NE.AND P0, PT, R10, RZ, PT ;  /* 0x000000ff0a00720c */ /* 0x000fe20003f05270 */
[----:B--2---:R-:W-:Y:S01]  /*147e0*/  FMUL.FTZ R11, R6, R33 ;  /* 0x00000021060b7220 */ /* 0x004fe20000410000 */
[----:B------:R-:W-:Y:S01]  /*147f0*/  IMAD.MOV.U32 R6, RZ, RZ, R12 ;  /* 0x000000ffff067224 */ /* 0x000fe200078e000c */
[----:B------:R-:W-:-:S03]  /*14800*/  IADD3 R12, P2, PT, R12, 0x400, RZ ;  /* 0x000004000c0c7810 */ /* 0x000fc60007f5e0ff */
[----:B------:R0:W-:Y:S02]  /*14810*/  STS [R4], R11 ;  /* 0x0000000b04007388 */ /* 0x0001e40000000800 */
[----:B------:R-:W-:Y:S02]  /*14820*/  IMAD.X R13, RZ, RZ, R13, P2 ;  /* 0x000000ffff0d7224 */ /* 0x000fe400010e060d */
[----:B------:R3:W-:Y:S01]  /*14830*/  STG.E desc[UR36][R6.64], R11 ;  /* 0x0000000b06007986 */ /* 0x0007e2000c101924 */
[----:B0-----:R-:W-:Y:S02]  /*14840*/  VIADD R4, R4, 0x400 ;  /* 0x0000040004047836 */ /* 0x001fe40000000000 */
[----:B------:R-:W-:Y:S05]  /*14850*/  @P0 BRA `(.L_x_1159) ;  /* 0xfffffffc00d00947 */ /* 0x000fea000383ffff */
.L_x_1158:
[----:B------:R-:W-:Y:S05]  /*14860*/  BSYNC.RECONVERGENT B1 ;  /* 0x0000000000017941 */ /* 0x000fea0003800200 */
.L_x_1157:
[----:B------:R-:W-:Y:S05]  /*14870*/  @!P1 BRA `(.L_x_1147) ;  /* 0x0000000800749947 */ /* 0x000fea0003800000 */
[----:B------:R-:W0:Y:S01]  /*14880*/  S2R R10, SR_CgaCtaId ;  /* 0x00000000000a7919 */ /* 0x000e220000008800 */
[----:B------:R-:W4:Y:S01]  /*14890*/  LDCU.64 UR8, c[0x0][0x480] ;  /* 0x00009000ff0877ac */ /* 0x000f220008000a00 */
[C---:B---3--:R-:W-:Y:S01]  /*148a0*/  IADD3 R6, P0, PT, R5.reuse, UR4, RZ ;  /* 0x0000000405067c10 */ /* 0x048fe2000ff1e0ff */
[----:B------:R-:W-:Y:S01]  /*148b0*/  BSSY.RECONVERGENT B1, `(.L_x_1160) ;  /* 0x000005b000017945 */ /* 0x000fe20003800200 */
[----:B------:R-:W-:Y:S02]  /*148c0*/  IADD3 R13, PT, PT, -R5, UR41, RZ ;  /* 0x00000029050d7c10 */ /* 0x000fe4000fffe1ff */
[----:B------:R-:W-:Y:S01]  /*148d0*/  MOV R4, 0x400 ;  /* 0x0000040000047802 */ /* 0x000fe20000000f00 */
[----:B------:R-:W-:Y:S01]  /*148e0*/  IMAD.X R7, RZ, RZ, UR5, P0 ;  /* 0x00000005ff077e24 */ /* 0x000fe200080e06ff */
[----:B------:R-:W-:Y:S02]  /*148f0*/  ISETP.GT.AND P1, PT, R13, 0xc00, PT ;  /* 0x00000c000d00780c */ /* 0x000fe40003f24270 */
[----:B----4-:R-:W-:-:S04]  /*14900*/  LEA R11, P0, R6, UR8, 0x2 ;  /* 0x00000008060b7c11 */ /* 0x010fc8000f8010ff */
[----:B------:R-:W-:Y:S01]  /*14910*/  LEA.HI.X R12, R6, UR9, R7, 0x2, P0 ;  /* 0x00000009060c7c11 */ /* 0x000fe200080f1407 */
[----:B------:R-:W-:Y:S01]  /*14920*/  VIADD R7, R4, 0x440 ;  /* 0x0000044004077836 */ /* 0x000fe20000000000 */
[----:B------:R-:W-:Y:S01]  /*14930*/  IADD3 R6, P0, PT, R11, 0x800, RZ ;  /* 0x000008000b067810 */ /* 0x000fe20007f1e0ff */
[----:B------:R-:W-:-:S05]  /*14940*/  IMAD.SHL.U32 R4, R8, 0x4, RZ ;  /* 0x0000000408047824 */ /* 0x000fca00078e00ff */
[----:B------:R-:W-:Y:S02]  /*14950*/  LEA R4, R5, -R4, 0x2 ;  /* 0x8000000405047211 */ /* 0x000fe400078e10ff */
[----:B0-----:R-:W-:Y:S01]  /*14960*/  LEA R11, R10, R7, 0x18 ;  /* 0x000000070a0b7211 */ /* 0x001fe200078ec0ff */
[----:B------:R-:W-:Y:S01]  /*14970*/  IMAD.X R7, RZ, RZ, R12, P0 ;  /* 0x000000ffff077224 */ /* 0x000fe200000e060c */
[----:B------:R-:W-:Y:S02]  /*14980*/  PLOP3.LUT P0, PT, PT, PT, PT, 0x80, 0x8 ;  /* 0x000000000008781c */ /* 0x000fe40003f0f070 */
[----:B------:R-:W-:Y:S01]  /*14990*/  IADD3 R4, PT, PT, R4, 0x800, R11 ;  /* 0x0000080004047810 */ /* 0x000fe20007ffe00b */
[----:B------:R-:W-:Y:S10]  /*149a0*/  @!P1 BRA `(.L_x_1161) ;  /* 0x00000004002c9947 */ /* 0x000ff40003800000 */
[----:B------:R-:W-:Y:S01]  /*149b0*/  IMAD.U32 R32, RZ, RZ, UR41 ;  /* 0x00000029ff207e24 */ /* 0x000fe2000f8e00ff */
[----:B------:R-:W-:-:S03]  /*149c0*/  PLOP3.LUT P0, PT, PT, PT, PT, 0x8, 0x80 ;  /* 0x000000000080781c */ /* 0x000fc60003f0e170 */
[----:B------:R-:W-:-:S10]  /*149d0*/  VIADD R32, R32, 0xfffff400 ;  /* 0xfffff40020207836 */ /* 0x000fd40000000000 */
.L_x_1162:
[----:B------:R-:W2:Y:S01]  /*149e0*/  LDS R10, [R4+-0x800] ;  /* 0xfff80000040a7984 */ /* 0x000ea20000000800 */
[----:B------:R-:W-:-:S03]  /*149f0*/  VIADD R5, R5, 0x1000 ;  /* 0x0000100005057836 */ /* 0x000fc60000000000 */
[----:B------:R-:W0:Y:S02]  /*14a00*/  LDS R12, [R4+-0x400] ;  /* 0xfffc0000040c7984 */ /* 0x000e240000000800 */
[----:B------:R-:W-:Y:S02]  /*14a10*/  ISETP.GE.AND P2, PT, R5, R32, PT ;  /* 0x000000200500720c */ /* 0x000fe40003f46270 */
[----:B------:R-:W3:Y:S04]  /*14a20*/  LDS R16, [R4+0x400] ;  /* 0x0004000004107984 */ /* 0x000ee80000000800 */
[----:B------:R-:W4:Y:S04]  /*14a30*/  LDS R14, [R4] ;  /* 0x00000000040e7984 */ /* 0x000f280000000800 */
[----:B------:R-:W-:Y:S04]  /*14a40*/  LDS R24, [R4+0x1400] ;  /* 0x0014000004187984 */ /* 0x000fe80000000800 */
[----:B------:R-:W-:Y:S04]  /*14a50*/  LDS R26, [R4+0x1c00] ;  /* 0x001c0000041a7984 */ /* 0x000fe80000000800 */
[----:B------:R-:W5:Y:S04]  /*14a60*/  LDS R18, [R4+0x800] ;  /* 0x0008000004127984 */ /* 0x000f680000000800 */
[----:B------:R-:W1:Y:S04]  /*14a70*/  LDS R20, [R4+0xc00] ;  /* 0x000c000004147984 */ /* 0x000e680000000800 */
[----:B------:R-:W1:Y:S04]  /*14a80*/  LDS R22, [R4+0x1000] ;  /* 0x0010000004167984 */ /* 0x000e680000000800 */
[----:B------:R-:W1:Y:S01]  /*14a90*/  LDS R25, [R4+0x1800] ;  /* 0x0018000004197984 */ /* 0x000e620000000800 */
[----:B--2---:R-:W-:-:S03]  /*14aa0*/  FMUL.FTZ R11, R33, R10 ;  /* 0x0000000a210b7220 */ /* 0x004fc60000410000 */
[----:B------:R-:W2:Y:S01]  /*14ab0*/  LDS R27, [R4+0x2000] ;  /* 0x00200000041b7984 */ /* 0x000ea20000000800 */
[----:B0-----:R-:W-:-:S03]  /*14ac0*/  FMUL.FTZ R13, R33, R12 ;  /* 0x0000000c210d7220 */ /* 0x001fc60000410000 */
[----:B------:R-:W-:Y:S01]  /*14ad0*/  LDS R10, [R4+0x3400] ;  /* 0x00340000040a7984 */ /* 0x000fe20000000800 */
[----:B---3--:R-:W-:-:S03]  /*14ae0*/  FMUL.FTZ R17, R33, R16 ;  /* 0x0000001021117220 */ /* 0x008fc60000410000 */
[----:B------:R-:W-:Y:S01]  /*14af0*/  LDS R28, [R4+0x2400] ;  /* 0x00240000041c7984 */ /* 0x000fe20000000800 */
[----:B----4-:R-:W-:-:S03]  /*14b00*/  FMUL.FTZ R15, R33, R14 ;  /* 0x0000000e210f7220 */ /* 0x010fc60000410000 */
[----:B------:R-:W0:Y:S04]  /*14b10*/  LDS R29, [R4+0x2800] ;  /* 0x00280000041d7984 */ /* 0x000e280000000800 */
[----:B------:R-:W-:Y:S04]  /*14b20*/  LDS R30, [R4+0x2c00] ;  /* 0x002c0000041e7984 */ /* 0x000fe80000000800 */
[----:B------:R-:W3:Y:S01]  /*14b30*/  LDS R31, [R4+0x3000] ;  /* 0x00300000041f7984 */ /* 0x000ee20000000800 */
[----:B-----5:R-:W-:-:S03]  /*14b40*/  FMUL.FTZ R19, R33, R18 ;  /* 0x0000001221137220 */ /* 0x020fc60000410000 */
[----:B------:R-:W-:Y:S01]  /*14b50*/  STG.E desc[UR36][R6.64+-0x800], R11 ;  /* 0xfff8000b06007986 */ /* 0x000fe2000c101924 */
[----:B-1----:R-:W-:-:S03]  /*14b60*/  FMUL.FTZ R21, R33, R20 ;  /* 0x0000001421157220 */ /* 0x002fc60000410000 */
[----:B------:R1:W-:Y:S01]  /*14b70*/  STS [R4+-0x800], R11 ;  /* 0xfff8000b04007388 */ /* 0x0003e20000000800 */
[----:B------:R-:W-:-:S03]  /*14b80*/  FMUL.FTZ R23, R33, R22 ;  /* 0x0000001621177220 */ /* 0x000fc60000410000 */
[----:B------:R-:W-:Y:S01]  /*14b90*/  STG.E desc[UR36][R6.64+-0x400], R13 ;  /* 0xfffc000d06007986 */ /* 0x000fe2000c101924 */
[----:B------:R-:W-:-:S03]  /*14ba0*/  FMUL.FTZ R25, R33, R25 ;  /* 0x0000001921197220 */ /* 0x000fc60000410000 */
[----:B------:R4:W-:Y:S01]  /*14bb0*/  STS [R4+-0x400], R13 ;  /* 0xfffc000d04007388 */ /* 0x0009e20000000800 */
[----:B-1----:R-:W-:-:S03]  /*14bc0*/  FMUL.FTZ R11, R33, R24 ;  /* 0x00000018210b7220 */ /* 0x002fc60000410000 */
[----:B------:R-:W-:Y:S01]  /*14bd0*/  STG.E desc[UR36][R6.64+0x400], R17 ;  /* 0x0004001106007986 */ /* 0x000fe2000c101924 */
[----:B--2---:R-:W-:-:S03]  /*14be0*/  FMUL.FTZ R27, R33, R27 ;  /* 0x0000001b211b7220 */ /* 0x004fc60000410000 */
[----:B------:R1:W-:Y:S01]  /*14bf0*/  STS [R4+0x400], R17 ;  /* 0x0004001104007388 */ /* 0x0003e20000000800 */
[----:B----4-:R-:W-:-:S03]  /*14c00*/  FMUL.FTZ R13, R33, R26 ;  /* 0x0000001a210d7220 */ /* 0x010fc60000410000 */
[----:B------:R-:W-:Y:S04]  /*14c10*/  STG.E desc[UR36][R6.64], R15 ;  /* 0x0000000f06007986 */ /* 0x000fe8000c101924 */
[----:B------:R2:W-:Y:S01]  /*14c20*/  STS [R4], R15 ;  /* 0x0000000f04007388 */ /* 0x0005e20000000800 */
[C---:B0-----:R-:W-:Y:S01]  /*14c30*/  FMUL.FTZ R29, R33.reuse, R29 ;  /* 0x0000001d211d7220 */ /* 0x041fe20000410000 */
[C---:B-1----:R-:W-:Y:S01]  /*14c40*/  FMUL.FTZ R17, R33.reuse, R10 ;  /* 0x0000000a21117220 */ /* 0x042fe20000410000 */
[----:B------:R-:W-:Y:S01]  /*14c50*/  IADD3 R10, P1, PT, R6, 0x4000, RZ ;  /* 0x00004000060a7810 */ /* 0x000fe20007f3e0ff */
[----:B------:R-:W-:Y:S04]  /*14c60*/  STG.E desc[UR36][R6.64+0x1400], R11 ;  /* 0x0014000b06007986 */ /* 0x000fe8000c101924 */
[----:B------:R0:W-:Y:S01]  /*14c70*/  STS [R4+0x1400], R11 ;  /* 0x0014000b04007388 */ /* 0x0001e20000000800 */
[C---:B---3--:R-:W-:Y:S01]  /*14c80*/  FMUL.FTZ R31, R33.reuse, R31 ;  /* 0x0000001f211f7220 */ /* 0x048fe20000410000 */
[----:B--2---:R-:W-:-:S02]  /*14c90*/  FMUL.FTZ R15, R33, R28 ;  /* 0x0000001c210f7220 */ /* 0x004fc40000410000 */
[----:B------:R-:W-:Y:S04]  /*14ca0*/  STG.E desc[UR36][R6.64+0x1c00], R13 ;  /* 0x001c000d06007986 */ /* 0x000fe8000c101924 */
[----:B------:R1:W-:Y:S01]  /*14cb0*/  STS [R4+0x1c00], R13 ;  /* 0x001c000d04007388 */ /* 0x0003e20000000800 */
[----:B0-----:R-:W-:-:S03]  /*14cc0*/  FMUL.FTZ R11, R33, R30 ;  /* 0x0000001e210b7220 */ /* 0x001fc60000410000 */
[----:B------:R-:W-:Y:S04]  /*14cd0*/  STG.E desc[UR36][R6.64+0x800], R19 ;  /* 0x0008001306007986 */ /* 0x000fe8000c101924 */
[----:B------:R-:W-:Y:S01]  /*14ce0*/  STS [R4+0x800], R19 ;  /* 0x0008001304007388 */ /* 0x000fe20000000800 */
[----:B-1----:R-:W-:-:S03]  /*14cf0*/  IMAD.X R13, RZ, RZ, R7, P1 ;  /* 0x000000ffff0d7224 */ /* 0x002fc600008e0607 */
[----:B------:R-:W-:Y:S04]  /*14d00*/  STG.E desc[UR36][R6.64+0xc00], R21 ;  /* 0x000c001506007986 */ /* 0x000fe8000c101924 */
[----:B------:R-:W-:Y:S04]  /*14d10*/  STS [R4+0xc00], R21 ;  /* 0x000c001504007388 */ /* 0x000fe80000000800 */
        /* <DEDUP_REMOVED lines=14> */
[----:B------:R0:W-:Y:S04]  /*14e00*/  STG.E desc[UR36][R6.64+0x3400], R17 ;  /* 0x0034001106007986 */ /* 0x0001e8000c101924 */
[----:B------:R1:W-:Y:S01]  /*14e10*/  STS [R4+0x3400], R17 ;  /* 0x0034001104007388 */ /* 0x0003e20000000800 */
[----:B0-----:R-:W-:Y:S01]  /*14e20*/  IMAD.MOV.U32 R6, RZ, RZ, R10 ;  /* 0x000000ffff067224 */ /* 0x001fe200078e000a */
[----:B-1----:R-:W-:Y:S01]  /*14e30*/  IADD3 R4, PT, PT, R4, 0x4000, RZ ;  /* 0x0000400004047810 */ /* 0x002fe20007ffe0ff */
[----:B------:R-:W-:Y:S01]  /*14e40*/  IMAD.MOV.U32 R7, RZ, RZ, R13 ;  /* 0x000000ffff077224 */ /* 0x000fe200078e000d */
[----:B------:R-:W-:Y:S06]  /*14e50*/  @!P2 BRA `(.L_x_1162) ;  /* 0xfffffff800e0a947 */ /* 0x000fec000383ffff */
.L_x_1161:
[----:B------:R-:W-:Y:S05]  /*14e60*/  BSYNC.RECONVERGENT B1 ;  /* 0x0000000000017941 */ /* 0x000fea0003800200 */
.L_x_1160:
        /* <DEDUP_REMOVED lines=15> */
[----:B------:R-:W-:Y:S01]  /*14f60*/  IADD3 R10, P1, PT, R6, 0x2000, RZ ;  /* 0x00002000060a7810 */ /* 0x000fe20007f3e0ff */
[----:B0-----:R-:W-:-:S03]  /*14f70*/  FMUL.FTZ R13, R33, R12 ;  /* 0x0000000c210d7220 */ /* 0x001fc60000410000 */
[----:B------:R-:W-:Y:S01]  /*14f80*/  STG.E desc[UR36][R6.64+-0x800], R11 ;  /* 0xfff8000b06007986 */ /* 0x000fe2000c101924 */
[----:B---3--:R-:W-:-:S03]  /*14f90*/  FMUL.FTZ R15, R33, R14 ;  /* 0x0000000e210f7220 */ /* 0x008fc60000410000 */
[----:B------:R-:W-:Y:S01]  /*14fa0*/  STS [R4+-0x800], R11 ;  /* 0xfff8000b04007388 */ /* 0x000fe20000000800 */
[----:B----4-:R-:W-:-:S03]  /*14fb0*/  FMUL.FTZ R17, R33, R16 ;  /* 0x0000001021117220 */ /* 0x010fc60000410000 */
[----:B------:R-:W-:Y:S01]  /*14fc0*/  STG.E desc[UR36][R6.64+-0x400], R13 ;  /* 0xfffc000d06007986 */ /* 0x000fe2000c101924 */
[----:B-----5:R-:W-:-:S03]  /*14fd0*/  FMUL.FTZ R19, R33, R18 ;  /* 0x0000001221137220 */ /* 0x020fc60000410000 */
[----:B------:R0:W-:Y:S01]  /*14fe0*/  STS [R4+-0x400], R13 ;  /* 0xfffc000d04007388 */ /* 0x0001e20000000800 */
[----:B-1----:R-:W-:-:S03]  /*14ff0*/  FMUL.FTZ R21, R33, R20 ;  /* 0x0000001421157220 */ /* 0x002fc60000410000 */
[----:B------:R-:W-:Y:S01]  /*15000*/  STG.E desc[UR36][R6.64], R15 ;  /* 0x0000000f06007986 */ /* 0x000fe2000c101924 */
[----:B------:R-:W-:-:S03]  /*15010*/  FMUL.FTZ R23, R33, R22 ;  /* 0x0000001621177220 */ /* 0x000fc60000410000 */
[----:B------:R-:W-:Y:S01]  /*15020*/  STS [R4], R15 ;  /* 0x0000000f04007388 */ /* 0x000fe20000000800 */
[----:B0-----:R-:W-:Y:S02]  /*15030*/  IMAD.X R13, RZ, RZ, R7, P1 ;  /* 0x000000ffff0d7224 */ /* 0x001fe400008e0607 */
[----:B------:R-:W-:Y:S01]  /*15040*/  FMUL.FTZ R11, R33, R24 ;  /* 0x00000018210b7220 */ /* 0x000fe20000410000 */
        /* <DEDUP_REMOVED lines=10> */
[----:B0-----:R-:W-:Y:S01]  /*150f0*/  MOV R6, R10 ;  /* 0x0000000a00067202 */ /* 0x001fe20000000f00 */
[----:B------:R-:W-:-:S02]  /*15100*/  IMAD.MOV.U32 R7, RZ, RZ, R13 ;  /* 0x000000ffff077224 */ /* 0x000fc400078e000d */
[----:B-1----:R-:W-:-:S07]  /*15110*/  VIADD R4, R4, 0x2000 ;  /* 0x0000200004047836 */ /* 0x002fce0000000000 */
.L_x_1164:
[----:B------:R-:W-:Y:S05]  /*15120*/  BSYNC.RECONVERGENT B1 ;  /* 0x0000000000017941 */ /* 0x000fea0003800200 */
.L_x_1163:
        /* <DEDUP_REMOVED lines=8> */
[----:B------:R0:W-:Y:S01]  /*151b0*/  STG.E desc[UR36][R6.64+-0x800], R5 ;  /* 0xfff8000506007986 */ /* 0x0001e2000c101924 */
[----:B---3--:R-:W-:-:S03]  /*151c0*/  FMUL.FTZ R13, R12, R33 ;  /* 0x000000210c0d7220 */ /* 0x008fc60000410000 */
[----:B------:R0:W-:Y:S01]  /*151d0*/  STS [R4+-0x800], R5 ;  /* 0xfff8000504007388 */ /* 0x0001e20000000800 */
[----:B----4-:R-:W-:-:S03]  /*151e0*/  FMUL.FTZ R15, R14, R33 ;  /* 0x000000210e0f7220 */ /* 0x010fc60000410000 */
[----:B------:R0:W-:Y:S04]  /*151f0*/  STG.E desc[UR36][R6.64+-0x400], R11 ;  /* 0xfffc000b06007986 */ /* 0x0001e8000c101924 */
[----:B------:R0:W-:Y:S04]  /*15200*/  STS [R4+-0x400], R11 ;  /* 0xfffc000b04007388 */ /* 0x0001e80000000800 */
[----:B------:R0:W-:Y:S04]  /*15210*/  STG.E desc[UR36][R6.64], R13 ;  /* 0x0000000d06007986 */ /* 0x0001e8000c101924 */
[----:B------:R0:W-:Y:S04]  /*15220*/  STS [R4], R13 ;  /* 0x0000000d04007388 */ /* 0x0001e80000000800 */
[----:B------:R0:W-:Y:S04]  /*15230*/  STG.E desc[UR36][R6.64+0x400], R15 ;  /* 0x0004000f06007986 */ /* 0x0001e8000c101924 */
[----:B------:R0:W-:Y:S02]  /*15240*/  STS [R4+0x400], R15 ;  /* 0x0004000f04007388 */ /* 0x0001e40000000800 */
.L_x_1147:
[----:B------:R-:W-:Y:S05]  /*15250*/  BSYNC.RECONVERGENT B0 ;  /* 0x0000000000007941 */ /* 0x000fea0003800200 */
.L_x_1146:
[----:B------:R-:W4:Y:S01]  /*15260*/  LDCU UR5, c[0x0][0x40c] ;  /* 0x00008180ff0577ac */ /* 0x000f220008000800 */
[----:B------:R-:W5:Y:S01]  /*15270*/  S2R R21, SR_CgaCtaId ;  /* 0x0000000000157919 */ /* 0x000f620000008800 */
[----:B------:R-:W-:Y:S01]  /*15280*/  LOP3.LUT R18, R0, 0x7c, RZ, 0xc0, !PT ;  /* 0x0000007c00127812 */ /* 0x000fe200078ec0ff */
[----:B------:R-:W-:Y:S01]  /*15290*/  IMAD.SHL.U32 R0, R3, 0x10, RZ ;  /* 0x0000001003007824 */ /* 0x000fe200078e00ff */
[----:B------:R-:W-:Y:S01]  /*152a0*/  USHF.R.S32.HI UR4, URZ, 0x1f, UR40 ;  /* 0x0000001fff047899 */ /* 0x000fe20008011428 */
[----:B------:R-:W-:Y:S01]  /*152b0*/  MOV R10, 0x400 ;  /* 0x00000400000a7802 */ /* 0x000fe20000000f00 */
[----:B------:R-:W-:Y:S01]  /*152c0*/  BSSY.RECONVERGENT B0, `(.L_x_1165) ;  /* 0x000001a000007945 */ /* 0x000fe20003800200 */
[----:B0--3--:R-:W-:Y:S01]  /*152d0*/  CS2R R6, SRZ ;  /* 0x0000000000067805 */ /* 0x009fe2000001ff00 */
[----:B------:R-:W-:Y:S01]  /*152e0*/  ULEA.HI UR4, UR4, UR40, URZ, 0x3 ;  /* 0x0000002804047291 */ /* 0x000fe2000f8f18ff */
[----:B------:R-:W-:Y:S01]  /*152f0*/  LOP3.LUT R0, R0, 0x1f0, RZ, 0xc0, !PT ;  /* 0x000001f000007812 */ /* 0x000fe200078ec0ff */
[----:B------:R-:W-:-:S02]  /*15300*/  VIADD R4, R10, 0x240 ;  /* 0x000002400a047836 */ /* 0x000fc40000000000 */
[----:B------:R-:W-:-:S04]  /*15310*/  ULOP3.LUT UR4, UR4, 0xfffffff8, URZ, 0xc0, !UPT ;  /* 0xfffffff804047892 */ /* 0x000fc8000f8ec0ff */
[----:B------:R-:W-:Y:S01]  /*15320*/  UIADD3 UR4, UPT, UPT, UR40, -UR4, URZ ;  /* 0x8000000428047290 */ /* 0x000fe2000fffe0ff */
[----:B----4-:R-:W-:-:S05]  /*15330*/  IMAD.U32 R44, RZ, RZ, UR5 ;  /* 0x00000005ff2c7e24 */ /* 0x010fca000f8e00ff */
[----:B------:R-:W-:-:S04]  /*15340*/  ISETP.NE.AND P0, PT, R9, UR4, PT ;  /* 0x0000000409007c0c */ /* 0x000fc8000bf05270 */
[----:B------:R-:W-:-:S04]  /*15350*/  ISETP.NE.OR P0, PT, R44, RZ, P0 ;  /* 0x000000ff2c00720c */ /* 0x000fc80000705670 */
[----:B------:R-:W-:Y:S02]  /*15360*/  ISETP.GT.U32.OR P0, PT, R18, 0x6f, P0 ;  /* 0x0000006f1200780c */ /* 0x000fe40000704470 */
[----:B-----5:R-:W-:Y:S02]  /*15370*/  LEA R19, R21, R4, 0x18 ;  /* 0x0000000415137211 */ /* 0x020fe400078ec0ff */
[----:B------:R-:W-:-:S03]  /*15380*/  CS2R R4, SRZ ;  /* 0x0000000000047805 */ /* 0x000fc6000001ff00 */
[----:B------:R-:W-:-:S06]  /*15390*/  IMAD.IADD R19, R19, 0x1, R0 ;  /* 0x0000000113137824 */ /* 0x000fcc00078e0200 */
[----:B------:R-:W-:Y:S05]  /*153a0*/  @P0 BRA `(.L_x_1166) ;  /* 0x00000000002c0947 */ /* 0x000fea0003800000 */
[----:B------:R-:W0:Y:S01]  /*153b0*/  LDCU.64 UR8, c[0x0][0x3b0] ;  /* 0x00007600ff0877ac */ /* 0x000e220008000a00 */
[----:B------:R-:W-:Y:S01]  /*153c0*/  HFMA2 R7, -RZ, RZ, 0, 0 ;  /* 0x00000000ff077431 */ /* 0x000fe200000001ff */
[----:B0-----:R-:W-:-:S04]  /*153d0*/  UISETP.NE.U32.AND UP0, UPT, UR8, URZ, UPT ;  /* 0x000000ff0800728c */ /* 0x001fc8000bf05070 */
[----:B------:R-:W-:-:S09]  /*153e0*/  UISETP.NE.AND.EX UP0, UPT, UR9, URZ, UPT, UP0 ;  /* 0x000000ff0900728c */ /* 0x000fd2000bf05300 */
[----:B------:R-:W-:Y:S05]  /*153f0*/  BRA.U !UP0, `(.L_x_1167) ;  /* 0x0000000108147547 */ /* 0x000fea000b800000 */
[----:B------:R-:W0:Y:S01]  /*15400*/  S2R R7, SR_CTAID.X ;  /* 0x0000000000077919 */ /* 0x000e220000002500 */
[----:B------:R-:W3:Y:S01]  /*15410*/  LDC.64 R4, c[0x0][0x3b0] ;  /* 0x0000ec00ff047b82 */ /* 0x000ee20000000a00 */
[----:B0-----:R-:W-:-:S04]  /*15420*/  IMAD R7, R7, 0x70, R18 ;  /* 0x0000007007077824 */ /* 0x001fc800078e0212 */
[----:B---3--:R-:W-:-:S06]  /*15430*/  IMAD.WIDE.U32 R4, R7, 0x4, R4 ;  /* 0x0000000407047825 */ /* 0x008fcc00078e0004 */
[----:B------:R-:W5:Y:S02]  /*15440*/  LDG.E.128 R4, desc[UR36][R4.64] ;  /* 0x0000002404047981 */ /* 0x000f64000c1e1d00 */
.L_x_1167:
[----:B-----5:R0:W-:Y:S02]  /*15450*/  STS.128 [R19], R4 ;  /* 0x0000000413007388 */ /* 0x0201e40000000c00 */
.L_x_1166:
[----:B------:R-:W-:Y:S05]  /*15460*/  BSYNC.RECONVERGENT B0 ;  /* 0x0000000000007941 */ /* 0x000fea0003800200 */
.L_x_1165:
[----:B------:R-:W3:Y:S01]  /*15470*/  LDCU UR8, c[0x0][0x3f8] ;  /* 0x00007f00ff0877ac */ /* 0x000ee20008000800 */
[----:B------:R-:W-:Y:S01]  /*15480*/  BAR.SYNC.DEFER_BLOCKING 0x0 ;  /* 0x0000000000007b1d */ /* 0x000fe20000010000 */
[----:B------:R-:W-:Y:S02]  /*15490*/  ISETP.GT.U32.AND P0, PT, R18, 0x6f, PT ;  /* 0x0000006f1200780c */ /* 0x000fe40003f04070 */
[----:B------:R-:W-:Y:S02]  /*154a0*/  CS2R R14, SRZ ;  /* 0x00000000000e7805 */ /* 0x000fe4000001ff00 */
[----:B------:R-:W-:Y:S01]  /*154b0*/  CS2R R12, SRZ ;  /* 0x00000000000c7805 */ /* 0x000fe2000001ff00 */
[----:B------:R-:W4:Y:S01]  /*154c0*/  LDCU UR10, c[0x0][0x40c] ;  /* 0x00008180ff0a77ac */ /* 0x000f220008000800 */
[----:B------:R-:W-:Y:S01]  /*154d0*/  BSSY.RECONVERGENT B0, `(.L_x_1168) ;  /* 0x00001b0000007945 */ /* 0x000fe20003800200 */
[----:B------:R-:W0:Y:S01]  /*154e0*/  LDCU.64 UR16, c[0x0][0x3c8] ;  /* 0x00007900ff1077ac */ /* 0x000e220008000a00 */
[----:B---3--:R-:W-:-:S04]  /*154f0*/  UIMAD UR6, UR6, UR8, UR14 ;  /* 0x00000008060672a4 */ /* 0x008fc8000f8e020e */
[----:B------:R-:W-:Y:S01]  /*15500*/  UIMAD UR6, UR6, 0x70, URZ ;  /* 0x00000070060678a4 */ /* 0x000fe2000f8e02ff */
[----:B------:R-:W-:Y:S11]  /*15510*/  @P0 BRA `(.L_x_1169) ;  /* 0x0000001800ac0947 */ /* 0x000ff60003800000 */
[----:B------:R-:W3:Y:S01]  /*15520*/  LDC R25, c[0x0][0x3f4] ;  /* 0x0000fd00ff197b82 */ /* 0x000ee20000000800 */
[----:B------:R-:W-:Y:S01]  /*15530*/  IMAD.IADD R27, R9, 0x1, R8 ;  /* 0x00000001091b7824 */ /* 0x000fe200078e0208 */
[----:B------:R-:W-:Y:S01]  /*15540*/  BSSY.RECONVERGENT B1, `(.L_x_1170) ;  /* 0x0000094000017945 */ /* 0x000fe20003800200 */
[----:B------:R-:W-:-:S05]  /*15550*/  VIADD R10, R10, 0x440 ;  /* 0x000004400a0a7836 */ /* 0x000fca0000000000 */
[----:B------:R-:W5:Y:S01]  /*15560*/  LDC.64 R16, c[0x0][0x3c0] ;  /* 0x0000f000ff107b82 */ /* 0x000f620000000a00 */
[----:B------:R-:W-:-:S05]  /*15570*/  LEA R45, R21, R10, 0x18 ;  /* 0x0000000a152d7211 */ /* 0x000fca00078ec0ff */
[----:B------:R-:W-:Y:S01]  /*15580*/  IMAD R28, R9, 0x4, R45 ;  /* 0x00000004091c7824 */ /* 0x000fe200078e022d */
[C---:B---3--:R-:W-:Y:S01]  /*15590*/  VIMNMX R26, PT, PT, R25.reuse, UR40, PT ;  /* 0x00000028191a7c48 */ /* 0x048fe2000bfe0100 */
[C-C-:B------:R-:W-:Y:S02]  /*155a0*/  IMAD R11, R25.reuse, UR6, R18.reuse ;  /* 0x00000006190b7c24 */ /* 0x140fe4000f8e0212 */
[----:B------:R-:W-:Y:S01]  /*155b0*/  IMAD R15, R25, UR44, R18 ;  /* 0x0000002c190f7c24 */ /* 0x000fe2000f8e0212 */
[----:B------:R-:W-:Y:S01]  /*155c0*/  ISETP.GE.AND P0, PT, R27, R26, PT ;  /* 0x0000001a1b00720c */ /* 0x000fe20003f06270 */
[----:B-----5:R-:W-:-:S04]  /*155d0*/  IMAD.WIDE R10, R11, 0x4, R16 ;  /* 0x000000040b0a7825 */ /* 0x020fc800078e0210 */
[----:B------:R-:W-:-:S04]  /*155e0*/  IMAD.WIDE R16, R15, 0x4, R16 ;  /* 0x000000040f107825 */ /* 0x000fc800078e0210 */
[----:B------:R-:W-:-:S04]  /*155f0*/  IMAD.MOV.U32 R15, RZ, RZ, RZ ;  /* 0x000000ffff0f7224 */ /* 0x000fc800078e00ff */
[----:B------:R-:W-:Y:S05]  /*15600*/  @P0 BRA `(.L_x_1171) ;  /* 0x00000008001c0947 */ /* 0x000fea0003800000 */
[----:B------:R-:W-:Y:S01]  /*15610*/  VIADD R21, R27, 0x8 ;  /* 0x000000081b157836 */ /* 0x000fe20000000000 */
[----:B------:R-:W3:Y:S01]  /*15620*/  LDC.64 R12, c[0x0][0x458] ;  /* 0x00011600ff0c7b82 */ /* 0x000ee20000000a00 */
[----:B------:R-:W-:Y:S01]  /*15630*/  LOP3.LUT R14, RZ, R8, RZ, 0x33, !PT ;  /* 0x00000008ff0e7212 */ /* 0x000fe200078e33ff */
[----:B------:R-:W-:Y:S02]  /*15640*/  UIMAD UR5, UR39, UR8, UR14 ;  /* 0x00000008270572a4 */ /* 0x000fe4000f8e020e */
[----:B------:R-:W-:Y:S01]  /*15650*/  IMAD R25, R25, UR8, RZ ;  /* 0x0000000819197c24 */ /* 0x000fe2000f8e02ff */
[----:B------:R-:W-:Y:S01]  /*15660*/  VIMNMX R0, PT, PT, R26, R21, !PT ;  /* 0x000000151a007248 */ /* 0x000fe20007fe0100 */
[----:B------:R-:W-:Y:S01]  /*15670*/  BSSY.RECONVERGENT B2, `(.L_x_1172) ;  /* 0x0000031000027945 */ /* 0x000fe20003800200 */
[----:B------:R-:W-:Y:S02]  /*15680*/  IMAD.MOV.U32 R31, RZ, RZ, R27 ;  /* 0x000000ffff1f7224 */ /* 0x000fe400078e001b */
[----:B------:R-:W-:-:S02]  /*15690*/  IADD3 R20, PT, PT, -R9, R0, R14 ;  /* 0x0000000009147210 */ /* 0x000fc40007ffe10e */
[----:B------:R-:W-:Y:S02]  /*156a0*/  CS2R R14, SRZ ;  /* 0x00000000000e7805 */ /* 0x000fe4000001ff00 */
[----:B------:R-:W-:Y:S01]  /*156b0*/  MOV R23, UR5 ;  /* 0x0000000500177c02 */ /* 0x000fe20008000f00 */
[----:B------:R-:W-:Y:S01]  /*156c0*/  IMAD R29, R25, 0x70, RZ ;  /* 0x00000070191d7824 */ /* 0x000fe200078e02ff */
[----:B------:R-:W-:-:S03]  /*156d0*/  LOP3.LUT P0, RZ, R20, 0x8, RZ, 0xc0, !PT ;  /* 0x0000000814ff7812 */ /* 0x000fc6000780c0ff */
[----:B------:R-:W-:-:S04]  /*156e0*/  IMAD R23, R23, 0x70, R18 ;  /* 0x0000007017177824 */ /* 0x000fc800078e0212 */
[----:B---3--:R-:W-:Y:S01]  /*156f0*/  IMAD.WIDE R22, R23, 0x4, R12 ;  /* 0x0000000417167825 */ /* 0x008fe200078e020c */
[----:B------:R-:W-:-:S05]  /*15700*/  CS2R R12, SRZ ;  /* 0x00000000000c7805 */ /* 0x000fca000001ff00 */
[----:B------:R-:W-:Y:S05]  /*15710*/  @P0 BRA `(.L_x_1173) ;  /* 0x0000000000980947 */ /* 0x000fea0003800000 */
[----:B------:R-:W3:Y:S01]  /*15720*/  LDCU.64 UR12, c[0x0][0x3c8] ;  /* 0x00007900ff0c77ac */ /* 0x000ee20008000a00 */
[----:B------:R-:W-:-:S05]  /*15730*/  IADD3 R0, P0, PT, R27, UR7, RZ ;  /* 0x000000071b007c10 */ /* 0x000fca000ff1e0ff */
[----:B------:R-:W-:Y:S01]  /*15740*/  IMAD.X R13, RZ, RZ, UR11, P0 ;  /* 0x0000000bff0d7e24 */ /* 0x000fe200080e06ff */
[----:B---3--:R-:W-:-:S04]  /*15750*/  LEA R14, P0, R0, UR12, 0x2 ;  /* 0x0000000c000e7c11 */ /* 0x008fc8000f8010ff */
[----:B------:R-:W-:Y:S02]  /*15760*/  LEA.HI.X R15, R0, UR13, R13, 0x2, P0 ;  /* 0x0000000d000f7c11 */ /* 0x000fe400080f140d */
[----:B------:R3:W0:Y:S04]  /*15770*/  LDS R0, [R28] ;  /* 0x000000001c007984 */ /* 0x0006280000000800 */
[----:B------:R-:W2:Y:S01]  /*15780*/  LDG.E R14, desc[UR36][R14.64] ;  /* 0x000000240e0e7981 */ /* 0x000ea2000c1e1900 */
[----:B------:R-:W-:Y:S01]  /*15790*/  ISETP.NE.AND P0, PT, R44, RZ, PT ;  /* 0x000000ff2c00720c */ /* 0x000fe20003f05270 */
[----:B--2---:R-:W-:-:S04]  /*157a0*/  IMAD R13, R25, R14, R27 ;  /* 0x0000000e190d7224 */ /* 0x004fc800078e021b */
[----:B------:R-:W-:-:S04]  /*157b0*/  IMAD R13, R13, 0x70, RZ ;  /* 0x000000700d0d7824 */ /* 0x000fc800078e02ff */
[----:B------:R-:W-:-:S05]  /*157c0*/  IMAD.WIDE R12, R13, 0x4, R16 ;  /* 0x000000040d0c7825 */ /* 0x000fca00078e0210 */
[----:B------:R3:W5:Y:S01]  /*157d0*/  LDG.E.128 R32, desc[UR36][R12.64] ;  /* 0x000000240c207981 */ /* 0x000762000c1e1d00 */
[----:B0-----:R-:W-:Y:S05]  /*157e0*/  @P0 BRA `(.L_x_1174) ;  /* 0x0000000000500947 */ /* 0x001fea0003800000 */
[----:B------:R-:W-:Y:S01]  /*157f0*/  ISETP.NE.AND P1, PT, R2, RZ, PT ;  /* 0x000000ff0200720c */ /* 0x000fe20003f25270 */
[----:B---3--:R-:W0:-:S12]  /*15800*/  LDS.128 R12, [R19] ;  /* 0x00000000130c7984 */ /* 0x008e180000000c00 */
[----:B------:R-:W-:Y:S01]  /*15810*/  VOTEU.ANY UP0, P1 ;  /* 0x0000000000ff7886 */ /* 0x000fe20000800100 */
[----:B------:R-:W-:-:S13]  /*15820*/  PLOP3.LUT P0, PT, PT, PT, UP0, 0x80, 0x8 ;  /* 0x000000000008781c */ /* 0x000fda0003f0f008 */
[----:B-1----:R-:W2:Y:S01]  /*15830*/  @P0 LDG.E.128 R36, desc[UR36][R22.64] ;  /* 0x0000002416240981 */ /* 0x002ea2000c1e1d00 */
[----:B------:R-:W-:Y:S02]  /*15840*/  PLOP3.LUT P0, PT, PT, PT, UP0, 0x80, 0x8 ;  /* 0x000000000008781c */ /* 0x000fe40003f0f008 */
[----:B------:R-:W-:Y:S02]  /*15850*/  PLOP3.LUT P1, PT, PT, PT, UP0, 0x80, 0x8 ;  /* 0x000000000008781c */ /* 0x000fe40003f2f008 */
[----:B------:R-:W-:Y:S02]  /*15860*/  PLOP3.LUT P2, PT, PT, PT, UP0, 0x80, 0x8 ;  /* 0x000000000008781c */ /* 0x000fe40003f4f008 */
[----:B------:R-:W-:Y:S01]  /*15870*/  PLOP3.LUT P3, PT, PT, PT, UP0, 0x80, 0x8 ;  /* 0x000000000008781c */ /* 0x000fe20003f6f008 */
[----:B0----5:R-:W-:Y:S01]  /*15880*/  FADD.FTZ R33, R33, R13 ;  /* 0x0000000d21217221 */ /* 0x021fe20000010000 */
[----:B------:R-:W-:Y:S01]  /*15890*/  FADD.FTZ R32, R32, R12 ;  /* 0x0000000c20207221 */ /* 0x000fe20000010000 */
[----:B------:R-:W-:Y:S01]  /*158a0*/  FADD.FTZ R34, R34, R14 ;  /* 0x0000000e22227221 */ /* 0x000fe20000010000 */
[----:B------:R-:W-:Y:S01]  /*158b0*/  FADD.FTZ R35, R35, R15 ;  /* 0x0000000f23237221 */ /* 0x000fe20000010000 */
[----:B------:R-:W-:-:S04]  /*158c0*/  IMAD R13, R27, 0x70, RZ ;  /* 0x000000701b0d7824 */ /* 0x000fc800078e02ff */
[----:B------:R-:W-:-:S04]  /*158d0*/  IMAD.WIDE.U32 R12, R13, 0x4, R10 ;  /* 0x000000040d0c7825 */ /* 0x000fc800078e000a */
[----:B--2---:R-:W-:Y:S01]  /*158e0*/  @P0 FMUL.FTZ R32, R32, R36 ;  /* 0x0000002420200220 */ /* 0x004fe20000410000 */
[----:B------:R-:W-:Y:S01]  /*158f0*/  @P1 FMUL.FTZ R33, R33, R37 ;  /* 0x0000002521211220 */ /* 0x000fe20000410000 */
[----:B------:R-:W-:Y:S01]  /*15900*/  @P2 FMUL.FTZ R34, R34, R38 ;  /* 0x0000002622222220 */ /* 0x000fe20000410000 */
[----:B------:R-:W-:-:S05]  /*15910*/  @P3 FMUL.FTZ R35, R35, R39 ;  /* 0x0000002723233220 */ /* 0x000fca0000410000 */
[----:B------:R0:W-:Y:S02]  /*15920*/  STG.E.128 desc[UR36][R12.64], R32 ;  /* 0x000000200c007986 */ /* 0x0001e4000c101d24 */
.L_x_1174:
[C---:B0--3-5:R-:W-:Y:S01]  /*15930*/  FFMA.FTZ R12, R0.reuse, R32, RZ ;  /* 0x00000020000c7223 */ /* 0x069fe200000100ff */
[C---:B------:R-:W-:Y:S01]  /*15940*/  FFMA.FTZ R13, R0.reuse, R33, RZ ;  /* 0x00000021000d7223 */ /* 0x040fe200000100ff */
[C---:B------:R-:W-:Y:S01]  /*15950*/  FFMA.FTZ R14, R0.reuse, R34, RZ ;  /* 0x00000022000e7223 */ /* 0x040fe200000100ff */
[----:B------:R-:W-:Y:S01]  /*15960*/  FFMA.FTZ R15, R0, R35, RZ ;  /* 0x00000023000f7223 */ /* 0x000fe200000100ff */
[----:B------:R-:W-:-:S07]  /*15970*/  IMAD.MOV.U32 R31, RZ, RZ, R21 ;  /* 0x000000ffff1f7224 */ /* 0x000fce00078e0015 */
.L_x_1173:
[----:B0---4-:R-:W-:Y:S05]  /*15980*/  BSYNC.RECONVERGENT B2 ;  /* 0x0000000000027941 */ /* 0x011fea0003800200 */
.L_x_1172:
[----:B------:R-:W-:-:S13]  /*15990*/  ISETP.GE.U32.AND P0, PT, R20, 0x8, PT ;  /* 0x000000081400780c */ /* 0x000fda0003f06070 */
[----:B------:R-:W-:Y:S05]  /*159a0*/  @!P0 BRA `(.L_x_1171) ;  /* 0x0000000400348947 */ /* 0x000fea0003800000 */
[----:B------:R-:W-:Y:S01]  /*159b0*/  IMAD.SHL.U32 R0, R8, 0x4, RZ ;  /* 0x0000000408007824 */ /* 0x000fe200078e00ff */
[----:B------:R-:W-:Y:S01]  /*159c0*/  ISETP.NE.AND P0, PT, R44, RZ, PT ;  /* 0x000000ff2c00720c */ /* 0x000fe20003f05270 */
[C---:B------:R-:W-:Y:S02]  /*159d0*/  IMAD R30, R31.reuse, 0x70, RZ ;  /* 0x000000701f1e7824 */ /* 0x040fe400078e02ff */
[----:B------:R-:W-:-:S05]  /*159e0*/  IMAD R0, R31, 0x4, -R0 ;  /* 0x000000041f007824 */ /* 0x000fca00078e0a00 */
[----:B------:R-:W-:-:S07]  /*159f0*/  IADD3 R0, PT, PT, R0, 0x20, R45 ;  /* 0x0000002000007810 */ /* 0x000fce0007ffe02d */
.L_x_1178:
[----:B------:R-:W-:Y:S02]  /*15a00*/  IADD3 R20, P1, PT, R31, UR7, RZ ;  /* 0x000000071f147c10 */ /* 0x000fe4000ff3e0ff */
[----:B------:R-:W-:Y:S02]  /*15a10*/  ISETP.NE.AND P4, PT, R2, RZ, PT ;  /* 0x000000ff0200720c */ /* 0x000fe40003f85270 */
[----:B------:R-:W-:Y:S02]  /*15a20*/  IADD3.X R21, PT, PT, RZ, UR11, RZ, P1, !PT ;  /* 0x0000000bff157c10 */ /* 0x000fe40008ffe4ff */
[----:B------:R-:W-:-:S04]  /*15a30*/  LEA R24, P1, R20, UR16, 0x2 ;  /* 0x0000001014187c11 */ /* 0x000fc8000f8210ff */
[----:B------:R-:W-:-:S05]  /*15a40*/  LEA.HI.X R25, R20, UR17, R21, 0x2, P1 ;  /* 0x0000001114197c11 */ /* 0x000fca00088f1415 */
[----:B------:R-:W3:Y:S02]  /*15a50*/  LDG.E R20, desc[UR36][R24.64] ;  /* 0x0000002418147981 */ /* 0x000ee4000c1e1900 */
[----:B---3--:R-:W-:-:S04]  /*15a60*/  IMAD R21, R29, R20, R30 ;  /* 0x000000141d157224 */ /* 0x008fc800078e021e */
[----:B------:R-:W-:-:S05]  /*15a70*/  IMAD.WIDE R20, R21, 0x4, R16 ;  /* 0x0000000415147825 */ /* 0x000fca00078e0210 */
[----:B--2---:R0:W5:Y:S01]  /*15a80*/  LDG.E.128 R32, desc[UR36][R20.64] ;  /* 0x0000002414207981 */ /* 0x004162000c1e1d00 */
[----:B------:R-:W-:Y:S04]  /*15a90*/  BSSY.RECONVERGENT B2, `(.L_x_1175) ;  /* 0x0000014000027945 */ /* 0x000fe80003800200 */
[----:B------:R-:W-:Y:S05]  /*15aa0*/  @P0 BRA `(.L_x_1176) ;  /* 0x0000000000480947 */ /* 0x000fea0003800000 */
[----:B------:R-:W-:Y:S01]  /*15ab0*/  VOTEU.ANY UP0, P4 ;  /* 0x0000000000ff7886 */ /* 0x000fe20002000100 */
[----:B------:R-:W-:Y:S01]  /*15ac0*/  PLOP3.LUT P0, PT, PT, PT, UP0, 0x80, 0x8 ;  /* 0x000000000008781c */ /* 0x000fe20003f0f008 */
[----:B-1----:R-:W1:-:S12]  /*15ad0*/  LDS.128 R36, [R19] ;  /* 0x0000000013247984 */ /* 0x002e580000000c00 */
[----:B------:R-:W2:Y:S01]  /*15ae0*/  @P0 LDG.E.128 R40, desc[UR36][R22.64] ;  /* 0x0000002416280981 */ /* 0x000ea2000c1e1d00 */
[----:B------:R-:W-:Y:S01]  /*15af0*/  PLOP3.LUT P0, PT, PT, PT, UP0, 0x80, 0x8 ;  /* 0x000000000008781c */ /* 0x000fe20003f0f008 */
[----:B0-----:R-:W-:Y:S01]  /*15b00*/  IMAD.WIDE.U32 R20, R30, 0x4, R10 ;  /* 0x000000041e147825 */ /* 0x001fe200078e000a */
[----:B------:R-:W-:Y:S02]  /*15b10*/  PLOP3.LUT P1, PT, PT, PT, UP0, 0x80, 0x8 ;  /* 0x000000000008781c */ /* 0x000fe40003f2f008 */
[----:B------:R-:W-:Y:S02]  /*15b20*/  PLOP3.LUT P2, PT, PT, PT, UP0, 0x80, 0x8 ;  /* 0x000000000008781c */ /* 0x000fe40003f4f008 */
[----:B------:R-:W-:Y:S01]  /*15b30*/  PLOP3.LUT P3, PT, PT, PT, UP0, 0x80, 0x8 ;  /* 0x000000000008781c */ /* 0x000fe20003f6f008 */
[----:B-1---5:R-:W-:Y:S01]  /*15b40*/  FADD.FTZ R32, R32, R36 ;  /* 0x0000002420207221 */ /* 0x022fe20000010000 */
[----:B------:R-:W-:Y:S01]  /*15b50*/  FADD.FTZ R33, R33, R37 ;  /* 0x0000002521217221 */ /* 0x000fe20000010000 */
[----:B------:R-:W-:Y:S01]  /*15b60*/  FADD.FTZ R34, R34, R38 ;  /* 0x0000002622227221 */ /* 0x000fe20000010000 */
[----:B------:R-:W-:-:S03]  /*15b70*/  FADD.FTZ R35, R35, R39 ;  /* 0x0000002723237221 */ /* 0x000fc60000010000 */
[----:B--2---:R-:W-:Y:S02]  /*15b80*/  @P0 FMUL.FTZ R32, R32, R40 ;  /* 0x0000002820200220 */ /* 0x004fe40000410000 */
[----:B------:R-:W-:Y:S02]  /*15b90*/  @P1 FMUL.FTZ R33, R33, R41 ;  /* 0x0000002921211220 */ /* 0x000fe40000410000 */
[----:B------:R-:W-:Y:S02]  /*15ba0*/  @P2 FMUL.FTZ R34, R34, R42 ;  /* 0x0000002a22222220 */ /* 0x000fe40000410000 */
[----:B------:R-:W-:-:S05]  /*15bb0*/  @P3 FMUL.FTZ R35, R35, R43 ;  /* 0x0000002b23233220 */ /* 0x000fca0000410000 */
[----:B------:R2:W-:Y:S02]  /*15bc0*/  STG.E.128 desc[UR36][R20.64], R32 ;  /* 0x0000002014007986 */ /* 0x0005e4000c101d24 */
.L_x_1176:
[----:B------:R-:W-:Y:S05]  /*15bd0*/  BSYNC.RECONVERGENT B2 ;  /* 0x0000000000027941 */ /* 0x000fea0003800200 */
.L_x_1175:
[----:B------:R-:W0:Y:S04]  /*15be0*/  LDG.E R24, desc[UR36][R24.64+0x20] ;  /* 0x0000202418187981 */ /* 0x000e28000c1e1900 */
[----:B-1----:R-:W1:Y:S01]  /*15bf0*/  LDS R37, [R0+-0x20] ;  /* 0xffffe00000257984 */ /* 0x002e620000000800 */
[----:B------:R-:W-:Y:S02]  /*15c00*/  IMAD.U32 R44, RZ, RZ, UR10 ;  /* 0x0000000aff2c7e24 */ /* 0x000fe4000f8e00ff */
[----:B0-2---:R-:W-:-:S04]  /*15c10*/  IMAD R20, R29, R24, R30 ;  /* 0x000000181d147224 */ /* 0x005fc800078e021e */
[----:B------:R-:W-:-:S04]  /*15c20*/  VIADD R21, R20, 0x380 ;  /* 0x0000038014157836 */ /* 0x000fc80000000000 */
[----:B------:R-:W-:-:S05]  /*15c30*/  IMAD.WIDE R20, R21, 0x4, R16 ;  /* 0x0000000415147825 */ /* 0x000fca00078e0210 */
[----:B------:R0:W5:Y:S01]  /*15c40*/  LDG.E.128 R40, desc[UR36][R20.64] ;  /* 0x0000002414287981 */ /* 0x000162000c1e1d00 */
[----:B------:R-:W-:Y:S01]  /*15c50*/  ISETP.NE.AND P0, PT, R44, RZ, PT ;  /* 0x000000ff2c00720c */ /* 0x000fe20003f05270 */
[C---:B-1---5:R-:W-:Y:S01]  /*15c60*/  FFMA.FTZ R36, R37.reuse, R33, R13 ;  /* 0x0000002125247223 */ /* 0x062fe2000001000d */
[C---:B------:R-:W-:Y:S01]  /*15c70*/  FFMA.FTZ R32, R37.reuse, R32, R12 ;  /* 0x0000002025207223 */ /* 0x040fe2000001000c */
[C---:B------:R-:W-:Y:S01]  /*15c80*/  FFMA.FTZ R33, R37.reuse, R34, R14 ;  /* 0x0000002225217223 */ /* 0x040fe2000001000e */
[----:B------:R-:W-:-:S09]  /*15c90*/  FFMA.FTZ R24, R37, R35, R15 ;  /* 0x0000002325187223 */ /* 0x000fd2000001000f */
[----:B0-----:R-:W-:Y:S05]  /*15ca0*/  @P0 BRA `(.L_x_1177) ;  /* 0x00000000004c0947 */ /* 0x001fea0003800000 */
        /* <DEDUP_REMOVED lines=9> */
[----:B0-----:R-:W-:Y:S01]  /*15d40*/  FADD.FTZ R40, R48, R40 ;  /* 0x0000002830287221 */ /* 0x001fe20000010000 */
[----:B------:R-:W-:Y:S01]  /*15d50*/  FADD.FTZ R41, R49, R41 ;  /* 0x0000002931297221 */ /* 0x000fe20000010000 */
[----:B------:R-:W-:Y:S01]  /*15d60*/  FADD.FTZ R42, R50, R42 ;  /* 0x0000002a322a7221 */ /* 0x000fe20000010000 */
[----:B------:R-:W-:-:S03]  /*15d70*/  FADD.FTZ R43, R51, R43 ;  /* 0x0000002b332b7221 */ /* 0x000fc60000010000 */
[----:B--2---:R-:W-:Y:S02]  /*15d80*/  @P1 FMUL.FTZ R40, R40, R12 ;  /* 0x0000000c28281220 */ /* 0x004fe40000410000 */
[----:B------:R-:W-:Y:S02]  /*15d90*/  @P2 FMUL.FTZ R41, R41, R13 ;  /* 0x0000000d29292220 */ /* 0x000fe40000410000 */
[----:B------:R-:W-:Y:S02]  /*15da0*/  @P3 FMUL.FTZ R42, R42, R14 ;  /* 0x0000000e2a2a3220 */ /* 0x000fe40000410000 */
[----:B------:R-:W-:Y:S01]  /*15db0*/  @P4 FMUL.FTZ R43, R43, R15 ;  /* 0x0000000f2b2b4220 */ /* 0x000fe20000410000 */
[----:B------:R-:W-:-:S05]  /*15dc0*/  IMAD.WIDE.U32 R12, R21, 0x4, R10 ;  /* 0x00000004150c7825 */ /* 0x000fca00078e000a */
[----:B------:R0:W-:Y:S02]  /*15dd0*/  STG.E.128 desc[UR36][R12.64], R40 ;  /* 0x000000280c007986 */ /* 0x0001e4000c101d24 */
.L_x_1177:
[----:B------:R1:W0:Y:S01]  /*15de0*/  LDS R15, [R0] ;  /* 0x00000000000f7984 */ /* 0x0002220000000800 */
[----:B------:R-:W-:Y:S02]  /*15df0*/  VIADD R31, R31, 0x10 ;  /* 0x000000101f1f7836 */ /* 0x000fe40000000000 */
[----:B------:R-:W-:-:S03]  /*15e00*/  VIADD R30, R30, 0x700 ;  /* 0x000007001e1e7836 */ /* 0x000fc60000000000 */
[----:B------:R-:W-:Y:S02]  /*15e10*/  ISETP.GE.AND P1, PT, R31, R26, PT ;  /* 0x0000001a1f00720c */ /* 0x000fe40003f26270 */
[----:B-1----:R-:W-:Y:S01]  /*15e20*/  IADD3 R0, PT, PT, R0, 0x40, RZ ;  /* 0x0000004000007810 */ /* 0x002fe20007ffe0ff */
[C---:B0-----:R-:W-:Y:S01]  /*15e30*/  FFMA.FTZ R12, R15.reuse, R40, R32 ;  /* 0x000000280f0c7223 */ /* 0x041fe20000010020 */
[C---:B------:R-:W-:Y:S01]  /*15e40*/  FFMA.FTZ R13, R15.reuse, R41, R36 ;  /* 0x000000290f0d7223 */ /* 0x040fe20000010024 */
[C---:B------:R-:W-:Y:S01]  /*15e50*/  FFMA.FTZ R14, R15.reuse, R42, R33 ;  /* 0x0000002a0f0e7223 */ /* 0x040fe20000010021 */
[----:B------:R-:W-:-:S07]  /*15e60*/  FFMA.FTZ R15, R15, R43, R24 ;  /* 0x0000002b0f0f7223 */ /* 0x000fce0000010018 */
[----:B------:R-:W-:Y:S05]  /*15e70*/  @!P1 BRA `(.L_x_1178) ;  /* 0xfffffff800e09947 */ /* 0x000fea000383ffff */
.L_x_1171:
[----:B0---4-:R-:W-:Y:S05]  /*15e80*/  BSYNC.RECONVERGENT B1 ;  /* 0x0000000000017941 */ /* 0x011fea0003800200 */
.L_x_1170:
[----:B------:R-:W-:Y:S01]  /*15e90*/  ISETP.GE.AND P0, PT, R27, UR40, PT ;  /* 0x000000281b007c0c */ /* 0x000fe2000bf06270 */
[----:B------:R-:W-:-:S12]  /*15ea0*/  BSSY.RECONVERGENT B1, `(.L_x_1179) ;  /* 0x00000e2000017945 */ /* 0x000fd80003800200 */
[----:B------:R-:W-:Y:S05]  /*15eb0*/  @P0 BRA `(.L_x_1180) ;  /* 0x0000000c00800947 */ /* 0x000fea0003800000 */
[----:B------:R-:W0:Y:S01]  /*15ec0*/  LDCU UR5, c[0x0][0x3f8] ;  /* 0x00007f00ff0577ac */ /* 0x000e220008000800 */
[----:B------:R-:W-:Y:S01]  /*15ed0*/  VIADD R36, R27, 0x8 ;  /* 0x000000081b247836 */ /* 0x000fe20000000000 */
[----:B------:R-:W3:Y:S01]  /*15ee0*/  LDC R24, c[0x0][0x3f4] ;  /* 0x0000fd00ff187b82 */ /* 0x000ee20000000800 */
[----:B------:R-:W-:Y:S01]  /*15ef0*/  LOP3.LUT R22, RZ, R8, RZ, 0x33, !PT ;  /* 0x00000008ff167212 */ /* 0x000fe200078e33ff */
[----:B------:R-:W-:Y:S02]  /*15f00*/  BSSY.RECONVERGENT B2, `(.L_x_1181) ;  /* 0x000004d000027945 */ /* 0x000fe40003800200 */
[----:B------:R-:W-:-:S04]  /*15f10*/  VIMNMX R0, PT, PT, R36, UR40, !PT ;  /* 0x0000002824007c48 */ /* 0x000fc8000ffe0100 */
[----:B------:R-:W4:Y:S01]  /*15f20*/  LDC.64 R20, c[0x0][0x458] ;  /* 0x00011600ff147b82 */ /* 0x000f220000000a00 */
[----:B------:R-:W-:Y:S01]  /*15f30*/  IADD3 R0, PT, PT, -R9, R0, R22 ;  /* 0x0000000009007210 */ /* 0x000fe20007ffe116 */
[----:B------:R-:W-:-:S03]  /*15f40*/  IMAD.MOV.U32 R22, RZ, RZ, R27 ;  /* 0x000000ffff167224 */ /* 0x000fc600078e001b */
[----:B------:R-:W-:Y:S01]  /*15f50*/  LOP3.LUT P0, RZ, R0, 0x8, RZ, 0xc0, !PT ;  /* 0x0000000800ff7812 */ /* 0x000fe2000780c0ff */
[----:B0-----:R-:W-:-:S06]  /*15f60*/  UIMAD UR9, UR39, UR5, UR14 ;  /* 0x00000005270972a4 */ /* 0x001fcc000f8e020e */
[----:B------:R-:W-:Y:S02]  /*15f70*/  IMAD.U32 R23, RZ, RZ, UR9 ;  /* 0x00000009ff177e24 */ /* 0x000fe4000f8e00ff */
[----:B---3--:R-:W-:Y:S02]  /*15f80*/  IMAD R40, R24, UR5, RZ ;  /* 0x0000000518287c24 */ /* 0x008fe4000f8e02ff */
[----:B------:R-:W-:-:S04]  /*15f90*/  IMAD R23, R23, 0x70, R18 ;  /* 0x0000007017177824 */ /* 0x000fc800078e0212 */
[----:B----4-:R-:W-:Y:S01]  /*15fa0*/  IMAD.WIDE R20, R23, 0x4, R20 ;  /* 0x0000000417147825 */ /* 0x010fe200078e0214 */
[----:B------:R-:W-:Y:S06]  /*15fb0*/  @P0 BRA `(.L_x_1182) ;  /* 0x0000000400040947 */ /* 0x000fec0003800000 */
[----:B------:R-:W-:Y:S01]  /*15fc0*/  ISETP.GE.AND P0, PT, R27, R24, PT ;  /* 0x000000181b00720c */ /* 0x000fe20003f06270 */
[----:B------:R-:W-:-:S12]  /*15fd0*/  IMAD.MOV.U32 R22, RZ, RZ, R36 ;  /* 0x000000ffff167224 */ /* 0x000fd800078e0024 */
[----:B------:R-:W-:Y:S05]  /*15fe0*/  @!P0 BRA `(.L_x_1182) ;  /* 0x0000000000f88947 */ /* 0x000fea0003800000 */
[----:B------:R-:W-:Y:S01]  /*15ff0*/  IABS R25, R24 ;  /* 0x0000001800197213 */ /* 0x000fe20000000000 */
[----:B------:R-:W0:Y:S01]  /*16000*/  LDCU.64 UR12, c[0x0][0x3c8] ;  /* 0x00007900ff0c77ac */ /* 0x000e220008000a00 */
[----:B------:R-:W-:Y:S01]  /*16010*/  IABS R30, R27 ;  /* 0x0000001b001e7213 */ /* 0x000fe20000000000 */
[----:B-1----:R1:W3:Y:S01]  /*16020*/  LDS R37, [R28] ;  /* 0x000000001c257984 */ /* 0x0022e20000000800 */
[----:B------:R-:W4:Y:S01]  /*16030*/  I2F.RP R26, R25 ;  /* 0x00000019001a7306 */ /* 0x000f220000209400 */
[----:B------:R-:W-:Y:S02]  /*16040*/  ISETP.GE.AND P1, PT, R27, RZ, PT ;  /* 0x000000ff1b00720c */ /* 0x000fe40003f26270 */
[----:B------:R-:W-:-:S05]  /*16050*/  ISETP.NE.AND P2, PT, R24, RZ, PT ;  /* 0x000000ff1800720c */ /* 0x000fca0003f45270 */
[----:B----4-:R-:W4:Y:S02]  /*16060*/  MUFU.RCP R26, R26 ;  /* 0x0000001a001a7308 */ /* 0x010f240000001000 */
[----:B----4-:R-:W-:-:S06]  /*16070*/  VIADD R29, R26, 0xffffffe ;  /* 0x0ffffffe1a1d7836 */ /* 0x010fcc0000000000 */
[----:B------:R-:W4:Y:S02]  /*16080*/  F2I.FTZ.U32.TRUNC.NTZ R23, R29 ;  /* 0x0000001d00177305 */ /* 0x000f24000021f000 */
[----:B----4-:R-:W-:-:S05]  /*16090*/  IADD3 R22, PT, PT, RZ, -R23, RZ ;  /* 0x80000017ff167210 */ /* 0x010fca0007ffe0ff */
[----:B------:R-:W-:Y:S02]  /*160a0*/  IMAD R31, R22, R25, RZ ;  /* 0x00000019161f7224 */ /* 0x000fe400078e02ff */
[----:B------:R-:W-:-:S04]  /*160b0*/  IMAD.MOV.U32 R22, RZ, RZ, RZ ;  /* 0x000000ffff167224 */ /* 0x000fc800078e00ff */
[----:B------:R-:W-:-:S04]  /*160c0*/  IMAD.HI.U32 R22, R23, R31, R22 ;  /* 0x0000001f17167227 */ /* 0x000fc800078e0016 */
[----:B------:R-:W-:-:S04]  /*160d0*/  IMAD.MOV.U32 R23, RZ, RZ, R30 ;  /* 0x000000ffff177224 */ /* 0x000fc800078e001e */
[----:B------:R-:W-:-:S04]  /*160e0*/  IMAD.HI.U32 R22, R22, R23, RZ ;  /* 0x0000001716167227 */ /* 0x000fc800078e00ff */
[----:B------:R-:W-:-:S04]  /*160f0*/  IMAD.MOV R22, RZ, RZ, -R22 ;  /* 0x000000ffff167224 */ /* 0x000fc800078e0a16 */
[----:B------:R-:W-:-:S05]  /*16100*/  IMAD R22, R25, R22, R23 ;  /* 0x0000001619167224 */ /* 0x000fca00078e0217 */
[----:B------:R-:W-:-:S13]  /*16110*/  ISETP.GT.U32.AND P0, PT, R25, R22, PT ;  /* 0x000000161900720c */ /* 0x000fda0003f04070 */
[----:B------:R-:W-:-:S05]  /*16120*/  @!P0 IMAD.IADD R22, R22, 0x1, -R25 ;  /* 0x0000000116168824 */ /* 0x000fca00078e0a19 */
[----:B------:R-:W-:-:S13]  /*16130*/  ISETP.GT.U32.AND P0, PT, R25, R22, PT ;  /* 0x000000161900720c */ /* 0x000fda0003f04070 */
[----:B------:R-:W-:-:S05]  /*16140*/  @!P0 IMAD.IADD R22, R22, 0x1, -R25 ;  /* 0x0000000116168824 */ /* 0x000fca00078e0a19 */
[----:B------:R-:W-:Y:S02]  /*16150*/  @!P1 IADD3 R22, PT, PT, -R22, RZ, RZ ;  /* 0x000000ff16169210 */ /* 0x000fe40007ffe1ff */
[----:B------:R-:W-:-:S04]  /*16160*/  @!P2 LOP3.LUT R22, RZ, R24, RZ, 0x33, !PT ;  /* 0x00000018ff16a212 */ /* 0x000fc800078e33ff */
[----:B------:R-:W-:-:S05]  /*16170*/  IADD3 R23, P0, PT, R22, UR7, RZ ;  /* 0x0000000716177c10 */ /* 0x000fca000ff1e0ff */
[----:B------:R-:W-:Y:S01]  /*16180*/  IMAD.X R26, RZ, RZ, UR11, P0 ;  /* 0x0000000bff1a7e24 */ /* 0x000fe200080e06ff */
[----:B0-----:R-:W-:-:S04]  /*16190*/  LEA R24, P0, R23, UR12, 0x2 ;  /* 0x0000000c17187c11 */ /* 0x001fc8000f8010ff */
[----:B------:R-:W-:-:S06]  /*161a0*/  LEA.HI.X R25, R23, UR13, R26, 0x2, P0 ;  /* 0x0000000d17197c11 */ /* 0x000fcc00080f141a */
[----:B------:R-:W4:Y:S01]  /*161b0*/  LDG.E R25, desc[UR36][R24.64] ;  /* 0x0000002418197981 */ /* 0x000f22000c1e1900 */
[----:B------:R-:W-:Y:S01]  /*161c0*/  ISETP.NE.AND P0, PT, R44, RZ, PT ;  /* 0x000000ff2c00720c */ /* 0x000fe20003f05270 */
[----:B----4-:R-:W-:-:S04]  /*161d0*/  IMAD R22, R40, R25, R22 ;  /* 0x0000001928167224 */ /* 0x010fc800078e0216 */
[----:B------:R-:W-:-:S04]  /*161e0*/  IMAD R23, R22, 0x70, RZ ;  /* 0x0000007016177824 */ /* 0x000fc800078e02ff */
[----:B------:R-:W-:-:S05]  /*161f0*/  IMAD.WIDE R22, R23, 0x4, R16 ;  /* 0x0000000417167825 */ /* 0x000fca00078e0210 */
[----:B--2---:R1:W5:Y:S01]  /*16200*/  LDG.E.128 R32, desc[UR36][R22.64] ;  /* 0x0000002416207981 */ /* 0x004362000c1e1d00 */
[----:B------:R-:W-:Y:S04]  /*16210*/  BSSY.RECONVERGENT B3, `(.L_x_1183) ;  /* 0x0000016000037945 */ /* 0x000fe80003800200 */
[----:B---3--:R-:W-:Y:S05]  /*16220*/  @P0 BRA `(.L_x_1184) ;  /* 0x0000000000500947 */ /* 0x008fea0003800000 */
[----:B------:R-:W-:Y:S01]  /*16230*/  ISETP.NE.AND P3, PT, R2, RZ, PT ;  /* 0x000000ff0200720c */ /* 0x000fe20003f65270 */
[----:B------:R-:W0:-:S12]  /*16240*/  LDS.128 R48, [R19] ;  /* 0x0000000013307984 */ /* 0x000e180000000c00 */
[----:B------:R-:W-:Y:S01]  /*16250*/  VOTEU.ANY UP0, P3 ;  /* 0x0000000000ff7886 */ /* 0x000fe20001800100 */
[----:B------:R-:W-:-:S13]  /*16260*/  PLOP3.LUT P0, PT, PT, PT, UP0, 0x80, 0x8 ;  /* 0x000000000008781c */ /* 0x000fda0003f0f008 */
[----:B-1----:R-:W2:Y:S01]  /*16270*/  @P0 LDG.E.128 R28, desc[UR36][R20.64] ;  /* 0x00000024141c0981 */ /* 0x002ea2000c1e1d00 */
[----:B------:R-:W-:Y:S01]  /*16280*/  PLOP3.LUT P0, PT, PT, PT, UP0, 0x80, 0x8 ;  /* 0x000000000008781c */ /* 0x000fe20003f0f008 */
[----:B------:R-:W-:Y:S01]  /*16290*/  IMAD R23, R27, 0x70, RZ ;  /* 0x000000701b177824 */ /* 0x000fe200078e02ff */
[----:B------:R-:W-:Y:S02]  /*162a0*/  PLOP3.LUT P1, PT, PT, PT, UP0, 0x80, 0x8 ;  /* 0x000000000008781c */ /* 0x000fe40003f2f008 */
[----:B------:R-:W-:Y:S01]  /*162b0*/  PLOP3.LUT P2, PT, PT, PT, UP0, 0x80, 0x8 ;  /* 0x000000000008781c */ /* 0x000fe20003f4f008 */
[----:B------:R-:W-:Y:S01]  /*162c0*/  IMAD.WIDE.U32 R22, R23, 0x4, R10 ;  /* 0x0000000417167825 */ /* 0x000fe200078e000a */
[----:B------:R-:W-:-:S03]  /*162d0*/  PLOP3.LUT P3, PT, PT, PT, UP0, 0x80, 0x8 ;  /* 0x000000000008781c */ /* 0x000fc60003f6f008 */
[----:B0----5:R-:W-:Y:S01]  /*162e0*/  FADD.FTZ R32, R48, R32 ;  /* 0x0000002030207221 */ /* 0x021fe20000010000 */
[----:B------:R-:W-:Y:S01]  /*162f0*/  FADD.FTZ R33, R49, R33 ;  /* 0x0000002131217221 */ /* 0x000fe20000010000 */
[----:B------:R-:W-:Y:S01]  /*16300*/  FADD.FTZ R34, R50, R34 ;  /* 0x0000002232227221 */ /* 0x000fe20000010000 */
[----:B------:R-:W-:Y:S01]  /*16310*/  FADD.FTZ R35, R51, R35 ;  /* 0x0000002333237221 */ /* 0x000fe20000010000 */
[----:B--2---:R-:W-:Y:S02]  /*16320*/  @P0 FMUL.FTZ R32, R32, R28 ;  /* 0x0000001c20200220 */ /* 0x004fe40000410000 */
[----:B------:R-:W-:Y:S02]  /*16330*/  @P1 FMUL.FTZ R33, R33, R29 ;  /* 0x0000001d21211220 */ /* 0x000fe40000410000 */
[----:B------:R-:W-:Y:S02]  /*16340*/  @P2 FMUL.FTZ R34, R34, R30 ;  /* 0x0000001e22222220 */ /* 0x000fe40000410000 */
[----:B------:R-:W-:-:S05]  /*16350*/  @P3 FMUL.FTZ R35, R35, R31 ;  /* 0x0000001f23233220 */ /* 0x000fca0000410000 */
[----:B------:R0:W-:Y:S02]  /*16360*/  STG.E.128 desc[UR36][R22.64], R32 ;  /* 0x0000002016007986 */ /* 0x0001e4000c101d24 */
.L_x_1184:
[----:B------:R-:W-:Y:S05]  /*16370*/  BSYNC.RECONVERGENT B3 ;  /* 0x0000000000037941 */ /* 0x000fea0003800200 */
.L_x_1183:
[C---:B-----5:R-:W-:Y:S01]  /*16380*/  FFMA.FTZ R12, R37.reuse, R32, R12 ;  /* 0x00000020250c7223 */ /* 0x060fe2000001000c */
[C---:B------:R-:W-:Y:S01]  /*16390*/  FFMA.FTZ R13, R37.reuse, R33, R13 ;  /* 0x00000021250d7223 */ /* 0x040fe2000001000d */
[C---:B------:R-:W-:Y:S01]  /*163a0*/  FFMA.FTZ R14, R37.reuse, R34, R14 ;  /* 0x00000022250e7223 */ /* 0x040fe2000001000e */
[----:B------:R-:W-:Y:S01]  /*163b0*/  FFMA.FTZ R15, R37, R35, R15 ;  /* 0x00000023250f7223 */ /* 0x000fe2000001000f */
[----:B01----:R-:W-:-:S07]  /*163c0*/  IMAD.MOV.U32 R22, RZ, RZ, R36 ;  /* 0x000000ffff167224 */ /* 0x003fce00078e0024 */
.L_x_1182:
[----:B------:R-:W-:Y:S05]  /*163d0*/  BSYNC.RECONVERGENT B2 ;  /* 0x0000000000027941 */ /* 0x000fea0003800200 */
.L_x_1181:
[----:B------:R-:W-:-:S13]  /*163e0*/  ISETP.GE.U32.AND P0, PT, R0, 0x8, PT ;  /* 0x000000080000780c */ /* 0x000fda0003f06070 */
[----:B------:R-:W-:Y:S05]  /*163f0*/  @!P0 BRA `(.L_x_1180) ;  /* 0x0000000800308947 */ /* 0x000fea0003800000 */
[----:B------:R-:W-:Y:S02]  /*16400*/  IMAD.SHL.U32 R23, R8, 0x4, RZ ;  /* 0x0000000408177824 */ /* 0x000fe400078e00ff */
[C---:B------:R-:W-:Y:S02]  /*16410*/  VIADD R26, R22.reuse, 0x8 ;  /* 0x00000008161a7836 */ /* 0x040fe40000000000 */
[C---:B------:R-:W-:Y:S02]  /*16420*/  IMAD R0, R22.reuse, 0x4, -R23 ;  /* 0x0000000416007824 */ /* 0x040fe400078e0a17 */
[----:B------:R-:W-:-:S03]  /*16430*/  IMAD R27, R22, 0x70, RZ ;  /* 0x00000070161b7824 */ /* 0x000fc600078e02ff */
[----:B------:R-:W-:-:S07]  /*16440*/  IADD3 R0, PT, PT, R0, 0x20, R45 ;  /* 0x0000002000007810 */ /* 0x000fce0007ffe02d */
.L_x_1191:
[----:B------:R-:W0:Y:S01]  /*16450*/  LDC R43, c[0x0][0x3f4] ;  /* 0x0000fd00ff2b7b82 */ /* 0x000e220000000800 */
[----:B------:R-:W-:Y:S01]  /*16460*/  IADD3 R24, PT, PT, R26, -0x8, RZ ;  /* 0xfffffff81a187810 */ /* 0x000fe20007ffe0ff */
[----:B------:R-:W-:Y:S03]  /*16470*/  BSSY.RECONVERGENT B2, `(.L_x_1185) ;  /* 0x000003e000027945 */ /* 0x000fe60003800200 */
[----:B0-----:R-:W-:-:S13]  /*16480*/  ISETP.GE.AND P0, PT, R24, R43, PT ;  /* 0x0000002b1800720c */ /* 0x001fda0003f06270 */
[----:B------:R-:W-:Y:S05]  /*16490*/  @!P0 BRA `(.L_x_1186) ;  /* 0x0000000000ec8947 */ /* 0x000fea0003800000 */
[----:B------:R-:W-:Y:S01]  /*164a0*/  IABS R25, R43 ;  /* 0x0000002b00197213 */ /* 0x000fe20000000000 */
[----:B------:R-:W0:Y:S01]  /*164b0*/  LDCU.64 UR12, c[0x0][0x3c8] ;  /* 0x00007900ff0c77ac */ /* 0x000e220008000a00 */
[----:B------:R-:W-:Y:S01]  /*164c0*/  IABS R30, R24 ;  /* 0x00000018001e7213 */ /* 0x000fe20000000000 */
[----:B------:R3:W4:Y:S01]  /*164d0*/  LDS R41, [R0+-0x20] ;  /* 0xffffe00000297984 */ /* 0x0007220000000800 */
[----:B------:R-:W1:Y:S01]  /*164e0*/  I2F.RP R28, R25 ;  /* 0x00000019001c7306 */ /* 0x000e620000209400 */
[----:B------:R-:W-:Y:S01]  /*164f0*/  ISETP.GE.AND P1, PT, R24, RZ, PT ;  /* 0x000000ff1800720c */ /* 0x000fe20003f26270 */
[----:B------:R-:W2:Y:S01]  /*16500*/  LDCU UR5, c[0x0][0x40c] ;  /* 0x00008180ff0577ac */ /* 0x000ea20008000800 */
[----:B------:R-:W-:-:S05]  /*16510*/  ISETP.NE.AND P2, PT, R43, RZ, PT ;  /* 0x000000ff2b00720c */ /* 0x000fca0003f45270 */
[----:B-1----:R-:W1:Y:S02]  /*16520*/  MUFU.RCP R28, R28 ;  /* 0x0000001c001c7308 */ /* 0x002e640000001000 */
[----:B-1----:R-:W-:-:S06]  /*16530*/  VIADD R29, R28, 0xffffffe ;  /* 0x0ffffffe1c1d7836 */ /* 0x002fcc0000000000 */
[----:B------:R-:W1:Y:S02]  /*16540*/  F2I.FTZ.U32.TRUNC.NTZ R23, R29 ;  /* 0x0000001d00177305 */ /* 0x000e64000021f000 */
[----:B-1----:R-:W-:-:S04]  /*16550*/  IMAD.MOV R22, RZ, RZ, -R23 ;  /* 0x000000ffff167224 */ /* 0x002fc800078e0a17 */
        /* <DEDUP_REMOVED lines=8> */
[----:B------:R-:W-:-:S04]  /*165e0*/  @!P0 IADD3 R22, PT, PT, R22, -R25, RZ ;  /* 0x8000001916168210 */ /* 0x000fc80007ffe0ff */
[----:B------:R-:W-:-:S13]  /*165f0*/  ISETP.GT.U32.AND P0, PT, R25, R22, PT ;  /* 0x000000161900720c */ /* 0x000fda0003f04070 */
[----:B------:R-:W-:-:S04]  /*16600*/  @!P0 IMAD.IADD R22, R22, 0x1, -R25 ;  /* 0x0000000116168824 */ /* 0x000fc800078e0a19 */
[----:B------:R-:W-:Y:S01]  /*16610*/  @!P1 IMAD.MOV R22, RZ, RZ, -R22 ;  /* 0x000000ffff169224 */ /* 0x000fe200078e0a16 */
[----:B------:R-:W-:-:S04]  /*16620*/  @!P2 LOP3.LUT R22, RZ, R43, RZ, 0x33, !PT ;  /* 0x0000002bff16a212 */ /* 0x000fc800078e33ff */
[----:B------:R-:W-:-:S05]  /*16630*/  IADD3 R23, P0, PT, R22, UR7, RZ ;  /* 0x0000000716177c10 */ /* 0x000fca000ff1e0ff */
[----:B------:R-:W-:Y:S01]  /*16640*/  IMAD.X R28, RZ, RZ, UR11, P0 ;  /* 0x0000000bff1c7e24 */ /* 0x000fe200080e06ff */
[----:B0-----:R-:W-:-:S04]  /*16650*/  LEA R24, P0, R23, UR12, 0x2 ;  /* 0x0000000c17187c11 */ /* 0x001fc8000f8010ff */
[----:B------:R-:W-:-:S06]  /*16660*/  LEA.HI.X R25, R23, UR13, R28, 0x2, P0 ;  /* 0x0000000d17197c11 */ /* 0x000fcc00080f141c */
[----:B------:R-:W3:Y:S01]  /*16670*/  LDG.E R25, desc[UR36][R24.64] ;  /* 0x0000002418197981 */ /* 0x000ee2000c1e1900 */
[----:B--2---:R-:W-:Y:S01]  /*16680*/  UISETP.NE.AND UP0, UPT, UR5, URZ, UPT ;  /* 0x000000ff0500728c */ /* 0x004fe2000bf05270 */
[----:B---3--:R-:W-:-:S04]  /*16690*/  IMAD R22, R40, R25, R22 ;  /* 0x0000001928167224 */ /* 0x008fc800078e0216 */
[----:B------:R-:W-:-:S04]  /*166a0*/  IMAD R23, R22, 0x70, RZ ;  /* 0x0000007016177824 */ /* 0x000fc800078e02ff */
[----:B------:R-:W-:-:S05]  /*166b0*/  IMAD.WIDE R22, R23, 0x4, R16 ;  /* 0x0000000417167825 */ /* 0x000fca00078e0210 */
[----:B------:R0:W5:Y:S01]  /*166c0*/  LDG.E.128 R28, desc[UR36][R22.64] ;  /* 0x00000024161c7981 */ /* 0x000162000c1e1d00 */
[----:B----4-:R-:W-:Y:S05]  /*166d0*/  BRA.U UP0, `(.L_x_1187) ;  /* 0x00000001004c7547 */ /* 0x010fea000b800000 */
[----:B------:R-:W-:Y:S01]  /*166e0*/  ISETP.NE.AND P3, PT, R2, RZ, PT ;  /* 0x000000ff0200720c */ /* 0x000fe20003f65270 */
[----:B------:R-:W1:-:S12]  /*166f0*/  LDS.128 R32, [R19] ;  /* 0x0000000013207984 */ /* 0x000e580000000c00 */
[----:B------:R-:W-:Y:S01]  /*16700*/  VOTEU.ANY UP0, P3 ;  /* 0x0000000000ff7886 */ /* 0x000fe20001800100 */
[----:B------:R-:W-:-:S13]  /*16710*/  PLOP3.LUT P0, PT, PT, PT, UP0, 0x80, 0x8 ;  /* 0x000000000008781c */ /* 0x000fda0003f0f008 */
        /* <DEDUP_REMOVED lines=15> */
.L_x_1187:
[C---:B-----5:R-:W-:Y:S01]  /*16810*/  FFMA.FTZ R12, R41.reuse, R28, R12 ;  /* 0x0000001c290c7223 */ /* 0x060fe2000001000c */
[C---:B------:R-:W-:Y:S01]  /*16820*/  FFMA.FTZ R13, R41.reuse, R29, R13 ;  /* 0x0000001d290d7223 */ /* 0x040fe2000001000d */
[C---:B------:R-:W-:Y:S01]  /*16830*/  FFMA.FTZ R14, R41.reuse, R30, R14 ;  /* 0x0000001e290e7223 */ /* 0x040fe2000001000e */
[----:B------:R-:W-:-:S07]  /*16840*/  FFMA.FTZ R15, R41, R31, R15 ;  /* 0x0000001f290f7223 */ /* 0x000fce000001000f */
.L_x_1186:
[----:B------:R-:W-:Y:S05]  /*16850*/  BSYNC.RECONVERGENT B2 ;  /* 0x0000000000027941 */ /* 0x000fea0003800200 */
.L_x_1185:
[----:B------:R-:W-:Y:S01]  /*16860*/  ISETP.GE.AND P0, PT, R26, R43, PT ;  /* 0x0000002b1a00720c */ /* 0x000fe20003f06270 */
[----:B------:R-:W-:-:S12]  /*16870*/  BSSY.RECONVERGENT B2, `(.L_x_1188) ;  /* 0x000003e000027945 */ /* 0x000fd80003800200 */
[----:B------:R-:W-:Y:S05]  /*16880*/  @!P0 BRA `(.L_x_1189) ;  /* 0x0000000000f08947 */ /* 0x000fea0003800000 */
[----:B------:R-:W-:Y:S01]  /*16890*/  IABS R25, R43 ;  /* 0x0000002b00197213 */ /* 0x000fe20000000000 */
[----:B------:R-:W3:Y:S01]  /*168a0*/  LDCU.64 UR12, c[0x0][0x3c8] ;  /* 0x00007900ff0c77ac */ /* 0x000ee20008000a00 */
[----:B-1----:R-:W-:Y:S01]  /*168b0*/  IABS R30, R26 ;  /* 0x0000001a001e7213 */ /* 0x002fe20000000000 */
[----:B------:R1:W4:Y:S01]  /*168c0*/  LDS R37, [R0] ;  /* 0x0000000000257984 */ /* 0x0003220000000800 */
[----:B------:R-:W0:Y:S01]  /*168d0*/  I2F.RP R24, R25 ;  /* 0x0000001900187306 */ /* 0x000e220000209400 */
[----:B------:R-:W-:Y:S01]  /*168e0*/  ISETP.GE.AND P1, PT, R26, RZ, PT ;  /* 0x000000ff1a00720c */ /* 0x000fe20003f26270 */
[----:B------:R-:W2:Y:S01]  /*168f0*/  LDCU UR5, c[0x0][0x40c] ;  /* 0x00008180ff0577ac */ /* 0x000ea20008000800 */
[----:B------:R-:W-:-:S05]  /*16900*/  ISETP.NE.AND P2, PT, R43, RZ, PT ;  /* 0x000000ff2b00720c */ /* 0x000fca0003f45270 */
[----:B0-----:R-:W0:Y:S02]  /*16910*/  MUFU.RCP R24, R24 ;  /* 0x0000001800187308 */ /* 0x001e240000001000 */
[----:B0-----:R-:W-:-:S06]  /*16920*/  VIADD R28, R24, 0xffffffe ;  /* 0x0ffffffe181c7836 */ /* 0x001fcc0000000000 */
[----:B------:R-:W0:Y:S02]  /*16930*/  F2I.FTZ.U32.TRUNC.NTZ R23, R28 ;  /* 0x0000001c00177305 */ /* 0x000e24000021f000 */
[----:B0-----:R-:W-:-:S04]  /*16940*/  IMAD.MOV R22, RZ, RZ, -R23 ;  /* 0x000000ffff167224 */ /* 0x001fc800078e0a17 */
[----:B------:R-:W-:Y:S01]  /*16950*/  IMAD R29, R22, R25, RZ ;  /* 0x00000019161d7224 */ /* 0x000fe200078e02ff */
[----:B------:R-:W-:-:S05]  /*16960*/  MOV R22, RZ ;  /* 0x000000ff00167202 */ /* 0x000fca0000000f00 */
        /* <DEDUP_REMOVED lines=8> */
[----:B------:R-:W-:-:S04]  /*169f0*/  @!P0 IMAD.IADD R22, R22, 0x1, -R25 ;  /* 0x0000000116168824 */ /* 0x000fc800078e0a19 */
[----:B------:R-:W-:Y:S01]  /*16a00*/  @!P1 IMAD.MOV R22, RZ, RZ, -R22 ;  /* 0x000000ffff169224 */ /* 0x000fe200078e0a16 */
[----:B------:R-:W-:-:S04]  /*16a10*/  @!P2 LOP3.LUT R22, RZ, R43, RZ, 0x33, !PT ;  /* 0x0000002bff16a212 */ /* 0x000fc800078e33ff */
[----:B------:R-:W-:-:S04]  /*16a20*/  IADD3 R23, P0, PT, R22, UR7, RZ ;  /* 0x0000000716177c10 */ /* 0x000fc8000ff1e0ff */
[----:B------:R-:W-:Y:S02]  /*16a30*/  IADD3.X R28, PT, PT, RZ, UR11, RZ, P0, !PT ;  /* 0x0000000bff1c7c10 */ /* 0x000fe400087fe4ff */
[----:B---3--:R-:W-:-:S04]  /*16a40*/  LEA R24, P0, R23, UR12, 0x2 ;  /* 0x0000000c17187c11 */ /* 0x008fc8000f8010ff */
        /* <DEDUP_REMOVED lines=9> */
[----:B------:R-:W0:-:S12]  /*16ae0*/  LDS.128 R44, [R19] ;  /* 0x00000000132c7984 */ /* 0x000e180000000c00 */
[----:B------:R-:W-:Y:S01]  /*16af0*/  VOTEU.ANY UP0, P3 ;  /* 0x0000000000ff7886 */ /* 0x000fe20001800100 */
[----:B------:R-:W-:-:S13]  /*16b00*/  PLOP3.LUT P0, PT, PT, PT, UP0, 0x80, 0x8 ;  /* 0x000000000008781c */ /* 0x000fda0003f0f008 */
[----:B------:R-:W2:Y:S01]  /*16b10*/  @P0 LDG.E.128 R32, desc[UR36][R20.64] ;  /* 0x0000002414200981 */ /* 0x000ea2000c1e1d00 */
[----:B------:R-:W-:Y:S01]  /*16b20*/  PLOP3.LUT P0, PT, PT, PT, UP0, 0x80, 0x8 ;  /* 0x000000000008781c */ /* 0x000fe20003f0f008 */
[----:B-1----:R-:W-:Y:S01]  /*16b30*/  VIADD R23, R27, 0x380 ;  /* 0x000003801b177836 */ /* 0x002fe20000000000 */
        /* <DEDUP_REMOVED lines=13> */
.L_x_1190:
[C---:B-----5:R-:W-:Y:S01]  /*16c10*/  FFMA.FTZ R12, R37.reuse, R28, R12 ;  /* 0x0000001c250c7223 */ /* 0x060fe2000001000c */
[C---:B------:R-:W-:Y:S01]  /*16c20*/  FFMA.FTZ R13, R37.reuse, R29, R13 ;  /* 0x0000001d250d7223 */ /* 0x040fe2000001000d */
[C---:B------:R-:W-:Y:S01]  /*16c30*/  FFMA.FTZ R14, R37.reuse, R30, R14 ;  /* 0x0000001e250e7223 */ /* 0x040fe2000001000e */
[----:B------:R-:W-:-:S07]  /*16c40*/  FFMA.FTZ R15, R37, R31, R15 ;  /* 0x0000001f250f7223 */ /* 0x000fce000001000f */
.L_x_1189:
[----:B------:R-:W-:Y:S05]  /*16c50*/  BSYNC.RECONVERGENT B2 ;  /* 0x0000000000027941 */ /* 0x000fea0003800200 */
.L_x_1188:
[C---:B01----:R-:W-:Y:S02]  /*16c60*/  VIADD R22, R26.reuse, 0x8 ;  /* 0x000000081a167836 */ /* 0x043fe40000000000 */
[----:B------:R-:W-:Y:S02]  /*16c70*/  VIADD R26, R26, 0x10 ;  /* 0x000000101a1a7836 */ /* 0x000fe40000000000 */
[----:B------:R-:W-:Y:S01]  /*16c80*/  VIADD R27, R27, 0x700 ;  /* 0x000007001b1b7836 */ /* 0x000fe20000000000 */
[----:B------:R-:W-:Y:S01]  /*16c90*/  ISETP.GE.AND P0, PT, R22, UR40, PT ;  /* 0x0000002816007c0c */ /* 0x000fe2000bf06270 */
[----:B------:R-:W-:-:S12]  /*16ca0*/  VIADD R0, R0, 0x40 ;  /* 0x0000004000007836 */ /* 0x000fd80000000000 */
[----:B------:R-:W-:Y:S05]  /*16cb0*/  @!P0 BRA `(.L_x_1191) ;  /* 0xfffffff400e48947 */ /* 0x000fea000383ffff */
.L_x_1180:
[----:B------:R-:W-:Y:S05]  /*16cc0*/  BSYNC.RECONVERGENT B1 ;  /* 0x0000000000017941 */ /* 0x000fea0003800200 */
.L_x_1179:
[----:B------:R-:W-:-:S13]  /*16cd0*/  ISETP.NE.AND P0, PT, R9, UR4, PT ;  /* 0x0000000409007c0c */ /* 0x000fda000bf05270 */
[----:B------:R-:W-:Y:S05]  /*16ce0*/  @P0 BRA `(.L_x_1169) ;  /* 0x0000000000b80947 */ /* 0x000fea0003800000 */
[----:B------:R-:W-:Y:S02]  /*16cf0*/  UMOV UR5, 0x70 ;  /* 0x0000007000057882 */ /* 0x000fe40000000000 */
[----:B------:R-:W-:-:S06]  /*16d00*/  UIMAD UR5, UR41, UR5, -0x70 ;  /* 0xffffff90290574a4 */ /* 0x000fcc000f8e0205 */
[----:B------:R-:W-:-:S05]  /*16d10*/  MOV R17, UR5 ;  /* 0x0000000500117c02 */ /* 0x000fca0008000f00 */
[----:B------:R-:W-:Y:S01]  /*16d20*/  IMAD.WIDE R16, R17, 0x4, R10 ;  /* 0x0000000411107825 */ /* 0x000fe200078e020a */
[----:B------:R-:W0:Y:S01]  /*16d30*/  S2R R19, SR_CgaCtaId ;  /* 0x0000000000137919 */ /* 0x000e220000008800 */
[----:B------:R-:W-:Y:S01]  /*16d40*/  MOV R0, 0x400 ;  /* 0x0000040000007802 */ /* 0x000fe20000000f00 */
[----:B------:R-:W3:Y:S02]  /*16d50*/  LDCU UR5, c[0x0][0x40c] ;  /* 0x00008180ff0577ac */ /* 0x000ee40008000800 */
[----:B------:R4:W5:Y:S01]  /*16d60*/  LDG.E.128 R20, desc[UR36][R16.64] ;  /* 0x0000002410147981 */ /* 0x000962000c1e1d00 */
[----:B------:R-:W-:Y:S01]  /*16d70*/  IADD3 R8, PT, PT, -R8, UR41, RZ ;  /* 0x0000002908087c10 */ /* 0x000fe2000fffe1ff */
[----:B------:R-:W-:Y:S01]  /*16d80*/  VIADD R0, R0, 0x440 ;  /* 0x0000044000007836 */ /* 0x000fe20000000000 */
[----:B---3--:R-:W-:-:S04]  /*16d90*/  UISETP.NE.AND UP0, UPT, UR5, URZ, UPT ;  /* 0x000000ff0500728c */ /* 0x008fc8000bf05270 */
[----:B0-----:R-:W-:-:S05]  /*16da0*/  LEA R19, R19, R0, 0x18 ;  /* 0x0000000013137211 */ /* 0x001fca00078ec0ff */
[----:B------:R-:W-:-:S06]  /*16db0*/  IMAD R19, R8, 0x4, R19 ;  /* 0x0000000408137824 */ /* 0x000fcc00078e0213 */
[----:B------:R-:W0:Y:S01]  /*16dc0*/  LDS R19, [R19+-0x4] ;  /* 0xfffffc0013137984 */ /* 0x000e220000000800 */
[----:B----4-:R-:W-:Y:S05]  /*16dd0*/  BRA.U UP0, `(.L_x_1192) ;  /* 0x00000001006c7547 */ /* 0x010fea000b800000 */
[----:B------:R-:W3:Y:S01]  /*16de0*/  LDL R24, [R1+0x178] ;  /* 0x0001780001187983 */ /* 0x000ee20000100800 */
[----:B------:R-:W4:Y:S02]  /*16df0*/  LDCU.64 UR12, c[0x0][0x460] ;  /* 0x00008c00ff0c77ac */ /* 0x000f240008000a00 */
[----:B----4-:R-:W-:-:S04]  /*16e00*/  UISETP.NE.U32.AND UP0, UPT, UR12, URZ, UPT ;  /* 0x000000ff0c00728c */ /* 0x010fc8000bf05070 */
[----:B------:R-:W-:-:S06]  /*16e10*/  UISETP.NE.AND.EX UP0, UPT, UR13, URZ, UPT, UP0 ;  /* 0x000000ff0d00728c */ /* 0x000fcc000bf05300 */
[----:B------:R-:W-:-:S05]  /*16e20*/  PLOP3.LUT P0, PT, PT, PT, UP0, 0x80, 0x8 ;  /* 0x000000000008781c */ /* 0x000fca0003f0f008 */
[----:B------:R-:W4:Y:S01]  /*16e30*/  @UP0 LDCU UR5, c[0x0][0x3f8] ;  /* 0x00007f00ff0507ac */ /* 0x000f220008000800 */
[----:B------:R-:W1:Y:S01]  /*16e40*/  @UP0 LDCU.64 UR12, c[0x0][0x458] ;  /* 0x00008b00ff0c07ac */ /* 0x000e620008000a00 */
[----:B----4-:R-:W-:Y:S01]  /*16e50*/  @UP0 UIMAD UR5, UR39, UR5, UR14 ;  /* 0x00000005270502a4 */ /* 0x010fe2000f8e020e */
[----:B-1----:R-:W-:Y:S01]  /*16e60*/  MOV R17, UR13 ;  /* 0x0000000d00117c02 */ /* 0x002fe20008000f00 */
[----:B------:R-:W-:-:S04]  /*16e70*/  IMAD.U32 R16, RZ, RZ, UR12 ;  /* 0x0000000cff107e24 */ /* 0x000fc8000f8e00ff */
[----:B------:R-:W-:-:S04]  /*16e80*/  IMAD.U32 R25, RZ, RZ, UR5 ;  /* 0x00000005ff197e24 */ /* 0x000fc8000f8e00ff */
[----:B------:R-:W-:-:S04]  /*16e90*/  @P0 IMAD R25, R25, 0x70, R18 ;  /* 0x0000007019190824 */ /* 0x000fc800078e0212 */
[----:B------:R-:W-:Y:S01]  /*16ea0*/  @P0 IMAD.WIDE R16, R25, 0x4, R16 ;  /* 0x0000000419100825 */ /* 0x000fe200078e0210 */
[----:B---3--:R-:W-:-:S04]  /*16eb0*/  R2UR UR9, R24 ;  /* 0x00000000180972ca */ /* 0x008fc800000e0000 */
[----:B------:R-:W3:Y:S01]  /*16ec0*/  @P0 LDG.E.128 R24, desc[UR36][R16.64] ;  /* 0x0000002410180981 */ /* 0x000ee2000c1e1d00 */
[----:B-----5:R-:W-:Y:S01]  /*16ed0*/  FADD.FTZ R20, R20, R4 ;  /* 0x0000000414147221 */ /* 0x020fe20000010000 */
[----:B------:R-:W-:Y:S01]  /*16ee0*/  FADD.FTZ R21, R21, R5 ;  /* 0x0000000515157221 */ /* 0x000fe20000010000 */
[----:B------:R-:W-:Y:S01]  /*16ef0*/  FADD.FTZ R22, R22, R6 ;  /* 0x0000000616167221 */ /* 0x000fe20000010000 */
[----:B------:R-:W-:-:S05]  /*16f00*/  FADD.FTZ R23, R23, R7 ;  /* 0x0000000717177221 */ /* 0x000fca0000010000 */
[----:B------:R-:W-:-:S06]  /*16f10*/  UIMAD UR5, UR9, 0x70, URZ ;  /* 0x00000070090578a4 */ /* 0x000fcc000f8e02ff */
[----:B------:R-:W-:-:S04]  /*16f20*/  IMAD.U32 R29, RZ, RZ, UR5 ;  /* 0x00000005ff1d7e24 */ /* 0x000fc8000f8e00ff */
[----:B------:R-:W-:-:S04]  /*16f30*/  IMAD.WIDE R10, R29, 0x4, R10 ;  /* 0x000000041d0a7825 */ /* 0x000fc800078e020a */
[----:B---3--:R-:W-:Y:S01]  /*16f40*/  @P0 FMUL.FTZ R20, R20, R24 ;  /* 0x0000001814140220 */ /* 0x008fe20000410000 */
[----:B------:R-:W-:Y:S01]  /*16f50*/  @P0 FMUL.FTZ R21, R21, R25 ;  /* 0x0000001915150220 */ /* 0x000fe20000410000 */
[----:B------:R-:W-:Y:S01]  /*16f60*/  @P0 FMUL.FTZ R22, R22, R26 ;  /* 0x0000001a16160220 */ /* 0x000fe20000410000 */
[----:B------:R-:W-:-:S05]  /*16f70*/  @P0 FMUL.FTZ R23, R23, R27 ;  /* 0x0000001b17170220 */ /* 0x000fca0000410000 */
[----:B------:R3:W-:Y:S02]  /*16f80*/  STG.E.128 desc[UR36][R10.64], R20 ;  /* 0x000000140a007986 */ /* 0x0007e4000c101d24 */
.L_x_1192:
[C---:B0----5:R-:W-:Y:S01]  /*16f90*/  FFMA.FTZ R12, R19.reuse, R20, R12 ;  /* 0x00000014130c7223 */ /* 0x061fe2000001000c */
[C---:B------:R-:W-:Y:S01]  /*16fa0*/  FFMA.FTZ R13, R19.reuse, R21, R13 ;  /* 0x00000015130d7223 */ /* 0x040fe2000001000d */
[C---:B------:R-:W-:Y:S01]  /*16fb0*/  FFMA.FTZ R14, R19.reuse, R22, R14 ;  /* 0x00000016130e7223 */ /* 0x040fe2000001000e */
[----:B------:R-:W-:-:S07]  /*16fc0*/  FFMA.FTZ R15, R19, R23, R15 ;  /* 0x00000017130f7223 */ /* 0x000fce000001000f */
.L_x_1169:
[----:B0---4-:R-:W-:Y:S05]  /*16fd0*/  BSYNC.RECONVERGENT B0 ;  /* 0x0000000000007941 */ /* 0x011fea0003800200 */
.L_x_1168:
[----:B------:R-:W-:Y:S01]  /*16fe0*/  BAR.SYNC.DEFER_BLOCKING 0x0 ;  /* 0x0000000000007b1d */ /* 0x000fe20000010000 */
[----:B------:R-:W-:-:S13]  /*16ff0*/  ISETP.GT.U32.AND P0, PT, R18, 0x6f, PT ;  /* 0x0000006f1200780c */ /* 0x000fda0003f04070 */
[----:B------:R-:W-:Y:S05]  /*17000*/  @P0 EXIT ;  /* 0x000000000000094d */ /* 0x000fea0003800000 */
[----:B------:R-:W0:Y:S01]  /*17010*/  S2UR UR5, SR_CgaCtaId ;  /* 0x00000000000579c3 */ /* 0x000e220000008800 */
[----:B------:R-:W-:Y:S01]  /*17020*/  UMOV UR4, 0x400 ;  /* 0x0000040000047882 */ /* 0x000fe20000000000 */
[----:B------:R-:W-:Y:S01]  /*17030*/  LOP3.LUT R0, R3, 0x380, RZ, 0xc0, !PT ;  /* 0x0000038003007812 */ /* 0x000fe200078ec0ff */
[----:B------:R-:W-:Y:S01]  /*17040*/  UIADD3 UR4, UPT, UPT, UR4, 0x440, URZ ;  /* 0x0000044004047890 */ /* 0x000fe2000fffe0ff */
[----:B------:R-:W-:Y:S01]  /*17050*/  IMAD R9, R9, 0x70, R18 ;  /* 0x0000007009097824 */ /* 0x000fe200078e0212 */
[C---:B------:R-:W-:Y:S02]  /*17060*/  ISETP.GT.U32.AND P1, PT, R3.reuse, 0x7f, PT ;  /* 0x0000007f0300780c */ /* 0x040fe40003f24070 */
[----:B------:R-:W-:Y:S02]  /*17070*/  ISETP.NE.AND P0, PT, R0, 0x80, PT ;  /* 0x000000800000780c */ /* 0x000fe40003f05270 */
[C---:B------:R-:W-:Y:S02]  /*17080*/  LOP3.LUT R0, R3.reuse, 0x3c0, RZ, 0xc0, !PT ;  /* 0x000003c003007812 */ /* 0x040fe400078ec0ff */
[----:B------:R-:W-:Y:S01]  /*17090*/  ISETP.GT.U32.AND P2, PT, R3, 0x3f, PT ;  /* 0x0000003f0300780c */ /* 0x000fe20003f44070 */
[----:B0-----:R-:W-:-:S06]  /*170a0*/  ULEA UR4, UR5, UR4, 0x18 ;  /* 0x0000000405047291 */ /* 0x001fcc000f8ec0ff */
[----:B------:R-:W-:-:S05]  /*170b0*/  LEA R9, R9, UR4, 0x2 ;  /* 0x0000000409097c11 */ /* 0x000fca000f8e10ff */
[----:B------:R-:W-:Y:S01]  /*170c0*/  @!P0 STS.128 [R9+-0x700], R12 ;  /* 0xfff9000c09008388 */ /* 0x000fe20000000c00 */
[----:B------:R-:W-:Y:S01]  /*170d0*/  BAR.SYNC.DEFER_BLOCKING 0x0 ;  /* 0x0000000000007b1d */ /* 0x000fe20000010000 */
[----:B------:R-:W-:Y:S02]  /*170e0*/  ISETP.NE.AND P0, PT, R0, 0x40, PT ;  /* 0x000000400000780c */ /* 0x000fe40003f05270 */
[----:B------:R-:W-:-:S03]  /*170f0*/  LOP3.LUT R0, R3, 0x3e0, RZ, 0xc0, !PT ;  /* 0x000003e003007812 */ /* 0x000fc600078ec0ff */
[----:B------:R-:W0:Y:S02]  /*17100*/  @!P1 LDS.128 R4, [R9] ;  /* 0x0000000009049984 */ /* 0x000e240000000c00 */
[----:B0-----:R-:W-:Y:S01]  /*17110*/  @!P1 FADD.FTZ R12, R12, R4 ;  /* 0x000000040c0c9221 */ /* 0x001fe20000010000 */
[----:B------:R-:W-:Y:S01]  /*17120*/  @!P1 FADD.FTZ R13, R13, R5 ;  /* 0x000000050d0d9221 */ /* 0x000fe20000010000 */
[----:B------:R-:W-:Y:S01]  /*17130*/  @!P1 FADD.FTZ R14, R14, R6 ;  /* 0x000000060e0e9221 */ /* 0x000fe20000010000 */
[----:B------:R-:W-:Y:S01]  /*17140*/  @!P1 FADD.FTZ R15, R15, R7 ;  /* 0x000000070f0f9221 */ /* 0x000fe20000010000 */
[----:B------:R-:W-:Y:S01]  /*17150*/  BAR.SYNC.DEFER_BLOCKING 0x0 ;  /* 0x0000000000007b1d */ /* 0x000fe20000010000 */
[----:B------:R-:W-:-:S05]  /*17160*/  ISETP.GT.U32.AND P1, PT, R3, 0x1f, PT ;  /* 0x0000001f0300780c */ /* 0x000fca0003f24070 */
[----:B------:R-:W-:Y:S02]  /*17170*/  @!P0 STS.128 [R9+-0x380], R12 ;  /* 0xfffc800c09008388 */ /* 0x000fe40000000c00 */
[----:B------:R-:W-:Y:S01]  /*17180*/  BAR.SYNC.DEFER_BLOCKING 0x0 ;  /* 0x0000000000007b1d */ /* 0x000fe20000010000 */
[----:B------:R-:W-:-:S05]  /*17190*/  ISETP.NE.AND P0, PT, R0, 0x20, PT ;  /* 0x000000200000780c */ /* 0x000fca0003f05270 */
[----:B------:R-:W0:Y:S02]  /*171a0*/  @!P2 LDS.128 R4, [R9] ;  /* 0x000000000904a984 */ /* 0x000e240000000c00 */
[----:B0-----:R-:W-:Y:S01]  /*171b0*/  @!P2 FADD.FTZ R12, R12, R4 ;  /* 0x000000040c0ca221 */ /* 0x001fe20000010000 */
[----:B------:R-:W-:Y:S01]  /*171c0*/  @!P2 FADD.FTZ R13, R13, R5 ;  /* 0x000000050d0da221 */ /* 0x000fe20000010000 */
[----:B------:R-:W-:Y:S01]  /*171d0*/  @!P2 FADD.FTZ R14, R14, R6 ;  /* 0x000000060e0ea221 */ /* 0x000fe20000010000 */
[----:B------:R-:W-:Y:S01]  /*171e0*/  @!P2 FADD.FTZ R15, R15, R7 ;  /* 0x000000070f0fa221 */ /* 0x000fe20000010000 */
[----:B------:R-:W-:Y:S06]  /*171f0*/  BAR.SYNC.DEFER_BLOCKING 0x0 ;  /* 0x0000000000007b1d */ /* 0x000fec0000010000 */
[----:B------:R0:W-:Y:S02]  /*17200*/  @!P0 STS.128 [R9+-0x1c0], R12 ;  /* 0xfffe400c09008388 */ /* 0x0001e40000000c00 */
[----:B------:R-:W-:Y:S06]  /*17210*/  BAR.SYNC.DEFER_BLOCKING 0x0 ;  /* 0x0000000000007b1d */ /* 0x000fec0000010000 */
[----:B------:R0:W4:Y:S02]  /*17220*/  @!P1 LDS.128 R4, [R9] ;  /* 0x0000000009049984 */ /* 0x0001240000000c00 */
[----:B------:R-:W-:Y:S06]  /*17230*/  BAR.SYNC.DEFER_BLOCKING 0x0 ;  /* 0x0000000000007b1d */ /* 0x000fec0000010000 */
[----:B------:R-:W-:Y:S05]  /*17240*/  @P1 EXIT ;  /* 0x000000000000194d */ /* 0x000fea0003800000 */
[----:B------:R-:W5:Y:S01]  /*17250*/  LDCU UR4, c[0x0][0x478] ;  /* 0x00008f00ff0477ac */ /* 0x000f620008000800 */
[----:B0---4-:R-:W-:Y:S01]  /*17260*/  @!P1 FADD.FTZ R12, R12, R4 ;  /* 0x000000040c0c9221 */ /* 0x011fe20000010000 */
[----:B------:R-:W-:Y:S01]  /*17270*/  @!P1 FADD.FTZ R13, R13, R5 ;  /* 0x000000050d0d9221 */ /* 0x000fe20000010000 */
[----:B------:R-:W-:Y:S01]  /*17280*/  @!P1 FADD.FTZ R14, R14, R6 ;  /* 0x000000060e0e9221 */ /* 0x000fe20000010000 */
[----:B------:R-:W-:Y:S01]  /*17290*/  @!P1 FADD.FTZ R15, R15, R7 ;  /* 0x000000070f0f9221 */ /* 0x000fe20000010000 */
[----:B-----5:R-:W-:-:S09]  /*172a0*/  UISETP.NE.AND UP0, UPT, UR4, 0x2, UPT ;  /* 0x000000020400788c */ /* 0x020fd2000bf05270 */
[----:B------:R-:W-:Y:S05]  /*172b0*/  BRA.U UP0, `(.L_x_1193) ;  /* 0x00000001007c7547 */ /* 0x000fea000b800000 */
[----:B------:R-:W0:Y:S01]  /*172c0*/  LDC.64 R2, c[0x0][0x470] ;  /* 0x00011c00ff027b82 */ /* 0x000e220000000a00 */
[----:B------:R-:W4:Y:S01]  /*172d0*/  LDCU.64 UR4, c[0x0][0x380] ;  /* 0x00007000ff0477ac */ /* 0x000f220008000a00 */
[----:B0-----:R-:W5:Y:S01]  /*172e0*/  LDG.E R2, desc[UR36][R2.64] ;  /* 0x0000002402027981 */ /* 0x001f62000c1e1900 */
[----:B------:R-:W-:Y:S02]  /*172f0*/  VIADD R18, R18, UR6 ;  /* 0x0000000612127c36 */ /* 0x000fe40008000000 */
[C---:B-----5:R-:W-:Y:S01]  /*17300*/  FMUL.FTZ R14, R2.reuse, R14 ;  /* 0x0000000e020e7220 */ /* 0x060fe20000410000 */
[C---:B------:R-:W-:Y:S01]  /*17310*/  FMUL.FTZ R15, R2.reuse, R15 ;  /* 0x0000000f020f7220 */ /* 0x040fe20000410000 */
[C---:B------:R-:W-:Y:S01]  /*17320*/  FMUL.FTZ R13, R2.reuse, R13 ;  /* 0x0000000d020d7220 */ /* 0x040fe20000410000 */
[----:B------:R-:W-:-:S03]  /*17330*/  FMUL.FTZ R12, R2, R12 ;  /* 0x0000000c020c7220 */ /* 0x000fc60000410000 */
[----:B------:R-:W0:Y:S08]  /*17340*/  F2I.S8.NTZ R14, R14 ;  /* 0x0000000e000e7305 */ /* 0x000e300000202100 */
[----:B------:R-:W5:Y:S01]  /*17350*/  F2I.S8.NTZ R15, R15 ;  /* 0x0000000f000f7305 */ /* 0x000f620000202100 */
[----:B0-----:R-:W-:-:S07]  /*17360*/  PRMT R0, R14, 0x8880, RZ ;  /* 0x000088800e007816 */ /* 0x001fce00000000ff */
[----:B------:R-:W0:Y:S01]  /*17370*/  F2I.S8.NTZ R13, R13 ;  /* 0x0000000d000d7305 */ /* 0x000e220000202100 */
[----:B------:R-:W-:Y:S02]  /*17380*/  PRMT R0, R0, 0x7710, RZ ;  /* 0x0000771000007816 */ /* 0x000fe400000000ff */
[----:B-----5:R-:W-:-:S05]  /*17390*/  PRMT R3, R15, 0x8880, RZ ;  /* 0x000088800f037816 */ /* 0x020fca00000000ff */
[----:B------:R-:W5:Y:S01]  /*173a0*/  F2I.S8.NTZ R12, R12 ;  /* 0x0000000c000c7305 */ /* 0x000f620000202100 */
[----:B------:R-:W-:Y:S01]  /*173b0*/  IMAD.U32 R2, R0, 0x10000, RZ ;  /* 0x0001000000027824 */ /* 0x000fe200078e00ff */
[----:B------:R-:W-:-:S04]  /*173c0*/  PRMT R0, R3, 0x7710, RZ ;  /* 0x0000771003007816 */ /* 0x000fc800000000ff */
[----:B------:R-:W-:Y:S02]  /*173d0*/  LOP3.LUT R3, R2, 0xff0000, RZ, 0xc0, !PT ;  /* 0x00ff000002037812 */ /* 0x000fe400078ec0ff */
[----:B0-----:R-:W-:-:S03]  /*173e0*/  PRMT R13, R13, 0x8880, RZ ;  /* 0x000088800d0d7816 */ /* 0x001fc600000000ff */
[----:B------:R-:W-:Y:S01]  /*173f0*/  IMAD R3, R0, 0x1000000, R3 ;  /* 0x0100000000037824 */ /* 0x000fe200078e0203 */
[----:B------:R-:W-:Y:S02]  /*17400*/  PRMT R2, R13, 0x7710, RZ ;  /* 0x000077100d027816 */ /* 0x000fe400000000ff */
[----:B-----5:R-:W-:-:S04]  /*17410*/  PRMT R4, R12, 0x8880, RZ ;  /* 0x000088800c047816 */ /* 0x020fc800000000ff */
[----:B------:R-:W-:Y:S02]  /*17420*/  PRMT R0, R4, 0x7710, RZ ;  /* 0x0000771004007816 */ /* 0x000fe400000000ff */
[----:B------:R-:W-:Y:S02]  /*17430*/  LOP3.LUT R4, R2, 0xff, RZ, 0xc0, !PT ;  /* 0x000000ff02047812 */ /* 0x000fe400078ec0ff */
[----:B------:R-:W-:Y:S02]  /*17440*/  LOP3.LUT R5, R0, 0xff, RZ, 0xc0, !PT ;  /* 0x000000ff00057812 */ /* 0x000fe400078ec0ff */
[----:B------:R-:W-:Y:S02]  /*17450*/  LEA R4, R4, R3, 0x8 ;  /* 0x0000000304047211 */ /* 0x000fe400078e40ff */
[----:B----4-:R-:W-:-:S03]  /*17460*/  IADD3 R2, P0, PT, R18, UR4, RZ ;  /* 0x0000000412027c10 */ /* 0x010fc6000ff1e0ff */
[----:B------:R-:W-:Y:S01]  /*17470*/  IMAD.IADD R5, R4, 0x1, R5 ;  /* 0x0000000104057824 */ /* 0x000fe200078e0205 */
[----:B------:R-:W-:-:S05]  /*17480*/  LEA.HI.X.SX32 R3, R18, UR5, 0x1, P0 ;  /* 0x0000000512037c11 */ /* 0x000fca00080f0eff */
[----:B------:R-:W-:Y:S01]  /*17490*/  STG.E desc[UR36][R2.64], R5 ;  /* 0x0000000502007986 */ /* 0x000fe2000c101924 */
[----:B------:R-:W-:Y:S05]  /*174a0*/  EXIT ;  /* 0x000000000000794d */ /* 0x000fea0003800000 */
.L_x_1193:
[----:B------:R-:W0:Y:S01]  /*174b0*/  LDC.64 R2, c[0x0][0x380] ;  /* 0x0000e000ff027b82 */ /* 0x000e220000000a00 */
[----:B------:R-:W-:-:S04]  /*174c0*/  VIADD R5, R18, UR6 ;  /* 0x0000000612057c36 */ /* 0x000fc80008000000 */
[----:B0-----:R-:W-:-:S05]  /*174d0*/  IMAD.WIDE R2, R5, 0x4, R2 ;  /* 0x0000000405027825 */ /* 0x001fca00078e0202 */
[----:B------:R-:W-:Y:S01]  /*174e0*/  STG.E.128 desc[UR36][R2.64], R12 ;  /* 0x0000000c02007986 */ /* 0x000fe2000c101d24 */
[----:B------:R-:W-:Y:S05]  /*174f0*/  EXIT ;  /* 0x000000000000794d */ /* 0x000fea0003800000 */
.L_x_931:
[----:B------:R-:W-:Y:S01]  /*17500*/  IMAD.MOV.U32 R12, RZ, RZ, 0x10 ;  /* 0x00000010ff0c7424 */ /* 0x000fe200078e00ff */
[----:B------:R-:W-:Y:S01]  /*17510*/  MOV R15, 0xffffffff ;  /* 0xffffffff000f7802 */ /* 0x000fe20000000f00 */
[----:B------:R-:W-:-:S07]  /*17520*/  IMAD.MOV.U32 R11, RZ, RZ, 0x1f ;  /* 0x0000001fff0b7424 */ /* 0x000fce00078e00ff */
[----:B01----:R-:W-:Y:S05]  /*17530*/  WARPSYNC.COLLECTIVE R15, `(.L_x_1194) ;  /* 0x000000000f087348 */ /* 0x003fea0003c00000 */
[----:B------:R2:W3:Y:S02]  /*17540*/  SHFL.BFLY P6, R14, R13, R12, R11 ;  /* 0x0c00000c0d0e7389 */ /* 0x0004e400000c000b */
[----:B0123--:R-:W-:Y:S05]  /*17550*/  ENDCOLLECTIVE ;  /* 0x000000000000791b */ /* 0x00ffea0003800000 */
.L_x_1194:
[----:B------:R-:W-:Y:S02]  /*17560*/  IMAD.MOV.U32 R12, RZ, RZ, 0x8 ;  /* 0x00000008ff0c7424 */ /* 0x000fe400078e00ff */
[----:B------:R-:W-:-:S04]  /*17570*/  FADD.FTZ R0, R13, R14 ;  /* 0x0000000e0d007221 */ /* 0x000fc80000010000 */
[----:B------:R-:W-:-:S07]  /*17580*/  IMAD.MOV.U32 R13, RZ, RZ, R0 ;  /* 0x000000ffff0d7224 */ /* 0x000fce00078e0000 */
[----:B------:R-:W-:Y:S05]  /*17590*/  WARPSYNC.COLLECTIVE R15, `(.L_x_1195) ;  /* 0x000000000f087348 */ /* 0x000fea0003c00000 */
[----:B------:R0:W1:Y:S02]  /*175a0*/  SHFL.BFLY P6, R14, R13, R12, R11 ;  /* 0x0c00000c0d0e7389 */ /* 0x00006400000c000b */
[----:B01----:R-:W-:Y:S05]  /*175b0*/  ENDCOLLECTIVE ;  /* 0x000000000000791b */ /* 0x003fea0003800000 */
.L_x_1195:
[----:B------:R-:W-:Y:S02]  /*175c0*/  IMAD.MOV.U32 R12, RZ, RZ, 0x4 ;  /* 0x00000004ff0c7424 */ /* 0x000fe400078e00ff */
[----:B------:R-:W-:-:S04]  /*175d0*/  FADD.FTZ R3, R0, R14 ;  /* 0x0000000e00037221 */ /* 0x000fc80000010000 */
[----:B------:R-:W-:-:S07]  /*175e0*/  IMAD.MOV.U32 R13, RZ, RZ, R3 ;  /* 0x000000ffff0d7224 */ /* 0x000fce00078e0003 */
[----:B------:R-:W-:Y:S05]  /*175f0*/  WARPSYNC.COLLECTIVE R15, `(.L_x_1196) ;  /* 0x000000000f087348 */ /* 0x000fea0003c00000 */
[----:B------:R0:W1:Y:S02]  /*17600*/  SHFL.BFLY P6, R14, R13, R12, R11 ;  /* 0x0c00000c0d0e7389 */ /* 0x00006400000c000b */
[----:B01----:R-:W-:Y:S05]  /*17610*/  ENDCOLLECTIVE ;  /* 0x000000000000791b */ /* 0x003fea0003800000 */
.L_x_1196:
[----:B------:R-:W-:Y:S02]  /*17620*/  IMAD.MOV.U32 R12, RZ, RZ, 0x2 ;  /* 0x00000002ff0c7424 */ /* 0x000fe400078e00ff */
[----:B------:R-:W-:-:S05]  /*17630*/  FADD.FTZ R4, R3, R14 ;  /* 0x0000000e03047221 */ /* 0x000fca0000010000 */
[----:B------:R-:W-:-:S07]  /*17640*/  MOV R13, R4 ;  /* 0x00000004000d7202 */ /* 0x000fce0000000f00 */
[----:B------:R-:W-:Y:S05]  /*17650*/  WARPSYNC.COLLECTIVE R15, `(.L_x_1197) ;  /* 0x000000000f087348 */ /* 0x000fea0003c00000 */
[----:B------:R0:W1:Y:S02]  /*17660*/  SHFL.BFLY P6, R14, R13, R12, R11 ;  /* 0x0c00000c0d0e7389 */ /* 0x00006400000c000b */
[----:B01----:R-:W-:Y:S05]  /*17670*/  ENDCOLLECTIVE ;  /* 0x000000000000791b */ /* 0x003fea0003800000 */
.L_x_1197:
[----:B------:R-:W-:Y:S02]  /*17680*/  IMAD.MOV.U32 R12, RZ, RZ, 0x1 ;  /* 0x00000001ff0c7424 */ /* 0x000fe400078e00ff */
[----:B------:R-:W-:-:S04]  /*17690*/  FADD.FTZ R5, R4, R14 ;  /* 0x0000000e04057221 */ /* 0x000fc80000010000 */
[----:B------:R-:W-:-:S07]  /*176a0*/  IMAD.MOV.U32 R13, RZ, RZ, R5 ;  /* 0x000000ffff0d7224 */ /* 0x000fce00078e0005 */
[----:B------:R-:W-:Y:S05]  /*176b0*/  WARPSYNC.COLLECTIVE R15, `(.L_x_1198) ;  /* 0x000000000f087348 */ /* 0x000fea0003c00000 */
[----:B------:R0:W1:Y:S02]  /*176c0*/  SHFL.BFLY P6, R14, R13, R12, R11 ;  /* 0x0c00000c0d0e7389 */ /* 0x00006400000c000b */
[----:B01----:R-:W-:Y:S05]  /*176d0*/  ENDCOLLECTIVE ;  /* 0x000000000000791b */ /* 0x003fea0003800000 */
.L_x_1198:
[----:B------:R-:W-:Y:S05]  /*176e0*/  BRA `(.L_x_1199) ;  /* 0xfffffea800747947 */ /* 0x000fea000383ffff */
.L_x_1200:
        /* <DEDUP_REMOVED lines=9> */
.L_x_4059:


//--------------------- .text._ZN4mmha33masked_multihead_attention_kernelIfLi112ELi128ELi2ELi32ELi128ELb1ELb1EEEv26Multihead_attention_paramsIT_XT5_EE --------------------------
	.section	.text._ZN4mmha33masked_multihead_attention_kernelIfLi112ELi128ELi2ELi32ELi128ELb1ELb1EEEv26Multihead_attention_paramsIT_XT5_EE,"ax",@progbits
	.align	128
        .global         _ZN4mmha33masked_multihead_attention_kernelIfLi112ELi128ELi2ELi32ELi128ELb1ELb1EEEv26Multihead_attention_paramsIT_XT5_EE
        .type           _ZN4mmha33masked_multihead_attention_kernelIfLi112ELi128ELi2ELi32ELi128ELb1ELb1EEEv26Multihead_attention_paramsIT_XT5_EE,@function
        .size           _ZN4mmha33masked_multihead_attention_kernelIfLi112ELi128ELi2ELi32ELi128ELb1ELb1EEEv26Multihead_attention_paramsIT_XT5_EE,(.L_x_4060 - _ZN4mmha33masked_multihead_attention_kernelIfLi112ELi128ELi2ELi32ELi128ELb1ELb1EEEv26Multihead_attention_paramsIT_XT5_EE)
        .other          _ZN4mmha33masked_multihead_attention_kernelIfLi112ELi128ELi2ELi32ELi128ELb1ELb1EEEv26Multihead_attention_paramsIT_XT5_EE,@"STO_CUDA_ENTRY STV_DEFAULT"
_ZN4mmha33masked_multihead_attention_kernelIfLi112ELi128ELi2ELi32ELi128ELb1ELb1EEEv26Multihead_attention_paramsIT_XT5_EE:
.text._ZN4mmha33masked_multihead_attention_kernelIfLi112ELi128ELi2ELi32ELi128ELb1ELb1EEEv26Multihead_attention_paramsIT_XT5_EE:
[----:B------:R-:W0:Y:S01]  /*0000*/  LDC R1, c[0x0][0x37c] ;  /* 0x0000df00ff017b82 */ /* 0x000e220000000800 */
[----:B------:R-:W1:Y:S01]  /*0010*/  LDCU.64 UR4, c[0x0][0x490] ;  /* 0x00009200ff0477ac */ /* 0x000e620008000a00 */
[----:B------:R-:W2:Y:S01]  /*0020*/  S2R R25, SR_CTAID.Y ;  /* 0x0000000000197919 */ /* 0x000ea20000002600 */
[----:B------:R-:W3:Y:S01]  /*0030*/  LDCU.64 UR36, c[0x0][0x358] ;  /* 0x00006b00ff2477ac */ /* 0x000ee20008000a00 */
[----:B-1----:R-:W-:-:S04]  /*0040*/  UISETP.NE.U32.AND UP0, UPT, UR4, URZ, UPT ;  /* 0x000000ff0400728c */ /* 0x002fc8000bf05070 */
[----:B------:R-:W-:-:S09]  /*0050*/  UISETP.NE.AND.EX UP0, UPT, UR5, URZ, UPT, UP0 ;  /* 0x000000ff0500728c */ /* 0x000fd2000bf05300 */
[----:B---3--:R-:W-:Y:S05]  /*0060*/  BRA.U !UP0, `(.L_x_1201) ;  /* 0x0000000108147547 */ /* 0x008fea000b800000 */
[----:B--2---:R-:W-:-:S05]  /*0070*/  IADD3 R2, P0, PT, R25, UR4, RZ ;  /* 0x0000000419027c10 */ /* 0x004fca000ff1e0ff */
[----:B------:R-:W-:-:S05]  /*0080*/  IMAD.X R3, RZ, RZ, UR5, P0 ;  /* 0x00000005ff037e24 */ /* 0x000fca00080e06ff */
[----:B------:R-:W2:Y:S02]  /*0090*/  LDG.E.U8 R2, desc[UR36][R2.64] ;  /* 0x0000002402027981 */ /* 0x000ea4000c1e1100 */
[----:B--2---:R-:W-:-:S13]  /*00a0*/  ISETP.NE.AND P0, PT, R2, 0x1, PT ;  /* 0x000000010200780c */ /* 0x004fda0003f05270 */
[----:B------:R-:W-:Y:S05]  /*00b0*/  @!P0 EXIT ;  /* 0x000000000000894d */ /* 0x000fea0003800000 */
.L_x_1201:
[----:B------:R-:W1:Y:S08]  /*00c0*/  LDC R8, c[0x0][0x3f0] ;  /* 0x0000fc00ff087b82 */ /* 0x000e700000000800 */
[----:B------:R-:W3:Y:S08]  /*00d0*/  LDC.64 R10, c[0x0][0x460] ;  /* 0x00011800ff0a7b82 */ /* 0x000ef00000000a00 */
[----:B------:R-:W4:Y:S01]  /*00e0*/  LDC R21, c[0x0][0x40c] ;  /* 0x00010300ff157b82 */ /* 0x000f220000000800 */
[----:B-1----:R-:W-:Y:S01]  /*00f0*/  IABS R5, R8 ;  /* 0x0000000800057213 */ /* 0x002fe20000000000 */
[----:B------:R-:W1:Y:S06]  /*0100*/  S2R R18, SR_TID.X ;  /* 0x0000000000127919 */ /* 0x000e6c0000002100 */
[----:B------:R-:W0:Y:S01]  /*0110*/  LDC R14, c[0x0][0x3f8] ;  /* 0x0000fe00ff0e7b82 */ /* 0x000e220000000800 */
[----:B------:R-:W2:Y:S01]  /*0120*/  I2F.RP R0, R5 ;  /* 0x0000000500007306 */ /* 0x000ea20000209400 */
[----:B---3--:R-:W-:-:S04]  /*0130*/  ISETP.NE.U32.AND P0, PT, R10, RZ, PT ;  /* 0x000000ff0a00720c */ /* 0x008fc80003f05070 */
[----:B------:R-:W-:-:S04]  /*0140*/  ISETP.NE.AND.EX P0, PT, R11, RZ, PT, P0 ;  /* 0x000000ff0b00720c */ /* 0x000fc80003f05300 */
[----:B----4-:R-:W-:Y:S01]  /*0150*/  ISETP.EQ.AND P3, PT, R21, RZ, P0 ;  /* 0x000000ff1500720c */ /* 0x010fe20000762270 */
[----:B--2---:R-:W2:Y:S01]  /*0160*/  MUFU.RCP R0, R0 ;  /* 0x0000000000007308 */ /* 0x004ea20000001000 */
[----:B------:R-:W0:Y:S01]  /*0170*/  S2R R17, SR_CTAID.X ;  /* 0x0000000000117919 */ /* 0x000e220000002500 */
[----:B------:R-:W-:Y:S01]  /*0180*/  BSSY.RECONVERGENT B0, `(.L_x_1202) ;  /* 0x000003c000007945 */ /* 0x000fe20003800200 */
[----:B------:R-:W-:Y:S01]  /*0190*/  P2R R30, PR, RZ, 0x8 ;  /* 0x00000008ff1e7803 */ /* 0x000fe20000000000 */
[----:B--2---:R-:W-:-:S04]  /*01a0*/  VIADD R2, R0, 0xffffffe ;  /* 0x0ffffffe00027836 */ /* 0x004fc80000000000 */
[----:B------:R2:W3:Y:S02]  /*01b0*/  F2I.FTZ.U32.TRUNC.NTZ R3, R2 ;  /* 0x0000000200037305 */ /* 0x0004e4000021f000 */
[----:B--2---:R-:W-:Y:S02]  /*01c0*/  HFMA2 R2, -RZ, RZ, 0, 0 ;  /* 0x00000000ff027431 */ /* 0x004fe400000001ff */
[----:B---3--:R-:W-:-:S04]  /*01d0*/  IMAD.MOV R4, RZ, RZ, -R3 ;  /* 0x000000ffff047224 */ /* 0x008fc800078e0a03 */
[----:B------:R-:W-:Y:S01]  /*01e0*/  IMAD R7, R4, R5, RZ ;  /* 0x0000000504077224 */ /* 0x000fe200078e02ff */
[----:B------:R-:W-:-:S03]  /*01f0*/  IABS R4, R25 ;  /* 0x0000001900047213 */ /* 0x000fc60000000000 */
[----:B------:R-:W-:Y:S02]  /*0200*/  IMAD.HI.U32 R3, R3, R7, R2 ;  /* 0x0000000703037227 */ /* 0x000fe400078e0002 */
[----:B------:R-:W2:Y:S04]  /*0210*/  @P3 LDC.64 R6, c[0x0][0x460] ;  /* 0x00011800ff063b82 */ /* 0x000ea80000000a00 */
[----:B------:R-:W-:-:S04]  /*0220*/  IMAD.HI.U32 R3, R3, R4, RZ ;  /* 0x0000000403037227 */ /* 0x000fc800078e00ff */
[----:B------:R-:W-:-:S04]  /*0230*/  IMAD.MOV R0, RZ, RZ, -R3 ;  /* 0x000000ffff007224 */ /* 0x000fc800078e0a03 */
[----:B------:R-:W-:-:S05]  /*0240*/  IMAD R0, R5, R0, R4 ;  /* 0x0000000005007224 */ /* 0x000fca00078e0204 */
[----:B------:R-:W-:-:S13]  /*0250*/  ISETP.GT.U32.AND P1, PT, R5, R0, PT ;  /* 0x000000000500720c */ /* 0x000fda0003f24070 */
[----:B------:R-:W-:Y:S02]  /*0260*/  @!P1 IMAD.IADD R0, R0, 0x1, -R5 ;  /* 0x0000000100009824 */ /* 0x000fe400078e0a05 */
[----:B------:R-:W-:Y:S01]  /*0270*/  @!P1 VIADD R3, R3, 0x1 ;  /* 0x0000000103039836 */ /* 0x000fe20000000000 */
[----:B------:R-:W-:Y:S02]  /*0280*/  ISETP.NE.AND P1, PT, R8, RZ, PT ;  /* 0x000000ff0800720c */ /* 0x000fe40003f25270 */
[----:B------:R-:W-:Y:S02]  /*0290*/  ISETP.GE.U32.AND P0, PT, R0, R5, PT ;  /* 0x000000050000720c */ /* 0x000fe40003f06070 */
[----:B------:R-:W3:Y:S01]  /*02a0*/  LDC.64 R4, c[0x0][0x498] ;  /* 0x00012600ff047b82 */ /* 0x000ee20000000a00 */
[----:B------:R-:W-:-:S04]  /*02b0*/  LOP3.LUT R0, R25, R8, RZ, 0x3c, !PT ;  /* 0x0000000819007212 */ /* 0x000fc800078e3cff */
[----:B------:R-:W-:-:S03]  /*02c0*/  ISETP.GE.AND P2, PT, R0, RZ, PT ;  /* 0x000000ff0000720c */ /* 0x000fc60003f46270 */
[----:B------:R-:W4:Y:S03]  /*02d0*/  LDC R0, c[0x0][0x3e8] ;  /* 0x0000fa00ff007b82 */ /* 0x000f260000000800 */
[----:B------:R-:W-:-:S05]  /*02e0*/  @P0 IADD3 R3, PT, PT, R3, 0x1, RZ ;  /* 0x0000000103030810 */ /* 0x000fca0007ffe0ff */
[----:B------:R-:W-:-:S04]  /*02f0*/  IMAD.MOV.U32 R31, RZ, RZ, R3 ;  /* 0x000000ffff1f7224 */ /* 0x000fc800078e0003 */
[----:B------:R-:W-:Y:S01]  /*0300*/  @!P2 IMAD.MOV R31, RZ, RZ, -R31 ;  /* 0x000000ffff1fa224 */ /* 0x000fe200078e0a1f */
[----:B------:R-:W-:Y:S01]  /*0310*/  @!P1 LOP3.LUT R31, RZ, R8, RZ, 0x33, !PT ;  /* 0x00000008ff1f9212 */ /* 0x000fe200078e33ff */
[----:B---3--:R-:W-:-:S04]  /*0320*/  IMAD.WIDE.U32 R4, R25, 0x4, R4 ;  /* 0x0000000419047825 */ /* 0x008fc800078e0004 */
[----:B--2---:R-:W-:Y:S01]  /*0330*/  @P3 IMAD.WIDE R6, R31, 0x4, R6 ;  /* 0x000000041f063825 */ /* 0x004fe200078e0206 */
[----:B------:R2:W5:Y:S04]  /*0340*/  LDG.E R16, desc[UR36][R4.64] ;  /* 0x0000002404107981 */ /* 0x000568000c1e1900 */
[----:B------:R2:W5:Y:S01]  /*0350*/  @P3 LDG.E R2, desc[UR36][R6.64] ;  /* 0x0000002406023981 */ /* 0x000562000c1e1900 */
[----:B----4-:R-:W-:Y:S01]  /*0360*/  ISETP.NE.AND P0, PT, R0, RZ, PT ;  /* 0x000000ff0000720c */ /* 0x010fe20003f05270 */
[----:B0-----:R-:W-:Y:S01]  /*0370*/  IMAD R19, R25, R14, R17 ;  /* 0x0000000e19137224 */ /* 0x001fe200078e0211 */
[----:B-1----:R-:W-:Y:S02]  /*0380*/  ISETP.GT.U32.AND P2, PT, R18, 0x1b, PT ;  /* 0x0000001b1200780c */ /* 0x002fe40003f44070 */
[----:B------:R-:W-:-:S02]  /*0390*/  CS2R R42, SRZ ;  /* 0x00000000002a7805 */ /* 0x000fc4000001ff00 */
[----:B------:R-:W-:Y:S01]  /*03a0*/  CS2R R40, SRZ ;  /* 0x0000000000287805 */ /* 0x000fe2000001ff00 */
[----:B------:R-:W-:-:S06]  /*03b0*/  IMAD.SHL.U32 R22, R18, 0x4, RZ ;  /* 0x0000000412167824 */ /* 0x000fcc00078e00ff */
[----:B------:R-:W-:Y:S02]  /*03c0*/  @P0 IMAD R0, R25, R0, RZ ;  /* 0x0000000019000224 */ /* 0x000fe400078e02ff */
[----:B------:R-:W-:Y:S02]  /*03d0*/  @!P0 IMAD R3, R19, 0x70, RZ ;  /* 0x0000007013038824 */ /* 0x000fe400078e02ff */
[----:B------:R-:W-:Y:S01]  /*03e0*/  @P0 IMAD R3, R17, 0x70, R0 ;  /* 0x0000007011030824 */ /* 0x000fe200078e0200 */
        /* <DEDUP_REMOVED lines=21> */
.L_x_1203:
[----:B------:R-:W-:Y:S05]  /*0540*/  BSYNC.RECONVERGENT B0 ;  /* 0x0000000000007941 */ /* 0x000fea0003800200 */
.L_x_1202:
[----:B------:R-:W1:Y:S01]  /*0550*/  LDCU.64 UR6, c[0x0][0x3a0] ;  /* 0x00007400ff0677ac */ /* 0x000e620008000a00 */
[----:B------:R-:W2:Y:S01]  /*0560*/  LDC R29, c[0x0][0x3f4] ;  /* 0x0000fd00ff1d7b82 */ /* 0x000ea20000000800 */
[----:B------:R-:W-:Y:S01]  /*0570*/  ISETP.GT.U32.OR P3, PT, R18, 0x1f, !P3 ;  /* 0x0000001f1200780c */ /* 0x000fe20005f64470 */
[----:B-----5:R-:W-:Y:S01]  /*0580*/  VIADD R23, R16, 0xffffffff ;  /* 0xffffffff10177836 */ /* 0x020fe20000000000 */
[----:B------:R-:W3:Y:S01]  /*0590*/  LDCU.64 UR4, c[0x0][0x390] ;  /* 0x00007200ff0477ac */ /* 0x000ee20008000a00 */
[----:B------:R-:W-:Y:S01]  /*05a0*/  IMAD R24, R19, 0x70, RZ ;  /* 0x0000007013187824 */ /* 0x000fe200078e02ff */
[----:B------:R-:W-:Y:S02]  /*05b0*/  CS2R R38, SRZ ;  /* 0x0000000000267805 */ /* 0x000fe4000001ff00 */
[----:B------:R-:W-:Y:S02]  /*05c0*/  CS2R R36, SRZ ;  /* 0x0000000000247805 */ /* 0x000fe4000001ff00 */
[----:B------:R-:W-:Y:S01]  /*05d0*/  CS2R R34, SRZ ;  /* 0x0000000000227805 */ /* 0x000fe2000001ff00 */
[----:B------:R-:W4:Y:S01]  /*05e0*/  @!P2 LDC.64 R4, c[0x0][0x3b8] ;  /* 0x0000ee00ff04ab82 */ /* 0x000f220000000a00 */
[----:B------:R-:W-:-:S02]  /*05f0*/  CS2R R32, SRZ ;  /* 0x0000000000207805 */ /* 0x000fc4000001ff00 */
[----:B------:R-:W-:Y:S02]  /*0600*/  CS2R R46, SRZ ;  /* 0x00000000002e7805 */ /* 0x000fe4000001ff00 */
[----:B------:R-:W-:-:S03]  /*0610*/  CS2R R44, SRZ ;  /* 0x00000000002c7805 */ /* 0x000fc6000001ff00 */
[----:B------:R-:W0:Y:S01]  /*0620*/  @!P3 LDC.64 R10, c[0x0][0x450] ;  /* 0x00011400ff0abb82 */ /* 0x000e220000000a00 */
[----:B-1----:R-:W-:-:S04]  /*0630*/  ISETP.NE.U32.AND P1, PT, RZ, UR6, PT ;  /* 0x00000006ff007c0c */ /* 0x002fc8000bf25070 */
[----:B------:R-:W-:Y:S02]  /*0640*/  ISETP.NE.AND.EX P1, PT, RZ, UR7, PT, P1 ;  /* 0x00000007ff007c0c */ /* 0x000fe4000bf25310 */
[----:B---3--:R-:W-:Y:S01]  /*0650*/  ISETP.NE.U32.AND P0, PT, RZ, UR4, PT ;  /* 0x00000004ff007c0c */ /* 0x008fe2000bf05070 */
[CC--:B--2---:R-:W-:Y:S01]  /*0660*/  @!P2 IMAD R0, R18.reuse, R29.reuse, R23 ;  /* 0x0000001d1200a224 */ /* 0x0c4fe200078e0217 */
[----:B------:R-:W-:Y:S01]  /*0670*/  ISETP.GT.U32.OR P1, PT, R18, 0x1b, !P1 ;  /* 0x0000001b1200780c */ /* 0x000fe20004f24470 */
[----:B------:R-:W1:Y:S01]  /*0680*/  LDC.64 R26, c[0x0][0x418] ;  /* 0x00010600ff1a7b82 */ /* 0x000e620000000a00 */
[----:B------:R-:W-:Y:S01]  /*0690*/  ISETP.NE.AND.EX P0, PT, RZ, UR5, PT, P0 ;  /* 0x00000005ff007c0c */ /* 0x000fe2000bf05300 */
[----:B------:R-:W-:Y:S01]  /*06a0*/  @!P2 IMAD.SHL.U32 R3, R0, 0x4, RZ ;  /* 0x000000040003a824 */ /* 0x000fe200078e00ff */
[----:B------:R-:W-:Y:S01]  /*06b0*/  ISETP.NE.OR P4, PT, R21, RZ, P1 ;  /* 0x000000ff1500720c */ /* 0x000fe20000f85670 */
[----:B------:R-:W-:Y:S01]  /*06c0*/  @!P3 IMAD R0, R2, R14, RZ ;  /* 0x0000000e0200b224 */ /* 0x000fe200078e02ff */
[----:B------:R-:W-:Y:S01]  /*06d0*/  ISETP.GT.U32.OR P0, PT, R18, 0x1b, !P0 ;  /* 0x0000001b1200780c */ /* 0x000fe20004704470 */
[-C--:B------:R-:W-:Y:S01]  /*06e0*/  @!P2 IMAD R13, R24, R29.reuse, R3 ;  /* 0x0000001d180da224 */ /* 0x080fe200078e0203 */
[----:B------:R-:W-:Y:S01]  /*06f0*/  IABS R20, R29 ;  /* 0x0000001d00147213 */ /* 0x000fe20000000000 */
[----:B------:R-:W-:Y:S01]  /*0700*/  IMAD R3, R17, 0x70, R22 ;  /* 0x0000007011037824 */ /* 0x000fe200078e0216 */
[----:B------:R-:W2:Y:S01]  /*0710*/  LDCU.U8 UR4, c[0x0][0x404] ;  /* 0x00008080ff0477ac */ /* 0x000ea20008000000 */
[----:B----4-:R-:W-:-:S04]  /*0720*/  @!P2 IMAD.WIDE R4, R13, 0x4, R4 ;  /* 0x000000040d04a825 */ /* 0x010fc800078e0204 */
[----:B------:R-:W-:Y:S01]  /*0730*/  @!P3 IMAD R15, R0, 0x70, R3 ;  /* 0x00000070000fb824 */ /* 0x000fe200078e0203 */
[----:B------:R3:W4:Y:S01]  /*0740*/  @!P2 LDG.E.128 R36, desc[UR36][R4.64] ;  /* 0x000000240424a981 */ /* 0x000722000c1e1d00 */
[----:B------:R-:W2:Y:S08]  /*0750*/  @!P4 LDC.64 R8, c[0x0][0x3a0] ;  /* 0x0000e800ff08cb82 */ /* 0x000eb00000000a00 */
[----:B0-----:R-:W0:Y:S01]  /*0760*/  @!P0 LDC.64 R6, c[0x0][0x390] ;  /* 0x0000e400ff068b82 */ /* 0x001e220000000a00 */
[----:B------:R-:W-:Y:S01]  /*0770*/  @!P3 IMAD.WIDE R10, R15, 0x4, R10 ;  /* 0x000000040f0ab825 */ /* 0x000fe200078e020a */
[----:B-1----:R-:W-:-:S04]  /*0780*/  ISETP.NE.U32.AND P1, PT, R26, RZ, PT ;  /* 0x000000ff1a00720c */ /* 0x002fc80003f25070 */
[----:B------:R-:W4:Y:S01]  /*0790*/  @!P3 LDG.E.128 R48, desc[UR36][R10.64] ;  /* 0x000000240a30b981 */ /* 0x000f22000c1e1d00 */
[----:B------:R-:W1:Y:S01]  /*07a0*/  I2F.RP R0, R20 ;  /* 0x0000001400007306 */ /* 0x000e620000209400 */
[----:B---3--:R-:W-:Y:S01]  /*07b0*/  IMAD.MOV.U32 R4, RZ, RZ, RZ ;  /* 0x000000ffff047224 */ /* 0x008fe200078e00ff */
[----:B------:R-:W-:Y:S01]  /*07c0*/  ISETP.NE.AND.EX P1, PT, R27, RZ, PT, P1 ;  /* 0x000000ff1b00720c */ /* 0x000fe20003f25310 */
[----:B--2---:R-:W-:-:S05]  /*07d0*/  @!P4 IMAD.WIDE.U32 R8, R3, 0x4, R8 ;  /* 0x000000040308c825 */ /* 0x004fca00078e0008 */
[----:B------:R-:W4:Y:S01]  /*07e0*/  @!P4 LDG.E.128 R32, desc[UR36][R8.64] ;  /* 0x000000240820c981 */ /* 0x000f22000c1e1d00 */
[----:B0-----:R-:W-:Y:S01]  /*07f0*/  @!P0 IMAD.WIDE.U32 R6, R3, 0x4, R6 ;  /* 0x0000000403068825 */ /* 0x001fe200078e0006 */
[----:B-1----:R-:W0:Y:S01]  /*0800*/  MUFU.RCP R0, R0 ;  /* 0x0000000000007308 */ /* 0x002e220000001000 */
[----:B------:R-:W-:-:S04]  /*0810*/  IABS R27, R23 ;  /* 0x00000017001b7213 */ /* 0x000fc80000000000 */
[----:B------:R-:W1:Y:S01]  /*0820*/  @P1 LDC.64 R12, c[0x0][0x418] ;  /* 0x00010600ff0c1b82 */ /* 0x000e620000000a00 */
[----:B------:R2:W3:Y:S01]  /*0830*/  @!P0 LDG.E.128 R44, desc[UR36][R6.64] ;  /* 0x00000024062c8981 */ /* 0x0004e2000c1e1d00 */
[----:B0-----:R-:W-:-:S04]  /*0840*/  IADD3 R3, PT, PT, R0, 0xffffffe, RZ ;  /* 0x0ffffffe00037810 */ /* 0x001fc80007ffe0ff */
[----:B------:R0:W2:Y:S02]  /*0850*/  F2I.FTZ.U32.TRUNC.NTZ R5, R3 ;  /* 0x0000000300057305 */ /* 0x0000a4000021f000 */
[----:B0-----:R-:W0:Y:S01]  /*0860*/  LDC R3, c[0x0][0x400] ;  /* 0x00010000ff037b82 */ /* 0x001e220000000800 */
[----:B--2---:R-:W-:-:S04]  /*0870*/  IMAD.MOV R7, RZ, RZ, -R5 ;  /* 0x000000ffff077224 */ /* 0x004fc800078e0a05 */
[----:B------:R-:W-:-:S04]  /*0880*/  IMAD R7, R7, R20, RZ ;  /* 0x0000001407077224 */ /* 0x000fc800078e02ff */
[----:B------:R-:W-:-:S06]  /*0890*/  IMAD.HI.U32 R4, R5, R7, R4 ;  /* 0x0000000705047227 */ /* 0x000fcc00078e0004 */
[----:B------:R-:W-:-:S04]  /*08a0*/  IMAD.HI.U32 R4, R4, R27, RZ ;  /* 0x0000001b04047227 */ /* 0x000fc800078e00ff */
[----:B------:R-:W-:-:S04]  /*08b0*/  IMAD.MOV R4, RZ, RZ, -R4 ;  /* 0x000000ffff047224 */ /* 0x000fc800078e0a04 */
[----:B------:R-:W-:-:S05]  /*08c0*/  IMAD R27, R20, R4, R27 ;  /* 0x00000004141b7224 */ /* 0x000fca00078e021b */
[----:B------:R-:W-:-:S13]  /*08d0*/  ISETP.GT.U32.AND P0, PT, R20, R27, PT ;  /* 0x0000001b1400720c */ /* 0x000fda0003f04070 */
[----:B------:R-:W-:-:S04]  /*08e0*/  @!P0 IADD3 R27, PT, PT, R27, -R20, RZ ;  /* 0x800000141b1b8210 */ /* 0x000fc80007ffe0ff */
[----:B------:R-:W-:Y:S01]  /*08f0*/  ISETP.GT.U32.AND P0, PT, R20, R27, PT ;  /* 0x0000001b1400720c */ /* 0x000fe20003f04070 */
[----:B------:R-:W-:Y:S02]  /*0900*/  IMAD.MOV.U32 R26, RZ, RZ, RZ ;  /* 0x000000ffff1a7224 */ /* 0x000fe400078e00ff */
[----:B-1----:R-:W-:Y:S01]  /*0910*/  @P1 IMAD.WIDE.U32 R12, R25, 0x4, R12 ;  /* 0x00000004190c1825 */ /* 0x002fe200078e000c */
[----:B------:R-:W-:-:S04]  /*0920*/  ISETP.GE.AND P4, PT, R23, RZ, PT ;  /* 0x000000ff1700720c */ /* 0x000fc80003f86270 */
[----:B------:R1:W5:Y:S01]  /*0930*/  @P1 LDG.E R26, desc[UR36][R12.64] ;  /* 0x000000240c1a1981 */ /* 0x000362000c1e1900 */
[----:B------:R-:W-:-:S04]  /*0940*/  ISETP.NE.AND P1, PT, R21, RZ, PT ;  /* 0x000000ff1500720c */ /* 0x000fc80003f25270 */
[----:B------:R-:W-:Y:S01]  /*0950*/  @!P0 IMAD.IADD R27, R27, 0x1, -R20 ;  /* 0x000000011b1b8824 */ /* 0x000fe200078e0a14 */
[----:B------:R-:W-:Y:S02]  /*0960*/  ISETP.NE.AND P0, PT, RZ, UR4, PT ;  /* 0x00000004ff007c0c */ /* 0x000fe4000bf05270 */
[----:B------:R-:W-:Y:S02]  /*0970*/  ISETP.NE.AND P2, PT, R29, RZ, PT ;  /* 0x000000ff1d00720c */ /* 0x000fe40003f45270 */
[----:B0-----:R-:W-:Y:S01]  /*0980*/  ISETP.LT.OR P0, PT, R3, 0x1, P0 ;  /* 0x000000010300780c */ /* 0x001fe20000701670 */
[----:B------:R-:W-:Y:S01]  /*0990*/  IMAD R25, R25, R29, RZ ;  /* 0x0000001d19197224 */ /* 0x000fe200078e02ff */
[----:B------:R-:W-:Y:S01]  /*09a0*/  BSSY.RECONVERGENT B6, `(.L_x_1204) ;  /* 0x0000123000067945 */ /* 0x000fe20003800200 */
[----:B------:R-:W-:Y:S02]  /*09b0*/  @!P4 IMAD.MOV R27, RZ, RZ, -R27 ;  /* 0x000000ffff1bc224 */ /* 0x000fe400078e0a1b */
[----:B------:R-:W-:Y:S01]  /*09c0*/  IMAD R31, R31, R14, RZ ;  /* 0x0000000e1f1f7224 */ /* 0x000fe200078e02ff */
[----:B------:R-:W-:-:S05]  /*09d0*/  SHF.R.S32.HI R28, RZ, 0x1f, R25 ;  /* 0x0000001fff1c7819 */ /* 0x000fca0000011419 */
[-C--:B------:R-:W-:Y:S02]  /*09e0*/  @!P2 LOP3.LUT R27, RZ, R29.reuse, RZ, 0x33, !PT ;  /* 0x0000001dff1ba212 */ /* 0x080fe400078e33ff */
[----:B------:R-:W-:Y:S01]  /*09f0*/  VIADDMNMX R29, R16, -R29, RZ, !PT ;  /* 0x8000001d101d7246 */ /* 0x000fe200078001ff */
[----:B----4-:R-:W-:Y:S01]  /*0a00*/  @!P1 FADD.FTZ R36, R36, R32 ;  /* 0x0000002024249221 */ /* 0x010fe20000010000 */
[----:B------:R-:W-:Y:S01]  /*0a10*/  @!P1 FADD.FTZ R37, R37, R33 ;  /* 0x0000002125259221 */ /* 0x000fe20000010000 */
[----:B------:R-:W-:Y:S01]  /*0a20*/  @!P1 FADD.FTZ R38, R38, R34 ;  /* 0x0000002226269221 */ /* 0x000fe20000010000 */
[----:B------:R-:W-:Y:S01]  /*0a30*/  @!P1 FADD.FTZ R39, R39, R35 ;  /* 0x0000002327279221 */ /* 0x000fe20000010000 */
[----:B------:R-:W-:Y:S01]  /*0a40*/  @!P3 FMUL.FTZ R36, R36, R48 ;  /* 0x000000302424b220 */ /* 0x000fe20000410000 */
[----:B------:R-:W-:Y:S01]  /*0a50*/  @!P3 FMUL.FTZ R37, R37, R49 ;  /* 0x000000312525b220 */ /* 0x000fe20000410000 */
[----:B------:R-:W-:Y:S01]  /*0a60*/  @!P3 FMUL.FTZ R38, R38, R50 ;  /* 0x000000322626b220 */ /* 0x000fe20000410000 */
[----:B------:R-:W-:Y:S01]  /*0a70*/  @!P3 FMUL.FTZ R39, R39, R51 ;  /* 0x000000332727b220 */ /* 0x000fe20000410000 */
[----:B---3--:R-:W-:Y:S01]  /*0a80*/  FADD.FTZ R40, R44, R40 ;  /* 0x000000282c287221 */ /* 0x008fe20000010000 */
[----:B------:R-:W-:Y:S01]  /*0a90*/  FADD.FTZ R41, R45, R41 ;  /* 0x000000292d297221 */ /* 0x000fe20000010000 */
[----:B------:R-:W-:Y:S01]  /*0aa0*/  FADD.FTZ R42, R46, R42 ;  /* 0x0000002a2e2a7221 */ /* 0x000fe20000010000 */
[----:B------:R-:W-:Y:S01]  /*0ab0*/  FADD.FTZ R43, R47, R43 ;  /* 0x0000002b2f2b7221 */ /* 0x000fe20000010000 */
[----:B-1----:R-:W-:Y:S06]  /*0ac0*/  @P0 BRA `(.L_x_1205) ;  /* 0x00000004002c0947 */ /* 0x002fec0003800000 */
[----:B------:R-:W-:Y:S05]  /*0ad0*/  @P1 BRA `(.L_x_1206) ;  /* 0x0000000000a81947 */ /* 0x000fea0003800000 */
[----:B------:R-:W-:-:S13]  /*0ae0*/  ISETP.GE.AND P0, PT, R22, R3, PT ;  /* 0x000000031600720c */ /* 0x000fda0003f06270 */
[----:B------:R-:W-:Y:S05]  /*0af0*/  @P0 BRA `(.L_x_1207) ;  /* 0x0000001000340947 */ /* 0x000fea0003800000 */
[----:B------:R-:W-:Y:S01]  /*0b00*/  I2FP.F32.U32 R3, R3 ;  /* 0x0000000300037245 */ /* 0x000fe20000201000 */
[----:B------:R-:W-:-:S05]  /*0b10*/  VIADD R0, R22, 0x2 ;  /* 0x0000000216007836 */ /* 0x000fca0000000000 */
[----:B------:R-:W0:Y:S01]  /*0b20*/  MUFU.RCP R3, R3 ;  /* 0x0000000300037308 */ /* 0x000e220000001000 */
[----:B------:R-:W-:-:S05]  /*0b30*/  I2FP.F32.U32 R0, R0 ;  /* 0x0000000000007245 */ /* 0x000fca0000201000 */
[----:B0-----:R-:W-:Y:S01]  /*0b40*/  FMUL.FTZ R4, R0, R3 ;  /* 0x0000000300047220 */ /* 0x001fe20000410000 */
[----:B------:R-:W-:-:S03]  /*0b50*/  I2FP.F32.U32 R0, R22 ;  /* 0x0000001600007245 */ /* 0x000fc60000201000 */
[----:B------:R-:W-:Y:S02]  /*0b60*/  FMUL.FTZ R5, R4, 13.28771209716796875 ;  /* 0x41549a7804057820 */ /* 0x000fe40000410000 */
[----:B------:R-:W-:-:S04]  /*0b70*/  FMUL.FTZ R0, R0, R3 ;  /* 0x0000000300007220 */ /* 0x000fc80000410000 */
[----:B------:R-:W0:Y:S01]  /*0b80*/  MUFU.EX2 R5, -R5 ;  /* 0x8000000500057308 */ /* 0x000e220000000800 */
[----:B------:R-:W-:Y:S01]  /*0b90*/  FMUL.FTZ R4, R0, 13.28771209716796875 ;  /* 0x41549a7800047820 */ /* 0x000fe20000410000 */
[----:B-----5:R-:W-:-:S04]  /*0ba0*/  IADD3 R0, PT, PT, -R26, R21, RZ ;  /* 0x000000151a007210 */ /* 0x020fc80007ffe1ff */
[----:B------:R-:W-:Y:S02]  /*0bb0*/  I2FP.F32.S32 R0, R0 ;  /* 0x0000000000007245 */ /* 0x000fe40000201400 */
[----:B------:R-:W1:Y:S03]  /*0bc0*/  MUFU.EX2 R7, -R4 ;  /* 0x8000000400077308 */ /* 0x000e660000000800 */
[----:B0-----:R-:W-:-:S04]  /*0bd0*/  FMUL.FTZ R3, R0, R5 ;  /* 0x0000000500037220 */ /* 0x001fc80000410000 */
[----:B------:R-:W-:Y:S01]  /*0be0*/  FMUL.RZ R13, R3, 0.15915493667125701904 ;  /* 0x3e22f983030d7820 */ /* 0x000fe2000040c000 */
[----:B-1----:R-:W-:-:S03]  /*0bf0*/  FMUL.FTZ R0, R0, R7 ;  /* 0x0000000700007220 */ /* 0x002fc60000410000 */
[----:B------:R-:W0:Y:S01]  /*0c00*/  MUFU.SIN R6, R13 ;  /* 0x0000000d00067308 */ /* 0x000e220000000400 */
[----:B------:R-:W-:-:S07]  /*0c10*/  FMUL.RZ R11, R0, 0.15915493667125701904 ;  /* 0x3e22f983000b7820 */ /* 0x000fce000040c000 */
        /* <DEDUP_REMOVED lines=22> */
.L_x_1206:
[----:B------:R-:W-:-:S13]  /*0d80*/  ISETP.GE.AND P0, PT, R22, R3, PT ;  /* 0x000000031600720c */ /* 0x000fda0003f06270 */
[----:B------:R-:W-:Y:S05]  /*0d90*/  @P0 BRA `(.L_x_1207) ;  /* 0x0000000c008c0947 */ /* 0x000fea0003800000 */
[----:B------:R-:W-:Y:S01]  /*0da0*/  I2FP.F32.U32 R3, R3 ;  /* 0x0000000300037245 */ /* 0x000fe20000201000 */
[----:B------:R-:W-:Y:S01]  /*0db0*/  VIADD R0, R22, 0x2 ;  /* 0x0000000216007836 */ /* 0x000fe20000000000 */
[----:B-----5:R-:W-:-:S04]  /*0dc0*/  IADD3 R21, PT, PT, -R26, R21, RZ ;  /* 0x000000151a157210 */ /* 0x020fc80007ffe1ff */
        /* <DEDUP_REMOVED lines=27> */
.L_x_1205:
        /* <DEDUP_REMOVED lines=10> */
[----:B0-----:R-:W-:-:S02]  /*1020*/  VIADD R4, R0, 0xffffffe ;  /* 0x0ffffffe00047836 */ /* 0x001fc40000000000 */
[----:B------:R-:W-:-:S04]  /*1030*/  IMAD.MOV R0, RZ, RZ, -R10 ;  /* 0x000000ffff007224 */ /* 0x000fc800078e0a0a */
[----:B------:R0:W1:Y:S02]  /*1040*/  F2I.FTZ.U32.TRUNC.NTZ R5, R4 ;  /* 0x0000000400057305 */ /* 0x000064000021f000 */
[----:B0-----:R-:W-:Y:S01]  /*1050*/  MOV R4, RZ ;  /* 0x000000ff00047202 */ /* 0x001fe20000000f00 */
[----:B-1----:R-:W-:-:S04]  /*1060*/  IMAD.MOV R6, RZ, RZ, -R5 ;  /* 0x000000ffff067224 */ /* 0x002fc800078e0a05 */
        /* <DEDUP_REMOVED lines=31> */
[----:B0-----:R-:W-:Y:S01]  /*1260*/  MOV R4, UR4 ;  /* 0x0000000400047c02 */ /* 0x001fe20008000f00 */
[----:B------:R-:W-:-:S02]  /*1270*/  IMAD.U32 R5, RZ, RZ, UR5 ;  /* 0x00000005ff057e24 */ /* 0x000fc4000f8e00ff */
[----:B---3--:R-:W-:Y:S02]  /*1280*/  IMAD.U32 R6, RZ, RZ, UR6 ;  /* 0x00000006ff067e24 */ /* 0x008fe4000f8e00ff */
[----:B------:R-:W-:Y:S01]  /*1290*/  IMAD.U32 R7, RZ, RZ, UR7 ;  /* 0x00000007ff077e24 */ /* 0x000fe2000f8e00ff */
[----:B----4-:R-:W-:Y:S01]  /*12a0*/  MOV R10, UR8 ;  /* 0x00000008000a7c02 */ /* 0x010fe20008000f00 */
[----:B-1----:R-:W-:-:S07]  /*12b0*/  IMAD.U32 R11, RZ, RZ, UR9 ;  /* 0x00000009ff0b7e24 */ /* 0x002fce000f8e00ff */
[----:B------:R-:W-:-:S07]  /*12c0*/  LEPC R20, `(.L_x_1208) ;  /* 0x000000001014794e */ /* 0x000fce0000000000 */
[----:B--2--5:R-:W-:Y:S05]  /*12d0*/  CALL.ABS.NOINC R14 ;  /* 0x000000000e007343 */ /* 0x024fea0003c00000 */
.L_x_1208:
        /* <DEDUP_REMOVED lines=13> */
[----:B------:R-:W-:-:S05]  /*13b0*/  @!P0 LEA R5, R5, R3, 0x2 ;  /* 0x0000000305058211 */ /* 0x000fca00078e10ff */
[----:B------:R1:W-:Y:S02]  /*13c0*/  @!P0 STS.128 [R5], R36 ;  /* 0x0000002405008388 */ /* 0x0003e40000000c00 */
.L_x_1209:
        /* <DEDUP_REMOVED lines=25> */
[----:B------:R-:W-:-:S03]  /*1560*/  SHF.L.U32 R4, R4, 0x1, RZ ;  /* 0x0000000104047819 */ /* 0x000fc600000006ff */
[----:B------:R0:W2:Y:S01]  /*1570*/  LDS R38, [R47+0x4] ;  /* 0x000004002f267984 */ /* 0x0000a20000000800 */
[----:B------:R-:W-:-:S03]  /*1580*/  LOP3.LUT R7, R4, 0xfffffffc, RZ, 0xc0, !PT ;  /* 0xfffffffc04077812 */ /* 0x000fc600078ec0ff */
[----:B------:R0:W3:Y:S01]  /*1590*/  LDS R37, [R48] ;  /* 0x0000000030257984 */ /* 0x0000e20000000800 */
[----:B------:R-:W-:-:S03]  /*15a0*/  ISETP.GE.AND P0, PT, R7, R9, PT ;  /* 0x000000090700720c */ /* 0x000fc60003f06270 */
[----:B------:R0:W4:Y:S10]  /*15b0*/  LDS R39, [R48+0x4] ;  /* 0x0000040030277984 */ /* 0x0001340000000800 */
[----:B0-----:R-:W-:Y:S05]  /*15c0*/  @P0 BRA `(.L_x_1215) ;  /* 0x00000000009c0947 */ /* 0x001fea0003800000 */
[----:B------:R-:W-:Y:S01]  /*15d0*/  I2FP.F32.S32 R5, R9 ;  /* 0x0000000900057245 */ /* 0x000fe20000201400 */
[----:B------:R-:W-:Y:S02]  /*15e0*/  VIADD R4, R7, 0x2 ;  /* 0x0000000207047836 */ /* 0x000fe40000000000 */
[----:B-----5:R-:W-:-:S03]  /*15f0*/  IMAD.IADD R11, R11, 0x1, -R26 ;  /* 0x000000010b0b7824 */ /* 0x020fc600078e0a1a */
[----:B------:R-:W0:Y:S01]  /*1600*/  MUFU.RCP R5, R5 ;  /* 0x0000000500057308 */ /* 0x000e220000001000 */
[----:B------:R-:W-:Y:S02]  /*1610*/  I2FP.F32.S32 R4, R4 ;  /* 0x0000000400047245 */ /* 0x000fe40000201400 */
[----:B------:R-:W-:-:S03]  /*1620*/  I2FP.F32.S32 R11, R11 ;  /* 0x0000000b000b7245 */ /* 0x000fc60000201400 */
[----:B0-----:R-:W-:Y:S01]  /*1630*/  FMUL.FTZ R6, R4, R5 ;  /* 0x0000000504067220 */ /* 0x001fe20000410000 */
[----:B------:R-:W-:-:S03]  /*1640*/  I2FP.F32.S32 R4, R7 ;  /* 0x0000000700047245 */ /* 0x000fc60000201400 */
        /* <DEDUP_REMOVED lines=10> */
[----:B------:R-:W1:Y:S08]  /*16f0*/  MUFU.COS R8, R15 ;  /* 0x0000000f00087308 */ /* 0x000e700000000000 */
[----:B------:R-:W3:Y:S01]  /*1700*/  MUFU.SIN R6, R13 ;  /* 0x0000000d00067308 */ /* 0x000ee20000000400 */
[-C--:B0-----:R-:W-:Y:S01]  /*1710*/  FMUL.FTZ R7, R43, R9.reuse ;  /* 0x000000092b077220 */ /* 0x081fe20000410000 */
[-C--:B----4-:R-:W-:Y:S01]  /*1720*/  FMUL.FTZ R11, R39, R9.reuse ;  /* 0x00000009270b7220 */ /* 0x090fe20000410000 */
[-C--:B------:R-:W-:Y:S01]  /*1730*/  FMUL.FTZ R12, R42, R9.reuse ;  /* 0x000000092a0c7220 */ /* 0x080fe20000410000 */
[----:B--2---:R-:W-:-:S04]  /*1740*/  FMUL.FTZ R14, R38, R9 ;  /* 0x00000009260e7220 */ /* 0x004fc80000410000 */
[----:B------:R-:W0:Y:S01]  /*1750*/  MUFU.COS R5, R13 ;  /* 0x0000000d00057308 */ /* 0x000e220000000000 */
[-C--:B-1----:R-:W-:Y:S01]  /*1760*/  FFMA.FTZ R10, R42, R8.reuse, -R7 ;  /* 0x000000082a0a7223 */ /* 0x082fe20000010807 */
[-C--:B------:R-:W-:Y:S01]  /*1770*/  FFMA.FTZ R38, R38, R8.reuse, -R11 ;  /* 0x0000000826267223 */ /* 0x080fe2000001080b */
[-C--:B------:R-:W-:Y:S01]  /*1780*/  FFMA.FTZ R43, R43, R8.reuse, R12 ;  /* 0x000000082b2b7223 */ /* 0x080fe2000001000c */
[----:B------:R-:W-:Y:S02]  /*1790*/  FFMA.FTZ R39, R39, R8, R14 ;  /* 0x0000000827277223 */ /* 0x000fe4000001000e */
[----:B------:R-:W-:Y:S01]  /*17a0*/  MOV R42, R10 ;  /* 0x0000000a002a7202 */ /* 0x000fe20000000f00 */
[-C--:B---3--:R-:W-:Y:S01]  /*17b0*/  FMUL.FTZ R7, R41, R6.reuse ;  /* 0x0000000629077220 */ /* 0x088fe20000410000 */
[-C--:B------:R-:W-:Y:S01]  /*17c0*/  FMUL.FTZ R9, R37, R6.reuse ;  /* 0x0000000625097220 */ /* 0x080fe20000410000 */
[-C--:B------:R-:W-:Y:S01]  /*17d0*/  FMUL.FTZ R4, R40, R6.reuse ;  /* 0x0000000628047220 */ /* 0x080fe20000410000 */
[----:B------:R-:W-:Y:S01]  /*17e0*/  FMUL.FTZ R6, R36, R6 ;  /* 0x0000000624067220 */ /* 0x000fe20000410000 */
[-C--:B0-----:R-:W-:Y:S01]  /*17f0*/  FFMA.FTZ R7, R40, R5.reuse, -R7 ;  /* 0x0000000528077223 */ /* 0x081fe20000010807 */
[-C--:B------:R-:W-:Y:S01]  /*1800*/  FFMA.FTZ R36, R36, R5.reuse, -R9 ;  /* 0x0000000524247223 */ /* 0x080fe20000010809 */
[-C--:B------:R-:W-:Y:S01]  /*1810*/  FFMA.FTZ R41, R41, R5.reuse, R4 ;  /* 0x0000000529297223 */ /* 0x080fe20000010004 */
[----:B------:R-:W-:Y:S01]  /*1820*/  FFMA.FTZ R37, R37, R5, R6 ;  /* 0x0000000525257223 */ /* 0x000fe20000010006 */
[----:B------:R-:W-:-:S07]  /*1830*/  IMAD.MOV.U32 R40, RZ, RZ, R7 ;  /* 0x000000ffff287224 */ /* 0x000fce00078e0007 */
.L_x_1215:
[----:B------:R-:W-:Y:S05]  /*1840*/  BSYNC.RECONVERGENT B2 ;  /* 0x0000000000027941 */ /* 0x000fea0003800200 */
.L_x_1214:
[----:B-1----:R0:W-:Y:S04]  /*1850*/  STS [R47], R36 ;  /* 0x000000242f007388 */ /* 0x0021e80000000800 */
[----:B--2---:R0:W-:Y:S04]  /*1860*/  STS [R47+0x4], R38 ;  /* 0x000004262f007388 */ /* 0x0041e80000000800 */
[----:B---3--:R0:W-:Y:S04]  /*1870*/  STS [R48], R37 ;  /* 0x0000002530007388 */ /* 0x0081e80000000800 */
[----:B----4-:R0:W-:Y:S01]  /*1880*/  STS [R48+0x4], R39 ;  /* 0x0000042730007388 */ /* 0x0101e20000000800 */
[----:B------:R-:W-:Y:S05]  /*1890*/  BRA `(.L_x_1216) ;  /* 0x0000000000847947 */ /* 0x000fea0003800000 */
.L_x_1213:
        /* <DEDUP_REMOVED lines=33> */
.L_x_1216:
[----:B------:R-:W-:Y:S05]  /*1ab0*/  BSYNC.RECONVERGENT B1 ;  /* 0x0000000000017941 */ /* 0x000fea0003800200 */
.L_x_1212:
[----:B------:R1:W-:Y:S04]  /*1ac0*/  STS [R21], R40 ;  /* 0x0000002815007388 */ /* 0x0003e80000000800 */
[----:B------:R1:W-:Y:S04]  /*1ad0*/  STS [R21+0x4], R42 ;  /* 0x0000042a15007388 */ /* 0x0003e80000000800 */
[----:B------:R1:W-:Y:S04]  /*1ae0*/  STS [R20], R41 ;  /* 0x0000002914007388 */ /* 0x0003e80000000800 */
[----:B------:R1:W-:Y:S02]  /*1af0*/  STS [R20+0x4], R43 ;  /* 0x0000042b14007388 */ /* 0x0003e40000000800 */
.L_x_1211:
[----:B------:R-:W-:Y:S05]  /*1b00*/  BSYNC.RECONVERGENT B0 ;  /* 0x0000000000007941 */ /* 0x000fea0003800200 */
.L_x_1210:
[----:B------:R-:W-:Y:S06]  /*1b10*/  BAR.SYNC.DEFER_BLOCKING 0x0 ;  /* 0x0000000000007b1d */ /* 0x000fec0000010000 */
[----:B------:R-:W-:Y:S04]  /*1b20*/  BSSY.RECONVERGENT B0, `(.L_x_1217) ;  /* 0x0000009000007945 */ /* 0x000fe80003800200 */
[----:B------:R-:W-:Y:S05]  /*1b30*/  @!P6 BRA `(.L_x_1218) ;  /* 0x00000000001ce947 */ /* 0x000fea0003800000 */
[----:B------:R-:W2:Y:S01]  /*1b40*/  LDCU UR4, c[0x0][0x40c] ;  /* 0x00008180ff0477ac */ /* 0x000ea20008000800 */
[----:B------:R-:W-:-:S05]  /*1b50*/  IMAD R44, R45, R44, R46 ;  /* 0x0000002c2d2c7224 */ /* 0x000fca00078e022e */
[----:B------:R-:W-:-:S05]  /*1b60*/  LEA R0, R44, R0, 0x2 ;  /* 0x000000002c007211 */ /* 0x000fca00078e10ff */
[----:B-1----:R3:W4:Y:S01]  /*1b70*/  LDS.128 R40, [R0] ;  /* 0x0000000000287984 */ /* 0x0027220000000c00 */
[----:B--2---:R-:W-:-:S13]  /*1b80*/  ISETP.NE.AND P0, PT, RZ, UR4, PT ;  /* 0x00000004ff007c0c */ /* 0x004fda000bf05270 */
[----:B------:R-:W-:-:S05]  /*1b90*/  @!P0 IMAD R3, R44, 0x4, R3 ;  /* 0x000000042c038824 */ /* 0x000fca00078e0203 */
[----:B0-----:R3:W2:Y:S02]  /*1ba0*/  @!P0 LDS.128 R36, [R3] ;  /* 0x0000000003248984 */ /* 0x0016a40000000c00 */
.L_x_1218:
[----:B------:R-:W-:Y:S05]  /*1bb0*/  BSYNC.RECONVERGENT B0 ;  /* 0x0000000000007941 */ /* 0x000fea0003800200 */
.L_x_1217:
[----:B------:R-:W-:Y:S06]  /*1bc0*/  BAR.SYNC.DEFER_BLOCKING 0x0 ;  /* 0x0000000000007b1d */ /* 0x000fec0000010000 */
.L_x_1207:
[----:B------:R-:W-:Y:S05]  /*1bd0*/  BSYNC.RECONVERGENT B6 ;  /* 0x0000000000067941 */ /* 0x000fea0003800200 */
.L_x_1204:
[----:B------:R-:W0:Y:S01]  /*1be0*/  S2UR UR7, SR_CgaCtaId ;  /* 0x00000000000779c3 */ /* 0x000e220000008800 */
[----:B------:R-:W-:Y:S01]  /*1bf0*/  ISETP.GT.U32.AND P0, PT, R18, 0x1f, PT ;  /* 0x0000001f1200780c */ /* 0x000fe20003f04070 */
[----:B------:R-:W-:Y:S01]  /*1c00*/  UMOV UR6, 0x400 ;  /* 0x0000040000067882 */ /* 0x000fe20000000000 */
[----:B------:R-:W-:Y:S01]  /*1c10*/  IMAD.IADD R232, R16, 0x1, -R29 ;  /* 0x0000000110e87824 */ /* 0x000fe200078e0a1d */
[----:B------:R-:W-:Y:S01]  /*1c20*/  UIADD3 UR4, UPT, UPT, UR6, 0x420, URZ ;  /* 0x0000042006047890 */ /* 0x000fe2000fffe0ff */
[----:B------:R-:W-:-:S03]  /*1c30*/  IMAD.MOV.U32 R231, RZ, RZ, -0x800001 ;  /* 0xff7fffffffe77424 */ /* 0x000fc600078e00ff */
[----:B0-----:R-:W-:-:S06]  /*1c40*/  ULEA UR8, UR7, UR4, 0x18 ;  /* 0x0000000407087291 */ /* 0x001fcc000f8ec0ff */
[----:B------:R-:W-:Y:S01]  /*1c50*/  LEA R232, R232, UR8, 0x2 ;  /* 0x00000008e8e87c11 */ /* 0x000fe2000f8e10ff */
[----:B------:R-:W-:Y:S06]  /*1c60*/  @P0 BRA `(.L_x_1219) ;  /* 0x0000000000d00947 */ /* 0x000fec0003800000 */
[----:B------:R-:W0:Y:S01]  /*1c70*/  LDCU UR4, c[0x0][0x40c] ;  /* 0x00008180ff0477ac */ /* 0x000e220008000800 */
[----:B--2-4-:R-:W-:Y:S01]  /*1c80*/  FMUL.FTZ R6, R40, R36 ;  /* 0x0000002428067220 */ /* 0x014fe20000410000 */
[----:B0-----:R-:W-:Y:S02]  /*1c90*/  UISETP.NE.AND UP0, UPT, UR4, URZ, UPT ;  /* 0x000000ff0400728c */ /* 0x001fe4000bf05270 */
[----:B------:R-:W-:-:S04]  /*1ca0*/  UIADD3 UR4, UPT, UPT, UR6, 0x20, URZ ;  /* 0x0000002006047890 */ /* 0x000fc8000fffe0ff */
[----:B------:R-:W-:Y:S01]  /*1cb0*/  PLOP3.LUT P1, PT, PT, PT, UP0, 0x80, 0x8 ;  /* 0x000000000008781c */ /* 0x000fe20003f2f008 */
[----:B------:R-:W-:-:S03]  /*1cc0*/  ULEA UR4, UR7, UR4, 0x18 ;  /* 0x0000000407047291 */ /* 0x000fc6000f8ec0ff */
[----:B------:R-:W-:Y:S01]  /*1cd0*/  ISETP.GT.U32.OR P0, PT, R18, 0x1b, P1 ;  /* 0x0000001b1200780c */ /* 0x000fe20000f04470 */
[----:B------:R-:W-:-:S04]  /*1ce0*/  @!UP0 UIADD3 UR5, UPT, UPT, UR6, 0x220, URZ ;  /* 0x0000022006058890 */ /* 0x000fc8000fffe0ff */
[----:B------:R-:W-:-:S08]  /*1cf0*/  @!UP0 ULEA UR5, UR7, UR5, 0x18 ;  /* 0x0000000507058291 */ /* 0x000fd0000f8ec0ff */
[----:B------:R-:W3:Y:S08]  /*1d00*/  @!P0 LDC R7, c[0x0][0x3f4] ;  /* 0x0000fd00ff078b82 */ /* 0x000ef00000000800 */
[----:B-1----:R-:W0:Y:S01]  /*1d10*/  @!P0 LDC.64 R4, c[0x0][0x3b8] ;  /* 0x0000ee00ff048b82 */ /* 0x002e220000000a00 */
[----:B---3--:R-:W-:-:S05]  /*1d20*/  @!P0 IMAD R0, R18, R7, R27 ;  /* 0x0000000712008224 */ /* 0x008fca00078e021b */
[----:B------:R-:W-:Y:S02]  /*1d30*/  @!P0 SHF.L.U32 R3, R0, 0x2, RZ ;  /* 0x0000000200038819 */ /* 0x000fe400000006ff */
[----:B------:R-:W-:Y:S01]  /*1d40*/  LEA R0, R18, UR4, 0x4 ;  /* 0x0000000412007c11 */ /* 0x000fe2000f8e20ff */
[----:B------:R-:W-:Y:S02]  /*1d50*/  UMOV UR4, 0xffffffff ;  /* 0xffffffff00047882 */ /* 0x000fe40000000000 */
[----:B------:R-:W-:Y:S01]  /*1d60*/  @!P0 IMAD R7, R24, R7, R3 ;  /* 0x0000000718078224 */ /* 0x000fe200078e0203 */
[----:B------:R-:W-:Y:S01]  /*1d70*/  @!P1 LEA R3, R18, UR5, 0x4 ;  /* 0x0000000512039c11 */ /* 0x000fe2000f8e20ff */
[----:B------:R1:W-:Y:S02]  /*1d80*/  STS.128 [R0], R40 ;  /* 0x0000002800007388 */ /* 0x0003e40000000c00 */
[----:B0-----:R-:W-:-:S04]  /*1d90*/  @!P0 IMAD.WIDE R4, R7, 0x4, R4 ;  /* 0x0000000407048825 */ /* 0x001fc800078e0204 */
[----:B------:R-:W-:Y:S01]  /*1da0*/  FFMA.FTZ R7, R41, R37, R6 ;  /* 0x0000002529077223 */ /* 0x000fe20000010006 */
[----:B------:R1:W-:Y:S03]  /*1db0*/  @!P1 STS.128 [R3], R32 ;  /* 0x0000002003009388 */ /* 0x0003e60000000c00 */
[----:B------:R-:W-:Y:S01]  /*1dc0*/  FFMA.FTZ R6, R42, R38, R7 ;  /* 0x000000262a067223 */ /* 0x000fe20000010007 */
[----:B------:R1:W-:Y:S03]  /*1dd0*/  @!P0 STG.E.128 desc[UR36][R4.64], R36 ;  /* 0x0000002404008986 */ /* 0x0003e6000c101d24 */
[----:B------:R-:W-:Y:S01]  /*1de0*/  FFMA.FTZ R13, R43, R39, R6 ;  /* 0x000000272b0d7223 */ /* 0x000fe20000010006 */
[----:B------:R-:W-:Y:S06]  /*1df0*/  BRA.DIV UR4, `(.L_x_1220) ;  /* 0x000000aa04f47947 */ /* 0x000fec000b800000 */
        /* <DEDUP_REMOVED lines=9> */
.L_x_1364:
[----:B------:R-:W-:Y:S01]  /*1e90*/  ISETP.NE.AND P0, PT, R18, RZ, PT ;  /* 0x000000ff1200720c */ /* 0x000fe20003f05270 */
[----:B-1----:R-:W-:-:S12]  /*1ea0*/  FADD.FTZ R14, R5, R14 ;  /* 0x0000000e050e7221 */ /* 0x002fd80000010000 */
[----:B------:R-:W-:Y:S05]  /*1eb0*/  @P0 BRA `(.L_x_1219) ;  /* 0x00000000003c0947 */ /* 0x000fea0003800000 */
[----:B------:R-:W1:Y:S01]  /*1ec0*/  LDCU.64 UR10, c[0x0][0x438] ;  /* 0x00008700ff0a77ac */ /* 0x000e620008000a00 */
[----:B------:R-:W2:Y:S01]  /*1ed0*/  LDCU UR4, c[0x0][0x410] ;  /* 0x00008200ff0477ac */ /* 0x000ea20008000800 */
[----:B-1----:R-:W-:-:S04]  /*1ee0*/  UISETP.NE.U32.AND UP0, UPT, UR10, URZ, UPT ;  /* 0x000000ff0a00728c */ /* 0x002fc8000bf05070 */
[----:B------:R-:W-:Y:S01]  /*1ef0*/  UISETP.NE.AND.EX UP0, UPT, UR11, URZ, UPT, UP0 ;  /* 0x000000ff0b00728c */ /* 0x000fe2000bf05300 */
[----:B--2---:R-:W-:-:S08]  /*1f00*/  FMUL.FTZ R231, R14, UR4 ;  /* 0x000000040ee77c20 */ /* 0x004fd00008410000 */
[----:B------:R-:W-:Y:S05]  /*1f10*/  BRA.U !UP0, `(.L_x_1221) ;  /* 0x0000000108207547 */ /* 0x000fea000b800000 */
[----:B------:R-:W1:Y:S01]  /*1f20*/  LDCU UR4, c[0x0][0x440] ;  /* 0x00008800ff0477ac */ /* 0x000e620008000800 */
[----:B0-----:R-:W0:Y:S01]  /*1f30*/  LDC.64 R4, c[0x0][0x438] ;  /* 0x00010e00ff047b82 */ /* 0x001e220000000a00 */
[----:B-----5:R-:W-:-:S04]  /*1f40*/  IMAD.IADD R0, R23, 0x1, -R26 ;  /* 0x0000000117007824 */ /* 0x020fc800078e0a1a */
[----:B-1----:R-:W-:-:S04]  /*1f50*/  IMAD R3, R17, UR4, R0 ;  /* 0x0000000411037c24 */ /* 0x002fc8000f8e0200 */
[----:B------:R-:W-:-:S04]  /*1f60*/  IMAD R3, R3, UR4, R0 ;  /* 0x0000000403037c24 */ /* 0x000fc8000f8e0200 */
[----:B0-----:R-:W-:-:S06]  /*1f70*/  IMAD.WIDE R4, R3, 0x4, R4 ;  /* 0x0000000403047825 */ /* 0x001fcc00078e0204 */
[----:B------:R-:W2:Y:S02]  /*1f80*/  LDG.E R4, desc[UR36][R4.64] ;  /* 0x0000002404047981 */ /* 0x000ea4000c1e1900 */
[----:B--2---:R-:W-:-:S07]  /*1f90*/  FADD.FTZ R231, R231, R4 ;  /* 0x00000004e7e77221 */ /* 0x004fce0000010000 */
.L_x_1221:
[----:B------:R1:W-:Y:S02]  /*1fa0*/  STS [R232+-0x4], R231 ;  /* 0xfffffce7e8007388 */ /* 0x0003e40000000800 */
.L_x_1219:
[----:B------:R-:W-:Y:S05]  /*1fb0*/  WARPSYNC.ALL ;  /* 0x0000000000007948 */ /* 0x000fea0003800000 */
[----:B------:R-:W-:Y:S01]  /*1fc0*/  BAR.SYNC.DEFER_BLOCKING 0x0 ;  /* 0x0000000000007b1d */ /* 0x000fe20000010000 */
[----:B------:R-:W-:Y:S01]  /*1fd0*/  UIADD3 UR4, UPT, UPT, UR6, 0x20, URZ ;  /* 0x0000002006047890 */ /* 0x000fe2000fffe0ff */
[C---:B---3--:R-:W-:Y:S02]  /*1fe0*/  IMAD.SHL.U32 R3, R18.reuse, 0x8, RZ ;  /* 0x0000000812037824 */ /* 0x048fe400078e00ff */
[----:B------:R-:W-:Y:S01]  /*1ff0*/  IMAD.SHL.U32 R0, R18, 0x2, RZ ;  /* 0x0000000212007824 */ /* 0x000fe200078e00ff */
[----:B------:R-:W-:-:S03]  /*2000*/  ULEA UR4, UR7, UR4, 0x18 ;  /* 0x0000000407047291 */ /* 0x000fc6000f8ec0ff */
[----:B------:R-:W3:Y:S01]  /*2010*/  LDC.64 R228, c[0x0][0x3f0] ;  /* 0x0000fc00ffe47b82 */ /* 0x000ee20000000a00 */
[----:B------:R-:W-:Y:S01]  /*2020*/  LOP3.LUT R3, R3, 0x8, RZ, 0xc0, !PT ;  /* 0x0000000803037812 */ /* 0x000fe200078ec0ff */
[----:B------:R-:W0:Y:S01]  /*2030*/  LDCU UR5, c[0x0][0x40c] ;  /* 0x00008180ff0577ac */ /* 0x000e220008000800 */
[----:B------:R-:W-:-:S03]  /*2040*/  LOP3.LUT R6, R0, 0x2, RZ, 0xc0, !PT ;  /* 0x0000000200067812 */ /* 0x000fc600078ec0ff */
[----:B------:R0:W1:Y:S02]  /*2050*/  LDS.64 R158, [R3+UR4] ;  /* 0x00000004039e7984 */ /* 0x0000640008000a00 */
[----:B0-----:R-:W-:Y:S02]  /*2060*/  UISETP.NE.AND UP0, UPT, UR5, URZ, UPT ;  /* 0x000000ff0500728c */ /* 0x001fe4000bf05270 */
        /* <DEDUP_REMOVED lines=31> */
[----:B-1-3--:R-:W-:Y:S05]  /*2260*/  BRA.U UP0, `(.L_x_1222) ;  /* 0x00000001008c7547 */ /* 0x00afea000b800000 */
[----:B------:R-:W-:-:S04]  /*2270*/  UIADD3 UR6, UPT, UPT, UR6, 0x220, URZ ;  /* 0x0000022006067890 */ /* 0x000fc8000fffe0ff */
[----:B------:R-:W-:-:S06]  /*2280*/  ULEA UR6, UR7, UR6, 0x18 ;  /* 0x0000000607067291 */ /* 0x000fcc000f8ec0ff */
[----:B------:R-:W-:-:S05]  /*2290*/  LEA R0, R6, UR6, 0x2 ;  /* 0x0000000606007c11 */ /* 0x000fca000f8e10ff */
[----:B------:R1:W3:Y:S04]  /*22a0*/  LDS.64 R94, [R0] ;  /* 0x00000000005e7984 */ /* 0x0002e80000000a00 */
        /* <DEDUP_REMOVED lines=27> */
[----:B--2---:R1:W2:Y:S04]  /*2460*/  LDS.64 R38, [R0+0x1c0] ;  /* 0x0001c00000267984 */ /* 0x0042a80000000a00 */
[----:B------:R1:W0:Y:S04]  /*2470*/  LDS.64 R36, [R0+0x1d0] ;  /* 0x0001d00000247984 */ /* 0x0002280000000a00 */
[----:B------:R1:W0:Y:S04]  /*2480*/  LDS.64 R34, [R0+0x1e0] ;  /* 0x0001e00000227984 */ /* 0x0002280000000a00 */
[----:B---3--:R1:W0:Y:S02]  /*2490*/  LDS.64 R32, [R0+0x1f0] ;  /* 0x0001f00000207984 */ /* 0x0082240000000a00 */
.L_x_1222:
[----:B-1----:R-:W-:Y:S01]  /*24a0*/  IADD3 R0, PT, PT, R23, 0xf, -R29 ;  /* 0x0000000f17007810 */ /* 0x002fe20007ffe81d */
[----:B------:R-:W1:Y:S01]  /*24b0*/  LDCU UR14, c[0x0][0x40c] ;  /* 0x00008180ff0e77ac */ /* 0x000e620008000800 */
[----:B------:R-:W-:Y:S01]  /*24c0*/  SHF.R.U32.HI R10, RZ, 0x1, R18 ;  /* 0x00000001ff0a7819 */ /* 0x000fe20000011612 */
[----:B------:R-:W-:Y:S01]  /*24d0*/  BSSY B1, `(.L_x_1223) ;  /* 0x0000589000017945 */ /* 0x000fe20003800000 */
[----:B0-----:R-:W-:Y:S01]  /*24e0*/  SHF.R.S32.HI R3, RZ, 0x1f, R0 ;  /* 0x0000001fff037819 */ /* 0x001fe20000011400 */
[----:B------:R-:W0:Y:S03]  /*24f0*/  LDCU UR15, c[0x0][0x410] ;  /* 0x00008200ff0f77ac */ /* 0x000e260008000800 */
[----:B------:R-:W-:Y:S01]  /*2500*/  LEA.HI R3, R3, R0, RZ, 0x4 ;  /* 0x0000000003037211 */ /* 0x000fe200078f20ff */
[----:B------:R-:W-:Y:S01]  /*2510*/  IMAD R0, R31, R228, R17 ;  /* 0x000000e41f007224 */ /* 0x000fe200078e0211 */
[----:B------:R-:W3:Y:S02]  /*2520*/  LDCU.64 UR10, c[0x0][0x3c8] ;  /* 0x00007900ff0a77ac */ /* 0x000ee40008000a00 */
[----:B------:R-:W-:Y:S01]  /*2530*/  LOP3.LUT R8, R3, 0xfffffff0, RZ, 0xc0, !PT ;  /* 0xfffffff003087812 */ /* 0x000fe200078ec0ff */
[----:B------:R-:W-:Y:S01]  /*2540*/  IMAD R0, R0, 0x70, RZ ;  /* 0x0000007000007824 */ /* 0x000fe200078e02ff */
[----:B------:R-:W0:Y:S02]  /*2550*/  LDCU.64 UR16, c[0x0][0x3b8] ;  /* 0x00007700ff1077ac */ /* 0x000e240008000a00 */
[----:B------:R-:W-:Y:S01]  /*2560*/  ISETP.GE.AND P0, PT, R10, R8, PT ;  /* 0x000000080a00720c */ /* 0x000fe20003f06270 */
[----:B------:R-:W0:Y:S01]  /*2570*/  LDCU.64 UR18, c[0x0][0x438] ;  /* 0x00008700ff1277ac */ /* 0x000e220008000a00 */
[----:B------:R-:W0:Y:S11]  /*2580*/  LDCU.64 UR12, c[0x0][0x448] ;  /* 0x00008900ff0c77ac */ /* 0x000e360008000a00 */
[----:B-1-3--:R-:W-:Y:S05]  /*2590*/  @P0 BRA `(.L_x_1224) ;  /* 0x0000005400f00947 */ /* 0x00afea0003800000 */
[-C--:B------:R-:W-:Y:S01]  /*25a0*/  IABS R3, R229.reuse ;  /* 0x000000e500037213 */ /* 0x080fe20000000000 */
[----:B------:R-:W1:Y:S01]  /*25b0*/  LDCU UR5, c[0x0][0x3f8] ;  /* 0x00007f00ff0577ac */ /* 0x000e620008000800 */
[----:B------:R-:W3:Y:S01]  /*25c0*/  LDC.64 R234, c[0x0][0x450] ;  /* 0x00011400ffea7b82 */ /* 0x000ee20000000a00 */
[----:B------:R-:W-:Y:S01]  /*25d0*/  IMAD R230, R24, R229, R6 ;  /* 0x000000e518e67224 */ /* 0x000fe200078e0206 */
[----:B------:R-:W2:Y:S01]  /*25e0*/  I2F.RP R9, R3 ;  /* 0x0000000300097306 */ /* 0x000ea20000209400 */
[----:B------:R-:W4:Y:S01]  /*25f0*/  LDCU.64 UR6, c[0x0][0x420] ;  /* 0x00008400ff0677ac */ /* 0x000f220008000a00 */
[----:B------:R-:W-:Y:S02]  /*2600*/  IADD3 R8, PT, PT, R8, R29, RZ ;  /* 0x0000001d08087210 */ /* 0x000fe40007ffe0ff */
[----:B------:R-:W-:Y:S01]  /*2610*/  SHF.R.S32.HI R20, RZ, 0x1f, R230 ;  /* 0x0000001fff147819 */ /* 0x000fe200000114e6 */
[----:B------:R-:W0:Y:S01]  /*2620*/  LDCU UR9, c[0x0][0x440] ;  /* 0x00008800ff0977ac */ /* 0x000e220008000800 */
[----:B------:R-:W3:Y:S01]  /*2630*/  LDC R225, c[0x0][0x430] ;  /* 0x00010c00ffe17b82 */ /* 0x000ee20000000800 */
[----:B------:R-:W3:Y:S07]  /*2640*/  LDCU UR4, c[0x0][0x408] ;  /* 0x00008100ff0477ac */ /* 0x000eee0008000800 */
[----:B------:R-:W3:Y:S01]  /*2650*/  LDC.64 R236, c[0x0][0x448] ;  /* 0x00011200ffec7b82 */ /* 0x000ee20000000a00 */
[----:B--2---:R-:W2:Y:S01]  /*2660*/  MUFU.RCP R9, R9 ;  /* 0x0000000900097308 */ /* 0x004ea20000001000 */
[----:B-1----:R-:W-:Y:S01]  /*2670*/  IMAD R7, R2, UR5, R17 ;  /* 0x0000000502077c24 */ /* 0x002fe2000f8e0211 */
[----:B----4-:R-:W-:-:S03]  /*2680*/  ISETP.NE.U32.AND P0, PT, RZ, UR6, PT ;  /* 0x00000006ff007c0c */ /* 0x010fc6000bf05070 */
[----:B------:R-:W-:Y:S02]  /*2690*/  IMAD R7, R7, 0x70, R6 ;  /* 0x0000007007077824 */ /* 0x000fe400078e0206 */
[----:B0-----:R-:W-:Y:S01]  /*26a0*/  IMAD R11, R17, UR9, R23 ;  /* 0x00000009110b7c24 */ /* 0x001fe2000f8e0217 */
[----:B------:R-:W-:Y:S01]  /*26b0*/  ISETP.NE.AND.EX P0, PT, RZ, UR7, PT, P0 ;  /* 0x00000007ff007c0c */ /* 0x000fe2000bf05300 */
[----:B---3--:R-:W-:-:S04]  /*26c0*/  IMAD.WIDE R234, R7, 0x4, R234 ;  /* 0x0000000407ea7825 */ /* 0x008fc800078e02ea */
[----:B------:R-:W-:Y:S01]  /*26d0*/  VIADD R225, R225, UR4 ;  /* 0x00000004e1e17c36 */ /* 0x000fe20008000000 */
[----:B--2---:R-:W-:-:S04]  /*26e0*/  IADD3 R4, PT, PT, R9, 0xffffffe, RZ ;  /* 0x0ffffffe09047810 */ /* 0x004fc80007ffe0ff */
[----:B------:R0:W1:Y:S01]  /*26f0*/  F2I.FTZ.U32.TRUNC.NTZ R5, R4 ;  /* 0x0000000400057305 */ /* 0x000062000021f000 */
[----:B------:R-:W-:-:S04]  /*2700*/  IMAD.WIDE.U32 R236, R17, 0x4, R236 ;  /* 0x0000000411ec7825 */ /* 0x000fc800078e00ec */
[----:B0-----:R-:W-:Y:S02]  /*2710*/  IMAD.MOV.U32 R4, RZ, RZ, RZ ;  /* 0x000000ffff047224 */ /* 0x001fe400078e00ff */
[----:B-1----:R-:W-:-:S04]  /*2720*/  IMAD.MOV R12, RZ, RZ, -R5 ;  /* 0x000000ffff0c7224 */ /* 0x002fc800078e0a05 */
[----:B------:R-:W-:Y:S02]  /*2730*/  IMAD R9, R12, R3, RZ ;  /* 0x000000030c097224 */ /* 0x000fe400078e02ff */
[C---:B------:R-:W-:Y:S02]  /*2740*/  IMAD.IADD R12, R10.reuse, 0x1, R29 ;  /* 0x000000010a0c7824 */ /* 0x040fe400078e021d */
[----:B------:R-:W-:Y:S01]  /*2750*/  IMAD.HI.U32 R4, R5, R9, R4 ;  /* 0x0000000905047227 */ /* 0x000fe200078e0004 */
[----:B------:R-:W-:-:S03]  /*2760*/  LEA R9, R10, UR8, 0x2 ;  /* 0x000000080a097c11 */ /* 0x000fc6000f8e10ff */
[----:B------:R-:W-:Y:S01]  /*2770*/  IMAD R5, R0, R229, R6 ;  /* 0x000000e500057224 */ /* 0x000fe200078e0206 */
[--C-:B------:R-:W-:Y:S01]  /*2780*/  IADD3 R6, P1, P2, R25, UR6, R12.reuse ;  /* 0x0000000619067c10 */ /* 0x100fe2000fa3e00c */
[----:B------:R-:W-:Y:S02]  /*2790*/  IMAD R229, R229, 0x70, RZ ;  /* 0x00000070e5e57824 */ /* 0x000fe400078e02ff */
[----:B------:R-:W-:Y:S01]  /*27a0*/  IMAD R10, R11, UR9, R12 ;  /* 0x000000090b0a7c24 */ /* 0x000fe2000f8e020c */
[----:B------:R-:W-:Y:S01]  /*27b0*/  IADD3.X R7, PT, PT, R28, UR7, RZ, P1, P2 ;  /* 0x000000071c077c10 */ /* 0x000fe20008fe44ff */
[----:B------:R-:W-:Y:S01]  /*27c0*/  VIADD R21, R12, 0x1 ;  /* 0x000000010c157836 */ /* 0x000fe20000000000 */
[----:B------:R-:W-:Y:S01]  /*27d0*/  SHF.R.S32.HI R31, RZ, 0x1f, R5 ;  /* 0x0000001fff1f7819 */ /* 0x000fe20000011405 */
[----:B------:R-:W-:-:S07]  /*27e0*/  IMAD R228, R229, UR5, RZ ;  /* 0x00000005e5e47c24 */ /* 0x000fce000f8e02ff */
.L_x_1293:
[----:B--2---:R-:W2:Y:S01]  /*27f0*/  @P0 LDG.E.U8 R14, desc[UR36][R6.64] ;  /* 0x00000024060e0981 */ /* 0x004ea2000c1e1100 */
[----:B0-----:R-:W0:Y:S01]  /*2800*/  LDC R11, c[0x0][0x3f4] ;  /* 0x0000fd00ff0b7b82 */ /* 0x001e220000000800 */
[----:B------:R-:W-:Y:S01]  /*2810*/  VIADD R224, R21, 0xffffffff ;  /* 0xffffffff15e07836 */ /* 0x000fe20000000000 */
[----:B------:R-:W-:Y:S01]  /*2820*/  UISETP.NE.AND UP0, UPT, UR14, URZ, UPT ;  /* 0x000000ff0e00728c */ /* 0x000fe2000bf05270 */
[----:B------:R-:W-:Y:S03]  /*2830*/  BSSY.RECONVERGENT B0, `(.L_x_1225) ;  /* 0x00004ef000007945 */ /* 0x000fe60003800200 */
        /* <DEDUP_REMOVED lines=10> */
[----:B------:R-:W-:-:S04]  /*28e0*/  @!P1 IMAD.IADD R242, R242, 0x1, -R15 ;  /* 0x00000001f2f29824 */ /* 0x000fc800078e0a0f */
[----:B------:R-:W-:Y:S01]  /*28f0*/  @!P2 IMAD.MOV R242, RZ, RZ, -R242 ;  /* 0x000000fffff2a224 */ /* 0x000fe200078e0af2 */
[----:B------:R-:W-:-:S04]  /*2900*/  @!P3 LOP3.LUT R242, RZ, R11, RZ, 0x33, !PT ;  /* 0x0000000bfff2b212 */ /* 0x000fc800078e33ff */
[----:B------:R-:W-:-:S04]  /*2910*/  IADD3 R12, P1, PT, R25, R242, RZ ;  /* 0x000000f2190c7210 */ /* 0x000fc80007f3e0ff */
[----:B------:R-:W-:Y:S02]  /*2920*/  IADD3.X R13, PT, PT, RZ, R28, RZ, P1, !PT ;  /* 0x0000001cff0d7210 */ /* 0x000fe40000ffe4ff */
[----:B------:R-:W-:-:S04]  /*2930*/  LEA R238, P1, R12, UR10, 0x2 ;  /* 0x0000000a0cee7c11 */ /* 0x000fc8000f8210ff */
[----:B------:R-:W-:Y:S02]  /*2940*/  LEA.HI.X R239, R12, UR11, R13, 0x2, P1 ;  /* 0x0000000b0cef7c11 */ /* 0x000fe400088f140d */
[----:B--2---:R-:W-:Y:S01]  /*2950*/  ISETP.NE.AND P2, PT, R14, RZ, P0 ;  /* 0x000000ff0e00720c */ /* 0x004fe20000745270 */
[----:B-1--4-:R-:W-:-:S12]  /*2960*/  BRA.U UP0, `(.L_x_1226) ;  /* 0x0000003100ec7547 */ /* 0x012fd8000b800000 */
[----:B------:R-:W-:Y:S01]  /*2970*/  ISETP.GE.AND P1, PT, R224, R23, PT ;  /* 0x00000017e000720c */ /* 0x000fe20003f26270 */
[----:B------:R-:W-:Y:S01]  /*2980*/  BSSY.RECONVERGENT B2, `(.L_x_1227) ;  /* 0x000001a000027945 */ /* 0x000fe20003800200 */
[----:B------:R-:W-:Y:S01]  /*2990*/  ISETP.NE.AND P6, PT, R30, RZ, PT ;  /* 0x000000ff1e00720c */ /* 0x000fe20003fc5270 */
[C---:B------:R-:W-:Y:S02]  /*29a0*/  IMAD.IADD R240, R242.reuse, 0x1, R11 ;  /* 0x00000001f2f07824 */ /* 0x040fe400078e020b */
[----:B------:R-:W-:-:S08]  /*29b0*/  IMAD.SHL.U32 R12, R242, 0x4, RZ ;  /* 0x00000004f20c7824 */ /* 0x000fd000078e00ff */
[----:B------:R-:W-:Y:S05]  /*29c0*/  @P1 BRA `(.L_x_1228) ;  /* 0x0000000000541947 */ /* 0x000fea0003800000 */
[----:B------:R-:W-:-:S13]  /*29d0*/  ISETP.GE.AND P3, PT, R12, R229, PT ;  /* 0x000000e50c00720c */ /* 0x000fda0003f66270 */
[----:B------:R-:W2:Y:S01]  /*29e0*/  @!P3 LDG.E R13, desc[UR36][R238.64] ;  /* 0x00000024ee0db981 */ /* 0x000ea2000c1e1900 */
[----:B------:R-:W0:Y:S08]  /*29f0*/  @!P3 LDC.64 R14, c[0x0][0x3b8] ;  /* 0x0000ee00ff0ebb82 */ /* 0x000e300000000a00 */
[----:B------:R-:W1:Y:S01]  /*2a00*/  @!P3 LDC.64 R226, c[0x0][0x3b8] ;  /* 0x0000ee00ffe2bb82 */ /* 0x000e620000000a00 */
[----:B--2---:R-:W-:-:S05]  /*2a10*/  @!P3 IMAD R160, R228, R13, R12 ;  /* 0x0000000de4a0b224 */ /* 0x004fca00078e020c */
[----:B------:R-:W-:-:S04]  /*2a20*/  @!P3 IADD3 R13, P4, PT, R5, R160, RZ ;  /* 0x000000a0050db210 */ /* 0x000fc80007f9e0ff */
[----:B------:R-:W-:Y:S02]  /*2a30*/  @!P3 LEA.HI.X.SX32 R160, R160, R31, 0x1, P4 ;  /* 0x0000001fa0a0b211 */ /* 0x000fe400020f0eff */
[----:B0-----:R-:W-:-:S04]  /*2a40*/  @!P3 LEA R242, P4, R13, R14, 0x2 ;  /* 0x0000000e0df2b211 */ /* 0x001fc800078810ff */
[----:B------:R-:W-:Y:S02]  /*2a50*/  @!P3 LEA.HI.X R243, R13, R15, R160, 0x2, P4 ;  /* 0x0000000f0df3b211 */ /* 0x000fe400020f14a0 */
[----:B------:R-:W-:Y:S01]  /*2a60*/  CS2R R160, SRZ ;  /* 0x0000000000a07805 */ /* 0x000fe2000001ff00 */
[----:B------:R-:W2:Y:S05]  /*2a70*/  @P6 LDG.E.64 R14, desc[UR36][R234.64] ;  /* 0x00000024ea0e6981 */ /* 0x000eaa000c1e1b00 */
[----:B------:R-:W3:Y:S01]  /*2a80*/  @!P3 LDG.E.64 R160, desc[UR36][R242.64] ;  /* 0x00000024f2a0b981 */ /* 0x000ee2000c1e1b00 */
[----:B------:R-:W-:-:S04]  /*2a90*/  @!P3 IADD3 R13, P4, PT, R230, R12, RZ ;  /* 0x0000000ce60db210 */ /* 0x000fc80007f9e0ff */
[----:B-1----:R-:W-:Y:S01]  /*2aa0*/  @!P3 LEA R226, P5, R13, R226, 0x2 ;  /* 0x000000e20de2b211 */ /* 0x002fe200078a10ff */
[----:B------:R-:W-:-:S05]  /*2ab0*/  @!P3 IMAD.X R244, RZ, RZ, R20, P4 ;  /* 0x000000fffff4b224 */ /* 0x000fca00020e0614 */
[----:B------:R-:W-:Y:S01]  /*2ac0*/  @!P3 LEA.HI.X R227, R13, R227, R244, 0x2, P5 ;  /* 0x000000e30de3b211 */ /* 0x000fe200028f14f4 */
[----:B---3--:R-:W-:Y:S01]  /*2ad0*/  FADD.FTZ R160, R94, R160 ;  /* 0x000000a05ea07221 */ /* 0x008fe20000010000 */
[----:B------:R-:W-:-:S03]  /*2ae0*/  FADD.FTZ R161, R95, R161 ;  /* 0x000000a15fa17221 */ /* 0x000fc60000010000 */
[----:B--2---:R-:W-:Y:S01]  /*2af0*/  @P6 FMUL.FTZ R160, R160, R14 ;  /* 0x0000000ea0a06220 */ /* 0x004fe20000410000 */
[----:B------:R-:W-:-:S05]  /*2b00*/  @P6 FMUL.FTZ R161, R161, R15 ;  /* 0x0000000fa1a16220 */ /* 0x000fca0000410000 */
[----:B------:R0:W-:Y:S02]  /*2b10*/  @!P3 STG.E.64 desc[UR36][R226.64], R160 ;  /* 0x000000a0e200b986 */ /* 0x0001e4000c101b24 */
.L_x_1228:
[----:B------:R-:W-:Y:S05]  /*2b20*/  BSYNC.RECONVERGENT B2 ;  /* 0x0000000000027941 */ /* 0x000fea0003800200 */
.L_x_1227:
[----:B------:R-:W-:Y:S01]  /*2b30*/  BSSY.RECONVERGENT B2, `(.L_x_1229) ;  /* 0x0000018000027945 */ /* 0x000fe20003800200 */
[----:B------:R-:W-:-:S03]  /*2b40*/  SHF.L.U32 R13, R240, 0x2, RZ ;  /* 0x00000002f00d7819 */ /* 0x000fc600000006ff */
[----:B------:R-:W-:Y:S05]  /*2b50*/  @P1 BRA `(.L_x_1230) ;  /* 0x0000000000541947 */ /* 0x000fea0003800000 */
[----:B------:R-:W-:-:S13]  /*2b60*/  ISETP.GE.AND P3, PT, R13, R229, PT ;  /* 0x000000e50d00720c */ /* 0x000fda0003f66270 */
[----:B------:R-:W2:Y:S01]  /*2b70*/  @!P3 LDG.E R162, desc[UR36][R238.64] ;  /* 0x00000024eea2b981 */ /* 0x000ea2000c1e1900 */
[----:B------:R-:W1:Y:S08]  /*2b80*/  @!P3 LDC.64 R14, c[0x0][0x3b8] ;  /* 0x0000ee00ff0ebb82 */ /* 0x000e700000000a00 */
[----:B0-----:R-:W0:Y:S01]  /*2b90*/  @!P3 LDC.64 R226, c[0x0][0x3b8] ;  /* 0x0000ee00ffe2bb82 */ /* 0x001e220000000a00 */
[----:B--2---:R-:W-:-:S05]  /*2ba0*/  @!P3 IMAD R162, R228, R162, R13 ;  /* 0x000000a2e4a2b224 */ /* 0x004fca00078e020d */
[----:B------:R-:W-:-:S04]  /*2bb0*/  @!P3 IADD3 R163, P4, PT, R5, R162, RZ ;  /* 0x000000a205a3b210 */ /* 0x000fc80007f9e0ff */
[----:B------:R-:W-:Y:S02]  /*2bc0*/  @!P3 LEA.HI.X.SX32 R162, R162, R31, 0x1, P4 ;  /* 0x0000001fa2a2b211 */ /* 0x000fe400020f0eff */
[----:B-1----:R-:W-:-:S04]  /*2bd0*/  @!P3 LEA R242, P4, R163, R14, 0x2 ;  /* 0x0000000ea3f2b211 */ /* 0x002fc800078810ff */
[----:B------:R-:W-:Y:S02]  /*2be0*/  @!P3 LEA.HI.X R243, R163, R15, R162, 0x2, P4 ;  /* 0x0000000fa3f3b211 */ /* 0x000fe400020f14a2 */
[----:B------:R-:W-:Y:S01]  /*2bf0*/  CS2R R162, SRZ ;  /* 0x0000000000a27805 */ /* 0x000fe2000001ff00 */
[----:B------:R-:W2:Y:S05]  /*2c00*/  @P6 LDG.E.64 R14, desc[UR36][R234.64+0x10] ;  /* 0x00001024ea0e6981 */ /* 0x000eaa000c1e1b00 */
[----:B------:R-:W3:Y:S01]  /*2c10*/  @!P3 LDG.E.64 R162, desc[UR36][R242.64] ;  /* 0x00000024f2a2b981 */ /* 0x000ee2000c1e1b00 */
[----:B------:R-:W-:-:S04]  /*2c20*/  @!P3 IADD3 R233, P4, PT, R230, R13, RZ ;  /* 0x0000000de6e9b210 */ /* 0x000fc80007f9e0ff */
[----:B0-----:R-:W-:Y:S02]  /*2c30*/  @!P3 LEA R226, P5, R233, R226, 0x2 ;  /* 0x000000e2e9e2b211 */ /* 0x001fe400078a10ff */
[----:B------:R-:W-:-:S04]  /*2c40*/  @!P3 LEA.HI.X.SX32 R244, R13, R20, 0x1, P4 ;  /* 0x000000140df4b211 */ /* 0x000fc800020f0eff */
[----:B------:R-:W-:Y:S01]  /*2c50*/  @!P3 LEA.HI.X R227, R233, R227, R244, 0x2, P5 ;  /* 0x000000e3e9e3b211 */ /* 0x000fe200028f14f4 */
[----:B---3--:R-:W-:Y:S01]  /*2c60*/  FADD.FTZ R162, R92, R162 ;  /* 0x000000a25ca27221 */ /* 0x008fe20000010000 */
[----:B------:R-:W-:-:S03]  /*2c70*/  FADD.FTZ R163, R93, R163 ;  /* 0x000000a35da37221 */ /* 0x000fc60000010000 */
[----:B--2---:R-:W-:Y:S01]  /*2c80*/  @P6 FMUL.FTZ R162, R162, R14 ;  /* 0x0000000ea2a26220 */ /* 0x004fe20000410000 */
[----:B------:R-:W-:-:S05]  /*2c90*/  @P6 FMUL.FTZ R163, R163, R15 ;  /* 0x0000000fa3a36220 */ /* 0x000fca0000410000 */
[----:B------:R1:W-:Y:S02]  /*2ca0*/  @!P3 STG.E.64 desc[UR36][R226.64], R162 ;  /* 0x000000a2e200b986 */ /* 0x0003e4000c101b24 */
.L_x_1230:
[----:B------:R-:W-:Y:S05]  /*2cb0*/  BSYNC.RECONVERGENT B2 ;  /* 0x0000000000027941 */ /* 0x000fea0003800200 */
.L_x_1229:
[----:B------:R-:W-:Y:S01]  /*2cc0*/  BSSY.RECONVERGENT B2, `(.L_x_1231) ;  /* 0x0000019000027945 */ /* 0x000fe20003800200 */
[----:B------:R-:W-:-:S03]  /*2cd0*/  IMAD R13, R11, 0x8, R13 ;  /* 0x000000080b0d7824 */ /* 0x000fc600078e020d */
[----:B------:R-:W-:Y:S05]  /*2ce0*/  @P1 BRA `(.L_x_1232) ;  /* 0x0000000000581947 */ /* 0x000fea0003800000 */
[----:B------:R-:W-:-:S05]  /*2cf0*/  IMAD R241, R11, 0x8, R12 ;  /* 0x000000080bf17824 */ /* 0x000fca00078e020c */
[----:B------:R-:W-:-:S13]  /*2d00*/  ISETP.GE.AND P3, PT, R241, R229, PT ;  /* 0x000000e5f100720c */ /* 0x000fda0003f66270 */
[----:B------:R-:W2:Y:S01]  /*2d10*/  @!P3 LDG.E R165, desc[UR36][R238.64] ;  /* 0x00000024eea5b981 */ /* 0x000ea2000c1e1900 */
[----:B------:R-:W3:Y:S08]  /*2d20*/  @!P3 LDC.64 R14, c[0x0][0x3b8] ;  /* 0x0000ee00ff0ebb82 */ /* 0x000ef00000000a00 */
[----:B01----:R-:W0:Y:S01]  /*2d30*/  @!P3 LDC.64 R226, c[0x0][0x3b8] ;  /* 0x0000ee00ffe2bb82 */ /* 0x003e220000000a00 */
[----:B--2---:R-:W-:-:S05]  /*2d40*/  @!P3 IMAD R164, R228, R165, R241 ;  /* 0x000000a5e4a4b224 */ /* 0x004fca00078e02f1 */
[----:B------:R-:W-:-:S04]  /*2d50*/  @!P3 IADD3 R165, P4, PT, R5, R164, RZ ;  /* 0x000000a405a5b210 */ /* 0x000fc80007f9e0ff */
[----:B------:R-:W-:Y:S02]  /*2d60*/  @!P3 LEA.HI.X.SX32 R164, R164, R31, 0x1, P4 ;  /* 0x0000001fa4a4b211 */ /* 0x000fe400020f0eff */
[----:B---3--:R-:W-:-:S04]  /*2d70*/  @!P3 LEA R242, P4, R165, R14, 0x2 ;  /* 0x0000000ea5f2b211 */ /* 0x008fc800078810ff */
[----:B------:R-:W-:Y:S02]  /*2d80*/  @!P3 LEA.HI.X R243, R165, R15, R164, 0x2, P4 ;  /* 0x0000000fa5f3b211 */ /* 0x000fe400020f14a4 */
[----:B------:R-:W-:Y:S01]  /*2d90*/  CS2R R164, SRZ ;  /* 0x0000000000a47805 */ /* 0x000fe2000001ff00 */
[----:B------:R-:W2:Y:S05]  /*2da0*/  @P6 LDG.E.64 R14, desc[UR36][R234.64+0x20] ;  /* 0x00002024ea0e6981 */ /* 0x000eaa000c1e1b00 */
[----:B------:R-:W3:Y:S01]  /*2db0*/  @!P3 LDG.E.64 R164, desc[UR36][R242.64] ;  /* 0x00000024f2a4b981 */ /* 0x000ee2000c1e1b00 */
[----:B------:R-:W-:-:S04]  /*2dc0*/  @!P3 IADD3 R233, P4, PT, R230, R241, RZ ;  /* 0x000000f1e6e9b210 */ /* 0x000fc80007f9e0ff */
[----:B------:R-:W-:Y:S02]  /*2dd0*/  @!P3 LEA.HI.X.SX32 R244, R241, R20, 0x1, P4 ;  /* 0x00000014f1f4b211 */ /* 0x000fe400020f0eff */
[----:B0-----:R-:W-:-:S04]  /*2de0*/  @!P3 LEA R226, P4, R233, R226, 0x2 ;  /* 0x000000e2e9e2b211 */ /* 0x001fc800078810ff */
[----:B------:R-:W-:Y:S01]  /*2df0*/  @!P3 LEA.HI.X R227, R233, R227, R244, 0x2, P4 ;  /* 0x000000e3e9e3b211 */ /* 0x000fe200020f14f4 */
[----:B---3--:R-:W-:Y:S01]  /*2e00*/  FADD.FTZ R164, R90, R164 ;  /* 0x000000a45aa47221 */ /* 0x008fe20000010000 */
[----:B------:R-:W-:-:S03]  /*2e10*/  FADD.FTZ R165, R91, R165 ;  /* 0x000000a55ba57221 */ /* 0x000fc60000010000 */
[----:B--2---:R-:W-:Y:S01]  /*2e20*/  @P6 FMUL.FTZ R164, R164, R14 ;  /* 0x0000000ea4a46220 */ /* 0x004fe20000410000 */
[----:B------:R-:W-:-:S05]  /*2e30*/  @P6 FMUL.FTZ R165, R165, R15 ;  /* 0x0000000fa5a56220 */ /* 0x000fca0000410000 */
[----:B------:R2:W-:Y:S02]  /*2e40*/  @!P3 STG.E.64 desc[UR36][R226.64], R164 ;  /* 0x000000a4e200b986 */ /* 0x0005e4000c101b24 */
.L_x_1232:
[----:B------:R-:W-:Y:S05]  /*2e50*/  BSYNC.RECONVERGENT B2 ;  /* 0x0000000000027941 */ /* 0x000fea0003800200 */
.L_x_1231:
[----:B------:R-:W-:Y:S04]  /*2e60*/  BSSY.RECONVERGENT B2, `(.L_x_1233) ;  /* 0x0000017000027945 */ /* 0x000fe80003800200 */
[----:B------:R-:W-:Y:S05]  /*2e70*/  @P1 BRA `(.L_x_1234) ;  /* 0x0000000000541947 */ /* 0x000fea0003800000 */
[----:B------:R-:W-:-:S13]  /*2e80*/  ISETP.GE.AND P3, PT, R13, R229, PT ;  /* 0x000000e50d00720c */ /* 0x000fda0003f66270 */
[----:B------:R-:W3:Y:S01]  /*2e90*/  @!P3 LDG.E R166, desc[UR36][R238.64] ;  /* 0x00000024eea6b981 */ /* 0x000ee2000c1e1900 */
[----:B------:R-:W4:Y:S08]  /*2ea0*/  @!P3 LDC.64 R14, c[0x0][0x3b8] ;  /* 0x0000ee00ff0ebb82 */ /* 0x000f300000000a00 */
[----:B012---:R-:W0:Y:S01]  /*2eb0*/  @!P3 LDC.64 R226, c[0x0][0x3b8] ;  /* 0x0000ee00ffe2bb82 */ /* 0x007e220000000a00 */
[----:B---3--:R-:W-:-:S05]  /*2ec0*/  @!P3 IMAD R166, R228, R166, R13 ;  /* 0x000000a6e4a6b224 */ /* 0x008fca00078e020d */
[----:B------:R-:W-:-:S04]  /*2ed0*/  @!P3 IADD3 R167, P4, PT, R5, R166, RZ ;  /* 0x000000a605a7b210 */ /* 0x000fc80007f9e0ff */
[----:B------:R-:W-:Y:S02]  /*2ee0*/  @!P3 LEA.HI.X.SX32 R166, R166, R31, 0x1, P4 ;  /* 0x0000001fa6a6b211 */ /* 0x000fe400020f0eff */
[----:B----4-:R-:W-:-:S04]  /*2ef0*/  @!P3 LEA R242, P4, R167, R14, 0x2 ;  /* 0x0000000ea7f2b211 */ /* 0x010fc800078810ff */
        /* <DEDUP_REMOVED lines=13> */
.L_x_1234:
[----:B------:R-:W-:Y:S05]  /*2fd0*/  BSYNC.RECONVERGENT B2 ;  /* 0x0000000000027941 */ /* 0x000fea0003800200 */
.L_x_1233:
[----:B------:R-:W-:Y:S01]  /*2fe0*/  BSSY.RECONVERGENT B2, `(.L_x_1235) ;  /* 0x0000019000027945 */ /* 0x000fe20003800200 */
[----:B------:R-:W-:-:S03]  /*2ff0*/  IMAD R240, R11, 0x4, R240 ;  /* 0x000000040bf07824 */ /* 0x000fc600078e02f0 */
[----:B------:R-:W-:Y:S05]  /*3000*/  @P1 BRA `(.L_x_1236) ;  /* 0x0000000000581947 */ /* 0x000fea0003800000 */
[----:B------:R-:W-:-:S04]  /*3010*/  LEA R233, R11, R12, 0x4 ;  /* 0x0000000c0be97211 */ /* 0x000fc800078e20ff */
[----:B------:R-:W-:-:S13]  /*3020*/  ISETP.GE.AND P3, PT, R233, R229, PT ;  /* 0x000000e5e900720c */ /* 0x000fda0003f66270 */
[----:B------:R-:W4:Y:S01]  /*3030*/  @!P3 LDG.E R13, desc[UR36][R238.64] ;  /* 0x00000024ee0db981 */ /* 0x000f22000c1e1900 */
[----:B------:R-:W4:Y:S08]  /*3040*/  @!P3 LDC.64 R14, c[0x0][0x3b8] ;  /* 0x0000ee00ff0ebb82 */ /* 0x000f300000000a00 */
[----:B0123--:R-:W0:Y:S01]  /*3050*/  @!P3 LDC.64 R226, c[0x0][0x3b8] ;  /* 0x0000ee00ffe2bb82 */ /* 0x00fe220000000a00 */
[----:B----4-:R-:W-:-:S05]  /*3060*/  @!P3 IMAD R168, R228, R13, R233 ;  /* 0x0000000de4a8b224 */ /* 0x010fca00078e02e9 */
[----:B------:R-:W-:-:S04]  /*3070*/  @!P3 IADD3 R13, P4, PT, R5, R168, RZ ;  /* 0x000000a8050db210 */ /* 0x000fc80007f9e0ff */
[----:B------:R-:W-:Y:S02]  /*3080*/  @!P3 LEA.HI.X.SX32 R168, R168, R31, 0x1, P4 ;  /* 0x0000001fa8a8b211 */ /* 0x000fe400020f0eff */
[----:B------:R-:W-:-:S04]  /*3090*/  @!P3 LEA R242, P4, R13, R14, 0x2 ;  /* 0x0000000e0df2b211 */ /* 0x000fc800078810ff */
        /* <DEDUP_REMOVED lines=13> */
.L_x_1236:
[----:B------:R-:W-:Y:S05]  /*3170*/  BSYNC.RECONVERGENT B2 ;  /* 0x0000000000027941 */ /* 0x000fea0003800200 */
.L_x_1235:
[----:B------:R-:W-:Y:S04]  /*3180*/  BSSY.RECONVERGENT B2, `(.L_x_1237) ;  /* 0x0000018000027945 */ /* 0x000fe80003800200 */
[----:B------:R-:W-:Y:S05]  /*3190*/  @P1 BRA `(.L_x_1238) ;  /* 0x0000000000581947 */ /* 0x000fea0003800000 */
[----:B------:R-:W-:-:S05]  /*31a0*/  IMAD.SHL.U32 R233, R240, 0x4, RZ ;  /* 0x00000004f0e97824 */ /* 0x000fca00078e00ff */
[----:B------:R-:W-:-:S13]  /*31b0*/  ISETP.GE.AND P3, PT, R233, R229, PT ;  /* 0x000000e5e900720c */ /* 0x000fda0003f66270 */
[----:B------:R-:W2:Y:S01]  /*31c0*/  @!P3 LDG.E R13, desc[UR36][R238.64] ;  /* 0x00000024ee0db981 */ /* 0x000ea2000c1e1900 */
[----:B------:R-:W0:Y:S08]  /*31d0*/  @!P3 LDC.64 R14, c[0x0][0x3b8] ;  /* 0x0000ee00ff0ebb82 */ /* 0x000e300000000a00 */
[----:B01234-:R-:W0:Y:S01]  /*31e0*/  @!P3 LDC.64 R226, c[0x0][0x3b8] ;  /* 0x0000ee00ffe2bb82 */ /* 0x01fe220000000a00 */
[----:B------:R-:W-:-:S05]  /*31f0*/  @!P3 IMAD R170, R228, R13, R233 ;  /* 0x0000000de4aab224 */ /* 0x000fca00078e02e9 */
        /* <DEDUP_REMOVED lines=16> */
.L_x_1238:
[----:B------:R-:W-:Y:S05]  /*3300*/  BSYNC.RECONVERGENT B2 ;  /* 0x0000000000027941 */ /* 0x000fea0003800200 */
.L_x_1237:
[----:B------:R-:W-:Y:S01]  /*3310*/  BSSY.RECONVERGENT B2, `(.L_x_1239) ;  /* 0x0000019000027945 */ /* 0x000fe20003800200 */
[----:B------:R-:W-:-:S03]  /*3320*/  IMAD.IADD R242, R240, 0x1, R11 ;  /* 0x00000001f0f27824 */ /* 0x000fc600078e020b */
        /* <DEDUP_REMOVED lines=23> */
.L_x_1240:
[----:B------:R-:W-:Y:S05]  /*34a0*/  BSYNC.RECONVERGENT B2 ;  /* 0x0000000000027941 */ /* 0x000fea0003800200 */
.L_x_1239:
[----:B------:R-:W-:Y:S01]  /*34b0*/  BSSY.RECONVERGENT B2, `(.L_x_1241) ;  /* 0x0000019000027945 */ /* 0x000fe20003800200 */
[----:B------:R-:W-:-:S03]  /*34c0*/  IADD3 R242, PT, PT, R242, R11, RZ ;  /* 0x0000000bf2f27210 */ /* 0x000fc60007ffe0ff */
        /* <DEDUP_REMOVED lines=23> */
.L_x_1242:
[----:B------:R-:W-:Y:S05]  /*3640*/  BSYNC.RECONVERGENT B2 ;  /* 0x0000000000027941 */ /* 0x000fea0003800200 */
.L_x_1241:
[----:B------:R-:W-:Y:S01]  /*3650*/  BSSY.RECONVERGENT B2, `(.L_x_1243) ;  /* 0x0000019000027945 */ /* 0x000fe20003800200 */
[----:B------:R-:W-:-:S03]  /*3660*/  IMAD R240, R11, 0x2, R242 ;  /* 0x000000020bf07824 */ /* 0x000fc600078e02f2 */
[----:B------:R-:W-:Y:S05]  /*3670*/  @P1 BRA `(.L_x_1244) ;  /* 0x0000000000581947 */ /* 0x000fea0003800000 */
[----:B------:R-:W-:-:S05]  /*3680*/  IMAD R233, R11, 0x20, R12 ;  /* 0x000000200be97824 */ /* 0x000fca00078e020c */
        /* <DEDUP_REMOVED lines=21> */
.L_x_1244:
[----:B------:R-:W-:Y:S05]  /*37e0*/  BSYNC.RECONVERGENT B2 ;  /* 0x0000000000027941 */ /* 0x000fea0003800200 */
.L_x_1243:
[----:B------:R-:W-:Y:S04]  /*37f0*/  BSSY.RECONVERGENT B2, `(.L_x_1245) ;  /* 0x0000018000027945 */ /* 0x000fe80003800200 */
[----:B------:R-:W-:Y:S05]  /*3800*/  @P1 BRA `(.L_x_1246) ;  /* 0x0000000000581947 */ /* 0x000fea0003800000 */
[----:B------:R-:W-:-:S04]  /*3810*/  SHF.L.U32 R233, R240, 0x2, RZ ;  /* 0x00000002f0e97819 */ /* 0x000fc800000006ff */
        /* <DEDUP_REMOVED lines=21> */
.L_x_1246:
[----:B------:R-:W-:Y:S05]  /*3970*/  BSYNC.RECONVERGENT B2 ;  /* 0x0000000000027941 */ /* 0x000fea0003800200 */
.L_x_1245:
        /* <DEDUP_REMOVED lines=25> */
.L_x_1248:
[----:B------:R-:W-:Y:S05]  /*3b10*/  BSYNC.RECONVERGENT B2 ;  /* 0x0000000000027941 */ /* 0x000fea0003800200 */
.L_x_1247:
[----:B------:R-:W-:Y:S01]  /*3b20*/  BSSY.RECONVERGENT B2, `(.L_x_1249) ;  /* 0x0000019000027945 */ /* 0x000fe20003800200 */
[----:B------:R-:W-:-:S03]  /*3b30*/  IMAD.IADD R242, R242, 0x1, R11 ;  /* 0x00000001f2f27824 */ /* 0x000fc600078e020b */
        /* <DEDUP_REMOVED lines=23> */
.L_x_1250:
[----:B------:R-:W-:Y:S05]  /*3cb0*/  BSYNC.RECONVERGENT B2 ;  /* 0x0000000000027941 */ /* 0x000fea0003800200 */
.L_x_1249:
        /* <DEDUP_REMOVED lines=25> */
.L_x_1252:
[----:B------:R-:W-:Y:S05]  /*3e50*/  BSYNC.RECONVERGENT B2 ;  /* 0x0000000000027941 */ /* 0x000fea0003800200 */
.L_x_1251:
        /* <DEDUP_REMOVED lines=25> */
.L_x_1254:
[----:B------:R-:W-:Y:S05]  /*3ff0*/  BSYNC.RECONVERGENT B2 ;  /* 0x0000000000027941 */ /* 0x000fea0003800200 */
.L_x_1253:
        /* <DEDUP_REMOVED lines=25> */
.L_x_1256:
[----:B------:R-:W-:Y:S05]  /*4190*/  BSYNC.RECONVERGENT B2 ;  /* 0x0000000000027941 */ /* 0x000fea0003800200 */
.L_x_1255:
        /* <DEDUP_REMOVED lines=25> */
.L_x_1258:
[----:B------:R-:W-:Y:S05]  /*4330*/  BSYNC.RECONVERGENT B2 ;  /* 0x0000000000027941 */ /* 0x000fea0003800200 */
.L_x_1257:
[----:B------:R-:W-:Y:S01]  /*4340*/  BSSY.RECONVERGENT B2, `(.L_x_1259) ;  /* 0x0000019000027945 */ /* 0x000fe20003800200 */
[C---:B------:R-:W-:Y:S02]  /*4350*/  IMAD R240, R11.reuse, 0x2, R242 ;  /* 0x000000020bf07824 */ /* 0x040fe400078e02f2 */
[----:B------:R-:W-:Y:S01]  /*4360*/  IMAD R241, R11, 0x40, R12 ;  /* 0x000000400bf17824 */ /* 0x000fe200078e020c */
[----:B------:R-:W-:Y:S06]  /*4370*/  @P1 BRA `(.L_x_1260) ;  /* 0x0000000000541947 */ /* 0x000fec0003800000 */
        /* <DEDUP_REMOVED lines=21> */
.L_x_1260:
[----:B------:R-:W-:Y:S05]  /*44d0*/  BSYNC.RECONVERGENT B2 ;  /* 0x0000000000027941 */ /* 0x000fea0003800200 */
.L_x_1259:
        /* <DEDUP_REMOVED lines=25> */
.L_x_1262:
[----:B------:R-:W-:Y:S05]  /*4670*/  BSYNC.RECONVERGENT B2 ;  /* 0x0000000000027941 */ /* 0x000fea0003800200 */
.L_x_1261:
        /* <DEDUP_REMOVED lines=25> */
.L_x_1264:
[----:B------:R-:W-:Y:S05]  /*4810*/  BSYNC.RECONVERGENT B2 ;  /* 0x0000000000027941 */ /* 0x000fea0003800200 */
.L_x_1263:
        /* <DEDUP_REMOVED lines=25> */
.L_x_1266:
[----:B------:R-:W-:Y:S05]  /*49b0*/  BSYNC.RECONVERGENT B2 ;  /* 0x0000000000027941 */ /* 0x000fea0003800200 */
.L_x_1265:
        /* <DEDUP_REMOVED lines=25> */
.L_x_1268:
[----:B------:R-:W-:Y:S05]  /*4b50*/  BSYNC.RECONVERGENT B2 ;  /* 0x0000000000027941 */ /* 0x000fea0003800200 */
.L_x_1267:
        /* <DEDUP_REMOVED lines=25> */
.L_x_1270:
[----:B------:R-:W-:Y:S05]  /*4cf0*/  BSYNC.RECONVERGENT B2 ;  /* 0x0000000000027941 */ /* 0x000fea0003800200 */
.L_x_1269:
        /* <DEDUP_REMOVED lines=25> */
.L_x_1272:
[----:B------:R-:W-:Y:S05]  /*4e90*/  BSYNC.RECONVERGENT B2 ;  /* 0x0000000000027941 */ /* 0x000fea0003800200 */
.L_x_1271:
        /* <DEDUP_REMOVED lines=25> */
.L_x_1274:
[----:B------:R-:W-:Y:S05]  /*5030*/  BSYNC.RECONVERGENT B2 ;  /* 0x0000000000027941 */ /* 0x000fea0003800200 */
.L_x_1273:
        /* <DEDUP_REMOVED lines=25> */
.L_x_1276:
[----:B------:R-:W-:Y:S05]  /*51d0*/  BSYNC.RECONVERGENT B2 ;  /* 0x0000000000027941 */ /* 0x000fea0003800200 */
.L_x_1275:
        /* <DEDUP_REMOVED lines=25> */
.L_x_1278:
[----:B------:R-:W-:Y:S05]  /*5370*/  BSYNC.RECONVERGENT B2 ;  /* 0x0000000000027941 */ /* 0x000fea0003800200 */
.L_x_1277:
        /* <DEDUP_REMOVED lines=25> */
.L_x_1280:
[----:B------:R-:W-:Y:S05]  /*5510*/  BSYNC.RECONVERGENT B2 ;  /* 0x0000000000027941 */ /* 0x000fea0003800200 */
.L_x_1279:
        /* <DEDUP_REMOVED lines=25> */
.L_x_1282:
[----:B------:R-:W-:Y:S05]  /*56b0*/  BSYNC.RECONVERGENT B2 ;  /* 0x0000000000027941 */ /* 0x000fea0003800200 */
.L_x_1281:
        /* <DEDUP_REMOVED lines=25> */
.L_x_1284:
[----:B------:R-:W-:Y:S05]  /*5850*/  BSYNC.RECONVERGENT B2 ;  /* 0x0000000000027941 */ /* 0x000fea0003800200 */
.L_x_1283:
        /* <DEDUP_REMOVED lines=25> */
.L_x_1286:
[----:B------:R-:W-:Y:S05]  /*59f0*/  BSYNC.RECONVERGENT B2 ;  /* 0x0000000000027941 */ /* 0x000fea0003800200 */
.L_x_1285:
        /* <DEDUP_REMOVED lines=24> */
.L_x_1288:
[----:B------:R-:W-:Y:S05]  /*5b80*/  BSYNC.RECONVERGENT B2 ;  /* 0x0000000000027941 */ /* 0x000fea0003800200 */
.L_x_1287:
[----:B------:R-:W-:Y:S01]  /*5b90*/  IMAD.IADD R11, R12, 0x1, R11 ;  /* 0x000000010c0b7824 */ /* 0x000fe200078e020b */
[----:B------:R-:W-:Y:S06]  /*5ba0*/  @P1 BRA `(.L_x_1289) ;  /* 0x0000001800dc1947 */ /* 0x000fec0003800000 */
[----:B01234-:R-:W-:-:S05]  /*5bb0*/  IMAD.SHL.U32 R227, R11, 0x4, RZ ;  /* 0x000000040be37824 */ /* 0x01ffca00078e00ff */
        /* <DEDUP_REMOVED lines=8> */
[----:B------:R-:W-:Y:S01]  /*5c40*/  CS2R R222, SRZ ;  /* 0x0000000000de7805 */ /* 0x000fe2000001ff00 */
[----:B------:R-:W2:Y:S05]  /*5c50*/  @P6 LDG.E.64 R14, desc[UR36][R234.64+0x1f0] ;  /* 0x0001f024ea0e6981 */ /* 0x000eaa000c1e1b00 */
[----:B------:R-:W3:Y:S02]  /*5c60*/  @!P3 LDG.E.64 R222, desc[UR36][R12.64] ;  /* 0x000000240cdeb981 */ /* 0x000ee4000c1e1b00 */
[----:B---3--:R-:W-:Y:S01]  /*5c70*/  FADD.FTZ R222, R32, R222 ;  /* 0x000000de20de7221 */ /* 0x008fe20000010000 */
[----:B------:R-:W-:-:S03]  /*5c80*/  FADD.FTZ R223, R33, R223 ;  /* 0x000000df21df7221 */ /* 0x000fc60000010000 */
[----:B--2---:R-:W-:Y:S01]  /*5c90*/  @P6 FMUL.FTZ R222, R222, R14 ;  /* 0x0000000edede6220 */ /* 0x004fe20000410000 */
[----:B------:R-:W-:Y:S01]  /*5ca0*/  @P6 FMUL.FTZ R223, R223, R15 ;  /* 0x0000000fdfdf6220 */ /* 0x000fe20000410000 */
[----:B------:R-:W-:Y:S06]  /*5cb0*/  @P3 BRA `(.L_x_1289) ;  /* 0x0000001800983947 */ /* 0x000fec0003800000 */
[----:B------:R-:W-:-:S04]  /*5cc0*/  IADD3 R11, P1, PT, R230, R227, RZ ;  /* 0x000000e3e60b7210 */ /* 0x000fc80007f3e0ff */
[----:B------:R-:W-:Y:S02]  /*5cd0*/  LEA.HI.X.SX32 R14, R227, R20, 0x1, P1 ;  /* 0x00000014e30e7211 */ /* 0x000fe400008f0eff */
[----:B------:R-:W-:-:S04]  /*5ce0*/  LEA R12, P1, R11, UR16, 0x2 ;  /* 0x000000100b0c7c11 */ /* 0x000fc8000f8210ff */
[----:B------:R-:W-:-:S05]  /*5cf0*/  LEA.HI.X R13, R11, UR17, R14, 0x2, P1 ;  /* 0x000000110b0d7c11 */ /* 0x000fca00088f140e */
[----:B------:R0:W-:Y:S01]  /*5d00*/  STG.E.64 desc[UR36][R12.64], R222 ;  /* 0x000000de0c007986 */ /* 0x0001e2000c101b24 */
[----:B------:R-:W-:Y:S05]  /*5d10*/  BRA `(.L_x_1289) ;  /* 0x0000001800807947 */ /* 0x000fea0003800000 */
.L_x_1226:
[----:B------:R-:W-:Y:S02]  /*5d20*/  SHF.L.U32 R240, R242, 0x2, RZ ;  /* 0x00000002f2f07819 */ /* 0x000fe400000006ff */
[----:B------:R-:W-:-:S03]  /*5d30*/  ISETP.GE.AND P3, PT, R224, R23, PT ;  /* 0x00000017e000720c */ /* 0x000fc60003f66270 */
[----:B------:R-:W-:-:S05]  /*5d40*/  IMAD R12, R11, 0x8, R240 ;  /* 0x000000080b0c7824 */ /* 0x000fca00078e02f0 */
[----:B------:R-:W-:Y:S01]  /*5d50*/  ISETP.GE.OR P4, PT, R12, R229, P3 ;  /* 0x000000e50c00720c */ /* 0x000fe20001f86670 */
[----:B------:R-:W-:-:S12]  /*5d60*/  IMAD R227, R11, 0x10, R240 ;  /* 0x000000100be37824 */ /* 0x000fd800078e02f0 */
[----:B------:R-:W2:Y:S01]  /*5d70*/  @!P4 LDG.E R13, desc[UR36][R238.64] ;  /* 0x00000024ee0dc981 */ /* 0x000ea2000c1e1900 */
[----:B------:R-:W-:Y:S01]  /*5d80*/  ISETP.GE.OR P1, PT, R227, R229, P3 ;  /* 0x000000e5e300720c */ /* 0x000fe20001f26670 */
[----:B------:R-:W0:-:S12]  /*5d90*/  @!P4 LDC.64 R14, c[0x0][0x3b8] ;  /* 0x0000ee00ff0ecb82 */ /* 0x000e180000000a00 */
[----:B------:R-:W3:Y:S01]  /*5da0*/  @!P1 LDG.E R233, desc[UR36][R238.64] ;  /* 0x00000024eee99981 */ /* 0x000ee2000c1e1900 */
[----:B--2---:R-:W-:-:S05]  /*5db0*/  @!P4 IMAD R12, R228, R13, R12 ;  /* 0x0000000de40cc224 */ /* 0x004fca00078e020c */
[----:B------:R-:W-:-:S04]  /*5dc0*/  @!P4 IADD3 R13, P5, PT, R5, R12, RZ ;  /* 0x0000000c050dc210 */ /* 0x000fc80007fbe0ff */
[----:B------:R-:W-:Y:S02]  /*5dd0*/  @!P4 LEA.HI.X.SX32 R226, R12, R31, 0x1, P5 ;  /* 0x0000001f0ce2c211 */ /* 0x000fe400028f0eff */
[----:B0-----:R-:W-:-:S04]  /*5de0*/  @!P4 LEA R12, P5, R13, R14, 0x2 ;  /* 0x0000000e0d0cc211 */ /* 0x001fc800078a10ff */
[----:B------:R-:W-:Y:S01]  /*5df0*/  @!P4 LEA.HI.X R13, R13, R15, R226, 0x2, P5 ;  /* 0x0000000f0d0dc211 */ /* 0x000fe200028f14e2 */
[----:B---3--:R-:W-:Y:S01]  /*5e00*/  @!P1 IMAD R226, R228, R233, R227 ;  /* 0x000000e9e4e29224 */ /* 0x008fe200078e02e3 */
[----:B------:R-:W0:Y:S01]  /*5e10*/  @!P1 LDC.64 R14, c[0x0][0x3b8] ;  /* 0x0000ee00ff0e9b82 */ /* 0x000e220000000a00 */
[----:B------:R-:W-:-:S04]  /*5e20*/  ISETP.GE.AND P5, PT, R224, R23, PT ;  /* 0x00000017e000720c */ /* 0x000fc80003fa6270 */
[----:B------:R-:W-:Y:S02]  /*5e30*/  FSEL R165, R165, RZ, P5 ;  /* 0x000000ffa5a57208 */ /* 0x000fe40002800000 */
[----:B------:R-:W-:-:S06]  /*5e40*/  FSEL R164, R164, RZ, P5 ;  /* 0x000000ffa4a47208 */ /* 0x000fcc0002800000 */
[----:B------:R1:W5:Y:S01]  /*5e50*/  @!P4 LDG.E.64 R164, desc[UR36][R12.64] ;  /* 0x000000240ca4c981 */ /* 0x000362000c1e1b00 */
[----:B------:R-:W-:-:S04]  /*5e60*/  @!P1 IADD3 R227, P4, PT, R5, R226, RZ ;  /* 0x000000e205e39210 */ /* 0x000fc80007f9e0ff */
[----:B------:R-:W-:Y:S02]  /*5e70*/  @!P1 LEA.HI.X.SX32 R244, R226, R31, 0x1, P4 ;  /* 0x0000001fe2f49211 */ /* 0x000fe400020f0eff */
[----:B0-----:R-:W-:-:S04]  /*5e80*/  @!P1 LEA R226, P4, R227, R14, 0x2 ;  /* 0x0000000ee3e29211 */ /* 0x001fc800078810ff */
[----:B------:R-:W-:Y:S01]  /*5e90*/  @!P1 LEA.HI.X R227, R227, R15, R244, 0x2, P4 ;  /* 0x0000000fe3e39211 */ /* 0x000fe200020f14f4 */
[----:B------:R-:W-:-:S05]  /*5ea0*/  IMAD R244, R11, 0x20, R240 ;  /* 0x000000200bf47824 */ /* 0x000fca00078e02f0 */
[----:B------:R-:W-:-:S13]  /*5eb0*/  ISETP.GE.OR P4, PT, R244, R229, P3 ;  /* 0x000000e5f400720c */ /* 0x000fda0001f86670 */
[----:B------:R-:W2:Y:S01]  /*5ec0*/  @!P4 LDG.E R233, desc[UR36][R238.64] ;  /* 0x00000024eee9c981 */ /* 0x000ea2000c1e1900 */
[----:B------:R-:W0:Y:S01]  /*5ed0*/  @!P4 LDC.64 R14, c[0x0][0x3b8] ;  /* 0x0000ee00ff0ecb82 */ /* 0x000e220000000a00 */
[----:B------:R-:W-:Y:S02]  /*5ee0*/  FSEL R169, R169, RZ, P5 ;  /* 0x000000ffa9a97208 */ /* 0x000fe40002800000 */
[----:B------:R-:W-:-:S06]  /*5ef0*/  FSEL R168, R168, RZ, P5 ;  /* 0x000000ffa8a87208 */ /* 0x000fcc0002800000 */
[----:B------:R3:W5:Y:S01]  /*5f00*/  @!P1 LDG.E.64 R168, desc[UR36][R226.64] ;  /* 0x00000024e2a89981 */ /* 0x000762000c1e1b00 */
[----:B--2---:R-:W-:-:S05]  /*5f10*/  @!P4 IMAD R244, R228, R233, R244 ;  /* 0x000000e9e4f4c224 */ /* 0x004fca00078e02f4 */
[----:B-1----:R-:W-:-:S04]  /*5f20*/  @!P4 IADD3 R13, P1, PT, R5, R244, RZ ;  /* 0x000000f4050dc210 */ /* 0x002fc80007f3e0ff */
[----:B------:R-:W-:Y:S02]  /*5f30*/  @!P4 LEA.HI.X.SX32 R244, R244, R31, 0x1, P1 ;  /* 0x0000001ff4f4c211 */ /* 0x000fe400008f0eff */
[----:B0-----:R-:W-:-:S04]  /*5f40*/  @!P4 LEA R12, P1, R13, R14, 0x2 ;  /* 0x0000000e0d0cc211 */ /* 0x001fc800078210ff */
[----:B------:R-:W-:Y:S02]  /*5f50*/  @!P4 LEA.HI.X R13, R13, R15, R244, 0x2, P1 ;  /* 0x0000000f0d0dc211 */ /* 0x000fe400008f14f4 */
[----:B------:R-:W-:-:S13]  /*5f60*/  ISETP.GE.OR P1, PT, R240, R229, P3 ;  /* 0x000000e5f000720c */ /* 0x000fda0001f26670 */
[----:B------:R-:W3:Y:S01]  /*5f70*/  @!P1 LDG.E R233, desc[UR36][R238.64] ;  /* 0x00000024eee99981 */ /* 0x000ee2000c1e1900 */
[----:B------:R-:W0:Y:S01]  /*5f80*/  @!P1 LDC.64 R14, c[0x0][0x3b8] ;  /* 0x0000ee00ff0e9b82 */ /* 0x000e220000000a00 */
[----:B------:R-:W-:Y:S02]  /*5f90*/  FSEL R177, R177, RZ, P5 ;  /* 0x000000ffb1b17208 */ /* 0x000fe40002800000 */
[----:B------:R-:W-:-:S06]  /*5fa0*/  FSEL R176, R176, RZ, P5 ;  /* 0x000000ffb0b07208 */ /* 0x000fcc0002800000 */
[----:B------:R1:W5:Y:S01]  /*5fb0*/  @!P4 LDG.E.64 R176, desc[UR36][R12.64] ;  /* 0x000000240cb0c981 */ /* 0x000362000c1e1b00 */
[----:B---3--:R-:W-:-:S05]  /*5fc0*/  @!P1 IMAD R226, R228, R233, R240 ;  /* 0x000000e9e4e29224 */ /* 0x008fca00078e02f0 */
[----:B------:R-:W-:Y:S02]  /*5fd0*/  @!P1 IADD3 R227, P4, PT, R5, R226, RZ ;  /* 0x000000e205e39210 */ /* 0x000fe40007f9e0ff */
[----:B------:R-:W-:Y:S02]  /*5fe0*/  LEA R240, R11, R240, 0x6 ;  /* 0x000000f00bf07211 */ /* 0x000fe400078e30ff */
[----:B------:R-:W-:Y:S02]  /*5ff0*/  @!P1 LEA.HI.X.SX32 R244, R226, R31, 0x1, P4 ;  /* 0x0000001fe2f49211 */ /* 0x000fe400020f0eff */
[----:B0-----:R-:W-:-:S04]  /*6000*/  @!P1 LEA R226, P4, R227, R14, 0x2 ;  /* 0x0000000ee3e29211 */ /* 0x001fc800078810ff */
[----:B------:R-:W-:Y:S02]  /*6010*/  @!P1 LEA.HI.X R227, R227, R15, R244, 0x2, P4 ;  /* 0x0000000fe3e39211 */ /* 0x000fe400020f14f4 */
[----:B------:R-:W-:-:S13]  /*6020*/  ISETP.GE.OR P4, PT, R240, R229, P3 ;  /* 0x000000e5f000720c */ /* 0x000fda0001f86670 */
[----:B------:R-:W2:Y:S01]  /*6030*/  @!P4 LDG.E R233, desc[UR36][R238.64] ;  /* 0x00000024eee9c981 */ /* 0x000ea2000c1e1900 */
[----:B------:R-:W0:Y:S01]  /*6040*/  @!P4 LDC.64 R14, c[0x0][0x3b8] ;  /* 0x0000ee00ff0ecb82 */ /* 0x000e220000000a00 */
[----:B------:R-:W-:Y:S02]  /*6050*/  FSEL R161, R161, RZ, P5 ;  /* 0x000000ffa1a17208 */ /* 0x000fe40002800000 */
[----:B------:R-:W-:Y:S01]  /*6060*/  FSEL R160, R160, RZ, P5 ;  /* 0x000000ffa0a07208 */ /* 0x000fe20002800000 */
[----:B------:R-:W-:-:S05]  /*6070*/  IMAD.IADD R242, R242, 0x1, R11 ;  /* 0x00000001f2f27824 */ /* 0x000fca00078e020b */
[----:B------:R3:W5:Y:S01]  /*6080*/  @!P1 LDG.E.64 R160, desc[UR36][R226.64] ;  /* 0x00000024e2a09981 */ /* 0x000762000c1e1b00 */
[----:B------:R-:W-:Y:S02]  /*6090*/  IMAD.SHL.U32 R244, R242, 0x4, RZ ;  /* 0x00000004f2f47824 */ /* 0x000fe400078e00ff */
        /* <DEDUP_REMOVED lines=23> */
[----:B------:R-:W-:Y:S01]  /*6210*/  LEA R242, R11, R242, 0x2 ;  /* 0x000000f20bf27211 */ /* 0x000fe200078e10ff */
[----:B--2---:R-:W-:-:S05]  /*6220*/  @!P4 IMAD R226, R228, R227, R226 ;  /* 0x000000e3e4e2c224 */ /* 0x004fca00078e02e2 */
[----:B-1----:R-:W-:-:S04]  /*6230*/  @!P4 IADD3 R12, P1, PT, R5, R226, RZ ;  /* 0x000000e2050cc210 */ /* 0x002fc80007f3e0ff */
[----:B------:R-:W-:Y:S02]  /*6240*/  @!P4 LEA.HI.X.SX32 R13, R226, R31, 0x1, P1 ;  /* 0x0000001fe20dc211 */ /* 0x000fe400008f0eff */
[----:B0-----:R-:W-:-:S04]  /*6250*/  @!P4 LEA R226, P1, R12, R14, 0x2 ;  /* 0x0000000e0ce2c211 */ /* 0x001fc800078210ff */
[----:B------:R-:W-:Y:S01]  /*6260*/  @!P4 LEA.HI.X R227, R12, R15, R13, 0x2, P1 ;  /* 0x0000000f0ce3c211 */ /* 0x000fe200008f140d */
[----:B------:R-:W-:-:S05]  /*6270*/  IMAD.SHL.U32 R12, R242, 0x4, RZ ;  /* 0x00000004f20c7824 */ /* 0x000fca00078e00ff */
[----:B------:R-:W-:-:S13]  /*6280*/  ISETP.GE.OR P1, PT, R12, R229, P3 ;  /* 0x000000e50c00720c */ /* 0x000fda0001f26670 */
[----:B------:R-:W2:Y:S01]  /*6290*/  @!P1 LDG.E R13, desc[UR36][R238.64] ;  /* 0x00000024ee0d9981 */ /* 0x000ea2000c1e1900 */
[----:B------:R-:W0:Y:S01]  /*62a0*/  @!P1 LDC.64 R14, c[0x0][0x3b8] ;  /* 0x0000ee00ff0e9b82 */ /* 0x000e220000000a00 */
[----:B------:R-:W-:Y:S02]  /*62b0*/  FSEL R167, R167, RZ, P5 ;  /* 0x000000ffa7a77208 */ /* 0x000fe40002800000 */
[----:B------:R-:W-:-:S06]  /*62c0*/  FSEL R166, R166, RZ, P5 ;  /* 0x000000ffa6a67208 */ /* 0x000fcc0002800000 */
[----:B------:R1:W5:Y:S01]  /*62d0*/  @!P4 LDG.E.64 R166, desc[UR36][R226.64] ;  /* 0x00000024e2a6c981 */ /* 0x000362000c1e1b00 */
[----:B------:R-:W-:Y:S02]  /*62e0*/  IMAD.IADD R242, R242, 0x1, R11 ;  /* 0x00000001f2f27824 */ /* 0x000fe400078e020b */
[----:B--2---:R-:W-:-:S05]  /*62f0*/  @!P1 IMAD R12, R228, R13, R12 ;  /* 0x0000000de40c9224 */ /* 0x004fca00078e020c */
[----:B------:R-:W-:-:S04]  /*6300*/  @!P1 IADD3 R13, P4, PT, R5, R12, RZ ;  /* 0x0000000c050d9210 */ /* 0x000fc80007f9e0ff */
[----:B---3--:R-:W-:Y:S02]  /*6310*/  @!P1 LEA.HI.X.SX32 R240, R12, R31, 0x1, P4 ;  /* 0x0000001f0cf09211 */ /* 0x008fe400020f0eff */
        /* <DEDUP_REMOVED lines=9> */
[----:B------:R-:W-:Y:S01]  /*63b0*/  IADD3 R242, PT, PT, R242, R11, RZ ;  /* 0x0000000bf2f27210 */ /* 0x000fe20007ffe0ff */
        /* <DEDUP_REMOVED lines=12> */
[----:B------:R-:W-:Y:S02]  /*6480*/  IMAD R242, R11, 0x2, R242 ;  /* 0x000000020bf27824 */ /* 0x000fe400078e02f2 */
[----:B--2---:R-:W-:-:S05]  /*6490*/  @!P1 IMAD R240, R228, R233, R240 ;  /* 0x000000e9e4f09224 */ /* 0x004fca00078e02f0 */
[----:B---3--:R-:W-:-:S04]  /*64a0*/  @!P1 IADD3 R13, P4, PT, R5, R240, RZ ;  /* 0x000000f0050d9210 */ /* 0x008fc80007f9e0ff */
[----:B------:R-:W-:Y:S02]  /*64b0*/  @!P1 LEA.HI.X.SX32 R240, R240, R31, 0x1, P4 ;  /* 0x0000001ff0f09211 */ /* 0x000fe400020f0eff */
[----:B0-----:R-:W-:-:S04]  /*64c0*/  @!P1 LEA R12, P4, R13, R14, 0x2 ;  /* 0x0000000e0d0c9211 */ /* 0x001fc800078810ff */
[----:B------:R-:W-:Y:S02]  /*64d0*/  @!P1 LEA.HI.X R13, R13, R15, R240, 0x2, P4 ;  /* 0x0000000f0d0d9211 */ /* 0x000fe400020f14f0 */
[----:B------:R-:W-:-:S04]  /*64e0*/  SHF.L.U32 R240, R242, 0x2, RZ ;  /* 0x00000002f2f07819 */ /* 0x000fc800000006ff */
        /* <DEDUP_REMOVED lines=21> */
[----:B---3--:R-:W-:-:S04]  /*6640*/  @!P1 IADD3 R13, P4, PT, R5, R240, RZ ;  /* 0x000000f0050d9210 */ /* 0x008fc80007f9e0ff */
        /* <DEDUP_REMOVED lines=224> */
[----:B------:R-:W-:-:S05]  /*7450*/  IMAD.IADD R240, R244, 0x1, R11 ;  /* 0x00000001f4f07824 */ /* 0x000fca00078e020b */
[----:B------:R-:W-:-:S04]  /*7460*/  SHF.L.U32 R233, R240, 0x2, RZ ;  /* 0x00000002f0e97819 */ /* 0x000fc800000006ff */
[----:B------:R-:W-:-:S04]  /*7470*/  ISETP.GE.AND P1, PT, R233, R229, PT ;  /* 0x000000e5e900720c */ /* 0x000fc80003f26270 */
        /* <DEDUP_REMOVED lines=18> */
[----:B------:R-:W-:Y:S02]  /*75a0*/  FSEL R219, R219, RZ, P5 ;  /* 0x000000ffdbdb7208 */ /* 0x000fe40002800000 */
[----:B------:R-:W-:Y:S01]  /*75b0*/  FSEL R218, R218, RZ, P5 ;  /* 0x000000ffdada7208 */ /* 0x000fe20002800000 */
[----:B--2---:R-:W-:-:S05]  /*75c0*/  @!P4 IMAD R242, R228, R233, R242 ;  /* 0x000000e9e4f2c224 */ /* 0x004fca00078e02f2 */
[----:B-1----:R-:W-:-:S04]  /*75d0*/  @!P4 IADD3 R226, P1, PT, R5, R242, RZ ;  /* 0x000000f205e2c210 */ /* 0x002fc80007f3e0ff */
[----:B------:R-:W-:Y:S02]  /*75e0*/  @!P4 LEA.HI.X.SX32 R242, R242, R31, 0x1, P1 ;  /* 0x0000001ff2f2c211 */ /* 0x000fe400008f0eff */
[----:B0-----:R-:W-:-:S04]  /*75f0*/  @!P4 LEA R14, P1, R226, R14, 0x2 ;  /* 0x0000000ee20ec211 */ /* 0x001fc800078210ff */
[----:B------:R-:W-:-:S05]  /*7600*/  @!P4 LEA.HI.X R15, R226, R15, R242, 0x2, P1 ;  /* 0x0000000fe20fc211 */ /* 0x000fca00008f14f2 */
[----:B------:R3:W5:Y:S01]  /*7610*/  @!P4 LDG.E.64 R218, desc[UR36][R14.64] ;  /* 0x000000240edac981 */ /* 0x000762000c1e1b00 */
[----:B------:R-:W-:Y:S01]  /*7620*/  IMAD.IADD R11, R240, 0x1, R11 ;  /* 0x00000001f00b7824 */ /* 0x000fe200078e020b */
[----:B------:R-:W-:Y:S06]  /*7630*/  @P3 BRA `(.L_x_1289) ;  /* 0x0000000000383947 */ /* 0x000fec0003800000 */
[----:B------:R-:W-:Y:S01]  /*7640*/  SHF.L.U32 R11, R11, 0x2, RZ ;  /* 0x000000020b0b7819 */ /* 0x000fe200000006ff */
[----:B------:R-:W-:Y:S01]  /*7650*/  UMOV UR4, URZ ;  /* 0x000000ff00047c82 */ /* 0x000fe20008000000 */
[----:B------:R-:W-:Y:S01]  /*7660*/  UMOV UR5, URZ ;  /* 0x000000ff00057c82 */ /* 0x000fe20008000000 */
[----:B------:R-:W-:Y:S01]  /*7670*/  IMAD.U32 R223, RZ, RZ, UR4 ;  /* 0x00000004ffdf7e24 */ /* 0x000fe2000f8e00ff */
[----:B------:R-:W-:Y:S01]  /*7680*/  ISETP.GE.AND P1, PT, R11, R229, PT ;  /* 0x000000e50b00720c */ /* 0x000fe20003f26270 */
[----:B------:R-:W-:-:S12]  /*7690*/  IMAD.U32 R222, RZ, RZ, UR5 ;  /* 0x00000005ffde7e24 */ /* 0x000fd8000f8e00ff */
[----:B------:R-:W-:Y:S05]  /*76a0*/  @P1 BRA `(.L_x_1289) ;  /* 0x00000000001c1947 */ /* 0x000fea0003800000 */
[----:B---3--:R-:W2:Y:S02]  /*76b0*/  LDG.E R12, desc[UR36][R238.64] ;  /* 0x00000024ee0c7981 */ /* 0x008ea4000c1e1900 */
[----:B--2---:R-:W-:-:S05]  /*76c0*/  IMAD R12, R228, R12, R11 ;  /* 0x0000000ce40c7224 */ /* 0x004fca00078e020b */
[----:B------:R-:W-:-:S04]  /*76d0*/  IADD3 R11, P1, PT, R5, R12, RZ ;  /* 0x0000000c050b7210 */ /* 0x000fc80007f3e0ff */
[----:B------:R-:W-:Y:S02]  /*76e0*/  LEA.HI.X.SX32 R12, R12, R31, 0x1, P1 ;  /* 0x0000001f0c0c7211 */ /* 0x000fe400008f0eff */
[----:B------:R-:W-:-:S04]  /*76f0*/  LEA R222, P1, R11, UR16, 0x2 ;  /* 0x000000100bde7c11 */ /* 0x000fc8000f8210ff */
[----:B------:R-:W-:-:S06]  /*7700*/  LEA.HI.X R223, R11, UR17, R12, 0x2, P1 ;  /* 0x000000110bdf7c11 */ /* 0x000fcc00088f140c */
[----:B------:R-:W5:Y:S03]  /*7710*/  LDG.E.64 R222, desc[UR36][R222.64] ;  /* 0x00000024dede7981 */ /* 0x000f66000c1e1b00 */
.L_x_1289:
[----:B------:R-:W-:Y:S05]  /*7720*/  BSYNC.RECONVERGENT B0 ;  /* 0x0000000000007941 */ /* 0x000fea0003800200 */
.L_x_1225:
[----:B-----5:R-:W-:Y:S01]  /*7730*/  FMUL.FTZ R11, R156, R162 ;  /* 0x000000a29c0b7220 */ /* 0x020fe20000410000 */
[----:B0--3--:R-:W-:Y:S01]  /*7740*/  FMUL.FTZ R12, R157, R163 ;  /* 0x000000a39d0c7220 */ /* 0x009fe20000410000 */
[----:B------:R-:W-:Y:S01]  /*7750*/  UMOV UR4, 0xffffffff ;  /* 0xffffffff00047882 */ /* 0x000fe20000000000 */
[----:B------:R-:W-:Y:S01]  /*7760*/  LOP3.LUT P1, RZ, R18, 0x1, RZ, 0xc0, !PT ;  /* 0x0000000112ff7812 */ /* 0x000fe2000782c0ff */
[----:B------:R-:W-:Y:S01]  /*7770*/  FFMA.FTZ R11, R158, R160, R11 ;  /* 0x000000a09e0b7223 */ /* 0x000fe2000001000b */
[----:B------:R-:W-:-:S03]  /*7780*/  FFMA.FTZ R12, R159, R161, R12 ;  /* 0x000000a19f0c7223 */ /* 0x000fc6000001000c */
        /* <DEDUP_REMOVED lines=59> */
[----:B------:R-:W-:-:S04]  /*7b40*/  FFMA.FTZ R12, R97, R223, R12 ;  /* 0x000000df610c7223 */ /* 0x000fc8000001000c */
[----:B------:R-:W-:Y:S01]  /*7b50*/  FADD.FTZ R13, R11, R12 ;  /* 0x0000000c0b0d7221 */ /* 0x000fe20000010000 */
[----:B------:R-:W-:Y:S06]  /*7b60*/  BRA.DIV UR4, `(.L_x_1290) ;  /* 0x0000005204147947 */ /* 0x000fec000b800000 */
[----:B------:R0:W3:Y:S02]  /*7b70*/  SHFL.BFLY PT, R14, R13, 0x1, 0x1f ;  /* 0x0c201f000d0e7f89 */ /* 0x0000e400000e0000 */
.L_x_1367:
[----:B------:R-:W-:Y:S01]  /*7b80*/  ISETP.GE.OR P1, PT, R224, R23, P1 ;  /* 0x00000017e000720c */ /* 0x000fe20000f26670 */
[----:B---3--:R-:W-:Y:S01]  /*7b90*/  FADD.FTZ R14, R13, R14 ;  /* 0x0000000e0d0e7221 */ /* 0x008fe20000010000 */
[----:B------:R-:W-:Y:S03]  /*7ba0*/  BSSY.RECONVERGENT B0, `(.L_x_1291) ;  /* 0x0000013000007945 */ /* 0x000fe60003800200 */
[----:B------:R-:W-:-:S08]  /*7bb0*/  FMUL.FTZ R14, R14, UR15 ;  /* 0x0000000f0e0e7c20 */ /* 0x000fd00008410000 */
[----:B------:R-:W-:Y:S05]  /*7bc0*/  @P1 BRA `(.L_x_1292) ;  /* 0x0000000000401947 */ /* 0x000fea0003800000 */
[----:B------:R-:W-:-:S04]  /*7bd0*/  ISETP.NE.U32.AND P1, PT, RZ, UR18, PT ;  /* 0x00000012ff007c0c */ /* 0x000fc8000bf25070 */
[----:B------:R-:W-:Y:S02]  /*7be0*/  ISETP.NE.AND.EX P3, PT, RZ, UR19, PT, P1 ;  /* 0x00000013ff007c0c */ /* 0x000fe4000bf65310 */
[----:B------:R-:W-:-:S04]  /*7bf0*/  ISETP.NE.U32.AND P1, PT, RZ, UR12, PT ;  /* 0x0000000cff007c0c */ /* 0x000fc8000bf25070 */
[----:B------:R-:W-:-:S07]  /*7c00*/  ISETP.NE.AND.EX P1, PT, RZ, UR13, PT, P1 ;  /* 0x0000000dff007c0c */ /* 0x000fce000bf25310 */
[----:B0-----:R-:W0:Y:S06]  /*7c10*/  @P3 LDC.64 R12, c[0x0][0x438] ;  /* 0x00010e00ff0c3b82 */ /* 0x001e2c0000000a00 */
[----:B------:R-:W3:Y:S01]  /*7c20*/  @P1 LDG.E R15, desc[UR36][R236.64] ;  /* 0x00000024ec0f1981 */ /* 0x000ee2000c1e1900 */
[----:B0-----:R-:W-:-:S06]  /*7c30*/  @P3 IMAD.WIDE R12, R10, 0x4, R12 ;  /* 0x000000040a0c3825 */ /* 0x001fcc00078e020c */
[----:B------:R-:W5:Y:S01]  /*7c40*/  @P3 LDG.E R13, desc[UR36][R12.64] ;  /* 0x000000240c0d3981 */ /* 0x000f62000c1e1900 */
[----:B------:R-:W-:-:S04]  /*7c50*/  @P1 ISETP.GE.AND P4, PT, R224, R225, PT ;  /* 0x000000e1e000120c */ /* 0x000fc80003f86270 */
[----:B------:R-:W-:-:S04]  /*7c60*/  @P1 SEL R11, R26, RZ, !P4 ;  /* 0x000000ff1a0b1207 */ /* 0x000fc80006000000 */
[----:B------:R-:W-:-:S04]  /*7c70*/  @P1 IADD3 R11, PT, PT, R21, R11, -R16 ;  /* 0x0000000b150b1210 */ /* 0x000fc80007ffe810 */
[----:B------:R-:W-:Y:S01]  /*7c80*/  @P1 I2FP.F32.S32 R11, R11 ;  /* 0x0000000b000b1245 */ /* 0x000fe20000201400 */
[----:B-----5:R-:W-:-:S04]  /*7c90*/  @P3 FADD.FTZ R14, R14, R13 ;  /* 0x0000000d0e0e3221 */ /* 0x020fc80000010000 */
[----:B---3--:R-:W-:-:S05]  /*7ca0*/  @P1 FFMA.FTZ R14, R11, R15, R14 ;  /* 0x0000000f0b0e1223 */ /* 0x008fca000001000e */
[----:B------:R3:W-:Y:S01]  /*7cb0*/  STS [R9], R14 ;  /* 0x0000000e09007388 */ /* 0x0007e20000000800 */
[----:B------:R-:W-:-:S07]  /*7cc0*/  @!P2 FMNMX.FTZ R231, R231, R14, !PT ;  /* 0x0000000ee7e7a209 */ /* 0x000fce0007810000 */
.L_x_1292:
[----:B------:R-:W-:Y:S05]  /*7cd0*/  BSYNC.RECONVERGENT B0 ;  /* 0x0000000000007941 */ /* 0x000fea0003800200 */
.L_x_1291:
[C---:B------:R-:W-:Y:S01]  /*7ce0*/  IADD3 R11, PT, PT, R21.reuse, 0x3f, RZ ;  /* 0x0000003f150b7810 */ /* 0x040fe20007ffe0ff */
[----:B------:R-:W-:Y:S01]  /*7cf0*/  VIADD R21, R21, 0x40 ;  /* 0x0000004015157836 */ /* 0x000fe20000000000 */
[----:B------:R-:W-:Y:S01]  /*7d00*/  IADD3 R6, P2, PT, R6, 0x40, RZ ;  /* 0x0000004006067810 */ /* 0x000fe20007f5e0ff */
[----:B---3--:R-:W-:Y:S01]  /*7d10*/  VIADD R9, R9, 0x100 ;  /* 0x0000010009097836 */ /* 0x008fe20000000000 */
[----:B------:R-:W-:Y:S02]  /*7d20*/  ISETP.GE.AND P1, PT, R11, R8, PT ;  /* 0x000000080b00720c */ /* 0x000fe40003f26270 */
[----:B------:R-:W-:Y:S01]  /*7d30*/  IADD3 R10, PT, PT, R10, 0x40, RZ ;  /* 0x000000400a0a7810 */ /* 0x000fe20007ffe0ff */
[----:B------:R-:W-:-:S10]  /*7d40*/  IMAD.X R7, RZ, RZ, R7, P2 ;  /* 0x000000ffff077224 */ /* 0x000fd400010e0607 */
[----:B------:R-:W-:Y:S05]  /*7d50*/  @!P1 BRA `(.L_x_1293) ;  /* 0xffffffa800a49947 */ /* 0x000fea000383ffff */
.L_x_1224:
[----:B0-----:R-:W-:Y:S05]  /*7d60*/  BSYNC B1 ;  /* 0x0000000000017941 */ /* 0x001fea0003800000 */
.L_x_1223:
[----:B------:R-:W-:-:S03]  /*7d70*/  UMOV UR4, 0xffffffff ;  /* 0xffffffff00047882 */ /* 0x000fc60000000000 */
[----:B------:R-:W-:Y:S05]  /*7d80*/  BRA.DIV UR4, `(.L_x_1294) ;  /* 0x0000004e04b07947 */ /* 0x000fea000b800000 */
[----:B------:R-:W0:Y:S02]  /*7d90*/  SHFL.BFLY PT, R14, R231, 0x10, 0x1f ;  /* 0x0e001f00e70e7f89 */ /* 0x000e2400000e0000 */
[----:B0-----:R-:W-:-:S05]  /*7da0*/  FMNMX.FTZ R13, R14, R231, !PT ;  /* 0x000000e70e0d7209 */ /* 0x001fca0007810000 */
[----:B------:R-:W0:Y:S02]  /*7db0*/  SHFL.BFLY PT, R14, R13, 0x8, 0x1f ;  /* 0x0d001f000d0e7f89 */ /* 0x000e2400000e0000 */
[----:B0-----:R-:W-:-:S05]  /*7dc0*/  FMNMX.FTZ R3, R13, R14, !PT ;  /* 0x0000000e0d037209 */ /* 0x001fca0007810000 */
[----:B------:R-:W0:Y:S02]  /*7dd0*/  SHFL.BFLY PT, R14, R3, 0x4, 0x1f ;  /* 0x0c801f00030e7f89 */ /* 0x000e2400000e0000 */
[----:B0-----:R-:W-:-:S05]  /*7de0*/  FMNMX.FTZ R4, R3, R14, !PT ;  /* 0x0000000e03047209 */ /* 0x001fca0007810000 */
[----:B------:R0:W3:Y:S02]  /*7df0*/  SHFL.BFLY PT, R14, R4, 0x2, 0x1f ;  /* 0x0c401f00040e7f89 */ /* 0x0000e400000e0000 */
.L_x_1373:
[----:B------:R-:W1:Y:S01]  /*7e00*/  S2R R13, SR_CgaCtaId ;  /* 0x00000000000d7919 */ /* 0x000e620000008800 */
[----:B------:R-:W-:Y:S01]  /*7e10*/  LOP3.LUT P0, R6, R18, 0x1f, RZ, 0xc0, !PT ;  /* 0x0000001f12067812 */ /* 0x000fe2000780c0ff */
[----:B------:R-:W-:Y:S05]  /*7e20*/  WARPSYNC.ALL ;  /* 0x0000000000007948 */ /* 0x000fea0003800000 */
[----:B------:R-:W-:Y:S02]  /*7e30*/  MOV R12, 0x400 ;  /* 0x00000400000c7802 */ /* 0x000fe40000000f00 */
[----:B---3--:R-:W-:Y:S02]  /*7e40*/  FMNMX.FTZ R14, R4, R14, !PT ;  /* 0x0000000e040e7209 */ /* 0x008fe40007810000 */
[----:B-1----:R-:W-:-:S04]  /*7e50*/  LEA R5, R13, R12, 0x18 ;  /* 0x0000000c0d057211 */ /* 0x002fc800078ec0ff */
[----:B------:R-:W-:-:S05]  /*7e60*/  @!P0 LEA.HI R3, R18, R5, RZ, 0x1d ;  /* 0x0000000512038211 */ /* 0x000fca00078fe8ff */
[----:B------:R-:W-:Y:S01]  /*7e70*/  @!P0 STS [R3], R14 ;  /* 0x0000000e03008388 */ /* 0x000fe20000000800 */
[----:B------:R-:W-:Y:S01]  /*7e80*/  BAR.SYNC.DEFER_BLOCKING 0x0 ;  /* 0x0000000000007b1d */ /* 0x000fe20000010000 */
[C---:B------:R-:W-:Y:S01]  /*7e90*/  ISETP.GT.U32.AND P0, PT, R6.reuse, 0x3, PT ;  /* 0x000000030600780c */ /* 0x040fe20003f04070 */
[----:B0-----:R-:W-:Y:S01]  /*7ea0*/  IMAD R4, R6, 0x4, R5 ;  /* 0x0000000406047824 */ /* 0x001fe200078e0205 */
[----:B------:R-:W-:Y:S01]  /*7eb0*/  MOV R7, 0xff7fffff ;  /* 0xff7fffff00077802 */ /* 0x000fe20000000f00 */
[----:B------:R-:W-:Y:S02]  /*7ec0*/  IMAD.MOV.U32 R10, RZ, RZ, RZ ;  /* 0x000000ffff0a7224 */ /* 0x000fe400078e00ff */
[----:B------:R-:W-:Y:S08]  /*7ed0*/  BSSY.RECONVERGENT B0, `(.L_x_1295) ;  /* 0x000014f000007945 */ /* 0x000ff00003800200 */
[----:B------:R-:W0:Y:S04]  /*7ee0*/  @!P0 LDS R7, [R4] ;  /* 0x0000000004078984 */ /* 0x000e280000000800 */
[----:B0-----:R-:W0:Y:S02]  /*7ef0*/  SHFL.BFLY PT, R8, R7, 0x2, 0x1f ;  /* 0x0c401f0007087f89 */ /* 0x001e2400000e0000 */
[----:B0-----:R-:W-:-:S05]  /*7f00*/  FMNMX.FTZ R8, R8, R7, !PT ;  /* 0x0000000708087209 */ /* 0x001fca0007810000 */
[----:B------:R-:W0:Y:S02]  /*7f10*/  SHFL.BFLY PT, R3, R8, 0x1, 0x1f ;  /* 0x0c201f0008037f89 */ /* 0x000e2400000e0000 */
[----:B0-----:R-:W-:Y:S01]  /*7f20*/  FMNMX.FTZ R9, R8, R3, !PT ;  /* 0x0000000308097209 */ /* 0x001fe20007810000 */
[----:B------:R-:W-:-:S04]  /*7f30*/  IMAD.IADD R3, R18, 0x1, R29 ;  /* 0x0000000112037824 */ /* 0x000fc800078e021d */
        /* <DEDUP_REMOVED lines=15> */
[----:B------:R-:W-:-:S12]  /*8030*/  IMAD.MOV.U32 R7, RZ, RZ, R3 ;  /* 0x000000ffff077224 */ /* 0x000fd800078e0003 */
[----:B------:R-:W-:Y:S05]  /*8040*/  @!P0 BRA `(.L_x_1299) ;  /* 0x00000000004c8947 */ /* 0x000fea0003800000 */
[----:B------:R-:W-:Y:S01]  /*8050*/  VIADD R10, R12, 0x420 ;  /* 0x000004200c0a7836 */ /* 0x000fe20000000000 */
[----:B------:R-:W-:-:S04]  /*8060*/  LEA.HI R7, R8, 0x1, RZ, 0x19 ;  /* 0x0000000108077811 */ /* 0x000fc800078fc8ff */
[----:B------:R-:W-:Y:S02]  /*8070*/  LEA R9, R13, R10, 0x18 ;  /* 0x0000000a0d097211 */ /* 0x000fe400078ec0ff */
[----:B------:R-:W-:Y:S01]  /*8080*/  LOP3.LUT R8, R7, 0x3, RZ, 0xc0, !PT ;  /* 0x0000000307087812 */ /* 0x000fe200078ec0ff */
[----:B------:R-:W-:Y:S01]  /*8090*/  IMAD.MOV.U32 R7, RZ, RZ, R3 ;  /* 0x000000ffff077224 */ /* 0x000fe200078e0003 */
[----:B------:R-:W-:Y:S01]  /*80a0*/  MOV R10, RZ ;  /* 0x000000ff000a7202 */ /* 0x000fe20000000f00 */
[----:B------:R-:W-:Y:S01]  /*80b0*/  IMAD.IADD R9, R22, 0x1, R9 ;  /* 0x0000000116097824 */ /* 0x000fe200078e0209 */
[----:B------:R-:W-:-:S07]  /*80c0*/  IADD3 R8, PT, PT, -R8, RZ, RZ ;  /* 0x000000ff08087210 */ /* 0x000fce0007ffe1ff */
.L_x_1300:
        /* <DEDUP_REMOVED lines=11> */
.L_x_1299:
[----:B------:R-:W-:Y:S05]  /*8180*/  BSYNC.RECONVERGENT B1 ;  /* 0x0000000000017941 */ /* 0x000fea0003800200 */
.L_x_1298:
[----:B------:R-:W-:Y:S05]  /*8190*/  @!P1 BRA `(.L_x_1296) ;  /* 0x0000001000889947 */ /* 0x000fea0003800000 */
[----:B------:R-:W-:Y:S01]  /*81a0*/  IMAD.IADD R9, R16, 0x1, -R7 ;  /* 0x0000000110097824 */ /* 0x000fe200078e0a07 */
[----:B------:R-:W-:Y:S01]  /*81b0*/  SHF.L.U32 R8, R29, 0x2, RZ ;  /* 0x000000021d087819 */ /* 0x000fe200000006ff */
[----:B------:R-:W-:Y:S01]  /*81c0*/  VIADD R12, R12, 0x420 ;  /* 0x000004200c0c7836 */ /* 0x000fe20000000000 */
[----:B------:R-:W-:Y:S01]  /*81d0*/  BSSY.RECONVERGENT B1, `(.L_x_1301) ;  /* 0x000006d000017945 */ /* 0x000fe20003800200 */
[----:B------:R-:W-:Y:S02]  /*81e0*/  PLOP3.LUT P0, PT, PT, PT, PT, 0x80, 0x8 ;  /* 0x000000000008781c */ /* 0x000fe40003f0f070 */
[----:B------:R-:W-:Y:S01]  /*81f0*/  ISETP.GT.AND P1, PT, R9, 0x600, PT ;  /* 0x000006000900780c */ /* 0x000fe20003f24270 */
[----:B------:R-:W-:Y:S01]  /*8200*/  IMAD R8, R7, 0x4, -R8 ;  /* 0x0000000407087824 */ /* 0x000fe200078e0a08 */
[----:B------:R-:W-:-:S04]  /*8210*/  LEA R13, R13, R12, 0x18 ;  /* 0x0000000c0d0d7211 */ /* 0x000fc800078ec0ff */
[----:B------:R-:W-:-:S07]  /*8220*/  IADD3 R8, PT, PT, R8, 0x400, R13 ;  /* 0x0000040008087810 */ /* 0x000fce0007ffe00d */
[----:B------:R-:W-:Y:S05]  /*8230*/  @!P1 BRA `(.L_x_1302) ;  /* 0x0000000400989947 */ /* 0x000fea0003800000 */
[----:B------:R-:W-:Y:S01]  /*8240*/  PLOP3.LUT P0, PT, PT, PT, PT, 0x8, 0x80 ;  /* 0x000000000080781c */ /* 0x000fe20003f0e170 */
[----:B------:R-:W-:-:S12]  /*8250*/  VIADD R46, R16, 0xfffffa00 ;  /* 0xfffffa00102e7836 */ /* 0x000fd80000000000 */
.L_x_1303:
[----:B------:R-:W1:Y:S01]  /*8260*/  LDS R9, [R8+-0x400] ;  /* 0xfffc000008097984 */ /* 0x000e620000000800 */
[----:B------:R-:W-:-:S03]  /*8270*/  IADD3 R7, PT, PT, R7, 0x800, RZ ;  /* 0x0000080007077810 */ /* 0x000fc60007ffe0ff */
[----:B------:R-:W0:Y:S01]  /*8280*/  LDS R11, [R8+-0x200] ;  /* 0xfffe0000080b7984 */ /* 0x000e220000000800 */
[----:B------:R-:W-:-:S03]  /*8290*/  ISETP.GE.AND P1, PT, R7, R46, PT ;  /* 0x0000002e0700720c */ /* 0x000fc60003f26270 */
[----:B------:R-:W3:Y:S04]  /*82a0*/  LDS R13, [R8+0x200] ;  /* 0x00020000080d7984 */ /* 0x000ee80000000800 */
[----:B------:R-:W3:Y:S04]  /*82b0*/  LDS R12, [R8] ;  /* 0x00000000080c7984 */ /* 0x000ee80000000800 */
[----:B------:R-:W3:Y:S04]  /*82c0*/  LDS R15, [R8+0x400] ;  /* 0x00040000080f7984 */ /* 0x000ee80000000800 */
[----:B------:R-:W3:Y:S04]  /*82d0*/  LDS R21, [R8+0x600] ;  /* 0x0006000008157984 */ /* 0x000ee80000000800 */
[----:B------:R-:W-:Y:S04]  /*82e0*/  LDS R31, [R8+0x800] ;  /* 0x00080000081f7984 */ /* 0x000fe80000000800 */
[----:B------:R-:W3:Y:S04]  /*82f0*/  LDS R32, [R8+0xa00] ;  /* 0x000a000008207984 */ /* 0x000ee80000000800 */
[----:B------:R-:W3:Y:S04]  /*8300*/  LDS R34, [R8+0xc00] ;  /* 0x000c000008227984 */ /* 0x000ee80000000800 */
[----:B--2---:R-:W2:Y:S01]  /*8310*/  LDS R36, [R8+0xe00] ;  /* 0x000e000008247984 */ /* 0x004ea20000000800 */
[----:B-1----:R-:W-:-:S03]  /*8320*/  FADD.FTZ R9, -R48, R9 ;  /* 0x0000000930097221 */ /* 0x002fc60000010100 */
[----:B------:R-:W1:Y:S01]  /*8330*/  LDS R38, [R8+0x1000] ;  /* 0x0010000008267984 */ /* 0x000e620000000800 */
[----:B------:R-:W-:Y:S01]  /*8340*/  FMUL.FTZ R9, R9, 1.4426950216293334961 ;  /* 0x3fb8aa3b09097820 */ /* 0x000fe20000410000 */
[C---:B0-----:R-:W-:Y:S02]  /*8350*/  FADD.FTZ R11, -R48.reuse, R11 ;  /* 0x0000000b300b7221 */ /* 0x041fe40000010100 */
[----:B----4-:R-:W0:Y:S01]  /*8360*/  LDS R40, [R8+0x1200] ;  /* 0x0012000008287984 */ /* 0x010e220000000800 */
[C---:B---3--:R-:W-:Y:S01]  /*8370*/  FADD.FTZ R14, -R48.reuse, R13 ;  /* 0x0000000d300e7221 */ /* 0x048fe20000010100 */
[----:B------:R-:W-:Y:S01]  /*8380*/  FMUL.FTZ R11, R11, 1.4426950216293334961 ;  /* 0x3fb8aa3b0b0b7820 */ /* 0x000fe20000410000 */
[----:B------:R-:W3:Y:S01]  /*8390*/  MUFU.EX2 R9, R9 ;  /* 0x0000000900097308 */ /* 0x000ee20000000800 */
[----:B------:R-:W4:Y:S01]  /*83a0*/  LDS R42, [R8+0x1400] ;  /* 0x00140000082a7984 */ /* 0x000f220000000800 */
[----:B------:R-:W-:Y:S01]  /*83b0*/  FADD.FTZ R12, -R48, R12 ;  /* 0x0000000c300c7221 */ /* 0x000fe20000010100 */
[----:B------:R-:W-:-:S02]  /*83c0*/  FMUL.FTZ R14, R14, 1.4426950216293334961 ;  /* 0x3fb8aa3b0e0e7820 */ /* 0x000fc40000410000 */
[----:B------:R-:W4:Y:S01]  /*83d0*/  LDS R44, [R8+0x1600] ;  /* 0x00160000082c7984 */ /* 0x000f220000000800 */
[----:B------:R-:W-:Y:S01]  /*83e0*/  FADD.FTZ R20, -R48, R15 ;  /* 0x0000000f30147221 */ /* 0x000fe20000010100 */
[----:B------:R-:W-:Y:S01]  /*83f0*/  FMUL.FTZ R12, R12, 1.4426950216293334961 ;  /* 0x3fb8aa3b0c0c7820 */ /* 0x000fe20000410000 */
[----:B------:R-:W2:Y:S02]  /*8400*/  MUFU.EX2 R11, R11 ;  /* 0x0000000b000b7308 */ /* 0x000ea40000000800 */
[----:B------:R-:W-:Y:S01]  /*8410*/  FMUL.FTZ R20, R20, 1.4426950216293334961 ;  /* 0x3fb8aa3b14147820 */ /* 0x000fe20000410000 */
[----:B-----5:R-:W-:-:S04]  /*8420*/  FADD.FTZ R26, -R48, R21 ;  /* 0x00000015301a7221 */ /* 0x020fc80000010100 */
[----:B------:R-:W-:Y:S01]  /*8430*/  FMUL.FTZ R26, R26, 1.4426950216293334961 ;  /* 0x3fb8aa3b1a1a7820 */ /* 0x000fe20000410000 */
[----:B------:R2:W0:Y:S01]  /*8440*/  MUFU.EX2 R15, R14 ;  /* 0x0000000e000f7308 */ /* 0x0004220000000800 */
[----:B---3--:R-:W-:Y:S01]  /*8450*/  FADD.FTZ R10, R9, R10 ;  /* 0x0000000a090a7221 */ /* 0x008fe20000010000 */
[----:B------:R-:W-:Y:S01]  /*8460*/  FADD.FTZ R32, -R48, R32 ;  /* 0x0000002030207221 */ /* 0x000fe20000010100 */
[----:B------:R-:W-:Y:S03]  /*8470*/  STS [R8+-0x400], R9 ;  /* 0xfffc000908007388 */ /* 0x000fe60000000800 */
[----:B------:R-:W-:Y:S01]  /*8480*/  FMUL.FTZ R32, R32, 1.4426950216293334961 ;  /* 0x3fb8aa3b20207820 */ /* 0x000fe20000410000 */
[----:B------:R-:W-:Y:S01]  /*8490*/  FADD.FTZ R34, -R48, R34 ;  /* 0x0000002230227221 */ /* 0x000fe20000010100 */
[----:B------:R3:W4:Y:S01]  /*84a0*/  MUFU.EX2 R13, R12 ;  /* 0x0000000c000d7308 */ /* 0x0007220000000800 */
[----:B--2---:R-:W2:Y:S01]  /*84b0*/  LDS R14, [R8+0x1800] ;  /* 0x00180000080e7984 */ /* 0x004ea20000000800 */
[----:B------:R-:W-:Y:S01]  /*84c0*/  FADD.FTZ R10, R10, R11 ;  /* 0x0000000b0a0a7221 */ /* 0x000fe20000010000 */
[----:B------:R-:W-:Y:S01]  /*84d0*/  FMUL.FTZ R34, R34, 1.4426950216293334961 ;  /* 0x3fb8aa3b22227820 */ /* 0x000fe20000410000 */
[C---:B------:R-:W-:Y:S01]  /*84e0*/  FADD.FTZ R36, -R48.reuse, R36 ;  /* 0x0000002430247221 */ /* 0x040fe20000010100 */
[----:B------:R-:W-:Y:S01]  /*84f0*/  STS [R8+-0x200], R11 ;  /* 0xfffe000b08007388 */ /* 0x000fe20000000800 */
[----:B-1----:R-:W-:-:S02]  /*8500*/  FADD.FTZ R38, -R48, R38 ;  /* 0x0000002630267221 */ /* 0x002fc40000010100 */
[----:B------:R1:W1:Y:S01]  /*8510*/  MUFU.EX2 R21, R20 ;  /* 0x0000001400157308 */ /* 0x0002620000000800 */
[----:B---3--:R-:W-:Y:S01]  /*8520*/  FADD.FTZ R12, -R48, R31 ;  /* 0x0000001f300c7221 */ /* 0x008fe20000010100 */
[----:B------:R-:W-:Y:S01]  /*8530*/  FMUL.FTZ R36, R36, 1.4426950216293334961 ;  /* 0x3fb8aa3b24247820 */ /* 0x000fe20000410000 */
[----:B------:R-:W-:Y:S01]  /*8540*/  FMUL.FTZ R38, R38, 1.4426950216293334961 ;  /* 0x3fb8aa3b26267820 */ /* 0x000fe20000410000 */
[----:B0-----:R-:W-:Y:S01]  /*8550*/  FADD.FTZ R40, -R48, R40 ;  /* 0x0000002830287221 */ /* 0x001fe20000010100 */
[----:B------:R-:W-:Y:S01]  /*8560*/  FMUL.FTZ R12, R12, 1.4426950216293334961 ;  /* 0x3fb8aa3b0c0c7820 */ /* 0x000fe20000410000 */
[----:B------:R-:W-:Y:S02]  /*8570*/  STS [R8+0x200], R15 ;  /* 0x0002000f08007388 */ /* 0x000fe40000000800 */
[----:B------:R-:W0:Y:S01]  /*8580*/  MUFU.EX2 R31, R26 ;  /* 0x0000001a001f7308 */ /* 0x000e220000000800 */
[----:B----4-:R-:W-:Y:S01]  /*8590*/  FADD.FTZ R10, R10, R13 ;  /* 0x0000000d0a0a7221 */ /* 0x010fe20000010000 */
[----:B-1----:R-:W1:Y:S01]  /*85a0*/  LDS R20, [R8+0x1a00] ;  /* 0x001a000008147984 */ /* 0x002e620000000800 */
[----:B------:R-:W-:Y:S01]  /*85b0*/  FMUL.FTZ R40, R40, 1.4426950216293334961 ;  /* 0x3fb8aa3b28287820 */ /* 0x000fe20000410000 */
[----:B------:R-:W-:Y:S01]  /*85c0*/  FADD.FTZ R42, -R48, R42 ;  /* 0x0000002a302a7221 */ /* 0x000fe20000010100 */
[----:B------:R-:W-:Y:S01]  /*85d0*/  FADD.FTZ R10, R10, R15 ;  /* 0x0000000f0a0a7221 */ /* 0x000fe20000010000 */
[----:B------:R-:W-:Y:S01]  /*85e0*/  FADD.FTZ R44, -R48, R44 ;  /* 0x0000002c302c7221 */ /* 0x000fe20000010100 */
[----:B------:R-:W-:Y:S01]  /*85f0*/  STS [R8], R13 ;  /* 0x0000000d08007388 */ /* 0x000fe20000000800 */
[----:B------:R-:W3:Y:S01]  /*8600*/  MUFU.EX2 R33, R12 ;  /* 0x0000000c00217308 */ /* 0x000ee20000000800 */
[----:B------:R-:W-:Y:S01]  /*8610*/  FADD.FTZ R10, R10, R21 ;  /* 0x000000150a0a7221 */ /* 0x000fe20000010000 */
[----:B------:R-:W-:Y:S01]  /*8620*/  FMUL.FTZ R42, R42, 1.4426950216293334961 ;  /* 0x3fb8aa3b2a2a7820 */ /* 0x000fe20000410000 */
[----:B------:R-:W-:Y:S01]  /*8630*/  FMUL.FTZ R44, R44, 1.4426950216293334961 ;  /* 0x3fb8aa3b2c2c7820 */ /* 0x000fe20000410000 */
[----:B------:R-:W-:Y:S04]  /*8640*/  STS [R8+0x400], R21 ;  /* 0x0004001508007388 */ /* 0x000fe80000000800 */
[----:B------:R-:W4:Y:S01]  /*8650*/  MUFU.EX2 R35, R32 ;  /* 0x0000002000237308 */ /* 0x000f220000000800 */
[----:B0-----:R-:W-:Y:S01]  /*8660*/  FADD.FTZ R10, R10, R31 ;  /* 0x0000001f0a0a7221 */ /* 0x001fe20000010000 */
[----:B------:R-:W-:Y:S06]  /*8670*/  STS [R8+0x600], R31 ;  /* 0x0006001f08007388 */ /* 0x000fec0000000800 */
[----:B------:R-:W0:Y:S01]  /*8680*/  MUFU.EX2 R37, R34 ;  /* 0x0000002200257308 */ /* 0x000e220000000800 */
[----:B---3--:R-:W-:Y:S01]  /*8690*/  FADD.FTZ R10, R10, R33 ;  /* 0x000000210a0a7221 */ /* 0x008fe20000010000 */
[----:B--2---:R-:W-:Y:S01]  /*86a0*/  FADD.FTZ R14, -R48, R14 ;  /* 0x0000000e300e7221 */ /* 0x004fe20000010100 */
[----:B------:R-:W-:Y:S03]  /*86b0*/  STS [R8+0x800], R33 ;  /* 0x0008002108007388 */ /* 0x000fe60000000800 */
[----:B------:R-:W-:-:S02]  /*86c0*/  FMUL.FTZ R14, R14, 1.4426950216293334961 ;  /* 0x3fb8aa3b0e0e7820 */ /* 0x000fc40000410000 */
[----:B------:R-:W2:Y:S01]  /*86d0*/  MUFU.EX2 R39, R36 ;  /* 0x0000002400277308 */ /* 0x000ea20000000800 */
[----:B----4-:R-:W-:Y:S01]  /*86e0*/  FADD.FTZ R10, R10, R35 ;  /* 0x000000230a0a7221 */ /* 0x010fe20000010000 */
[----:B------:R-:W-:Y:S06]  /*86f0*/  STS [R8+0xa00], R35 ;  /* 0x000a002308007388 */ /* 0x000fec0000000800 */
[----:B------:R-:W3:Y:S01]  /*8700*/  MUFU.EX2 R41, R38 ;  /* 0x0000002600297308 */ /* 0x000ee20000000800 */
[----:B0-----:R-:W-:Y:S01]  /*8710*/  FADD.FTZ R10, R10, R37 ;  /* 0x000000250a0a7221 */ /* 0x001fe20000010000 */
[----:B-1----:R-:W-:Y:S01]  /*8720*/  FADD.FTZ R20, -R48, R20 ;  /* 0x0000001430147221 */ /* 0x002fe20000010100 */
[----:B------:R-:W-:Y:S03]  /*8730*/  STS [R8+0xc00], R37 ;  /* 0x000c002508007388 */ /* 0x000fe60000000800 */
[----:B------:R-:W-:-:S02]  /*8740*/  FMUL.FTZ R20, R20, 1.4426950216293334961 ;  /* 0x3fb8aa3b14147820 */ /* 0x000fc40000410000 */
[----:B------:R-:W0:Y:S01]  /*8750*/  MUFU.EX2 R43, R40 ;  /* 0x00000028002b7308 */ /* 0x000e220000000800 */
[----:B--2---:R-:W-:Y:S01]  /*8760*/  FADD.FTZ R10, R10, R39 ;  /* 0x000000270a0a7221 */ /* 0x004fe20000010000 */
[----:B------:R-:W-:Y:S06]  /*8770*/  STS [R8+0xe00], R39 ;  /* 0x000e002708007388 */ /* 0x000fec0000000800 */
        /* <DEDUP_REMOVED lines=16> */
[----:B0-----:R-:W-:Y:S01]  /*8880*/  VIADD R8, R8, 0x2000 ;  /* 0x0000200008087836 */ /* 0x001fe20000000000 */
[----:B------:R-:W-:Y:S06]  /*8890*/  @!P1 BRA `(.L_x_1303) ;  /* 0xfffffff800709947 */ /* 0x000fec000383ffff */
.L_x_1302:
[----:B------:R-:W-:Y:S05]  /*88a0*/  BSYNC.RECONVERGENT B1 ;  /* 0x0000000000017941 */ /* 0x000fea0003800200 */
.L_x_1301:
[----:B------:R-:W-:Y:S01]  /*88b0*/  IMAD.IADD R9, R16, 0x1, -R7 ;  /* 0x0000000110097824 */ /* 0x000fe200078e0a07 */
[----:B------:R-:W-:Y:S04]  /*88c0*/  BSSY.RECONVERGENT B1, `(.L_x_1304) ;  /* 0x0000036000017945 */ /* 0x000fe80003800200 */
[----:B------:R-:W-:-:S13]  /*88d0*/  ISETP.GT.AND P1, PT, R9, 0x200, PT ;  /* 0x000002000900780c */ /* 0x000fda0003f24270 */
[----:B------:R-:W-:Y:S05]  /*88e0*/  @!P1 BRA `(.L_x_1305) ;  /* 0x0000000000cc9947 */ /* 0x000fea0003800000 */
[----:B------:R-:W1:Y:S01]  /*88f0*/  LDS R9, [R8+-0x400] ;  /* 0xfffc000008097984 */ /* 0x000e620000000800 */
[----:B------:R-:W-:Y:S02]  /*8900*/  PLOP3.LUT P0, PT, PT, PT, PT, 0x8, 0x80 ;  /* 0x000000000080781c */ /* 0x000fe40003f0e170 */
[----:B------:R-:W-:Y:S01]  /*8910*/  IADD3 R7, PT, PT, R7, 0x400, RZ ;  /* 0x0000040007077810 */ /* 0x000fe20007ffe0ff */
[----:B------:R-:W0:Y:S04]  /*8920*/  LDS R11, [R8+-0x200] ;  /* 0xfffe0000080b7984 */ /* 0x000e280000000800 */
[----:B------:R-:W3:Y:S04]  /*8930*/  LDS R12, [R8] ;  /* 0x00000000080c7984 */ /* 0x000ee80000000800 */
[----:B------:R-:W2:Y:S04]  /*8940*/  LDS R13, [R8+0x200] ;  /* 0x00020000080d7984 */ /* 0x000ea80000000800 */
[----:B------:R-:W4:Y:S04]  /*8950*/  LDS R15, [R8+0x400] ;  /* 0x00040000080f7984 */ /* 0x000f280000000800 */
[----:B------:R-:W4:Y:S04]  /*8960*/  LDS R21, [R8+0x600] ;  /* 0x0006000008157984 */ /* 0x000f280000000800 */
[----:B------:R-:W4:Y:S04]  /*8970*/  LDS R31, [R8+0x800] ;  /* 0x00080000081f7984 */ /* 0x000f280000000800 */
[----:B------:R-:W4:Y:S01]  /*8980*/  LDS R33, [R8+0xa00] ;  /* 0x000a000008217984 */ /* 0x000f220000000800 */
[----:B-1----:R-:W-:-:S04]  /*8990*/  FADD.FTZ R9, -R48, R9 ;  /* 0x0000000930097221 */ /* 0x002fc80000010100 */
[----:B------:R-:W-:Y:S01]  /*89a0*/  FMUL.FTZ R9, R9, 1.4426950216293334961 ;  /* 0x3fb8aa3b09097820 */ /* 0x000fe20000410000 */
[C---:B0-----:R-:W-:Y:S01]  /*89b0*/  FADD.FTZ R11, -R48.reuse, R11 ;  /* 0x0000000b300b7221 */ /* 0x041fe20000010100 */
[----:B---3--:R-:W-:-:S03]  /*89c0*/  FADD.FTZ R12, -R48, R12 ;  /* 0x0000000c300c7221 */ /* 0x008fc60000010100 */
[----:B------:R-:W-:Y:S01]  /*89d0*/  FMUL.FTZ R11, R11, 1.4426950216293334961 ;  /* 0x3fb8aa3b0b0b7820 */ /* 0x000fe20000410000 */
[----:B------:R-:W0:Y:S01]  /*89e0*/  MUFU.EX2 R9, R9 ;  /* 0x0000000900097308 */ /* 0x000e220000000800 */
[----:B------:R-:W-:Y:S01]  /*89f0*/  FMUL.FTZ R12, R12, 1.4426950216293334961 ;  /* 0x3fb8aa3b0c0c7820 */ /* 0x000fe20000410000 */
[C---:B--2---:R-:W-:Y:S01]  /*8a00*/  FADD.FTZ R14, -R48.reuse, R13 ;  /* 0x0000000d300e7221 */ /* 0x044fe20000010100 */
[----:B----4-:R-:W-:-:S03]  /*8a10*/  FADD.FTZ R20, -R48, R15 ;  /* 0x0000000f30147221 */ /* 0x010fc60000010100 */
[----:B------:R-:W-:Y:S02]  /*8a20*/  FMUL.FTZ R14, R14, 1.4426950216293334961 ;  /* 0x3fb8aa3b0e0e7820 */ /* 0x000fe40000410000 */
[----:B------:R-:W1:Y:S01]  /*8a30*/  MUFU.EX2 R11, R11 ;  /* 0x0000000b000b7308 */ /* 0x000e620000000800 */
[----:B------:R-:W-:Y:S01]  /*8a40*/  FMUL.FTZ R20, R20, 1.4426950216293334961 ;  /* 0x3fb8aa3b14147820 */ /* 0x000fe20000410000 */
[C---:B-----5:R-:W-:Y:S01]  /*8a50*/  FADD.FTZ R26, -R48.reuse, R21 ;  /* 0x00000015301a7221 */ /* 0x060fe20000010100 */
[----:B------:R-:W-:-:S03]  /*8a60*/  FADD.FTZ R32, -R48, R31 ;  /* 0x0000001f30207221 */ /* 0x000fc60000010100 */
[----:B------:R-:W-:Y:S02]  /*8a70*/  FMUL.FTZ R26, R26, 1.4426950216293334961 ;  /* 0x3fb8aa3b1a1a7820 */ /* 0x000fe40000410000 */
[----:B------:R2:W3:Y:S01]  /*8a80*/  MUFU.EX2 R13, R12 ;  /* 0x0000000c000d7308 */ /* 0x0004e20000000800 */
[----:B0-----:R-:W-:Y:S01]  /*8a90*/  FADD.FTZ R10, R10, R9 ;  /* 0x000000090a0a7221 */ /* 0x001fe20000010000 */
[----:B------:R-:W-:Y:S01]  /*8aa0*/  FMUL.FTZ R32, R32, 1.4426950216293334961 ;  /* 0x3fb8aa3b20207820 */ /* 0x000fe20000410000 */
[----:B------:R-:W-:Y:S05]  /*8ab0*/  STS [R8+-0x400], R9 ;  /* 0xfffc000908007388 */ /* 0x000fea0000000800 */
[----:B------:R-:W0:Y:S01]  /*8ac0*/  MUFU.EX2 R15, R14 ;  /* 0x0000000e000f7308 */ /* 0x000e220000000800 */
[----:B--2---:R-:W-:Y:S01]  /*8ad0*/  FADD.FTZ R12, -R48, R33 ;  /* 0x00000021300c7221 */ /* 0x004fe20000010100 */
[----:B-1----:R-:W-:Y:S01]  /*8ae0*/  FADD.FTZ R10, R10, R11 ;  /* 0x0000000b0a0a7221 */ /* 0x002fe20000010000 */
[----:B------:R-:W-:Y:S02]  /*8af0*/  STS [R8+-0x200], R11 ;  /* 0xfffe000b08007388 */ /* 0x000fe40000000800 */
[----:B------:R-:W-:-:S03]  /*8b00*/  FMUL.FTZ R12, R12, 1.4426950216293334961 ;  /* 0x3fb8aa3b0c0c7820 */ /* 0x000fc60000410000 */
        /* <DEDUP_REMOVED lines=17> */
.L_x_1305:
[----:B------:R-:W-:Y:S05]  /*8c20*/  BSYNC.RECONVERGENT B1 ;  /* 0x0000000000017941 */ /* 0x000fea0003800200 */
.L_x_1304:
[----:B------:R-:W-:-:S13]  /*8c30*/  ISETP.LT.OR P0, PT, R7, R16, P0 ;  /* 0x000000100700720c */ /* 0x000fda0000701670 */
[----:B------:R-:W-:Y:S05]  /*8c40*/  @!P0 BRA `(.L_x_1296) ;  /* 0x0000000400dc8947 */ /* 0x000fea0003800000 */
[----:B------:R-:W1:Y:S04]  /*8c50*/  LDS R7, [R8+-0x400] ;  /* 0xfffc000008077984 */ /* 0x000e680000000800 */
[----:B------:R-:W0:Y:S04]  /*8c60*/  LDS R9, [R8+-0x200] ;  /* 0xfffe000008097984 */ /* 0x000e280000000800 */
[----:B------:R-:W3:Y:S04]  /*8c70*/  LDS R11, [R8] ;  /* 0x00000000080b7984 */ /* 0x000ee80000000800 */
[----:B------:R-:W2:Y:S01]  /*8c80*/  LDS R12, [R8+0x200] ;  /* 0x00020000080c7984 */ /* 0x000ea20000000800 */
[C---:B-1----:R-:W-:Y:S01]  /*8c90*/  FADD.FTZ R7, -R48.reuse, R7 ;  /* 0x0000000730077221 */ /* 0x042fe20000010100 */
[----:B0-----:R-:W-:-:S03]  /*8ca0*/  FADD.FTZ R9, -R48, R9 ;  /* 0x0000000930097221 */ /* 0x001fc60000010100 */
[----:B------:R-:W-:Y:S01]  /*8cb0*/  FMUL.FTZ R7, R7, 1.4426950216293334961 ;  /* 0x3fb8aa3b07077820 */ /* 0x000fe20000410000 */
[----:B---3--:R-:W-:Y:S01]  /*8cc0*/  FADD.FTZ R11, -R48, R11 ;  /* 0x0000000b300b7221 */ /* 0x008fe20000010100 */
[----:B------:R-:W-:-:S04]  /*8cd0*/  FMUL.FTZ R9, R9, 1.4426950216293334961 ;  /* 0x3fb8aa3b09097820 */ /* 0x000fc80000410000 */
[----:B------:R-:W0:Y:S01]  /*8ce0*/  MUFU.EX2 R7, R7 ;  /* 0x0000000700077308 */ /* 0x000e220000000800 */
[----:B--2---:R-:W-:Y:S01]  /*8cf0*/  FADD.FTZ R12, -R48, R12 ;  /* 0x0000000c300c7221 */ /* 0x004fe20000010100 */
        /* <DEDUP_REMOVED lines=14> */
.L_x_1297:
[----:B------:R-:W-:Y:S01]  /*8de0*/  VIADDMNMX R10, R3, 0x80, R16, !PT ;  /* 0x00000080030a7846 */ /* 0x000fe20007800110 */
[----:B------:R-:W-:Y:S01]  /*8df0*/  BSSY.RECONVERGENT B1, `(.L_x_1306) ;  /* 0x0000024000017945 */ /* 0x000fe20003800200 */
[----:B------:R-:W-:-:S04]  /*8e00*/  LOP3.LUT R7, RZ, R18, RZ, 0x33, !PT ;  /* 0x00000012ff077212 */ /* 0x000fc800078e33ff */
[----:B------:R-:W-:Y:S01]  /*8e10*/  IADD3 R11, PT, PT, -R29, R10, R7 ;  /* 0x0000000a1d0b7210 */ /* 0x000fe20007ffe107 */
[----:B------:R-:W-:-:S03]  /*8e20*/  IMAD.MOV.U32 R10, RZ, RZ, RZ ;  /* 0x000000ffff0a7224 */ /* 0x000fc600078e00ff */
[C---:B------:R-:W-:Y:S02]  /*8e30*/  LOP3.LUT R7, R11.reuse, 0x180, RZ, 0xc0, !PT ;  /* 0x000001800b077812 */ /* 0x040fe400078ec0ff */
[----:B------:R-:W-:Y:S02]  /*8e40*/  ISETP.GE.U32.AND P0, PT, R11, 0x180, PT ;  /* 0x000001800b00780c */ /* 0x000fe40003f06070 */
[----:B------:R-:W-:Y:S02]  /*8e50*/  ISETP.NE.AND P1, PT, R7, 0x180, PT ;  /* 0x000001800700780c */ /* 0x000fe40003f25270 */
[----:B------:R-:W-:-:S11]  /*8e60*/  MOV R7, R3 ;  /* 0x0000000300077202 */ /* 0x000fd60000000f00 */
[----:B------:R-:W-:Y:S05]  /*8e70*/  @!P1 BRA `(.L_x_1307) ;  /* 0x00000000006c9947 */ /* 0x000fea0003800000 */
[----:B------:R-:W-:Y:S01]  /*8e80*/  VIADD R12, R12, 0x420 ;  /* 0x000004200c0c7836 */ /* 0x000fe20000000000 */
[----:B------:R-:W-:Y:S01]  /*8e90*/  LEA.HI R7, R11, 0x1, RZ, 0x19 ;  /* 0x000000010b077811 */ /* 0x000fe200078fc8ff */
[----:B------:R-:W-:Y:S01]  /*8ea0*/  IMAD.MOV.U32 R10, RZ, RZ, RZ ;  /* 0x000000ffff0a7224 */ /* 0x000fe200078e00ff */
[----:B------:R-:W-:Y:S02]  /*8eb0*/  IADD3 R15, P1, P2, R25, R8, R3 ;  /* 0x00000008190f7210 */ /* 0x000fe40007a3e003 */
[----:B------:R-:W-:Y:S02]  /*8ec0*/  LEA R11, R13, R12, 0x18 ;  /* 0x0000000c0d0b7211 */ /* 0x000fe400078ec0ff */
[----:B------:R-:W-:Y:S02]  /*8ed0*/  LOP3.LUT R8, R7, 0x3, RZ, 0xc0, !PT ;  /* 0x0000000307087812 */ /* 0x000fe400078ec0ff */
[----:B------:R-:W-:Y:S01]  /*8ee0*/  IADD3.X R9, PT, PT, R28, R9, RZ, P1, P2 ;  /* 0x000000091c097210 */ /* 0x000fe20000fe44ff */
[----:B------:R-:W-:Y:S01]  /*8ef0*/  IMAD.IADD R11, R22, 0x1, R11 ;  /* 0x00000001160b7824 */ /* 0x000fe200078e020b */
[----:B------:R-:W-:Y:S01]  /*8f00*/  MOV R7, R3 ;  /* 0x0000000300077202 */ /* 0x000fe20000000f00 */
[----:B------:R-:W-:-:S07]  /*8f10*/  IMAD.MOV R12, RZ, RZ, -R8 ;  /* 0x000000ffff0c7224 */ /* 0x000fce00078e0a08 */
.L_x_1308:
[----:B------:R-:W-:-:S06]  /*8f20*/  MOV R8, R15 ;  /* 0x0000000f00087202 */ /* 0x000fcc0000000f00 */
[----:B------:R0:W3:Y:S01]  /*8f30*/  LDG.E.U8 R8, desc[UR36][R8.64] ;  /* 0x0000002408087981 */ /* 0x0000e2000c1e1100 */
[----:B------:R-:W-:Y:S01]  /*8f40*/  VIADD R12, R12, 0x1 ;  /* 0x000000010c0c7836 */ /* 0x000fe20000000000 */
[----:B------:R-:W-:Y:S02]  /*8f50*/  IADD3 R15, P2, PT, R15, 0x80, RZ ;  /* 0x000000800f0f7810 */ /* 0x000fe40007f5e0ff */
[----:B------:R-:W-:-:S03]  /*8f60*/  IADD3 R7, PT, PT, R7, 0x80, RZ ;  /* 0x0000008007077810 */ /* 0x000fc60007ffe0ff */
[----:B0-----:R-:W-:Y:S01]  /*8f70*/  IMAD.X R9, RZ, RZ, R9, P2 ;  /* 0x000000ffff097224 */ /* 0x001fe200010e0609 */
[----:B---3--:R-:W-:-:S13]  /*8f80*/  ISETP.NE.AND P1, PT, R8, RZ, PT ;  /* 0x000000ff0800720c */ /* 0x008fda0003f25270 */
[----:B------:R-:W1:Y:S02]  /*8f90*/  @!P1 LDS R13, [R11] ;  /* 0x000000000b0d9984 */ /* 0x000e640000000800 */
[----:B-1----:R-:W-:Y:S01]  /*8fa0*/  @!P1 FADD.FTZ R14, -R48, R13 ;  /* 0x0000000d300e9221 */ /* 0x002fe20000010100 */
[----:B------:R-:W-:-:S03]  /*8fb0*/  IMAD.MOV.U32 R13, RZ, RZ, RZ ;  /* 0x000000ffff0d7224 */ /* 0x000fc600078e00ff */
[----:B------:R-:W-:-:S04]  /*8fc0*/  @!P1 FMUL.FTZ R14, R14, 1.4426950216293334961 ;  /* 0x3fb8aa3b0e0e9820 */ /* 0x000fc80000410000 */
[----:B------:R-:W0:Y:S01]  /*8fd0*/  @!P1 MUFU.EX2 R13, R14 ;  /* 0x0000000e000d9308 */ /* 0x000e220000000800 */
[----:B------:R-:W-:Y:S01]  /*8fe0*/  ISETP.NE.AND P1, PT, R12, RZ, PT ;  /* 0x000000ff0c00720c */ /* 0x000fe20003f25270 */
[----:B0-----:R0:W-:Y:S01]  /*8ff0*/  STS [R11], R13 ;  /* 0x0000000d0b007388 */ /* 0x0011e20000000800 */
[----:B------:R-:W-:Y:S01]  /*9000*/  FADD.FTZ R10, R13, R10 ;  /* 0x0000000a0d0a7221 */ /* 0x000fe20000010000 */
[----:B0-----:R-:W-:-:S10]  /*9010*/  VIADD R11, R11, 0x200 ;  /* 0x000002000b0b7836 */ /* 0x001fd40000000000 */
[----:B------:R-:W-:Y:S05]  /*9020*/  @P1 BRA `(.L_x_1308) ;  /* 0xfffffffc00bc1947 */ /* 0x000fea000383ffff */
.L_x_1307:
[----:B------:R-:W-:Y:S05]  /*9030*/  BSYNC.RECONVERGENT B1 ;  /* 0x0000000000017941 */ /* 0x000fea0003800200 */
.L_x_1306:
[----:B------:R-:W-:Y:S05]  /*9040*/  @!P0 BRA `(.L_x_1296) ;  /* 0x0000000000dc8947 */ /* 0x000fea0003800000 */
[----:B------:R-:W0:Y:S01]  /*9050*/  S2R R12, SR_CgaCtaId ;  /* 0x00000000000c7919 */ /* 0x000e220000008800 */
[----:B------:R-:W3:Y:S01]  /*9060*/  LDCU.64 UR4, c[0x0][0x420] ;  /* 0x00008400ff0477ac */ /* 0x000ee20008000a00 */
[----:B------:R-:W-:Y:S02]  /*9070*/  MOV R9, 0x400 ;  /* 0x0000040000097802 */ /* 0x000fe40000000f00 */
[----:B------:R-:W-:-:S03]  /*9080*/  SHF.L.U32 R8, R29, 0x2, RZ ;  /* 0x000000021d087819 */ /* 0x000fc600000006ff */
[----:B------:R-:W-:Y:S02]  /*9090*/  VIADD R9, R9, 0x420 ;  /* 0x0000042009097836 */ /* 0x000fe40000000000 */
[----:B------:R-:W-:Y:S01]  /*90a0*/  IMAD R8, R7, 0x4, -R8 ;  /* 0x0000000407087824 */ /* 0x000fe200078e0a08 */
[----:B---3--:R-:W-:-:S04]  /*90b0*/  IADD3 R13, P0, P1, R25, UR4, R7 ;  /* 0x00000004190d7c10 */ /* 0x008fc8000f91e007 */
[----:B------:R-:W-:Y:S02]  /*90c0*/  IADD3 R13, P2, PT, R13, 0x100, RZ ;  /* 0x000001000d0d7810 */ /* 0x000fe40007f5e0ff */
[----:B0-----:R-:W-:Y:S02]  /*90d0*/  LEA R11, R12, R9, 0x18 ;  /* 0x000000090c0b7211 */ /* 0x001fe400078ec0ff */
[----:B------:R-:W-:Y:S02]  /*90e0*/  IADD3.X R9, PT, PT, R28, UR5, RZ, P0, P1 ;  /* 0x000000051c097c10 */ /* 0x000fe400087e24ff */
[----:B------:R-:W-:Y:S02]  /*90f0*/  IADD3 R11, PT, PT, R8, 0x400, R11 ;  /* 0x00000400080b7810 */ /* 0x000fe40007ffe00b */
[----:B------:R-:W-:-:S07]  /*9100*/  IADD3.X R9, PT, PT, RZ, R9, RZ, P2, !PT ;  /* 0x00000009ff097210 */ /* 0x000fce00017fe4ff */
.L_x_1309:
[----:B------:R-:W-:-:S05]  /*9110*/  IMAD.MOV.U32 R8, RZ, RZ, R13 ;  /* 0x000000ffff087224 */ /* 0x000fca00078e000d */
[----:B------:R-:W3:Y:S04]  /*9120*/  LDG.E.U8 R14, desc[UR36][R8.64+-0x100] ;  /* 0xffff0024080e7981 */ /* 0x000ee8000c1e1100 */
[----:B------:R-:W2:Y:S04]  /*9130*/  LDG.E.U8 R12, desc[UR36][R8.64+-0x80] ;  /* 0xffff8024080c7981 */ /* 0x000ea8000c1e1100 */
[----:B------:R-:W4:Y:S04]  /*9140*/  LDG.E.U8 R13, desc[UR36][R8.64] ;  /* 0x00000024080d7981 */ /* 0x000f28000c1e1100 */
[----:B------:R-:W4:Y:S01]  /*9150*/  LDG.E.U8 R15, desc[UR36][R8.64+0x80] ;  /* 0x00008024080f7981 */ /* 0x000f22000c1e1100 */
[----:B------:R-:W-:-:S02]  /*9160*/  IADD3 R7, PT, PT, R7, 0x200, RZ ;  /* 0x0000020007077810 */ /* 0x000fc40007ffe0ff */
[----:B---3--:R-:W-:Y:S02]  /*9170*/  ISETP.NE.AND P0, PT, R14, RZ, PT ;  /* 0x000000ff0e00720c */ /* 0x008fe40003f05270 */
[----:B--2---:R-:W-:Y:S02]  /*9180*/  ISETP.NE.AND P1, PT, R12, RZ, PT ;  /* 0x000000ff0c00720c */ /* 0x004fe40003f25270 */
[----:B----4-:R-:W-:Y:S02]  /*9190*/  ISETP.NE.AND P2, PT, R13, RZ, PT ;  /* 0x000000ff0d00720c */ /* 0x010fe40003f45270 */
[----:B------:R-:W-:-:S07]  /*91a0*/  ISETP.NE.AND P3, PT, R15, RZ, PT ;  /* 0x000000ff0f00720c */ /* 0x000fce0003f65270 */
[----:B------:R-:W1:Y:S04]  /*91b0*/  @!P0 LDS R12, [R11+-0x400] ;  /* 0xfffc00000b0c8984 */ /* 0x000e680000000800 */
[----:B------:R-:W0:Y:S04]  /*91c0*/  @!P1 LDS R14, [R11+-0x200] ;  /* 0xfffe00000b0e9984 */ /* 0x000e280000000800 */
[----:B------:R-:W2:Y:S04]  /*91d0*/  @!P2 LDS R20, [R11] ;  /* 0x000000000b14a984 */ /* 0x000ea80000000800 */
[----:B-----5:R-:W3:Y:S01]  /*91e0*/  @!P3 LDS R26, [R11+0x200] ;  /* 0x000200000b1ab984 */ /* 0x020ee20000000800 */
[----:B-1----:R-:W-:Y:S01]  /*91f0*/  @!P0 FADD.FTZ R13, -R48, R12 ;  /* 0x0000000c300d8221 */ /* 0x002fe20000010100 */
[----:B------:R-:W-:-:S02]  /*9200*/  IMAD.MOV.U32 R12, RZ, RZ, RZ ;  /* 0x000000ffff0c7224 */ /* 0x000fc400078e00ff */
[C---:B0-----:R-:W-:Y:S01]  /*9210*/  @!P1 FADD.FTZ R15, -R48.reuse, R14 ;  /* 0x0000000e300f9221 */ /* 0x041fe20000010100 */
[----:B------:R-:W-:Y:S02]  /*9220*/  HFMA2 R14, -RZ, RZ, 0, 0 ;  /* 0x00000000ff0e7431 */ /* 0x000fe400000001ff */
[----:B------:R-:W-:Y:S01]  /*9230*/  @!P0 FMUL.FTZ R13, R13, 1.4426950216293334961 ;  /* 0x3fb8aa3b0d0d8820 */ /* 0x000fe20000410000 */
[----:B------:R-:W-:Y:S01]  /*9240*/  @!P1 FMUL.FTZ R15, R15, 1.4426950216293334961 ;  /* 0x3fb8aa3b0f0f9820 */ /* 0x000fe20000410000 */
[C---:B--2---:R-:W-:Y:S02]  /*9250*/  @!P2 FADD.FTZ R21, -R48.reuse, R20 ;  /* 0x000000143015a221 */ /* 0x044fe40000010100 */
[----:B------:R-:W0:Y:S01]  /*9260*/  @!P0 MUFU.EX2 R12, R13 ;  /* 0x0000000d000c8308 */ /* 0x000e220000000800 */
[----:B------:R-:W-:Y:S02]  /*9270*/  IMAD.MOV.U32 R20, RZ, RZ, RZ ;  /* 0x000000ffff147224 */ /* 0x000fe400078e00ff */
[----:B---3--:R-:W-:Y:S01]  /*9280*/  @!P3 FADD.FTZ R31, -R48, R26 ;  /* 0x0000001a301fb221 */ /* 0x008fe20000010100 */
[----:B------:R-:W-:Y:S01]  /*9290*/  @!P2 FMUL.FTZ R21, R21, 1.4426950216293334961 ;  /* 0x3fb8aa3b1515a820 */ /* 0x000fe20000410000 */
[----:B------:R-:W-:Y:S01]  /*92a0*/  IMAD.MOV.U32 R26, RZ, RZ, RZ ;  /* 0x000000ffff1a7224 */ /* 0x000fe200078e00ff */
[----:B------:R-:W-:Y:S01]  /*92b0*/  ISETP.GE.AND P0, PT, R7, R16, PT ;  /* 0x000000100700720c */ /* 0x000fe20003f06270 */
[----:B------:R-:W-:Y:S01]  /*92c0*/  @!P3 FMUL.FTZ R31, R31, 1.4426950216293334961 ;  /* 0x3fb8aa3b1f1fb820 */ /* 0x000fe20000410000 */
[----:B------:R-:W1:Y:S08]  /*92d0*/  @!P1 MUFU.EX2 R14, R15 ;  /* 0x0000000f000e9308 */ /* 0x000e700000000800 */
[----:B------:R-:W2:Y:S01]  /*92e0*/  @!P2 MUFU.EX2 R20, R21 ;  /* 0x000000150014a308 */ /* 0x000ea20000000800 */
[----:B0-----:R-:W-:Y:S01]  /*92f0*/  FADD.FTZ R13, R12, R10 ;  /* 0x0000000a0c0d7221 */ /* 0x001fe20000010000 */
[----:B------:R-:W-:Y:S06]  /*9300*/  STS [R11+-0x400], R12 ;  /* 0xfffc000c0b007388 */ /* 0x000fec0000000800 */
[----:B------:R-:W0:Y:S01]  /*9310*/  @!P3 MUFU.EX2 R26, R31 ;  /* 0x0000001f001ab308 */ /* 0x000e220000000800 */
[----:B-1----:R-:W-:Y:S01]  /*9320*/  FADD.FTZ R15, R13, R14 ;  /* 0x0000000e0d0f7221 */ /* 0x002fe20000010000 */
[----:B------:R-:W-:Y:S01]  /*9330*/  IADD3 R13, P1, PT, R8, 0x200, RZ ;  /* 0x00000200080d7810 */ /* 0x000fe20007f3e0ff */
[----:B------:R-:W-:Y:S04]  /*9340*/  STS [R11+-0x200], R14 ;  /* 0xfffe000e0b007388 */ /* 0x000fe80000000800 */
[----:B------:R-:W-:-:S02]  /*9350*/  IMAD.X R9, RZ, RZ, R9, P1 ;  /* 0x000000ffff097224 */ /* 0x000fc400008e0609 */
[----:B--2---:R-:W-:Y:S01]  /*9360*/  FADD.FTZ R15, R15, R20 ;  /* 0x000000140f0f7221 */ /* 0x004fe20000010000 */
[----:B------:R-:W-:Y:S04]  /*9370*/  STS [R11], R20 ;  /* 0x000000140b007388 */ /* 0x000fe80000000800 */
[----:B0-----:R0:W-:Y:S01]  /*9380*/  STS [R11+0x200], R26 ;  /* 0x0002001a0b007388 */ /* 0x0011e20000000800 */
[----:B------:R-:W-:Y:S01]  /*9390*/  FADD.FTZ R10, R15, R26 ;  /* 0x0000001a0f0a7221 */ /* 0x000fe20000010000 */
[----:B0-----:R-:W-:Y:S01]  /*93a0*/  VIADD R11, R11, 0x800 ;  /* 0x000008000b0b7836 */ /* 0x001fe20000000000 */
[----:B------:R-:W-:Y:S06]  /*93b0*/  @!P0 BRA `(.L_x_1309) ;  /* 0xfffffffc00548947 */ /* 0x000fec000383ffff */
.L_x_1296:
[----:B------:R-:W-:Y:S05]  /*93c0*/  BSYNC.RECONVERGENT B0 ;  /* 0x0000000000007941 */ /* 0x000fea0003800200 */
.L_x_1295:
[----:B0-----:R-:W0:Y:S01]  /*93d0*/  SHFL.BFLY PT, R7, R10, 0x10, 0x1f ;  /* 0x0e001f000a077f89 */ /* 0x001e2200000e0000 */
[C---:B------:R-:W-:Y:S01]  /*93e0*/  ISETP.NE.AND P0, PT, R6.reuse, RZ, PT ;  /* 0x000000ff0600720c */ /* 0x040fe20003f05270 */
[----:B------:R-:W3:Y:S01]  /*93f0*/  LDCU.U8 UR6, c[0x0][0x48c] ;  /* 0x00009180ff0677ac */ /* 0x000ee20008000000 */
[----:B------:R-:W-:Y:S01]  /*9400*/  ISETP.GT.U32.AND P1, PT, R6, 0x3, PT ;  /* 0x000000030600780c */ /* 0x000fe20003f24070 */
[----:B---3--:R-:W-:Y:S01]  /*9410*/  UISETP.NE.AND UP0, UPT, UR6, URZ, UPT ;  /* 0x000000ff0600728c */ /* 0x008fe2000bf05270 */
[----:B0-----:R-:W-:-:S05]  /*9420*/  FADD.FTZ R7, R7, R10 ;  /* 0x0000000a07077221 */ /* 0x001fca0000010000 */
[----:B------:R-:W0:Y:S02]  /*9430*/  SHFL.BFLY PT, R8, R7, 0x8, 0x1f ;  /* 0x0d001f0007087f89 */ /* 0x000e2400000e0000 */
[----:B0-----:R-:W-:-:S05]  /*9440*/  FADD.FTZ R8, R7, R8 ;  /* 0x0000000807087221 */ /* 0x001fca0000010000 */
[----:B------:R-:W0:Y:S02]  /*9450*/  SHFL.BFLY PT, R9, R8, 0x4, 0x1f ;  /* 0x0c801f0008097f89 */ /* 0x000e2400000e0000 */
[----:B0-----:R-:W-:-:S05]  /*9460*/  FADD.FTZ R9, R8, R9 ;  /* 0x0000000908097221 */ /* 0x001fca0000010000 */
[----:B------:R-:W0:Y:S02]  /*9470*/  SHFL.BFLY PT, R12, R9, 0x2, 0x1f ;  /* 0x0c401f00090c7f89 */ /* 0x000e2400000e0000 */
[----:B0-----:R-:W-:Y:S01]  /*9480*/  FADD.FTZ R11, R9, R12 ;  /* 0x0000000c090b7221 */ /* 0x001fe20000010000 */
[----:B------:R-:W-:-:S04]  /*9490*/  SHF.R.U32.HI R12, RZ, 0x5, R18 ;  /* 0x00000005ff0c7819 */ /* 0x000fc80000011612 */
[----:B------:R-:W0:Y:S01]  /*94a0*/  SHFL.BFLY PT, R14, R11, 0x1, 0x1f ;  /* 0x0c201f000b0e7f89 */ /* 0x000e2200000e0000 */
[----:B------:R-:W-:Y:S01]  /*94b0*/  @!P0 LEA R5, R12, R5, 0x2 ;  /* 0x000000050c058211 */ /* 0x000fe200078e10ff */
[----:B0-----:R-:W-:-:S05]  /*94c0*/  FADD.FTZ R14, R11, R14 ;  /* 0x0000000e0b0e7221 */ /* 0x001fca0000010000 */
[----:B------:R-:W-:Y:S01]  /*94d0*/  @!P0 STS [R5+0x10], R14 ;  /* 0x0000100e05008388 */ /* 0x000fe20000000800 */
[----:B------:R-:W-:Y:S01]  /*94e0*/  BAR.SYNC.DEFER_BLOCKING 0x0 ;  /* 0x0000000000007b1d */ /* 0x000fe20000010000 */
[----:B------:R-:W-:-:S05]  /*94f0*/  ISETP.GE.AND P0, PT, R3, R16, PT ;  /* 0x000000100300720c */ /* 0x000fca0003f06270 */
[----:B------:R0:W3:Y:S02]  /*9500*/  @!P1 LDS R14, [R4+0x10] ;  /* 0x00001000040e9984 */ /* 0x0000e40000000800 */
[----:B0-----:R-:W-:Y:S02]  /*9510*/  CS2R R4, SRZ ;  /* 0x0000000000047805 */ /* 0x001fe4000001ff00 */
[----:B---3--:R-:W0:Y:S02]  /*9520*/  SHFL.BFLY PT, R7, R14, 0x2, 0x1f ;  /* 0x0c401f000e077f89 */ /* 0x008e2400000e0000 */
[----:B0-----:R-:W-:-:S05]  /*9530*/  FADD.FTZ R7, R7, R14 ;  /* 0x0000000e07077221 */ /* 0x001fca0000010000 */
[----:B------:R-:W0:Y:S02]  /*9540*/  SHFL.BFLY PT, R6, R7, 0x1, 0x1f ;  /* 0x0c201f0007067f89 */ /* 0x000e2400000e0000 */
[----:B0-----:R-:W-:-:S06]  /*9550*/  FADD.FTZ R6, R7, R6 ;  /* 0x0000000607067221 */ /* 0x001fcc0000010000 */
[----:B------:R-:W0:Y:S02]  /*9560*/  SHFL.IDX PT, R6, R6, RZ, 0x1f ;  /* 0x00001fff06067589 */ /* 0x000e2400000e0000 */
[----:B0-----:R-:W-:-:S04]  /*9570*/  FADD.FTZ R8, R6, 9.9999999747524270788e-07 ;  /* 0x358637bd06087421 */ /* 0x001fc80000010000 */
[----:B--2---:R0:W2:Y:S01]  /*9580*/  MUFU.RCP R39, R8 ;  /* 0x0000000800277308 */ /* 0x0040a20000001000 */
[----:B------:R-:W-:Y:S05]  /*9590*/  BRA.U !UP0, `(.L_x_1310) ;  /* 0x0000000108187547 */ /* 0x000fea000b800000 */
[----:B------:R-:W3:Y:S08]  /*95a0*/  LDC R4, c[0x0][0x488] ;  /* 0x00012200ff047b82 */ /* 0x000ef00000000800 */
[----:B------:R-:W3:Y:S08]  /*95b0*/  LDC R5, c[0x0][0x40c] ;  /* 0x00010300ff057b82 */ /* 0x000ef00000000800 */
[----:B------:R-:W1:Y:S01]  /*95c0*/  LDC R6, c[0x0][0x3f4] ;  /* 0x0000fd00ff067b82 */ /* 0x000e620000000800 */
[----:B---3--:R-:W-:-:S04]  /*95d0*/  IMAD R19, R19, R4, R5 ;  /* 0x0000000413137224 */ /* 0x008fc800078e0205 */
[----:B-1----:R-:W-:-:S05]  /*95e0*/  IMAD R4, R19, R6, RZ ;  /* 0x0000000613047224 */ /* 0x002fca00078e02ff */
[----:B------:R-:W-:-:S07]  /*95f0*/  SHF.R.S32.HI R5, RZ, 0x1f, R4 ;  /* 0x0000001fff057819 */ /* 0x000fce0000011404 */
.L_x_1310:
[----:B------:R-:W-:Y:S04]  /*9600*/  BSSY.RECONVERGENT B0, `(.L_x_1311) ;  /* 0x0000154000007945 */ /* 0x000fe80003800200 */
[----:B------:R-:W-:Y:S05]  /*9610*/  @P0 BRA `(.L_x_1312) ;  /* 0x0000001400480947 */ /* 0x000fea0003800000 */
[----:B------:R-:W-:-:S09]  /*9620*/  UISETP.NE.AND UP0, UPT, UR6, URZ, UPT ;  /* 0x000000ff0600728c */ /* 0x000fd2000bf05270 */
[----:B------:R-:W-:Y:S05]  /*9630*/  BRA.U UP0, `(.L_x_1313) ;  /* 0x0000000900387547 */ /* 0x000fea000b800000 */
[----:B------:R-:W-:Y:S01]  /*9640*/  VIADDMNMX R4, R3, 0x80, R16, !PT ;  /* 0x0000008003047846 */ /* 0x000fe20007800110 */
[----:B------:R-:W-:Y:S01]  /*9650*/  BSSY.RECONVERGENT B1, `(.L_x_1314) ;  /* 0x0000019000017945 */ /* 0x000fe20003800200 */
[----:B------:R-:W-:-:S04]  /*9660*/  LOP3.LUT R5, RZ, R18, RZ, 0x33, !PT ;  /* 0x00000012ff057212 */ /* 0x000fc800078e33ff */
[----:B------:R-:W-:-:S04]  /*9670*/  IADD3 R4, PT, PT, -R29, R4, R5 ;  /* 0x000000041d047210 */ /* 0x000fc80007ffe105 */
[C---:B------:R-:W-:Y:S02]  /*9680*/  LOP3.LUT R5, R4.reuse, 0x180, RZ, 0xc0, !PT ;  /* 0x0000018004057812 */ /* 0x040fe400078ec0ff */
[----:B------:R-:W-:Y:S02]  /*9690*/  ISETP.GE.U32.AND P1, PT, R4, 0x180, PT ;  /* 0x000001800400780c */ /* 0x000fe40003f26070 */
[----:B------:R-:W-:-:S13]  /*96a0*/  ISETP.NE.AND P0, PT, R5, 0x180, PT ;  /* 0x000001800500780c */ /* 0x000fda0003f05270 */
[----:B------:R-:W-:Y:S05]  /*96b0*/  @!P0 BRA `(.L_x_1315) ;  /* 0x0000000000488947 */ /* 0x000fea0003800000 */
[----:B------:R-:W3:Y:S01]  /*96c0*/  S2UR UR5, SR_CgaCtaId ;  /* 0x00000000000579c3 */ /* 0x000ee20000008800 */
[----:B------:R-:W-:Y:S01]  /*96d0*/  LEA.HI R4, R4, 0x1, RZ, 0x19 ;  /* 0x0000000104047811 */ /* 0x000fe200078fc8ff */
[----:B------:R-:W-:Y:S02]  /*96e0*/  UMOV UR4, 0x400 ;  /* 0x0000040000047882 */ /* 0x000fe40000000000 */
[----:B------:R-:W-:Y:S02]  /*96f0*/  UIADD3 UR4, UPT, UPT, UR4, 0x420, URZ ;  /* 0x0000042004047890 */ /* 0x000fe4000fffe0ff */
[C---:B------:R-:W-:Y:S01]  /*9700*/  IMAD.SHL.U32 R5, R4.reuse, 0x80, RZ ;  /* 0x0000008004057824 */ /* 0x040fe200078e00ff */
[----:B------:R-:W-:-:S04]  /*9710*/  LOP3.LUT R4, R4, 0x3, RZ, 0xc0, !PT ;  /* 0x0000000304047812 */ /* 0x000fc800078ec0ff */
[----:B------:R-:W-:Y:S01]  /*9720*/  LOP3.LUT R6, R5, 0x180, RZ, 0xc0, !PT ;  /* 0x0000018005067812 */ /* 0x000fe200078ec0ff */
[----:B------:R-:W-:-:S03]  /*9730*/  IMAD.MOV R5, RZ, RZ, -R4 ;  /* 0x000000ffff057224 */ /* 0x000fc600078e0a04 */
[----:B------:R-:W-:Y:S01]  /*9740*/  IADD3 R3, PT, PT, R3, R6, RZ ;  /* 0x0000000603037210 */ /* 0x000fe20007ffe0ff */
[----:B---3--:R-:W-:-:S06]  /*9750*/  ULEA UR4, UR5, UR4, 0x18 ;  /* 0x0000000405047291 */ /* 0x008fcc000f8ec0ff */
[----:B------:R-:W-:-:S07]  /*9760*/  VIADD R4, R22, UR4 ;  /* 0x0000000416047c36 */ /* 0x000fce0008000000 */
.L_x_1316:
[----:B------:R-:W2:Y:S01]  /*9770*/  LDS R6, [R4] ;  /* 0x0000000004067984 */ /* 0x000ea20000000800 */
[----:B------:R-:W-:-:S05]  /*9780*/  VIADD R5, R5, 0x1 ;  /* 0x0000000105057836 */ /* 0x000fca0000000000 */
[----:B------:R-:W-:Y:S01]  /*9790*/  ISETP.NE.AND P0, PT, R5, RZ, PT ;  /* 0x000000ff0500720c */ /* 0x000fe20003f05270 */
[----:B--2---:R-:W-:-:S05]  /*97a0*/  FMUL.FTZ R7, R6, R39 ;  /* 0x0000002706077220 */ /* 0x004fca0000410000 */
[----:B------:R2:W-:Y:S02]  /*97b0*/  STS [R4], R7 ;  /* 0x0000000704007388 */ /* 0x0005e40000000800 */
[----:B--2---:R-:W-:-:S05]  /*97c0*/  IADD3 R4, PT, PT, R4, 0x200, RZ ;  /* 0x0000020004047810 */ /* 0x004fca0007ffe0ff */
[----:B------:R-:W-:Y:S05]  /*97d0*/  @P0 BRA `(.L_x_1316) ;  /* 0xfffffffc00e40947 */ /* 0x000fea000383ffff */
.L_x_1315:
[----:B------:R-:W-:Y:S05]  /*97e0*/  BSYNC.RECONVERGENT B1 ;  /* 0x0000000000017941 */ /* 0x000fea0003800200 */
.L_x_1314:
[----:B------:R-:W-:Y:S05]  /*97f0*/  @!P1 BRA `(.L_x_1312) ;  /* 0x0000001000d09947 */ /* 0x000fea0003800000 */
[----:B------:R-:W3:Y:S01]  /*9800*/  S2R R6, SR_CgaCtaId ;  /* 0x0000000000067919 */ /* 0x000ee20000008800 */
[----:B------:R-:W-:Y:S01]  /*9810*/  IMAD.IADD R4, R16, 0x1, -R3 ;  /* 0x0000000110047824 */ /* 0x000fe200078e0a03 */
[----:B------:R-:W-:Y:S01]  /*9820*/  MOV R5, 0x400 ;  /* 0x0000040000057802 */ /* 0x000fe20000000f00 */
[----:B------:R-:W-:Y:S01]  /*9830*/  BSSY.RECONVERGENT B1, `(.L_x_1317) ;  /* 0x000003f000017945 */ /* 0x000fe20003800200 */
[----:B------:R-:W-:Y:S02]  /*9840*/  PLOP3.LUT P0, PT, PT, PT, PT, 0x80, 0x8 ;  /* 0x000000000008781c */ /* 0x000fe40003f0f070 */
[----:B------:R-:W-:Y:S01]  /*9850*/  ISETP.GT.AND P1, PT, R4, 0x600, PT ;  /* 0x000006000400780c */ /* 0x000fe20003f24270 */
[----:B------:R-:W-:Y:S01]  /*9860*/  IMAD.SHL.U32 R4, R29, 0x4, RZ ;  /* 0x000000041d047824 */ /* 0x000fe200078e00ff */
[----:B------:R-:W-:-:S03]  /*9870*/  IADD3 R5, PT, PT, R5, 0x420, RZ ;  /* 0x0000042005057810 */ /* 0x000fc60007ffe0ff */
[----:B------:R-:W-:Y:S01]  /*9880*/  IMAD R4, R3, 0x4, -R4 ;  /* 0x0000000403047824 */ /* 0x000fe200078e0a04 */
[----:B---3--:R-:W-:-:S04]  /*9890*/  LEA R5, R6, R5, 0x18 ;  /* 0x0000000506057211 */ /* 0x008fc800078ec0ff */
[----:B------:R-:W-:-:S03]  /*98a0*/  IADD3 R4, PT, PT, R4, 0x400, R5 ;  /* 0x0000040004047810 */ /* 0x000fc60007ffe005 */
[----:B------:R-:W-:Y:S05]  /*98b0*/  @!P1 BRA `(.L_x_1318) ;  /* 0x0000000000d89947 */ /* 0x000fea0003800000 */
[----:B------:R-:W-:Y:S01]  /*98c0*/  PLOP3.LUT P0, PT, PT, PT, PT, 0x8, 0x80 ;  /* 0x000000000080781c */ /* 0x000fe20003f0e170 */
[----:B----4-:R-:W-:-:S12]  /*98d0*/  VIADD R40, R16, 0xfffffa00 ;  /* 0xfffffa0010287836 */ /* 0x010fd80000000000 */
.L_x_1319:
[----:B------:R-:W2:Y:S01]  /*98e0*/  LDS R5, [R4+-0x400] ;  /* 0xfffc000004057984 */ /* 0x000ea20000000800 */
[----:B------:R-:W-:-:S03]  /*98f0*/  IADD3 R3, PT, PT, R3, 0x800, RZ ;  /* 0x0000080003037810 */ /* 0x000fc60007ffe0ff */
[----:B------:R-:W3:Y:S01]  /*9900*/  LDS R6, [R4+-0x200] ;  /* 0xfffe000004067984 */ /* 0x000ee20000000800 */
[----:B------:R-:W-:-:S03]  /*9910*/  ISETP.GE.AND P1, PT, R3, R40, PT ;  /* 0x000000280300720c */ /* 0x000fc60003f26270 */
[----:B0-----:R-:W0:Y:S04]  /*9920*/  LDS R8, [R4] ;  /* 0x0000000004087984 */ /* 0x001e280000000800 */
[----:B------:R-:W4:Y:S04]  /*9930*/  LDS R10, [R4+0x200] ;  /* 0x00020000040a7984 */ /* 0x000f280000000800 */
[----:B------:R-:W1:Y:S04]  /*9940*/  LDS R13, [R4+0x400] ;  /* 0x00040000040d7984 */ /* 0x000e680000000800 */
[----:B------:R-:W1:Y:S04]  /*9950*/  LDS R14, [R4+0x600] ;  /* 0x00060000040e7984 */ /* 0x000e680000000800 */
[----:B------:R-:W1:Y:S04]  /*9960*/  LDS R19, [R4+0x800] ;  /* 0x0008000004137984 */ /* 0x000e680000000800 */
[----:B------:R-:W-:Y:S04]  /*9970*/  LDS R20, [R4+0xa00] ;  /* 0x000a000004147984 */ /* 0x000fe80000000800 */
[----:B------:R-:W1:Y:S04]  /*9980*/  LDS R21, [R4+0xc00] ;  /* 0x000c000004157984 */ /* 0x000e680000000800 */
[----:B-----5:R-:W1:Y:S04]  /*9990*/  LDS R26, [R4+0xe00] ;  /* 0x000e0000041a7984 */ /* 0x020e680000000800 */
[----:B------:R-:W1:Y:S01]  /*99a0*/  LDS R32, [R4+0x1000] ;  /* 0x0010000004207984 */ /* 0x000e620000000800 */
[----:B--2---:R-:W-:-:S03]  /*99b0*/  FMUL.FTZ R5, R39, R5 ;  /* 0x0000000527057220 */ /* 0x004fc60000410000 */
[----:B------:R-:W2:Y:S01]  /*99c0*/  LDS R34, [R4+0x1200] ;  /* 0x0012000004227984 */ /* 0x000ea20000000800 */
[----:B---3--:R-:W-:-:S03]  /*99d0*/  FMUL.FTZ R7, R39, R6 ;  /* 0x0000000627077220 */ /* 0x008fc60000410000 */
[----:B------:R-:W3:Y:S01]  /*99e0*/  LDS R35, [R4+0x1400] ;  /* 0x0014000004237984 */ /* 0x000ee20000000800 */
[----:B0-----:R-:W-:-:S03]  /*99f0*/  FMUL.FTZ R9, R39, R8 ;  /* 0x0000000827097220 */ /* 0x001fc60000410000 */
[----:B------:R-:W0:Y:S01]  /*9a00*/  LDS R36, [R4+0x1600] ;  /* 0x0016000004247984 */ /* 0x000e220000000800 */
[----:B----4-:R-:W-:-:S03]  /*9a10*/  FMUL.FTZ R11, R39, R10 ;  /* 0x0000000a270b7220 */ /* 0x010fc60000410000 */
[----:B------:R-:W4:Y:S01]  /*9a20*/  LDS R37, [R4+0x1800] ;  /* 0x0018000004257984 */ /* 0x000f220000000800 */
[----:B-1----:R-:W-:-:S03]  /*9a30*/  FMUL.FTZ R13, R39, R13 ;  /* 0x0000000d270d7220 */ /* 0x002fc60000410000 */
[----:B------:R-:W1:Y:S01]  /*9a40*/  LDS R38, [R4+0x1a00] ;  /* 0x001a000004267984 */ /* 0x000e620000000800 */
[----:B------:R-:W-:-:S03]  /*9a50*/  FMUL.FTZ R15, R39, R14 ;  /* 0x0000000e270f7220 */ /* 0x000fc60000410000 */
[----:B------:R2:W-:Y:S01]  /*9a60*/  STS [R4+-0x400], R5 ;  /* 0xfffc000504007388 */ /* 0x0005e20000000800 */
[----:B------:R-:W-:-:S03]  /*9a70*/  FMUL.FTZ R19, R39, R19 ;  /* 0x0000001327137220 */ /* 0x000fc60000410000 */
[----:B------:R2:W-:Y:S04]  /*9a80*/  STS [R4+-0x200], R7 ;  /* 0xfffe000704007388 */ /* 0x0005e80000000800 */
[----:B------:R0:W-:Y:S01]  /*9a90*/  STS [R4], R9 ;  /* 0x0000000904007388 */ /* 0x0001e20000000800 */
[C---:B------:R-:W-:Y:S01]  /*9aa0*/  FMUL.FTZ R21, R39.reuse, R21 ;  /* 0x0000001527157220 */ /* 0x040fe20000410000 */
[C---:B--2---:R-:W-:Y:S02]  /*9ab0*/  FMUL.FTZ R5, R39.reuse, R20 ;  /* 0x0000001427057220 */ /* 0x044fe40000410000 */
[----:B------:R1:W-:Y:S01]  /*9ac0*/  STS [R4+0x200], R11 ;  /* 0x0002000b04007388 */ /* 0x0003e20000000800 */
[C---:B------:R-:W-:Y:S01]  /*9ad0*/  FMUL.FTZ R31, R39.reuse, R26 ;  /* 0x0000001a271f7220 */ /* 0x040fe20000410000 */
[----:B------:R-:W-:-:S02]  /*9ae0*/  FMUL.FTZ R33, R39, R32 ;  /* 0x0000002027217220 */ /* 0x000fc40000410000 */
[----:B------:R-:W-:Y:S01]  /*9af0*/  STS [R4+0x400], R13 ;  /* 0x0004000d04007388 */ /* 0x000fe20000000800 */
[----:B------:R-:W-:-:S03]  /*9b00*/  FMUL.FTZ R7, R39, R34 ;  /* 0x0000002227077220 */ /* 0x000fc60000410000 */
[----:B------:R-:W-:Y:S01]  /*9b10*/  STS [R4+0x600], R15 ;  /* 0x0006000f04007388 */ /* 0x000fe20000000800 */
[----:B---3--:R-:W-:-:S03]  /*9b20*/  FMUL.FTZ R35, R39, R35 ;  /* 0x0000002327237220 */ /* 0x008fc60000410000 */
[----:B------:R-:W-:Y:S01]  /*9b30*/  STS [R4+0x800], R19 ;  /* 0x0008001304007388 */ /* 0x000fe20000000800 */
[----:B0-----:R-:W-:-:S03]  /*9b40*/  FMUL.FTZ R9, R39, R36 ;  /* 0x0000002427097220 */ /* 0x001fc60000410000 */
[----:B------:R-:W-:Y:S01]  /*9b50*/  STS [R4+0xa00], R5 ;  /* 0x000a000504007388 */ /* 0x000fe20000000800 */
[----:B----4-:R-:W-:-:S03]  /*9b60*/  FMUL.FTZ R37, R39, R37 ;  /* 0x0000002527257220 */ /* 0x010fc60000410000 */
[----:B------:R-:W-:Y:S01]  /*9b70*/  STS [R4+0xc00], R21 ;  /* 0x000c001504007388 */ /* 0x000fe20000000800 */
[----:B-1----:R-:W-:-:S03]  /*9b80*/  FMUL.FTZ R11, R39, R38 ;  /* 0x00000026270b7220 */ /* 0x002fc60000410000 */
        /* <DEDUP_REMOVED lines=9> */
.L_x_1318:
[----:B------:R-:W-:Y:S05]  /*9c20*/  BSYNC.RECONVERGENT B1 ;  /* 0x0000000000017941 */ /* 0x000fea0003800200 */
.L_x_1317:
[----:B------:R-:W-:Y:S01]  /*9c30*/  IMAD.IADD R5, R16, 0x1, -R3 ;  /* 0x0000000110057824 */ /* 0x000fe200078e0a03 */
[----:B------:R-:W-:Y:S04]  /*9c40*/  BSSY.RECONVERGENT B1, `(.L_x_1320) ;  /* 0x000001e000017945 */ /* 0x000fe80003800200 */
[----:B------:R-:W-:-:S13]  /*9c50*/  ISETP.GT.AND P1, PT, R5, 0x200, PT ;  /* 0x000002000500780c */ /* 0x000fda0003f24270 */
[----:B------:R-:W-:Y:S05]  /*9c60*/  @!P1 BRA `(.L_x_1321) ;  /* 0x00000000006c9947 */ /* 0x000fea0003800000 */
[----:B------:R-:W2:Y:S01]  /*9c70*/  LDS R5, [R4+-0x400] ;  /* 0xfffc000004057984 */ /* 0x000ea20000000800 */
[----:B------:R-:W-:Y:S02]  /*9c80*/  PLOP3.LUT P0, PT, PT, PT, PT, 0x8, 0x80 ;  /* 0x000000000080781c */ /* 0x000fe40003f0e170 */
[----:B------:R-:W-:Y:S01]  /*9c90*/  IADD3 R3, PT, PT, R3, 0x400, RZ ;  /* 0x0000040003037810 */ /* 0x000fe20007ffe0ff */
[----:B------:R-:W3:Y:S04]  /*9ca0*/  LDS R6, [R4+-0x200] ;  /* 0xfffe000004067984 */ /* 0x000ee80000000800 */
[----:B0-----:R-:W0:Y:S04]  /*9cb0*/  LDS R8, [R4] ;  /* 0x0000000004087984 */ /* 0x001e280000000800 */
[----:B------:R-:W1:Y:S04]  /*9cc0*/  LDS R10, [R4+0x200] ;  /* 0x00020000040a7984 */ /* 0x000e680000000800 */
[----:B------:R-:W4:Y:S04]  /*9cd0*/  LDS R13, [R4+0x400] ;  /* 0x00040000040d7984 */ /* 0x000f280000000800 */
[----:B------:R-:W4:Y:S04]  /*9ce0*/  LDS R14, [R4+0x600] ;  /* 0x00060000040e7984 */ /* 0x000f280000000800 */
[----:B------:R-:W4:Y:S04]  /*9cf0*/  LDS R19, [R4+0x800] ;  /* 0x0008000004137984 */ /* 0x000f280000000800 */
[----:B------:R-:W4:Y:S01]  /*9d00*/  LDS R20, [R4+0xa00] ;  /* 0x000a000004147984 */ /* 0x000f220000000800 */
[C---:B--2---:R-:W-:Y:S01]  /*9d10*/  FMUL.FTZ R5, R39.reuse, R5 ;  /* 0x0000000527057220 */ /* 0x044fe20000410000 */
[----:B---3--:R-:W-:-:S04]  /*9d20*/  FMUL.FTZ R7, R39, R6 ;  /* 0x0000000627077220 */ /* 0x008fc80000410000 */
[----:B------:R-:W-:Y:S01]  /*9d30*/  STS [R4+-0x400], R5 ;  /* 0xfffc000504007388 */ /* 0x000fe20000000800 */
[----:B0-----:R-:W-:-:S03]  /*9d40*/  FMUL.FTZ R9, R39, R8 ;  /* 0x0000000827097220 */ /* 0x001fc60000410000 */
[----:B------:R-:W-:Y:S01]  /*9d50*/  STS [R4+-0x200], R7 ;  /* 0xfffe000704007388 */ /* 0x000fe20000000800 */
[----:B-1----:R-:W-:-:S03]  /*9d60*/  FMUL.FTZ R11, R39, R10 ;  /* 0x0000000a270b7220 */ /* 0x002fc60000410000 */
[----:B------:R-:W-:Y:S01]  /*9d70*/  STS [R4], R9 ;  /* 0x0000000904007388 */ /* 0x000fe20000000800 */
[----:B----4-:R-:W-:-:S03]  /*9d80*/  FMUL.FTZ R13, R39, R13 ;  /* 0x0000000d270d7220 */ /* 0x010fc60000410000 */
[----:B------:R-:W-:Y:S01]  /*9d90*/  STS [R4+0x200], R11 ;  /* 0x0002000b04007388 */ /* 0x000fe20000000800 */
[----:B------:R-:W-:-:S03]  /*9da0*/  FMUL.FTZ R15, R39, R14 ;  /* 0x0000000e270f7220 */ /* 0x000fc60000410000 */
[----:B------:R-:W-:Y:S01]  /*9db0*/  STS [R4+0x400], R13 ;  /* 0x0004000d04007388 */ /* 0x000fe20000000800 */
[----:B------:R-:W-:-:S03]  /*9dc0*/  FMUL.FTZ R19, R39, R19 ;  /* 0x0000001327137220 */ /* 0x000fc60000410000 */
[----:B------:R-:W-:Y:S01]  /*9dd0*/  STS [R4+0x600], R15 ;  /* 0x0006000f04007388 */ /* 0x000fe20000000800 */
[----:B------:R-:W-:-:S03]  /*9de0*/  FMUL.FTZ R21, R39, R20 ;  /* 0x0000001427157220 */ /* 0x000fc60000410000 */
[----:B------:R-:W-:Y:S04]  /*9df0*/  STS [R4+0x800], R19 ;  /* 0x0008001304007388 */ /* 0x000fe80000000800 */
[----:B------:R0:W-:Y:S02]  /*9e00*/  STS [R4+0xa00], R21 ;  /* 0x000a001504007388 */ /* 0x0001e40000000800 */
[----:B0-----:R-:W-:-:S07]  /*9e10*/  VIADD R4, R4, 0x1000 ;  /* 0x0000100004047836 */ /* 0x001fce0000000000 */
.L_x_1321:
[----:B------:R-:W-:Y:S05]  /*9e20*/  BSYNC.RECONVERGENT B1 ;  /* 0x0000000000017941 */ /* 0x000fea0003800200 */
.L_x_1320:
[----:B------:R-:W-:-:S13]  /*9e30*/  ISETP.LT.OR P0, PT, R3, R16, P0 ;  /* 0x000000100300720c */ /* 0x000fda0000701670 */
[----:B------:R-:W-:Y:S05]  /*9e40*/  @!P0 BRA `(.L_x_1312) ;  /* 0x0000000c003c8947 */ /* 0x000fea0003800000 */
[----:B------:R-:W2:Y:S04]  /*9e50*/  LDS R3, [R4+-0x400] ;  /* 0xfffc000004037984 */ /* 0x000ea80000000800 */
[----:B------:R-:W3:Y:S04]  /*9e60*/  LDS R5, [R4+-0x200] ;  /* 0xfffe000004057984 */ /* 0x000ee80000000800 */
[----:B------:R-:W1:Y:S04]  /*9e70*/  LDS R6, [R4] ;  /* 0x0000000004067984 */ /* 0x000e680000000800 */
[----:B0-----:R-:W0:Y:S01]  /*9e80*/  LDS R8, [R4+0x200] ;  /* 0x0002000004087984 */ /* 0x001e220000000800 */
[-C--:B--2---:R-:W-:Y:S01]  /*9e90*/  FMUL.FTZ R3, R3, R39.reuse ;  /* 0x0000002703037220 */ /* 0x084fe20000410000 */
[----:B---3--:R-:W-:-:S04]  /*9ea0*/  FMUL.FTZ R5, R5, R39 ;  /* 0x0000002705057220 */ /* 0x008fc80000410000 */
[----:B------:R3:W-:Y:S01]  /*9eb0*/  STS [R4+-0x400], R3 ;  /* 0xfffc000304007388 */ /* 0x0007e20000000800 */
[----:B-1----:R-:W-:-:S03]  /*9ec0*/  FMUL.FTZ R7, R6, R39 ;  /* 0x0000002706077220 */ /* 0x002fc60000410000 */
[----:B------:R3:W-:Y:S01]  /*9ed0*/  STS [R4+-0x200], R5 ;  /* 0xfffe000504007388 */ /* 0x0007e20000000800 */
[----:B0-----:R-:W-:-:S03]  /*9ee0*/  FMUL.FTZ R9, R8, R39 ;  /* 0x0000002708097220 */ /* 0x001fc60000410000 */
[----:B------:R3:W-:Y:S04]  /*9ef0*/  STS [R4], R7 ;  /* 0x0000000704007388 */ /* 0x0007e80000000800 */
[----:B------:R3:W-:Y:S01]  /*9f00*/  STS [R4+0x200], R9 ;  /* 0x0002000904007388 */ /* 0x0007e20000000800 */
[----:B------:R-:W-:Y:S05]  /*9f10*/  BRA `(.L_x_1312) ;  /* 0x0000000c00087947 */ /* 0x000fea0003800000 */
.L_x_1313:
        /* <DEDUP_REMOVED lines=9> */
[----:B------:R-:W1:Y:S01]  /*9fb0*/  LDCU.64 UR8, c[0x0][0x480] ;  /* 0x00009000ff0877ac */ /* 0x000e620008000a00 */
[----:B------:R-:W-:Y:S02]  /*9fc0*/  LEA.HI R6, R6, 0x1, RZ, 0x19 ;  /* 0x0000000106067811 */ /* 0x000fe400078fc8ff */
[----:B------:R-:W-:Y:S01]  /*9fd0*/  IADD3 R13, P0, PT, R3, R4, RZ ;  /* 0x00000004030d7210 */ /* 0x000fe20007f1e0ff */
[----:B------:R-:W-:Y:S02]  /*9fe0*/  UMOV UR4, 0x400 ;  /* 0x0000040000047882 */ /* 0x000fe40000000000 */
[C---:B------:R-:W-:Y:S01]  /*9ff0*/  IMAD.SHL.U32 R7, R6.reuse, 0x80, RZ ;  /* 0x0000008006077824 */ /* 0x040fe200078e00ff */
[----:B------:R-:W-:Y:S01]  /*a000*/  UIADD3 UR4, UPT, UPT, UR4, 0x420, URZ ;  /* 0x0000042004047890 */ /* 0x000fe2000fffe0ff */
[----:B------:R-:W-:Y:S02]  /*a010*/  IADD3.X R14, PT, PT, RZ, R5, RZ, P0, !PT ;  /* 0x00000005ff0e7210 */ /* 0x000fe400007fe4ff */
[----:B------:R-:W-:-:S02]  /*a020*/  LOP3.LUT R6, R6, 0x3, RZ, 0xc0, !PT ;  /* 0x0000000306067812 */ /* 0x000fc400078ec0ff */
[----:B0-----:R-:W-:-:S03]  /*a030*/  LOP3.LUT R8, R7, 0x180, RZ, 0xc0, !PT ;  /* 0x0000018007087812 */ /* 0x001fc600078ec0ff */
[----:B------:R-:W-:Y:S02]  /*a040*/  IMAD.MOV R9, RZ, RZ, -R6 ;  /* 0x000000ffff097224 */ /* 0x000fe400078e0a06 */
[----:B------:R-:W-:Y:S01]  /*a050*/  IMAD.IADD R3, R3, 0x1, R8 ;  /* 0x0000000103037824 */ /* 0x000fe200078e0208 */
[----:B-1----:R-:W-:-:S04]  /*a060*/  LEA R10, P0, R13, UR8, 0x2 ;  /* 0x000000080d0a7c11 */ /* 0x002fc8000f8010ff */
[----:B------:R-:W-:Y:S01]  /*a070*/  LEA.HI.X R13, R13, UR9, R14, 0x2, P0 ;  /* 0x000000090d0d7c11 */ /* 0x000fe200080f140e */
[----:B---3--:R-:W-:-:S06]  /*a080*/  ULEA UR4, UR5, UR4, 0x18 ;  /* 0x0000000405047291 */ /* 0x008fcc000f8ec0ff */
[----:B------:R-:W-:-:S07]  /*a090*/  IADD3 R8, PT, PT, R22, UR4, RZ ;  /* 0x0000000416087c10 */ /* 0x000fce000fffe0ff */
.L_x_1324:
        /* <DEDUP_REMOVED lines=12> */
.L_x_1323:
[----:B------:R-:W-:Y:S05]  /*a160*/  BSYNC.RECONVERGENT B1 ;  /* 0x0000000000017941 */ /* 0x000fea0003800200 */
.L_x_1322:
[----:B------:R-:W-:Y:S05]  /*a170*/  @!P1 BRA `(.L_x_1312) ;  /* 0x0000000800709947 */ /* 0x000fea0003800000 */
[----:B0-----:R-:W0:Y:S01]  /*a180*/  S2R R8, SR_CgaCtaId ;  /* 0x0000000000087919 */ /* 0x001e220000008800 */
[----:B------:R-:W1:Y:S01]  /*a190*/  LDCU.64 UR4, c[0x0][0x480] ;  /* 0x00009000ff0477ac */ /* 0x000e620008000a00 */
[----:B---3--:R-:W-:Y:S01]  /*a1a0*/  IADD3 R6, P0, PT, R3, R4, RZ ;  /* 0x0000000403067210 */ /* 0x008fe20007f1e0ff */
[----:B------:R-:W-:Y:S01]  /*a1b0*/  IMAD.IADD R10, R16, 0x1, -R3 ;  /* 0x00000001100a7824 */ /* 0x000fe200078e0a03 */
[----:B------:R-:W-:Y:S01]  /*a1c0*/  MOV R4, 0x400 ;  /* 0x0000040000047802 */ /* 0x000fe20000000f00 */
[----:B------:R-:W-:Y:S01]  /*a1d0*/  BSSY.RECONVERGENT B1, `(.L_x_1325) ;  /* 0x0000058000017945 */ /* 0x000fe20003800200 */
[----:B------:R-:W-:Y:S02]  /*a1e0*/  IADD3.X R5, PT, PT, RZ, R5, RZ, P0, !PT ;  /* 0x00000005ff057210 */ /* 0x000fe400007fe4ff */
[----:B------:R-:W-:Y:S02]  /*a1f0*/  ISETP.GT.AND P1, PT, R10, 0x600, PT ;  /* 0x000006000a00780c */ /* 0x000fe40003f24270 */
[----:B-1----:R-:W-:-:S04]  /*a200*/  LEA R7, P0, R6, UR4, 0x2 ;  /* 0x0000000406077c11 */ /* 0x002fc8000f8010ff */
[----:B------:R-:W-:Y:S01]  /*a210*/  LEA.HI.X R9, R6, UR5, R5, 0x2, P0 ;  /* 0x0000000506097c11 */ /* 0x000fe200080f1405 */
[----:B------:R-:W-:Y:S01]  /*a220*/  VIADD R5, R4, 0x420 ;  /* 0x0000042004057836 */ /* 0x000fe20000000000 */
[----:B------:R-:W-:Y:S02]  /*a230*/  SHF.L.U32 R6, R29, 0x2, RZ ;  /* 0x000000021d067819 */ /* 0x000fe400000006ff */
[----:B------:R-:W-:-:S03]  /*a240*/  IADD3 R4, P0, PT, R7, 0x400, RZ ;  /* 0x0000040007047810 */ /* 0x000fc60007f1e0ff */
[----:B------:R-:W-:Y:S01]  /*a250*/  IMAD R6, R3, 0x4, -R6 ;  /* 0x0000000403067824 */ /* 0x000fe200078e0a06 */
[----:B0-----:R-:W-:Y:S01]  /*a260*/  LEA R7, R8, R5, 0x18 ;  /* 0x0000000508077211 */ /* 0x001fe200078ec0ff */
[----:B------:R-:W-:Y:S01]  /*a270*/  IMAD.X R5, RZ, RZ, R9, P0 ;  /* 0x000000ffff057224 */ /* 0x000fe200000e0609 */
[----:B------:R-:W-:Y:S02]  /*a280*/  PLOP3.LUT P0, PT, PT, PT, PT, 0x80, 0x8 ;  /* 0x000000000008781c */ /* 0x000fe40003f0f070 */
[----:B------:R-:W-:Y:S01]  /*a290*/  IADD3 R6, PT, PT, R6, 0x400, R7 ;  /* 0x0000040006067810 */ /* 0x000fe20007ffe007 */
[----:B------:R-:W-:Y:S10]  /*a2a0*/  @!P1 BRA `(.L_x_1326) ;  /* 0x0000000400289947 */ /* 0x000ff40003800000 */
[----:B------:R-:W-:Y:S02]  /*a2b0*/  PLOP3.LUT P0, PT, PT, PT, PT, 0x8, 0x80 ;  /* 0x000000000080781c */ /* 0x000fe40003f0e170 */
[----:B----4-:R-:W-:-:S11]  /*a2c0*/  IADD3 R40, PT, PT, R16, -0x600, RZ ;  /* 0xfffffa0010287810 */ /* 0x010fd60007ffe0ff */
.L_x_1327:
[----:B------:R-:W2:Y:S01]  /*a2d0*/  LDS R7, [R6+-0x400] ;  /* 0xfffc000006077984 */ /* 0x000ea20000000800 */
[----:B------:R-:W-:-:S03]  /*a2e0*/  VIADD R3, R3, 0x800 ;  /* 0x0000080003037836 */ /* 0x000fc60000000000 */
[----:B------:R-:W0:Y:S02]  /*a2f0*/  LDS R8, [R6+-0x200] ;  /* 0xfffe000006087984 */ /* 0x000e240000000800 */
[----:B------:R-:W-:Y:S02]  /*a300*/  ISETP.GE.AND P2, PT, R3, R40, PT ;  /* 0x000000280300720c */ /* 0x000fe40003f46270 */
[----:B------:R-:W1:Y:S04]  /*a310*/  LDS R10, [R6] ;  /* 0x00000000060a7984 */ /* 0x000e680000000800 */
[----:B------:R-:W3:Y:S04]  /*a320*/  LDS R13, [R6+0x200] ;  /* 0x00020000060d7984 */ /* 0x000ee80000000800 */
[----:B-----5:R-:W-:Y:S04]  /*a330*/  LDS R26, [R6+0xa00] ;  /* 0x000a0000061a7984 */ /* 0x020fe80000000800 */
[----:B------:R-:W-:Y:S04]  /*a340*/  LDS R32, [R6+0xe00] ;  /* 0x000e000006207984 */ /* 0x000fe80000000800 */
[----:B------:R-:W4:Y:S04]  /*a350*/  LDS R14, [R6+0x400] ;  /* 0x00040000060e7984 */ /* 0x000f280000000800 */
[----:B------:R-:W4:Y:S04]  /*a360*/  LDS R19, [R6+0x600] ;  /* 0x0006000006137984 */ /* 0x000f280000000800 */
[----:B------:R-:W4:Y:S04]  /*a370*/  LDS R20, [R6+0x800] ;  /* 0x0008000006147984 */ /* 0x000f280000000800 */
[----:B------:R-:W4:Y:S04]  /*a380*/  LDS R31, [R6+0xc00] ;  /* 0x000c0000061f7984 */ /* 0x000f280000000800 */
[----:B------:R-:W4:Y:S01]  /*a390*/  LDS R33, [R6+0x1000] ;  /* 0x0010000006217984 */ /* 0x000f220000000800 */
[----:B--2---:R-:W-:-:S03]  /*a3a0*/  FMUL.FTZ R7, R39, R7 ;  /* 0x0000000727077220 */ /* 0x004fc60000410000 */
[----:B------:R-:W-:Y:S01]  /*a3b0*/  LDS R34, [R6+0x1200] ;  /* 0x0012000006227984 */ /* 0x000fe20000000800 */
[C---:B0-----:R-:W-:Y:S01]  /*a3c0*/  FMUL.FTZ R9, R39.reuse, R8 ;  /* 0x0000000827097220 */ /* 0x041fe20000410000 */
[----:B------:R-:W-:Y:S02]  /*a3d0*/  IADD3 R8, P1, PT, R4, 0x2000, RZ ;  /* 0x0000200004087810 */ /* 0x000fe40007f3e0ff */
[----:B------:R-:W0:Y:S01]  /*a3e0*/  LDS R35, [R6+0x1400] ;  /* 0x0014000006237984 */ /* 0x000e220000000800 */
[----:B-1----:R-:W-:-:S03]  /*a3f0*/  FMUL.FTZ R11, R39, R10 ;  /* 0x0000000a270b7220 */ /* 0x002fc60000410000 */
[----:B------:R-:W-:Y:S01]  /*a400*/  LDS R36, [R6+0x1600] ;  /* 0x0016000006247984 */ /* 0x000fe20000000800 */
[----:B---3--:R-:W-:-:S03]  /*a410*/  FMUL.FTZ R13, R39, R13 ;  /* 0x0000000d270d7220 */ /* 0x008fc60000410000 */
[----:B------:R-:W1:Y:S04]  /*a420*/  LDS R37, [R6+0x1800] ;  /* 0x0018000006257984 */ /* 0x000e680000000800 */
[----:B------:R-:W2:Y:S04]  /*a430*/  LDS R38, [R6+0x1a00] ;  /* 0x001a000006267984 */ /* 0x000ea80000000800 */
[----:B------:R-:W-:Y:S01]  /*a440*/  STG.E desc[UR36][R4.64+-0x400], R7 ;  /* 0xfffc000704007986 */ /* 0x000fe2000c101924 */
[----:B----4-:R-:W-:-:S03]  /*a450*/  FMUL.FTZ R15, R39, R14 ;  /* 0x0000000e270f7220 */ /* 0x010fc60000410000 */
[----:B------:R3:W-:Y:S01]  /*a460*/  STS [R6+-0x400], R7 ;  /* 0xfffc000706007388 */ /* 0x0007e20000000800 */
[----:B------:R-:W-:-:S03]  /*a470*/  FMUL.FTZ R19, R39, R19 ;  /* 0x0000001327137220 */ /* 0x000fc60000410000 */
[----:B------:R-:W-:Y:S01]  /*a480*/  STG.E desc[UR36][R4.64+-0x200], R9 ;  /* 0xfffe000904007986 */ /* 0x000fe2000c101924 */
[----:B------:R-:W-:-:S03]  /*a490*/  FMUL.FTZ R21, R39, R20 ;  /* 0x0000001427157220 */ /* 0x000fc60000410000 */
[----:B------:R4:W-:Y:S01]  /*a4a0*/  STS [R6+-0x200], R9 ;  /* 0xfffe000906007388 */ /* 0x0009e20000000800 */
[C---:B------:R-:W-:Y:S01]  /*a4b0*/  FMUL.FTZ R31, R39.reuse, R31 ;  /* 0x0000001f271f7220 */ /* 0x040fe20000410000 */
[C---:B---3--:R-:W-:Y:S02]  /*a4c0*/  FMUL.FTZ R7, R39.reuse, R26 ;  /* 0x0000001a27077220 */ /* 0x048fe40000410000 */
[----:B------:R-:W-:Y:S01]  /*a4d0*/  STG.E desc[UR36][R4.64], R11 ;  /* 0x0000000b04007986 */ /* 0x000fe2000c101924 */
[----:B------:R-:W-:-:S03]  /*a4e0*/  FMUL.FTZ R33, R39, R33 ;  /* 0x0000002127217220 */ /* 0x000fc60000410000 */
[----:B------:R3:W-:Y:S01]  /*a4f0*/  STS [R6], R11 ;  /* 0x0000000b06007388 */ /* 0x0007e20000000800 */
[----:B----4-:R-:W-:-:S03]  /*a500*/  FMUL.FTZ R9, R39, R32 ;  /* 0x0000002027097220 */ /* 0x010fc60000410000 */
[----:B------:R-:W-:Y:S01]  /*a510*/  STG.E desc[UR36][R4.64+0x200], R13 ;  /* 0x0002000d04007986 */ /* 0x000fe2000c101924 */
[----:B0-----:R-:W-:-:S03]  /*a520*/  FMUL.FTZ R35, R39, R35 ;  /* 0x0000002327237220 */ /* 0x001fc60000410000 */
[----:B------:R2:W-:Y:S01]  /*a530*/  STS [R6+0x200], R13 ;  /* 0x0002000d06007388 */ /* 0x0005e20000000800 */
[----:B---3--:R-:W-:-:S03]  /*a540*/  FMUL.FTZ R11, R39, R34 ;  /* 0x00000022270b7220 */ /* 0x008fc60000410000 */
[----:B------:R-:W-:Y:S01]  /*a550*/  STG.E desc[UR36][R4.64+0xa00], R7 ;  /* 0x000a000704007986 */ /* 0x000fe2000c101924 */
[----:B-1----:R-:W-:-:S03]  /*a560*/  FMUL.FTZ R37, R39, R37 ;  /* 0x0000002527257220 */ /* 0x002fc60000410000 */
[----:B------:R0:W-:Y:S01]  /*a570*/  STS [R6+0xa00], R7 ;  /* 0x000a000706007388 */ /* 0x0001e20000000800 */
[----:B--2---:R-:W-:-:S03]  /*a580*/  FMUL.FTZ R13, R39, R38 ;  /* 0x00000026270d7220 */ /* 0x004fc60000410000 */
        /* <DEDUP_REMOVED lines=28> */
.L_x_1326:
[----:B------:R-:W-:Y:S05]  /*a750*/  BSYNC.RECONVERGENT B1 ;  /* 0x0000000000017941 */ /* 0x000fea0003800200 */
.L_x_1325:
[----:B------:R-:W-:Y:S01]  /*a760*/  IADD3 R7, PT, PT, R16, -R3, RZ ;  /* 0x8000000310077210 */ /* 0x000fe20007ffe0ff */
[----:B------:R-:W-:Y:S03]  /*a770*/  BSSY.RECONVERGENT B1, `(.L_x_1328) ;  /* 0x000002a000017945 */ /* 0x000fe60003800200 */
[----:B------:R-:W-:-:S13]  /*a780*/  ISETP.GT.AND P1, PT, R7, 0x200, PT ;  /* 0x000002000700780c */ /* 0x000fda0003f24270 */
[----:B------:R-:W-:Y:S05]  /*a790*/  @!P1 BRA `(.L_x_1329) ;  /* 0x00000000009c9947 */ /* 0x000fea0003800000 */
[----:B------:R-:W2:Y:S01]  /*a7a0*/  LDS R7, [R6+-0x400] ;  /* 0xfffc000006077984 */ /* 0x000ea20000000800 */
[----:B------:R-:W-:Y:S01]  /*a7b0*/  PLOP3.LUT P0, PT, PT, PT, PT, 0x8, 0x80 ;  /* 0x000000000080781c */ /* 0x000fe20003f0e170 */
[----:B------:R-:W-:Y:S02]  /*a7c0*/  VIADD R3, R3, 0x400 ;  /* 0x0000040003037836 */ /* 0x000fe40000000000 */
[----:B------:R-:W0:Y:S04]  /*a7d0*/  LDS R8, [R6+-0x200] ;  /* 0xfffe000006087984 */ /* 0x000e280000000800 */
[----:B------:R-:W1:Y:S04]  /*a7e0*/  LDS R10, [R6] ;  /* 0x00000000060a7984 */ /* 0x000e680000000800 */
[----:B------:R-:W3:Y:S04]  /*a7f0*/  LDS R13, [R6+0x200] ;  /* 0x00020000060d7984 */ /* 0x000ee80000000800 */
[----:B------:R-:W4:Y:S04]  /*a800*/  LDS R14, [R6+0x400] ;  /* 0x00040000060e7984 */ /* 0x000f280000000800 */
[----:B------:R-:W4:Y:S04]  /*a810*/  LDS R19, [R6+0x600] ;  /* 0x0006000006137984 */ /* 0x000f280000000800 */
[----:B------:R-:W4:Y:S04]  /*a820*/  LDS R20, [R6+0x800] ;  /* 0x0008000006147984 */ /* 0x000f280000000800 */
[----:B-----5:R-:W4:Y:S01]  /*a830*/  LDS R26, [R6+0xa00] ;  /* 0x000a0000061a7984 */ /* 0x020f220000000800 */
[C---:B--2---:R-:W-:Y:S01]  /*a840*/  FMUL.FTZ R7, R39.reuse, R7 ;  /* 0x0000000727077220 */ /* 0x044fe20000410000 */
[----:B0-----:R-:W-:Y:S01]  /*a850*/  FMUL.FTZ R9, R39, R8 ;  /* 0x0000000827097220 */ /* 0x001fe20000410000 */
[----:B------:R-:W-:-:S03]  /*a860*/  IADD3 R8, P1, PT, R4, 0x1000, RZ ;  /* 0x0000100004087810 */ /* 0x000fc60007f3e0ff */
[----:B------:R-:W-:Y:S01]  /*a870*/  STG.E desc[UR36][R4.64+-0x400], R7 ;  /* 0xfffc000704007986 */ /* 0x000fe2000c101924 */
[----:B-1----:R-:W-:-:S03]  /*a880*/  FMUL.FTZ R11, R39, R10 ;  /* 0x0000000a270b7220 */ /* 0x002fc60000410000 */
[----:B------:R0:W-:Y:S01]  /*a890*/  STS [R6+-0x400], R7 ;  /* 0xfffc000706007388 */ /* 0x0001e20000000800 */
[----:B---3--:R-:W-:-:S03]  /*a8a0*/  FMUL.FTZ R13, R39, R13 ;  /* 0x0000000d270d7220 */ /* 0x008fc60000410000 */
[----:B------:R-:W-:Y:S01]  /*a8b0*/  STG.E desc[UR36][R4.64+-0x200], R9 ;  /* 0xfffe000904007986 */ /* 0x000fe2000c101924 */
[----:B----4-:R-:W-:-:S03]  /*a8c0*/  FMUL.FTZ R15, R39, R14 ;  /* 0x0000000e270f7220 */ /* 0x010fc60000410000 */
[----:B------:R1:W-:Y:S01]  /*a8d0*/  STS [R6+-0x200], R9 ;  /* 0xfffe000906007388 */ /* 0x0003e20000000800 */
[----:B------:R-:W-:-:S03]  /*a8e0*/  FMUL.FTZ R19, R39, R19 ;  /* 0x0000001327137220 */ /* 0x000fc60000410000 */
[----:B------:R-:W-:Y:S01]  /*a8f0*/  STG.E desc[UR36][R4.64], R11 ;  /* 0x0000000b04007986 */ /* 0x000fe2000c101924 */
[----:B------:R-:W-:-:S03]  /*a900*/  FMUL.FTZ R21, R39, R20 ;  /* 0x0000001427157220 */ /* 0x000fc60000410000 */
[----:B------:R-:W-:Y:S01]  /*a910*/  STS [R6], R11 ;  /* 0x0000000b06007388 */ /* 0x000fe20000000800 */
[----:B0-----:R-:W-:Y:S01]  /*a920*/  FMUL.FTZ R7, R39, R26 ;  /* 0x0000001a27077220 */ /* 0x001fe20000410000 */
[----:B-1----:R-:W-:Y:S02]  /*a930*/  IMAD.X R9, RZ, RZ, R5, P1 ;  /* 0x000000ffff097224 */ /* 0x002fe400008e0605 */
        /* <DEDUP_REMOVED lines=12> */
[----:B------:R-:W-:-:S07]  /*aa00*/  IMAD.MOV.U32 R5, RZ, RZ, R9 ;  /* 0x000000ffff057224 */ /* 0x000fce00078e0009 */
.L_x_1329:
[----:B------:R-:W-:Y:S05]  /*aa10*/  BSYNC.RECONVERGENT B1 ;  /* 0x0000000000017941 */ /* 0x000fea0003800200 */
.L_x_1328:
[----:B------:R-:W-:-:S13]  /*aa20*/  ISETP.LT.OR P0, PT, R3, R16, P0 ;  /* 0x000000100300720c */ /* 0x000fda0000701670 */
[----:B------:R-:W-:Y:S05]  /*aa30*/  @!P0 BRA `(.L_x_1312) ;  /* 0x0000000000408947 */ /* 0x000fea0003800000 */
[----:B------:R-:W2:Y:S04]  /*aa40*/  LDS R3, [R6+-0x400] ;  /* 0xfffc000006037984 */ /* 0x000ea80000000800 */
[----:B------:R-:W0:Y:S04]  /*aa50*/  LDS R7, [R6+-0x200] ;  /* 0xfffe000006077984 */ /* 0x000e280000000800 */
[----:B------:R-:W1:Y:S04]  /*aa60*/  LDS R8, [R6] ;  /* 0x0000000006087984 */ /* 0x000e680000000800 */
[----:B------:R-:W3:Y:S01]  /*aa70*/  LDS R10, [R6+0x200] ;  /* 0x00020000060a7984 */ /* 0x000ee20000000800 */
[-C--:B--2---:R-:W-:Y:S01]  /*aa80*/  FMUL.FTZ R3, R3, R39.reuse ;  /* 0x0000002703037220 */ /* 0x084fe20000410000 */
[----:B0-----:R-:W-:-:S04]  /*aa90*/  FMUL.FTZ R7, R7, R39 ;  /* 0x0000002707077220 */ /* 0x001fc80000410000 */
[----:B------:R0:W-:Y:S01]  /*aaa0*/  STG.E desc[UR36][R4.64+-0x400], R3 ;  /* 0xfffc000304007986 */ /* 0x0001e2000c101924 */
[----:B-1----:R-:W-:-:S03]  /*aab0*/  FMUL.FTZ R9, R8, R39 ;  /* 0x0000002708097220 */ /* 0x002fc60000410000 */
[----:B------:R0:W-:Y:S01]  /*aac0*/  STS [R6+-0x400], R3 ;  /* 0xfffc000306007388 */ /* 0x0001e20000000800 */
[----:B---3--:R-:W-:-:S03]  /*aad0*/  FMUL.FTZ R11, R10, R39 ;  /* 0x000000270a0b7220 */ /* 0x008fc60000410000 */
[----:B------:R0:W-:Y:S04]  /*aae0*/  STG.E desc[UR36][R4.64+-0x200], R7 ;  /* 0xfffe000704007986 */ /* 0x0001e8000c101924 */
[----:B------:R0:W-:Y:S04]  /*aaf0*/  STS [R6+-0x200], R7 ;  /* 0xfffe000706007388 */ /* 0x0001e80000000800 */
[----:B------:R0:W-:Y:S04]  /*ab00*/  STG.E desc[UR36][R4.64], R9 ;  /* 0x0000000904007986 */ /* 0x0001e8000c101924 */
[----:B------:R0:W-:Y:S04]  /*ab10*/  STS [R6], R9 ;  /* 0x0000000906007388 */ /* 0x0001e80000000800 */
[----:B------:R0:W-:Y:S04]  /*ab20*/  STG.E desc[UR36][R4.64+0x200], R11 ;  /* 0x0002000b04007986 */ /* 0x0001e8000c101924 */
[----:B------:R0:W-:Y:S02]  /*ab30*/  STS [R6+0x200], R11 ;  /* 0x0002000b06007388 */ /* 0x0001e40000000800 */
.L_x_1312:
[----:B------:R-:W-:Y:S05]  /*ab40*/  BSYNC.RECONVERGENT B0 ;  /* 0x0000000000007941 */ /* 0x000fea0003800200 */
.L_x_1311:
[----:B------:R-:W1:Y:S01]  /*ab50*/  LDCU UR4, c[0x0][0x40c] ;  /* 0x00008180ff0477ac */ /* 0x000e620008000800 */
[----:B0--3--:R-:W-:Y:S01]  /*ab60*/  SHF.R.S32.HI R4, RZ, 0x1f, R23 ;  /* 0x0000001fff047819 */ /* 0x009fe20000011417 */
[----:B------:R-:W0:Y:S01]  /*ab70*/  S2R R32, SR_CgaCtaId ;  /* 0x0000000000207919 */ /* 0x000e220000008800 */
[----:B------:R-:W-:Y:S01]  /*ab80*/  LOP3.LUT R3, R22, 0x7c, RZ, 0xc0, !PT ;  /* 0x0000007c16037812 */ /* 0x000fe200078ec0ff */
[----:B------:R-:W-:Y:S01]  /*ab90*/  BSSY.RECONVERGENT B0, `(.L_x_1330) ;  /* 0x000001b000007945 */ /* 0x000fe20003800200 */
[----:B------:R-:W-:Y:S02]  /*aba0*/  LEA.HI R4, R4, R23, RZ, 0x2 ;  /* 0x0000001704047211 */ /* 0x000fe400078f10ff */
[----:B------:R-:W-:Y:S02]  /*abb0*/  CS2R R6, SRZ ;  /* 0x0000000000067805 */ /* 0x000fe4000001ff00 */
[----:B------:R-:W-:Y:S02]  /*abc0*/  MOV R14, 0x400 ;  /* 0x00000400000e7802 */ /* 0x000fe40000000f00 */
[----:B------:R-:W-:-:S02]  /*abd0*/  LOP3.LUT R4, R4, 0xfffffffc, RZ, 0xc0, !PT ;  /* 0xfffffffc04047812 */ /* 0x000fc400078ec0ff */
[----:B------:R-:W-:Y:S02]  /*abe0*/  IADD3 R5, PT, PT, R14, 0x220, RZ ;  /* 0x000002200e057810 */ /* 0x000fe40007ffe0ff */
[----:B------:R-:W-:Y:S01]  /*abf0*/  IADD3 R13, PT, PT, R23, -R4, RZ ;  /* 0x80000004170d7210 */ /* 0x000fe20007ffe0ff */
[----:B------:R-:W-:-:S03]  /*ac00*/  IMAD.SHL.U32 R4, R18, 0x10, RZ ;  /* 0x0000001012047824 */ /* 0x000fc600078e00ff */
[----:B------:R-:W-:Y:S01]  /*ac10*/  ISETP.NE.AND P0, PT, R12, R13, PT ;  /* 0x0000000d0c00720c */ /* 0x000fe20003f05270 */
[----:B-1----:R-:W-:Y:S01]  /*ac20*/  IMAD.U32 R52, RZ, RZ, UR4 ;  /* 0x00000004ff347e24 */ /* 0x002fe2000f8e00ff */
[----:B------:R-:W-:-:S04]  /*ac30*/  LOP3.LUT R4, R4, 0x1f0, RZ, 0xc0, !PT ;  /* 0x000001f004047812 */ /* 0x000fc800078ec0ff */
[----:B------:R-:W-:-:S04]  /*ac40*/  ISETP.NE.OR P0, PT, R52, RZ, P0 ;  /* 0x000000ff3400720c */ /* 0x000fc80000705670 */
[----:B------:R-:W-:Y:S02]  /*ac50*/  ISETP.GT.U32.OR P0, PT, R3, 0x6f, P0 ;  /* 0x0000006f0300780c */ /* 0x000fe40000704470 */
[----:B0-----:R-:W-:-:S05]  /*ac60*/  LEA R5, R32, R5, 0x18 ;  /* 0x0000000520057211 */ /* 0x001fca00078ec0ff */
[----:B------:R-:W-:Y:S01]  /*ac70*/  IMAD.IADD R19, R5, 0x1, R4 ;  /* 0x0000000105137824 */ /* 0x000fe200078e0204 */
[----:B------:R-:W-:-:S05]  /*ac80*/  CS2R R4, SRZ ;  /* 0x0000000000047805 */ /* 0x000fca000001ff00 */
        /* <DEDUP_REMOVED lines=10> */
.L_x_1332:
[----:B-----5:R0:W-:Y:S02]  /*ad30*/  STS.128 [R19], R4 ;  /* 0x0000000413007388 */ /* 0x0201e40000000c00 */
.L_x_1331:
[----:B------:R-:W-:Y:S05]  /*ad40*/  BSYNC.RECONVERGENT B0 ;  /* 0x0000000000007941 */ /* 0x000fea0003800200 */
.L_x_1330:
[----:B------:R-:W-:Y:S01]  /*ad50*/  BAR.SYNC.DEFER_BLOCKING 0x0 ;  /* 0x0000000000007b1d */ /* 0x000fe20000010000 */
[----:B------:R-:W-:Y:S02]  /*ad60*/  ISETP.GT.U32.AND P0, PT, R3, 0x6f, PT ;  /* 0x0000006f0300780c */ /* 0x000fe40003f04070 */
[----:B------:R-:W-:Y:S02]  /*ad70*/  CS2R R10, SRZ ;  /* 0x00000000000a7805 */ /* 0x000fe4000001ff00 */
[----:B------:R-:W-:Y:S01]  /*ad80*/  CS2R R8, SRZ ;  /* 0x0000000000087805 */ /* 0x000fe2000001ff00 */
[----:B------:R-:W1:Y:S01]  /*ad90*/  LDCU UR8, c[0x0][0x40c] ;  /* 0x00008180ff0877ac */ /* 0x000e620008000800 */
[----:B------:R-:W-:Y:S01]  /*ada0*/  BSSY.RECONVERGENT B0, `(.L_x_1333) ;  /* 0x000017b000007945 */ /* 0x000fe20003800200 */
[----:B------:R-:W3:Y:S06]  /*adb0*/  LDCU.64 UR6, c[0x0][0x3c8] ;  /* 0x00007900ff0677ac */ /* 0x000eec0008000a00 */
[----:B------:R-:W-:Y:S05]  /*adc0*/  @P0 BRA `(.L_x_1334) ;  /* 0x0000001400e00947 */ /* 0x000fea0003800000 */
[----:B------:R-:W0:Y:S01]  /*add0*/  LDC R36, c[0x0][0x3f4] ;  /* 0x0000fd00ff247b82 */ /* 0x000e220000000800 */
[----:B-----5:R-:W-:Y:S01]  /*ade0*/  IADD3 R26, PT, PT, R12, R29, RZ ;  /* 0x0000001d0c1a7210 */ /* 0x020fe20007ffe0ff */
[----:B------:R-:W-:Y:S01]  /*adf0*/  VIADD R31, R14, 0x420 ;  /* 0x000004200e1f7836 */ /* 0x000fe20000000000 */
[----:B------:R-:W-:Y:S04]  /*ae00*/  BSSY.RECONVERGENT B1, `(.L_x_1335) ;  /* 0x0000081000017945 */ /* 0x000fe80003800200 */
[----:B------:R-:W-:Y:S01]  /*ae10*/  LEA R57, R32, R31, 0x18 ;  /* 0x0000001f20397211 */ /* 0x000fe200078ec0ff */
[----:B------:R-:W2:Y:S03]  /*ae20*/  LDC.64 R20, c[0x0][0x3c0] ;  /* 0x0000f000ff147b82 */ /* 0x000ea60000000a00 */
[----:B------:R-:W-:-:S02]  /*ae30*/  LEA R31, R12, R57, 0x2 ;  /* 0x000000390c1f7211 */ /* 0x000fc400078e10ff */
[-C--:B0-----:R-:W-:Y:S01]  /*ae40*/  VIMNMX R22, PT, PT, R23, R36.reuse, PT ;  /* 0x0000002417167248 */ /* 0x081fe20003fe0100 */
[-CC-:B------:R-:W-:Y:S02]  /*ae50*/  IMAD R15, R24, R36.reuse, R3.reuse ;  /* 0x00000024180f7224 */ /* 0x180fe400078e0203 */
[----:B------:R-:W-:Y:S01]  /*ae60*/  IMAD R11, R0, R36, R3 ;  /* 0x00000024000b7224 */ /* 0x000fe200078e0203 */
[----:B------:R-:W-:Y:S01]  /*ae70*/  ISETP.GE.AND P0, PT, R26, R22, PT ;  /* 0x000000161a00720c */ /* 0x000fe20003f06270 */
[----:B--2---:R-:W-:-:S04]  /*ae80*/  IMAD.WIDE R14, R15, 0x4, R20 ;  /* 0x000000040f0e7825 */ /* 0x004fc800078e0214 */
[----:B------:R-:W-:-:S04]  /*ae90*/  IMAD.WIDE R20, R11, 0x4, R20 ;  /* 0x000000040b147825 */ /* 0x000fc800078e0214 */
[----:B------:R-:W-:-:S04]  /*aea0*/  IMAD.MOV.U32 R11, RZ, RZ, RZ ;  /* 0x000000ffff0b7224 */ /* 0x000fc800078e00ff */
[----:B------:R-:W-:Y:S05]  /*aeb0*/  @P0 BRA `(.L_x_1336) ;  /* 0x0000000400d40947 */ /* 0x000fea0003800000 */
[----:B------:R-:W-:Y:S01]  /*aec0*/  VIADD R37, R26, 0x4 ;  /* 0x000000041a257836 */ /* 0x000fe20000000000 */
[----:B------:R-:W0:Y:S01]  /*aed0*/  LDCU UR4, c[0x0][0x3f8] ;  /* 0x00007f00ff0477ac */ /* 0x000e220008000800 */
[----:B------:R-:W2:Y:S01]  /*aee0*/  LDC.64 R8, c[0x0][0x458] ;  /* 0x00011600ff087b82 */ /* 0x000ea20000000a00 */
[----:B------:R-:W-:Y:S01]  /*aef0*/  LOP3.LUT R0, RZ, R29, RZ, 0x33, !PT ;  /* 0x0000001dff007212 */ /* 0x000fe200078e33ff */
[----:B------:R-:W-:Y:S01]  /*af00*/  BSSY.RECONVERGENT B2, `(.L_x_1337) ;  /* 0x000002d000027945 */ /* 0x000fe20003800200 */
[----:B------:R-:W-:-:S04]  /*af10*/  VIMNMX R11, PT, PT, R22, R37, !PT ;  /* 0x00000025160b7248 */ /* 0x000fc80007fe0100 */
[----:B------:R-:W-:Y:S01]  /*af20*/  IADD3 R32, PT, PT, -R12, R11, R0 ;  /* 0x0000000b0c207210 */ /* 0x000fe20007ffe100 */
[----:B------:R-:W-:-:S03]  /*af30*/  IMAD.MOV.U32 R0, RZ, RZ, R26 ;  /* 0x000000ffff007224 */ /* 0x000fc600078e001a */
[----:B------:R-:W-:Y:S01]  /*af40*/  LOP3.LUT P0, RZ, R32, 0x4, RZ, 0xc0, !PT ;  /* 0x0000000420ff7812 */ /* 0x000fe2000780c0ff */
[----:B0-----:R-:W-:Y:S02]  /*af50*/  IMAD R10, R2, UR4, R17 ;  /* 0x00000004020a7c24 */ /* 0x001fe4000f8e0211 */
[----:B------:R-:W-:Y:S02]  /*af60*/  IMAD R33, R36, UR4, RZ ;  /* 0x0000000424217c24 */ /* 0x000fe4000f8e02ff */
[----:B------:R-:W-:Y:S01]  /*af70*/  IMAD R35, R10, 0x70, R3 ;  /* 0x000000700a237824 */ /* 0x000fe200078e0203 */
[----:B------:R-:W-:Y:S01]  /*af80*/  CS2R R10, SRZ ;  /* 0x00000000000a7805 */ /* 0x000fe2000001ff00 */
[----:B------:R-:W-:Y:S02]  /*af90*/  IMAD R38, R33, 0x70, RZ ;  /* 0x0000007021267824 */ /* 0x000fe400078e02ff */
[----:B--2---:R-:W-:Y:S01]  /*afa0*/  IMAD.WIDE R34, R35, 0x4, R8 ;  /* 0x0000000423227825 */ /* 0x004fe200078e0208 */
[----:B------:R-:W-:-:S03]  /*afb0*/  CS2R R8, SRZ ;  /* 0x0000000000087805 */ /* 0x000fc6000001ff00 */
[----:B------:R-:W-:Y:S05]  /*afc0*/  @P0 BRA `(.L_x_1338) ;  /* 0x0000000000800947 */ /* 0x000fea0003800000 */
[----:B------:R-:W0:Y:S01]  /*afd0*/  LDCU.64 UR4, c[0x0][0x3c8] ;  /* 0x00007900ff0477ac */ /* 0x000e220008000a00 */
[----:B------:R-:W-:-:S04]  /*afe0*/  IADD3 R0, P0, PT, R25, R26, RZ ;  /* 0x0000001a19007210 */ /* 0x000fc80007f1e0ff */
[----:B------:R-:W-:Y:S02]  /*aff0*/  IADD3.X R9, PT, PT, RZ, R28, RZ, P0, !PT ;  /* 0x0000001cff097210 */ /* 0x000fe400007fe4ff */
[----:B0-----:R-:W-:-:S04]  /*b000*/  LEA R10, P0, R0, UR4, 0x2 ;  /* 0x00000004000a7c11 */ /* 0x001fc8000f8010ff */
[----:B------:R-:W-:Y:S02]  /*b010*/  LEA.HI.X R11, R0, UR5, R9, 0x2, P0 ;  /* 0x00000005000b7c11 */ /* 0x000fe400080f1409 */
[----:B------:R0:W2:Y:S04]  /*b020*/  LDS R0, [R31] ;  /* 0x000000001f007984 */ /* 0x0000a80000000800 */
[----:B------:R-:W3:Y:S01]  /*b030*/  LDG.E R10, desc[UR36][R10.64] ;  /* 0x000000240a0a7981 */ /* 0x000ee2000c1e1900 */
[----:B------:R-:W-:Y:S01]  /*b040*/  ISETP.NE.AND P0, PT, R52, RZ, PT ;  /* 0x000000ff3400720c */ /* 0x000fe20003f05270 */
[----:B---3--:R-:W-:-:S04]  /*b050*/  IMAD R9, R33, R10, R26 ;  /* 0x0000000a21097224 */ /* 0x008fc800078e021a */
[----:B------:R-:W-:-:S04]  /*b060*/  IMAD R9, R9, 0x70, RZ ;  /* 0x0000007009097824 */ /* 0x000fc800078e02ff */
[----:B------:R-:W-:-:S05]  /*b070*/  IMAD.WIDE R8, R9, 0x4, R20 ;  /* 0x0000000409087825 */ /* 0x000fca00078e0214 */
[----:B----4-:R0:W5:Y:S01]  /*b080*/  LDG.E.128 R40, desc[UR36][R8.64] ;  /* 0x0000002408287981 */ /* 0x010162000c1e1d00 */
[----:B--2---:R-:W-:Y:S05]  /*b090*/  @P0 BRA `(.L_x_1339) ;  /* 0x0000000000380947 */ /* 0x004fea0003800000 */
[----:B------:R-:W-:Y:S01]  /*b0a0*/  ISETP.NE.AND P1, PT, R30, RZ, PT ;  /* 0x000000ff1e00720c */ /* 0x000fe20003f25270 */
[----:B0-----:R-:W0:-:S12]  /*b0b0*/  LDS.128 R8, [R19] ;  /* 0x0000000013087984 */ /* 0x001e180000000c00 */
[----:B------:R-:W2:Y:S01]  /*b0c0*/  @P1 LDG.E.128 R44, desc[UR36][R34.64] ;  /* 0x00000024222c1981 */ /* 0x000ea2000c1e1d00 */
        /* <DEDUP_REMOVED lines=11> */
.L_x_1339:
[C---:B0-2--5:R-:W-:Y:S01]  /*b180*/  FFMA.FTZ R8, R0.reuse, R40, RZ ;  /* 0x0000002800087223 */ /* 0x065fe200000100ff */
[C---:B------:R-:W-:Y:S01]  /*b190*/  FFMA.FTZ R9, R0.reuse, R41, RZ ;  /* 0x0000002900097223 */ /* 0x040fe200000100ff */
[C---:B------:R-:W-:Y:S01]  /*b1a0*/  FFMA.FTZ R10, R0.reuse, R42, RZ ;  /* 0x0000002a000a7223 */ /* 0x040fe200000100ff */
[----:B------:R-:W-:Y:S01]  /*b1b0*/  FFMA.FTZ R11, R0, R43, RZ ;  /* 0x0000002b000b7223 */ /* 0x000fe200000100ff */
[----:B------:R-:W-:-:S07]  /*b1c0*/  IMAD.MOV.U32 R0, RZ, RZ, R37 ;  /* 0x000000ffff007224 */ /* 0x000fce00078e0025 */
.L_x_1338:
[----:B-1-3--:R-:W-:Y:S05]  /*b1d0*/  BSYNC.RECONVERGENT B2 ;  /* 0x0000000000027941 */ /* 0x00afea0003800200 */
.L_x_1337:
[----:B------:R-:W-:-:S13]  /*b1e0*/  ISETP.GE.U32.AND P0, PT, R32, 0x4, PT ;  /* 0x000000042000780c */ /* 0x000fda0003f06070 */
[----:B------:R-:W-:Y:S05]  /*b1f0*/  @!P0 BRA `(.L_x_1336) ;  /* 0x0000000400048947 */ /* 0x000fea0003800000 */
[----:B------:R-:W-:Y:S01]  /*b200*/  IMAD.SHL.U32 R33, R29, 0x4, RZ ;  /* 0x000000041d217824 */ /* 0x000fe200078e00ff */
[----:B------:R-:W-:Y:S01]  /*b210*/  ISETP.NE.AND P1, PT, R52, RZ, PT ;  /* 0x000000ff3400720c */ /* 0x000fe20003f25270 */
[----:B----4-:R-:W-:-:S03]  /*b220*/  IMAD R41, R0, 0x70, RZ ;  /* 0x0000007000297824 */ /* 0x010fc600078e02ff */
[----:B------:R-:W-:-:S04]  /*b230*/  LEA R32, R0, -R33, 0x2 ;  /* 0x8000002100207211 */ /* 0x000fc800078e10ff */
[----:B------:R-:W-:-:S07]  /*b240*/  IADD3 R39, PT, PT, R32, 0x10, R57 ;  /* 0x0000001020277810 */ /* 0x000fce0007ffe039 */
.L_x_1343:
[----:B------:R-:W-:Y:S02]  /*b250*/  IADD3 R32, P0, PT, R25, R0, RZ ;  /* 0x0000000019207210 */ /* 0x000fe40007f1e0ff */
[----:B------:R-:W-:-:S03]  /*b260*/  ISETP.NE.AND P2, PT, R30, RZ, PT ;  /* 0x000000ff1e00720c */ /* 0x000fc60003f45270 */
[----:B------:R-:W-:Y:S01]  /*b270*/  IMAD.X R33, RZ, RZ, R28, P0 ;  /* 0x000000ffff217224 */ /* 0x000fe200000e061c */
        /* <DEDUP_REMOVED lines=8> */
[----:B------:R-:W2:Y:S01]  /*b300*/  @P2 LDG.E.128 R52, desc[UR36][R34.64] ;  /* 0x0000002422342981 */ /* 0x000ea2000c1e1d00 */
[----:B0-----:R-:W-:-:S03]  /*b310*/  IMAD.WIDE.U32 R32, R41, 0x4, R14 ;  /* 0x0000000429207825 */ /* 0x001fc600078e000e */
[----:B------:R-:W0:Y:S02]  /*b320*/  LDS.128 R48, [R19] ;  /* 0x0000000013307984 */ /* 0x000e240000000c00 */
[----:B0----5:R-:W-:Y:S01]  /*b330*/  FADD.FTZ R44, R44, R48 ;  /* 0x000000302c2c7221 */ /* 0x021fe20000010000 */
[----:B------:R-:W-:Y:S01]  /*b340*/  FADD.FTZ R45, R45, R49 ;  /* 0x000000312d2d7221 */ /* 0x000fe20000010000 */
[----:B------:R-:W-:Y:S01]  /*b350*/  FADD.FTZ R46, R46, R50 ;  /* 0x000000322e2e7221 */ /* 0x000fe20000010000 */
[----:B------:R-:W-:Y:S01]  /*b360*/  FADD.FTZ R47, R47, R51 ;  /* 0x000000332f2f7221 */ /* 0x000fe20000010000 */
[----:B--2---:R-:W-:Y:S01]  /*b370*/  @P2 FMUL.FTZ R44, R44, R52 ;  /* 0x000000342c2c2220 */ /* 0x004fe20000410000 */
[----:B------:R-:W-:Y:S01]  /*b380*/  @P2 FMUL.FTZ R45, R45, R53 ;  /* 0x000000352d2d2220 */ /* 0x000fe20000410000 */
[----:B------:R-:W-:Y:S01]  /*b390*/  @P2 FMUL.FTZ R46, R46, R54 ;  /* 0x000000362e2e2220 */ /* 0x000fe20000410000 */
[----:B------:R-:W-:-:S05]  /*b3a0*/  @P2 FMUL.FTZ R47, R47, R55 ;  /* 0x000000372f2f2220 */ /* 0x000fca0000410000 */
[----:B------:R1:W-:Y:S02]  /*b3b0*/  STG.E.128 desc[UR36][R32.64], R44 ;  /* 0x0000002c20007986 */ /* 0x0003e4000c101d24 */
.L_x_1341:
[----:B------:R-:W-:Y:S05]  /*b3c0*/  BSYNC.RECONVERGENT B2 ;  /* 0x0000000000027941 */ /* 0x000fea0003800200 */
.L_x_1340:
[----:B------:R-:W0:Y:S04]  /*b3d0*/  LDG.E R36, desc[UR36][R36.64+0x10] ;  /* 0x0000102424247981 */ /* 0x000e28000c1e1900 */
[----:B------:R-:W2:Y:S01]  /*b3e0*/  LDS R43, [R39+-0x10] ;  /* 0xfffff000272b7984 */ /* 0x000ea20000000800 */
[----:B------:R-:W-:Y:S01]  /*b3f0*/  MOV R52, UR8 ;  /* 0x0000000800347c02 */ /* 0x000fe20008000f00 */
[----:B01----:R-:W-:-:S04]  /*b400*/  IMAD R32, R38, R36, R41 ;  /* 0x0000002426207224 */ /* 0x003fc800078e0229 */
[----:B------:R-:W-:-:S04]  /*b410*/  VIADD R33, R32, 0x1c0 ;  /* 0x000001c020217836 */ /* 0x000fc80000000000 */
[----:B------:R-:W-:-:S05]  /*b420*/  IMAD.WIDE R32, R33, 0x4, R20 ;  /* 0x0000000421207825 */ /* 0x000fca00078e0214 */
[----:B------:R0:W5:Y:S01]  /*b430*/  LDG.E.128 R48, desc[UR36][R32.64] ;  /* 0x0000002420307981 */ /* 0x000162000c1e1d00 */
[----:B------:R-:W-:Y:S01]  /*b440*/  ISETP.NE.AND P1, PT, R52, RZ, PT ;  /* 0x000000ff3400720c */ /* 0x000fe20003f25270 */
[C---:B--2--5:R-:W-:Y:S01]  /*b450*/  FFMA.FTZ R40, R43.reuse, R45, R9 ;  /* 0x0000002d2b287223 */ /* 0x064fe20000010009 */
[C---:B------:R-:W-:Y:S01]  /*b460*/  FFMA.FTZ R44, R43.reuse, R44, R8 ;  /* 0x0000002c2b2c7223 */ /* 0x040fe20000010008 */
[C---:B------:R-:W-:Y:S01]  /*b470*/  FFMA.FTZ R45, R43.reuse, R46, R10 ;  /* 0x0000002e2b2d7223 */ /* 0x040fe2000001000a */
[----:B------:R-:W-:-:S09]  /*b480*/  FFMA.FTZ R36, R43, R47, R11 ;  /* 0x0000002f2b247223 */ /* 0x000fd2000001000b */
[----:B0-----:R-:W-:Y:S05]  /*b490*/  @P1 BRA `(.L_x_1342) ;  /* 0x0000000000341947 */ /* 0x001fea0003800000 */
[----:B------:R-:W2:Y:S01]  /*b4a0*/  @P2 LDG.E.128 R8, desc[UR36][R34.64] ;  /* 0x0000002422082981 */ /* 0x000ea2000c1e1d00 */
[----:B------:R-:W-:-:S03]  /*b4b0*/  VIADD R33, R41, 0x1c0 ;  /* 0x000001c029217836 */ /* 0x000fc60000000000 */
[----:B------:R-:W0:Y:S02]  /*b4c0*/  LDS.128 R60, [R19] ;  /* 0x00000000133c7984 */ /* 0x000e240000000c00 */
[----:B0-----:R-:W-:Y:S01]  /*b4d0*/  FADD.FTZ R48, R60, R48 ;  /* 0x000000303c307221 */ /* 0x001fe20000010000 */
[----:B------:R-:W-:Y:S01]  /*b4e0*/  FADD.FTZ R49, R61, R49 ;  /* 0x000000313d317221 */ /* 0x000fe20000010000 */
[----:B------:R-:W-:Y:S01]  /*b4f0*/  FADD.FTZ R50, R62, R50 ;  /* 0x000000323e327221 */ /* 0x000fe20000010000 */
[----:B------:R-:W-:Y:S01]  /*b500*/  FADD.FTZ R51, R63, R51 ;  /* 0x000000333f337221 */ /* 0x000fe20000010000 */
[----:B--2---:R-:W-:Y:S01]  /*b510*/  @P2 FMUL.FTZ R48, R48, R8 ;  /* 0x0000000830302220 */ /* 0x004fe20000410000 */
[----:B------:R-:W-:Y:S01]  /*b520*/  @P2 FMUL.FTZ R49, R49, R9 ;  /* 0x0000000931312220 */ /* 0x000fe20000410000 */
[----:B------:R-:W-:Y:S01]  /*b530*/  @P2 FMUL.FTZ R50, R50, R10 ;  /* 0x0000000a32322220 */ /* 0x000fe20000410000 */
[----:B------:R-:W-:Y:S01]  /*b540*/  @P2 FMUL.FTZ R51, R51, R11 ;  /* 0x0000000b33332220 */ /* 0x000fe20000410000 */
[----:B------:R-:W-:-:S05]  /*b550*/  IMAD.WIDE.U32 R8, R33, 0x4, R14 ;  /* 0x0000000421087825 */ /* 0x000fca00078e000e */
[----:B------:R0:W-:Y:S02]  /*b560*/  STG.E.128 desc[UR36][R8.64], R48 ;  /* 0x0000003008007986 */ /* 0x0001e4000c101d24 */
.L_x_1342:
[----:B------:R1:W0:Y:S01]  /*b570*/  LDS R11, [R39] ;  /* 0x00000000270b7984 */ /* 0x0002220000000800 */
[----:B------:R-:W-:Y:S01]  /*b580*/  VIADD R0, R0, 0x8 ;  /* 0x0000000800007836 */ /* 0x000fe20000000000 */
[----:B------:R-:W-:-:S04]  /*b590*/  IADD3 R41, PT, PT, R41, 0x380, RZ ;  /* 0x0000038029297810 */ /* 0x000fc80007ffe0ff */
[----:B------:R-:W-:Y:S01]  /*b5a0*/  ISETP.GE.AND P0, PT, R0, R22, PT ;  /* 0x000000160000720c */ /* 0x000fe20003f06270 */
[----:B-1----:R-:W-:Y:S02]  /*b5b0*/  VIADD R39, R39, 0x20 ;  /* 0x0000002027277836 */ /* 0x002fe40000000000 */
[C---:B0-----:R-:W-:Y:S01]  /*b5c0*/  FFMA.FTZ R8, R11.reuse, R48, R44 ;  /* 0x000000300b087223 */ /* 0x041fe2000001002c */
[C---:B------:R-:W-:Y:S01]  /*b5d0*/  FFMA.FTZ R9, R11.reuse, R49, R40 ;  /* 0x000000310b097223 */ /* 0x040fe20000010028 */
[C---:B------:R-:W-:Y:S01]  /*b5e0*/  FFMA.FTZ R10, R11.reuse, R50, R45 ;  /* 0x000000320b0a7223 */ /* 0x040fe2000001002d */
[----:B------:R-:W-:-:S07]  /*b5f0*/  FFMA.FTZ R11, R11, R51, R36 ;  /* 0x000000330b0b7223 */ /* 0x000fce0000010024 */
[----:B------:R-:W-:Y:S05]  /*b600*/  @!P0 BRA `(.L_x_1343) ;  /* 0xfffffffc00108947 */ /* 0x000fea000383ffff */
.L_x_1336:
[----:B-1-3--:R-:W-:Y:S05]  /*b610*/  BSYNC.RECONVERGENT B1 ;  /* 0x0000000000017941 */ /* 0x00afea0003800200 */
.L_x_1335:
[----:B------:R-:W-:Y:S01]  /*b620*/  ISETP.GE.AND P0, PT, R26, R23, PT ;  /* 0x000000171a00720c */ /* 0x000fe20003f06270 */
[----:B------:R-:W-:-:S12]  /*b630*/  BSSY.RECONVERGENT B1, `(.L_x_1344) ;  /* 0x00000cf000017945 */ /* 0x000fd80003800200 */
[----:B------:R-:W-:Y:S05]  /*b640*/  @P0 BRA `(.L_x_1345) ;  /* 0x0000000c00340947 */ /* 0x000fea0003800000 */
[----:B------:R-:W-:Y:S01]  /*b650*/  VIADD R44, R26, 0x4 ;  /* 0x000000041a2c7836 */ /* 0x000fe20000000000 */
[----:B------:R-:W0:Y:S01]  /*b660*/  LDC R37, c[0x0][0x3f4] ;  /* 0x0000fd00ff257b82 */ /* 0x000e220000000800 */
[----:B------:R-:W1:Y:S01]  /*b670*/  LDCU UR4, c[0x0][0x3f8] ;  /* 0x00007f00ff0477ac */ /* 0x000e620008000800 */
[----:B------:R-:W-:Y:S01]  /*b680*/  LOP3.LUT R0, RZ, R29, RZ, 0x33, !PT ;  /* 0x0000001dff007212 */ /* 0x000fe200078e33ff */
[----:B------:R-:W-:Y:S01]  /*b690*/  BSSY.RECONVERGENT B2, `(.L_x_1346) ;  /* 0x0000046000027945 */ /* 0x000fe20003800200 */
[----:B------:R-:W-:-:S04]  /*b6a0*/  VIMNMX R35, PT, PT, R23, R44, !PT ;  /* 0x0000002c17237248 */ /* 0x000fc80007fe0100 */
[----:B------:R-:W2:Y:S01]  /*b6b0*/  LDC.64 R32, c[0x0][0x458] ;  /* 0x00011600ff207b82 */ /* 0x000ea20000000a00 */
[----:B------:R-:W-:-:S04]  /*b6c0*/  IADD3 R0, PT, PT, -R12, R35, R0 ;  /* 0x000000230c007210 */ /* 0x000fc80007ffe100 */
[----:B------:R-:W-:Y:S01]  /*b6d0*/  LOP3.LUT P0, RZ, R0, 0x4, RZ, 0xc0, !PT ;  /* 0x0000000400ff7812 */ /* 0x000fe2000780c0ff */
[----:B-1----:R-:W-:-:S04]  /*b6e0*/  IMAD R22, R2, UR4, R17 ;  /* 0x0000000402167c24 */ /* 0x002fc8000f8e0211 */
[----:B------:R-:W-:Y:S01]  /*b6f0*/  IMAD R35, R22, 0x70, R3 ;  /* 0x0000007016237824 */ /* 0x000fe200078e0203 */
[----:B------:R-:W-:Y:S01]  /*b700*/  MOV R22, R26 ;  /* 0x0000001a00167202 */ /* 0x000fe20000000f00 */
[----:B0-----:R-:W-:Y:S02]  /*b710*/  IMAD R48, R37, UR4, RZ ;  /* 0x0000000425307c24 */ /* 0x001fe4000f8e02ff */
[----:B--2---:R-:W-:-:S04]  /*b720*/  IMAD.WIDE R32, R35, 0x4, R32 ;  /* 0x0000000423207825 */ /* 0x004fc800078e0220 */
[----:B------:R-:W-:Y:S05]  /*b730*/  @P0 BRA `(.L_x_1347) ;  /* 0x0000000000ec0947 */ /* 0x000fea0003800000 */
[----:B------:R-:W-:Y:S01]  /*b740*/  ISETP.GE.AND P0, PT, R26, R37, PT ;  /* 0x000000251a00720c */ /* 0x000fe20003f06270 */
[----:B------:R-:W-:-:S12]  /*b750*/  IMAD.MOV.U32 R22, RZ, RZ, R44 ;  /* 0x000000ffff167224 */ /* 0x000fd800078e002c */
[----:B------:R-:W-:Y:S05]  /*b760*/  @!P0 BRA `(.L_x_1347) ;  /* 0x0000000000e08947 */ /* 0x000fea0003800000 */
[----:B------:R-:W-:Y:S01]  /*b770*/  IABS R39, R37 ;  /* 0x0000002500277213 */ /* 0x000fe20000000000 */
[----:B------:R-:W-:Y:S01]  /*b780*/  IMAD.MOV.U32 R34, RZ, RZ, RZ ;  /* 0x000000ffff227224 */ /* 0x000fe200078e00ff */
[----:B------:R-:W-:Y:S01]  /*b790*/  ISETP.GE.AND P1, PT, R26, RZ, PT ;  /* 0x000000ff1a00720c */ /* 0x000fe20003f26270 */
[----:B------:R-:W0:Y:S01]  /*b7a0*/  LDCU.64 UR4, c[0x0][0x3c8] ;  /* 0x00007900ff0477ac */ /* 0x000e220008000a00 */
[----:B------:R-:W1:Y:S01]  /*b7b0*/  I2F.RP R36, R39 ;  /* 0x0000002700247306 */ /* 0x000e620000209400 */
[----:B------:R-:W-:Y:S01]  /*b7c0*/  ISETP.NE.AND P2, PT, R37, RZ, PT ;  /* 0x000000ff2500720c */ /* 0x000fe20003f45270 */
[----:B------:R-:W2:Y:S06]  /*b7d0*/  LDS R31, [R31] ;  /* 0x000000001f1f7984 */ /* 0x000eac0000000800 */
[----:B-1----:R-:W1:Y:S02]  /*b7e0*/  MUFU.RCP R36, R36 ;  /* 0x0000002400247308 */ /* 0x002e640000001000 */
[----:B-1----:R-:W-:-:S06]  /*b7f0*/  VIADD R38, R36, 0xffffffe ;  /* 0x0ffffffe24267836 */ /* 0x002fcc0000000000 */
[----:B------:R-:W1:Y:S02]  /*b800*/  F2I.FTZ.U32.TRUNC.NTZ R35, R38 ;  /* 0x0000002600237305 */ /* 0x000e64000021f000 */
[----:B-1----:R-:W-:-:S05]  /*b810*/  IADD3 R22, PT, PT, RZ, -R35, RZ ;  /* 0x80000023ff167210 */ /* 0x002fca0007ffe0ff */
[----:B----4-:R-:W-:Y:S01]  /*b820*/  IMAD R41, R22, R39, RZ ;  /* 0x0000002716297224 */ /* 0x010fe200078e02ff */
[----:B------:R-:W-:-:S03]  /*b830*/  IABS R22, R26 ;  /* 0x0000001a00167213 */ /* 0x000fc60000000000 */
[----:B------:R-:W-:-:S04]  /*b840*/  IMAD.HI.U32 R41, R35, R41, R34 ;  /* 0x0000002923297227 */ /* 0x000fc800078e0022 */
[----:B------:R-:W-:-:S04]  /*b850*/  IMAD.MOV.U32 R34, RZ, RZ, R22 ;  /* 0x000000ffff227224 */ /* 0x000fc800078e0016 */
[----:B------:R-:W-:-:S05]  /*b860*/  IMAD.HI.U32 R22, R41, R34, RZ ;  /* 0x0000002229167227 */ /* 0x000fca00078e00ff */
[----:B------:R-:W-:-:S05]  /*b870*/  IADD3 R35, PT, PT, -R22, RZ, RZ ;  /* 0x000000ff16237210 */ /* 0x000fca0007ffe1ff */
[----:B------:R-:W-:-:S05]  /*b880*/  IMAD R22, R39, R35, R34 ;  /* 0x0000002327167224 */ /* 0x000fca00078e0222 */
[----:B------:R-:W-:-:S13]  /*b890*/  ISETP.GT.U32.AND P0, PT, R39, R22, PT ;  /* 0x000000162700720c */ /* 0x000fda0003f04070 */
[----:B------:R-:W-:-:S05]  /*b8a0*/  @!P0 IMAD.IADD R22, R22, 0x1, -R39 ;  /* 0x0000000116168824 */ /* 0x000fca00078e0a27 */
[----:B------:R-:W-:-:S13]  /*b8b0*/  ISETP.GT.U32.AND P0, PT, R39, R22, PT ;  /* 0x000000162700720c */ /* 0x000fda0003f04070 */
[----:B------:R-:W-:-:S05]  /*b8c0*/  @!P0 IMAD.IADD R22, R22, 0x1, -R39 ;  /* 0x0000000116168824 */ /* 0x000fca00078e0a27 */
[----:B------:R-:W-:Y:S02]  /*b8d0*/  @!P1 IADD3 R22, PT, PT, -R22, RZ, RZ ;  /* 0x000000ff16169210 */ /* 0x000fe40007ffe1ff */
[----:B------:R-:W-:-:S04]  /*b8e0*/  @!P2 LOP3.LUT R22, RZ, R37, RZ, 0x33, !PT ;  /* 0x00000025ff16a212 */ /* 0x000fc800078e33ff */
[----:B------:R-:W-:-:S05]  /*b8f0*/  IADD3 R34, P0, PT, R25, R22, RZ ;  /* 0x0000001619227210 */ /* 0x000fca0007f1e0ff */
[----:B------:R-:W-:Y:S01]  /*b900*/  IMAD.X R35, RZ, RZ, R28, P0 ;  /* 0x000000ffff237224 */ /* 0x000fe200000e061c */
[----:B0-----:R-:W-:-:S04]  /*b910*/  LEA R36, P0, R34, UR4, 0x2 ;  /* 0x0000000422247c11 */ /* 0x001fc8000f8010ff */
[----:B------:R-:W-:-:S06]  /*b920*/  LEA.HI.X R37, R34, UR5, R35, 0x2, P0 ;  /* 0x0000000522257c11 */ /* 0x000fcc00080f1423 */
[----:B------:R-:W3:Y:S01]  /*b930*/  LDG.E R37, desc[UR36][R36.64] ;  /* 0x0000002424257981 */ /* 0x000ee2000c1e1900 */
[----:B------:R-:W-:Y:S01]  /*b940*/  ISETP.NE.AND P0, PT, R52, RZ, PT ;  /* 0x000000ff3400720c */ /* 0x000fe20003f05270 */
[----:B---3--:R-:W-:-:S04]  /*b950*/  IMAD R22, R48, R37, R22 ;  /* 0x0000002530167224 */ /* 0x008fc800078e0216 */
[----:B------:R-:W-:-:S04]  /*b960*/  IMAD R35, R22, 0x70, RZ ;  /* 0x0000007016237824 */ /* 0x000fc800078e02ff */
[----:B------:R-:W-:-:S05]  /*b970*/  IMAD.WIDE R34, R35, 0x4, R20 ;  /* 0x0000000423227825 */ /* 0x000fca00078e0214 */
[----:B------:R0:W5:Y:S01]  /*b980*/  LDG.E.128 R40, desc[UR36][R34.64] ;  /* 0x0000002422287981 */ /* 0x000162000c1e1d00 */
[----:B------:R-:W-:Y:S04]  /*b990*/  BSSY.RECONVERGENT B3, `(.L_x_1348) ;  /* 0x0000010000037945 */ /* 0x000fe80003800200 */
[----:B--2---:R-:W-:Y:S05]  /*b9a0*/  @P0 BRA `(.L_x_1349) ;  /* 0x0000000000380947 */ /* 0x004fea0003800000 */
[----:B------:R-:W-:Y:S01]  /*b9b0*/  ISETP.NE.AND P3, PT, R30, RZ, PT ;  /* 0x000000ff1e00720c */ /* 0x000fe20003f65270 */
[----:B------:R-:W1:-:S12]  /*b9c0*/  LDS.128 R52, [R19] ;  /* 0x0000000013347984 */ /* 0x000e580000000c00 */
[----:B------:R-:W2:Y:S01]  /*b9d0*/  @P3 LDG.E.128 R36, desc[UR36][R32.64] ;  /* 0x0000002420243981 */ /* 0x000ea2000c1e1d00 */
[----:B0-----:R-:W-:-:S04]  /*b9e0*/  IMAD R35, R26, 0x70, RZ ;  /* 0x000000701a237824 */ /* 0x001fc800078e02ff */
[----:B------:R-:W-:-:S04]  /*b9f0*/  IMAD.WIDE.U32 R34, R35, 0x4, R14 ;  /* 0x0000000423227825 */ /* 0x000fc800078e000e */
[----:B-1---5:R-:W-:Y:S01]  /*ba00*/  FADD.FTZ R40, R52, R40 ;  /* 0x0000002834287221 */ /* 0x022fe20000010000 */
        /* <DEDUP_REMOVED lines=8> */
.L_x_1349:
[----:B------:R-:W-:Y:S05]  /*ba90*/  BSYNC.RECONVERGENT B3 ;  /* 0x0000000000037941 */ /* 0x000fea0003800200 */
.L_x_1348:
[C---:B-----5:R-:W-:Y:S01]  /*baa0*/  FFMA.FTZ R8, R31.reuse, R40, R8 ;  /* 0x000000281f087223 */ /* 0x060fe20000010008 */
[C---:B------:R-:W-:Y:S01]  /*bab0*/  FFMA.FTZ R9, R31.reuse, R41, R9 ;  /* 0x000000291f097223 */ /* 0x040fe20000010009 */
[C---:B------:R-:W-:Y:S01]  /*bac0*/  FFMA.FTZ R10, R31.reuse, R42, R10 ;  /* 0x0000002a1f0a7223 */ /* 0x040fe2000001000a */
[----:B------:R-:W-:Y:S01]  /*bad0*/  FFMA.FTZ R11, R31, R43, R11 ;  /* 0x0000002b1f0b7223 */ /* 0x000fe2000001000b */
[----:B------:R-:W-:-:S07]  /*bae0*/  IMAD.MOV.U32 R22, RZ, RZ, R44 ;  /* 0x000000ffff167224 */ /* 0x000fce00078e002c */
.L_x_1347:
[----:B------:R-:W-:Y:S05]  /*baf0*/  BSYNC.RECONVERGENT B2 ;  /* 0x0000000000027941 */ /* 0x000fea0003800200 */
.L_x_1346:
[----:B------:R-:W-:-:S13]  /*bb00*/  ISETP.GE.U32.AND P0, PT, R0, 0x4, PT ;  /* 0x000000040000780c */ /* 0x000fda0003f06070 */
[----:B------:R-:W-:Y:S05]  /*bb10*/  @!P0 BRA `(.L_x_1345) ;  /* 0x0000000800008947 */ /* 0x000fea0003800000 */
[----:B------:R-:W-:Y:S01]  /*bb20*/  SHF.L.U32 R29, R29, 0x2, RZ ;  /* 0x000000021d1d7819 */ /* 0x000fe200000006ff */
[----:B------:R-:W-:-:S04]  /*bb30*/  VIADD R26, R22, 0x4 ;  /* 0x00000004161a7836 */ /* 0x000fc80000000000 */
[C---:B------:R-:W-:Y:S02]  /*bb40*/  IMAD R0, R22.reuse, 0x4, -R29 ;  /* 0x0000000416007824 */ /* 0x040fe400078e0a1d */
[----:B------:R-:W-:-:S03]  /*bb50*/  IMAD R29, R22, 0x70, RZ ;  /* 0x00000070161d7824 */ /* 0x000fc600078e02ff */
[----:B------:R-:W-:-:S07]  /*bb60*/  IADD3 R0, PT, PT, R0, 0x10, R57 ;  /* 0x0000001000007810 */ /* 0x000fce0007ffe039 */
.L_x_1356:
[----:B------:R-:W2:Y:S01]  /*bb70*/  LDC R49, c[0x0][0x3f4] ;  /* 0x0000fd00ff317b82 */ /* 0x000ea20000000800 */
[----:B------:R-:W-:Y:S01]  /*bb80*/  IADD3 R36, PT, PT, R26, -0x4, RZ ;  /* 0xfffffffc1a247810 */ /* 0x000fe20007ffe0ff */
[----:B------:R-:W-:Y:S03]  /*bb90*/  BSSY.RECONVERGENT B2, `(.L_x_1350) ;  /* 0x0000038000027945 */ /* 0x000fe60003800200 */
[----:B--2---:R-:W-:-:S13]  /*bba0*/  ISETP.GE.AND P0, PT, R36, R49, PT ;  /* 0x000000312400720c */ /* 0x004fda0003f06270 */
[----:B0-----:R-:W-:Y:S05]  /*bbb0*/  @!P0 BRA `(.L_x_1351) ;  /* 0x0000000000d48947 */ /* 0x001fea0003800000 */
[----:B------:R-:W-:Y:S01]  /*bbc0*/  IABS R37, R49 ;  /* 0x0000003100257213 */ /* 0x000fe20000000000 */
[----:B------:R-:W2:Y:S01]  /*bbd0*/  LDCU.64 UR4, c[0x0][0x3c8] ;  /* 0x00007900ff0477ac */ /* 0x000ea20008000a00 */
[----:B------:R-:W-:Y:S02]  /*bbe0*/  IABS R39, R36 ;  /* 0x0000002400277213 */ /* 0x000fe40000000000 */
[----:B------:R-:W3:Y:S01]  /*bbf0*/  I2F.RP R38, R37 ;  /* 0x0000002500267306 */ /* 0x000ee20000209400 */
[----:B------:R-:W-:Y:S02]  /*bc00*/  ISETP.GE.AND P1, PT, R36, RZ, PT ;  /* 0x000000ff2400720c */ /* 0x000fe40003f26270 */
[----:B------:R-:W-:-:S05]  /*bc10*/  ISETP.NE.AND P2, PT, R49, RZ, PT ;  /* 0x000000ff3100720c */ /* 0x000fca0003f45270 */
[----:B---3--:R-:W0:Y:S02]  /*bc20*/  MUFU.RCP R38, R38 ;  /* 0x0000002600267308 */ /* 0x008e240000001000 */
[----:B01----:R-:W-:-:S06]  /*bc30*/  VIADD R34, R38, 0xffffffe ;  /* 0x0ffffffe26227836 */ /* 0x003fcc0000000000 */
[----:B------:R0:W1:Y:S02]  /*bc40*/  F2I.FTZ.U32.TRUNC.NTZ R35, R34 ;  /* 0x0000002200237305 */ /* 0x000064000021f000 */
[----:B0-----:R-:W-:Y:S02]  /*bc50*/  HFMA2 R34, -RZ, RZ, 0, 0 ;  /* 0x00000000ff227431 */ /* 0x001fe400000001ff */
[----:B-1----:R-:W-:-:S04]  /*bc60*/  IMAD.MOV R22, RZ, RZ, -R35 ;  /* 0x000000ffff167224 */ /* 0x002fc800078e0a23 */
[----:B------:R-:W-:-:S04]  /*bc70*/  IMAD R31, R22, R37, RZ ;  /* 0x00000025161f7224 */ /* 0x000fc800078e02ff */
        /* <DEDUP_REMOVED lines=11> */
[----:B------:R-:W-:-:S04]  /*bd30*/  IADD3 R31, P0, PT, R25, R22, RZ ;  /* 0x00000016191f7210 */ /* 0x000fc80007f1e0ff */
[----:B------:R-:W-:Y:S02]  /*bd40*/  IADD3.X R34, PT, PT, RZ, R28, RZ, P0, !PT ;  /* 0x0000001cff227210 */ /* 0x000fe400007fe4ff */
[C---:B--2---:R-:W-:Y:S01]  /*bd50*/  LEA R36, P0, R31.reuse, UR4, 0x2 ;  /* 0x000000041f247c11 */ /* 0x044fe2000f8010ff */
[----:B------:R-:W0:Y:S03]  /*bd60*/  LDCU UR4, c[0x0][0x40c] ;  /* 0x00008180ff0477ac */ /* 0x000e260008000800 */
[----:B------:R-:W-:Y:S02]  /*bd70*/  LEA.HI.X R37, R31, UR5, R34, 0x2, P0 ;  /* 0x000000051f257c11 */ /* 0x000fe400080f1422 */
[----:B------:R1:W2:Y:S04]  /*bd80*/  LDS R31, [R0+-0x10] ;  /* 0xfffff000001f7984 */ /* 0x0002a80000000800 */
[----:B------:R-:W3:Y:S02]  /*bd90*/  LDG.E R37, desc[UR36][R36.64] ;  /* 0x0000002424257981 */ /* 0x000ee4000c1e1900 */
[----:B---3--:R-:W-:-:S04]  /*bda0*/  IMAD R22, R48, R37, R22 ;  /* 0x0000002530167224 */ /* 0x008fc800078e0216 */
[----:B------:R-:W-:-:S04]  /*bdb0*/  IMAD R35, R22, 0x70, RZ ;  /* 0x0000007016237824 */ /* 0x000fc800078e02ff */
[----:B------:R-:W-:-:S05]  /*bdc0*/  IMAD.WIDE R34, R35, 0x4, R20 ;  /* 0x0000000423227825 */ /* 0x000fca00078e0214 */
[----:B----4-:R1:W5:Y:S01]  /*bdd0*/  LDG.E.128 R40, desc[UR36][R34.64] ;  /* 0x0000002422287981 */ /* 0x010362000c1e1d00 */
[----:B0-----:R-:W-:-:S09]  /*bde0*/  UISETP.NE.AND UP0, UPT, UR4, URZ, UPT ;  /* 0x000000ff0400728c */ /* 0x001fd2000bf05270 */
[----:B-12---:R-:W-:Y:S05]  /*bdf0*/  BRA.U UP0, `(.L_x_1352) ;  /* 0x0000000100347547 */ /* 0x006fea000b800000 */
[----:B------:R-:W-:Y:S01]  /*be00*/  ISETP.NE.AND P3, PT, R30, RZ, PT ;  /* 0x000000ff1e00720c */ /* 0x000fe20003f65270 */
[----:B------:R-:W0:-:S12]  /*be10*/  LDS.128 R36, [R19] ;  /* 0x0000000013247984 */ /* 0x000e180000000c00 */
[----:B------:R-:W2:Y:S01]  /*be20*/  @P3 LDG.E.128 R44, desc[UR36][R32.64] ;  /* 0x00000024202c3981 */ /* 0x000ea2000c1e1d00 */
[----:B------:R-:W-:-:S04]  /*be30*/  IMAD.WIDE.U32 R34, R29, 0x4, R14 ;  /* 0x000000041d227825 */ /* 0x000fc800078e000e */
        /* <DEDUP_REMOVED lines=9> */
.L_x_1352:
[C---:B-----5:R-:W-:Y:S01]  /*bed0*/  FFMA.FTZ R8, R31.reuse, R40, R8 ;  /* 0x000000281f087223 */ /* 0x060fe20000010008 */
[C---:B------:R-:W-:Y:S01]  /*bee0*/  FFMA.FTZ R9, R31.reuse, R41, R9 ;  /* 0x000000291f097223 */ /* 0x040fe20000010009 */
[C---:B------:R-:W-:Y:S01]  /*bef0*/  FFMA.FTZ R10, R31.reuse, R42, R10 ;  /* 0x0000002a1f0a7223 */ /* 0x040fe2000001000a */
[----:B------:R-:W-:-:S07]  /*bf00*/  FFMA.FTZ R11, R31, R43, R11 ;  /* 0x0000002b1f0b7223 */ /* 0x000fce000001000b */
.L_x_1351:
[----:B------:R-:W-:Y:S05]  /*bf10*/  BSYNC.RECONVERGENT B2 ;  /* 0x0000000000027941 */ /* 0x000fea0003800200 */
.L_x_1350:
[----:B------:R-:W-:Y:S01]  /*bf20*/  ISETP.GE.AND P0, PT, R26, R49, PT ;  /* 0x000000311a00720c */ /* 0x000fe20003f06270 */
[----:B------:R-:W-:-:S12]  /*bf30*/  BSSY.RECONVERGENT B2, `(.L_x_1353) ;  /* 0x0000038000027945 */ /* 0x000fd80003800200 */
[----:B------:R-:W-:Y:S05]  /*bf40*/  @!P0 BRA `(.L_x_1354) ;  /* 0x0000000000d88947 */ /* 0x000fea0003800000 */
        /* <DEDUP_REMOVED lines=9> */
[----:B0-----:R-:W-:Y:S01]  /*bfe0*/  MOV R34, RZ ;  /* 0x000000ff00227202 */ /* 0x001fe20000000f00 */
        /* <DEDUP_REMOVED lines=18> */
[----:B------:R1:W2:Y:S04]  /*c110*/  LDS R31, [R0] ;  /* 0x00000000001f7984 */ /* 0x0002a80000000800 */
        /* <DEDUP_REMOVED lines=10> */
[----:B------:R-:W-:-:S04]  /*c1c0*/  VIADD R35, R29, 0x1c0 ;  /* 0x000001c01d237836 */ /* 0x000fc80000000000 */
        /* <DEDUP_REMOVED lines=10> */
.L_x_1355:
[C---:B-----5:R-:W-:Y:S01]  /*c270*/  FFMA.FTZ R8, R31.reuse, R40, R8 ;  /* 0x000000281f087223 */ /* 0x060fe20000010008 */
[C---:B------:R-:W-:Y:S01]  /*c280*/  FFMA.FTZ R9, R31.reuse, R41, R9 ;  /* 0x000000291f097223 */ /* 0x040fe20000010009 */
[C---:B------:R-:W-:Y:S01]  /*c290*/  FFMA.FTZ R10, R31.reuse, R42, R10 ;  /* 0x0000002a1f0a7223 */ /* 0x040fe2000001000a */
[----:B------:R-:W-:-:S07]  /*c2a0*/  FFMA.FTZ R11, R31, R43, R11 ;  /* 0x0000002b1f0b7223 */ /* 0x000fce000001000b */
.L_x_1354:
[----:B------:R-:W-:Y:S05]  /*c2b0*/  BSYNC.RECONVERGENT B2 ;  /* 0x0000000000027941 */ /* 0x000fea0003800200 */
.L_x_1353:
[C---:B------:R-:W-:Y:S01]  /*c2c0*/  VIADD R22, R26.reuse, 0x4 ;  /* 0x000000041a167836 */ /* 0x040fe20000000000 */
[----:B------:R-:W-:Y:S01]  /*c2d0*/  IADD3 R26, PT, PT, R26, 0x8, RZ ;  /* 0x000000081a1a7810 */ /* 0x000fe20007ffe0ff */
[----:B------:R-:W-:Y:S02]  /*c2e0*/  VIADD R29, R29, 0x380 ;  /* 0x000003801d1d7836 */ /* 0x000fe40000000000 */
[----:B------:R-:W-:Y:S01]  /*c2f0*/  VIADD R0, R0, 0x20 ;  /* 0x0000002000007836 */ /* 0x000fe20000000000 */
[----:B------:R-:W-:-:S13]  /*c300*/  ISETP.GE.AND P0, PT, R22, R23, PT ;  /* 0x000000171600720c */ /* 0x000fda0003f06270 */
[----:B------:R-:W-:Y:S05]  /*c310*/  @!P0 BRA `(.L_x_1356) ;  /* 0xfffffff800148947 */ /* 0x000fea000383ffff */
.L_x_1345:
[----:B------:R-:W-:Y:S05]  /*c320*/  BSYNC.RECONVERGENT B1 ;  /* 0x0000000000017941 */ /* 0x000fea0003800200 */
.L_x_1344:
[----:B------:R-:W-:-:S13]  /*c330*/  ISETP.NE.AND P0, PT, R12, R13, PT ;  /* 0x0000000d0c00720c */ /* 0x000fda0003f05270 */
[----:B------:R-:W-:Y:S05]  /*c340*/  @P0 BRA `(.L_x_1334) ;  /* 0x0000000000800947 */ /* 0x000fea0003800000 */
[----:B------:R-:W-:Y:S01]  /*c350*/  HFMA2 R21, -RZ, RZ, 0, 6.67572021484375e-06 ;  /* 0x00000070ff157431 */ /* 0x000fe200000001ff */
[----:B------:R2:W3:Y:S01]  /*c360*/  LDS R13, [R232+-0x4] ;  /* 0xfffffc00e80d7984 */ /* 0x0004e20000000800 */
[----:B------:R-:W0:Y:S03]  /*c370*/  LDCU UR4, c[0x0][0x40c] ;  /* 0x00008180ff0477ac */ /* 0x000e260008000800 */
[----:B------:R-:W-:-:S04]  /*c380*/  IMAD R21, R16, R21, -0x70 ;  /* 0xffffff9010157424 */ /* 0x000fc800078e0215 */
[----:B------:R-:W-:-:S05]  /*c390*/  IMAD.WIDE R20, R21, 0x4, R14 ;  /* 0x0000000415147825 */ /* 0x000fca00078e020e */
[----:B------:R2:W5:Y:S01]  /*c3a0*/  LDG.E.128 R28, desc[UR36][R20.64] ;  /* 0x00000024141c7981 */ /* 0x000562000c1e1d00 */
[----:B0-----:R-:W-:-:S09]  /*c3b0*/  UISETP.NE.AND UP0, UPT, UR4, URZ, UPT ;  /* 0x000000ff0400728c */ /* 0x001fd2000bf05270 */
[----:B--2---:R-:W-:Y:S05]  /*c3c0*/  BRA.U UP0, `(.L_x_1357) ;  /* 0x0000000100507547 */ /* 0x004fea000b800000 */
        /* <DEDUP_REMOVED lines=9> */
[----:B-----5:R-:W-:Y:S01]  /*c460*/  FADD.FTZ R28, R28, R4 ;  /* 0x000000041c1c7221 */ /* 0x020fe20000010000 */
[----:B------:R-:W-:Y:S02]  /*c470*/  IMAD R27, R27, 0x70, RZ ;  /* 0x000000701b1b7824 */ /* 0x000fe400078e02ff */
[----:B------:R-:W-:Y:S01]  /*c480*/  FADD.FTZ R29, R29, R5 ;  /* 0x000000051d1d7221 */ /* 0x000fe20000010000 */
[----:B------:R-:W-:Y:S01]  /*c490*/  FADD.FTZ R30, R30, R6 ;  /* 0x000000061e1e7221 */ /* 0x000fe20000010000 */
[----:B------:R-:W-:Y:S01]  /*c4a0*/  FADD.FTZ R31, R31, R7 ;  /* 0x000000071f1f7221 */ /* 0x000fe20000010000 */
[----:B------:R-:W-:-:S04]  /*c4b0*/  IMAD.WIDE R14, R27, 0x4, R14 ;  /* 0x000000041b0e7825 */ /* 0x000fc800078e020e */
[----:B--2---:R-:W-:Y:S01]  /*c4c0*/  @P0 FMUL.FTZ R28, R28, R20 ;  /* 0x000000141c1c0220 */ /* 0x004fe20000410000 */
[----:B------:R-:W-:Y:S01]  /*c4d0*/  @P0 FMUL.FTZ R29, R29, R21 ;  /* 0x000000151d1d0220 */ /* 0x000fe20000410000 */
[----:B------:R-:W-:Y:S01]  /*c4e0*/  @P0 FMUL.FTZ R30, R30, R22 ;  /* 0x000000161e1e0220 */ /* 0x000fe20000410000 */
[----:B------:R-:W-:-:S05]  /*c4f0*/  @P0 FMUL.FTZ R31, R31, R23 ;  /* 0x000000171f1f0220 */ /* 0x000fca0000410000 */
[----:B------:R0:W-:Y:S02]  /*c500*/  STG.E.128 desc[UR36][R14.64], R28 ;  /* 0x0000001c0e007986 */ /* 0x0001e4000c101d24 */
.L_x_1357:
[C---:B---3-5:R-:W-:Y:S01]  /*c510*/  FFMA.FTZ R8, R13.reuse, R28, R8 ;  /* 0x0000001c0d087223 */ /* 0x068fe20000010008 */
[C---:B------:R-:W-:Y:S01]  /*c520*/  FFMA.FTZ R9, R13.reuse, R29, R9 ;  /* 0x0000001d0d097223 */ /* 0x040fe20000010009 */
[C---:B------:R-:W-:Y:S01]  /*c530*/  FFMA.FTZ R10, R13.reuse, R30, R10 ;  /* 0x0000001e0d0a7223 */ /* 0x040fe2000001000a */
[----:B------:R-:W-:-:S07]  /*c540*/  FFMA.FTZ R11, R13, R31, R11 ;  /* 0x0000001f0d0b7223 */ /* 0x000fce000001000b */
.L_x_1334:
[----:B-1-3--:R-:W-:Y:S05]  /*c550*/  BSYNC.RECONVERGENT B0 ;  /* 0x0000000000007941 */ /* 0x00afea0003800200 */
.L_x_1333:
[----:B------:R-:W-:Y:S01]  /*c560*/  BAR.SYNC.DEFER_BLOCKING 0x0 ;  /* 0x0000000000007b1d */ /* 0x000fe20000010000 */
[----:B------:R-:W-:-:S13]  /*c570*/  ISETP.GT.U32.AND P0, PT, R3, 0x6f, PT ;  /* 0x0000006f0300780c */ /* 0x000fda0003f04070 */
[----:B------:R-:W-:Y:S05]  /*c580*/  @P0 EXIT ;  /* 0x000000000000094d */ /* 0x000fea0003800000 */
[----:B------:R-:W1:Y:S01]  /*c590*/  S2UR UR5, SR_CgaCtaId ;  /* 0x00000000000579c3 */ /* 0x000e620000008800 */
[----:B------:R-:W-:Y:S01]  /*c5a0*/  UMOV UR4, 0x400 ;  /* 0x0000040000047882 */ /* 0x000fe20000000000 */
[----:B------:R-:W-:Y:S01]  /*c5b0*/  LOP3.LUT R0, R18, 0x3c0, RZ, 0xc0, !PT ;  /* 0x000003c012007812 */ /* 0x000fe200078ec0ff */
[----:B------:R-:W-:Y:S01]  /*c5c0*/  UIADD3 UR4, UPT, UPT, UR4, 0x420, URZ ;  /* 0x0000042004047890 */ /* 0x000fe2000fffe0ff */
[----:B------:R-:W-:Y:S01]  /*c5d0*/  IMAD R12, R12, 0x70, R3 ;  /* 0x000000700c0c7824 */ /* 0x000fe200078e0203 */
[----:B------:R-:W-:Y:S02]  /*c5e0*/  ISETP.GT.U32.AND P1, PT, R18, 0x3f, PT ;  /* 0x0000003f1200780c */ /* 0x000fe40003f24070 */
[----:B------:R-:W-:Y:S02]  /*c5f0*/  ISETP.NE.AND P0, PT, R0, 0x40, PT ;  /* 0x000000400000780c */ /* 0x000fe40003f05270 */
[C---:B------:R-:W-:Y:S02]  /*c600*/  LOP3.LUT R0, R18.reuse, 0x3e0, RZ, 0xc0, !PT ;  /* 0x000003e012007812 */ /* 0x040fe400078ec0ff */
[----:B------:R-:W-:Y:S01]  /*c610*/  ISETP.GT.U32.AND P2, PT, R18, 0x1f, PT ;  /* 0x0000001f1200780c */ /* 0x000fe20003f44070 */
[----:B-1----:R-:W-:-:S06]  /*c620*/  ULEA UR4, UR5, UR4, 0x18 ;  /* 0x0000000405047291 */ /* 0x002fcc000f8ec0ff */
[----:B------:R-:W-:-:S05]  /*c630*/  LEA R12, R12, UR4, 0x2 ;  /* 0x000000040c0c7c11 */ /* 0x000fca000f8e10ff */
[----:B------:R-:W-:Y:S01]  /*c640*/  @!P0 STS.128 [R12+-0x380], R8 ;  /* 0xfffc80080c008388 */ /* 0x000fe20000000c00 */
[----:B------:R-:W-:Y:S01]  /*c650*/  BAR.SYNC.DEFER_BLOCKING 0x0 ;  /* 0x0000000000007b1d */ /* 0x000fe20000010000 */
[----:B------:R-:W-:-:S05]  /*c660*/  ISETP.NE.AND P0, PT, R0, 0x20, PT ;  /* 0x000000200000780c */ /* 0x000fca0003f05270 */
[----:B0-----:R-:W0:Y:S02]  /*c670*/  @!P1 LDS.128 R4, [R12] ;  /* 0x000000000c049984 */ /* 0x001e240000000c00 */
[----:B0-----:R-:W-:Y:S01]  /*c680*/  @!P1 FADD.FTZ R8, R8, R4 ;  /* 0x0000000408089221 */ /* 0x001fe20000010000 */
[----:B------:R-:W-:Y:S01]  /*c690*/  @!P1 FADD.FTZ R9, R9, R5 ;  /* 0x0000000509099221 */ /* 0x000fe20000010000 */
[----:B------:R-:W-:Y:S01]  /*c6a0*/  @!P1 FADD.FTZ R10, R10, R6 ;  /* 0x000000060a0a9221 */ /* 0x000fe20000010000 */
[----:B------:R-:W-:Y:S01]  /*c6b0*/  @!P1 FADD.FTZ R11, R11, R7 ;  /* 0x000000070b0b9221 */ /* 0x000fe20000010000 */
[----:B------:R-:W-:Y:S06]  /*c6c0*/  BAR.SYNC.DEFER_BLOCKING 0x0 ;  /* 0x0000000000007b1d */ /* 0x000fec0000010000 */
[----:B------:R0:W-:Y:S02]  /*c6d0*/  @!P0 STS.128 [R12+-0x1c0], R8 ;  /* 0xfffe40080c008388 */ /* 0x0001e40000000c00 */
[----:B------:R-:W-:Y:S06]  /*c6e0*/  BAR.SYNC.DEFER_BLOCKING 0x0 ;  /* 0x0000000000007b1d */ /* 0x000fec0000010000 */
[----:B------:R0:W1:Y:S02]  /*c6f0*/  @!P2 LDS.128 R4, [R12] ;  /* 0x000000000c04a984 */ /* 0x0000640000000c00 */
[----:B------:R-:W-:Y:S06]  /*c700*/  BAR.SYNC.DEFER_BLOCKING 0x0 ;  /* 0x0000000000007b1d */ /* 0x000fec0000010000 */
[----:B------:R-:W-:Y:S05]  /*c710*/  @P2 EXIT ;  /* 0x000000000000294d */ /* 0x000fea0003800000 */
[----:B------:R-:W3:Y:S01]  /*c720*/  LDCU UR4, c[0x0][0x478] ;  /* 0x00008f00ff0477ac */ /* 0x000ee20008000800 */
[----:B01----:R-:W-:Y:S01]  /*c730*/  @!P2 FADD.FTZ R8, R8, R4 ;  /* 0x000000040808a221 */ /* 0x003fe20000010000 */
[----:B------:R-:W-:Y:S01]  /*c740*/  @!P2 FADD.FTZ R9, R9, R5 ;  /* 0x000000050909a221 */ /* 0x000fe20000010000 */
[----:B------:R-:W-:Y:S01]  /*c750*/  @!P2 FADD.FTZ R10, R10, R6 ;  /* 0x000000060a0aa221 */ /* 0x000fe20000010000 */
[----:B------:R-:W-:Y:S01]  /*c760*/  @!P2 FADD.FTZ R11, R11, R7 ;  /* 0x000000070b0ba221 */ /* 0x000fe20000010000 */
[----:B---3--:R-:W-:-:S09]  /*c770*/  UISETP.NE.AND UP0, UPT, UR4, 0x2, UPT ;  /* 0x000000020400788c */ /* 0x008fd2000bf05270 */
[----:B------:R-:W-:Y:S05]  /*c780*/  BRA.U UP0, `(.L_x_1358) ;  /* 0x00000001007c7547 */ /* 0x000fea000b800000 */
[----:B------:R-:W0:Y:S01]  /*c790*/  LDC.64 R4, c[0x0][0x470] ;  /* 0x00011c00ff047b82 */ /* 0x000e220000000a00 */
[----:B------:R-:W1:Y:S01]  /*c7a0*/  LDCU.64 UR4, c[0x0][0x380] ;  /* 0x00007000ff0477ac */ /* 0x000e620008000a00 */
[----:B0-----:R-:W3:Y:S01]  /*c7b0*/  LDG.E R4, desc[UR36][R4.64] ;  /* 0x0000002404047981 */ /* 0x001ee2000c1e1900 */
[----:B------:R-:W-:Y:S02]  /*c7c0*/  IMAD.IADD R3, R24, 0x1, R3 ;  /* 0x0000000118037824 */ /* 0x000fe400078e0203 */
[C---:B---3--:R-:W-:Y:S01]  /*c7d0*/  FMUL.FTZ R10, R4.reuse, R10 ;  /* 0x0000000a040a7220 */ /* 0x048fe20000410000 */
[C---:B------:R-:W-:Y:S01]  /*c7e0*/  FMUL.FTZ R11, R4.reuse, R11 ;  /* 0x0000000b040b7220 */ /* 0x040fe20000410000 */
[C---:B------:R-:W-:Y:S01]  /*c7f0*/  FMUL.FTZ R9, R4.reuse, R9 ;  /* 0x0000000904097220 */ /* 0x040fe20000410000 */
[----:B------:R-:W-:-:S03]  /*c800*/  FMUL.FTZ R8, R4, R8 ;  /* 0x0000000804087220 */ /* 0x000fc60000410000 */
[----:B------:R-:W0:Y:S08]  /*c810*/  F2I.S8.NTZ R10, R10 ;  /* 0x0000000a000a7305 */ /* 0x000e300000202100 */
[----:B------:R-:W3:Y:S01]  /*c820*/  F2I.S8.NTZ R11, R11 ;  /* 0x0000000b000b7305 */ /* 0x000ee20000202100 */
[----:B0-----:R-:W-:-:S07]  /*c830*/  PRMT R0, R10, 0x8880, RZ ;  /* 0x000088800a007816 */ /* 0x001fce00000000ff */
[----:B------:R-:W0:Y:S01]  /*c840*/  F2I.S8.NTZ R9, R9 ;  /* 0x0000000900097305 */ /* 0x000e220000202100 */
[----:B------:R-:W-:Y:S02]  /*c850*/  PRMT R0, R0, 0x7710, RZ ;  /* 0x0000771000007816 */ /* 0x000fe400000000ff */
[----:B---3--:R-:W-:-:S05]  /*c860*/  PRMT R4, R11, 0x8880, RZ ;  /* 0x000088800b047816 */ /* 0x008fca00000000ff */
[----:B------:R-:W3:Y:S01]  /*c870*/  F2I.S8.NTZ R8, R8 ;  /* 0x0000000800087305 */ /* 0x000ee20000202100 */
[----:B------:R-:W-:Y:S01]  /*c880*/  IMAD.U32 R2, R0, 0x10000, RZ ;  /* 0x0001000000027824 */ /* 0x000fe200078e00ff */
[----:B------:R-:W-:-:S04]  /*c890*/  PRMT R0, R4, 0x7710, RZ ;  /* 0x0000771004007816 */ /* 0x000fc800000000ff */
[----:B------:R-:W-:Y:S02]  /*c8a0*/  LOP3.LUT R5, R2, 0xff0000, RZ, 0xc0, !PT ;  /* 0x00ff000002057812 */ /* 0x000fe400078ec0ff */
[----:B0-----:R-:W-:Y:S02]  /*c8b0*/  PRMT R9, R9, 0x8880, RZ ;  /* 0x0000888009097816 */ /* 0x001fe400000000ff */
[----:B------:R-:W-:Y:S02]  /*c8c0*/  LEA R5, R0, R5, 0x18 ;  /* 0x0000000500057211 */ /* 0x000fe400078ec0ff */
[----:B------:R-:W-:Y:S02]  /*c8d0*/  PRMT R2, R9, 0x7710, RZ ;  /* 0x0000771009027816 */ /* 0x000fe400000000ff */
[----:B---3--:R-:W-:-:S04]  /*c8e0*/  PRMT R4, R8, 0x8880, RZ ;  /* 0x0000888008047816 */ /* 0x008fc800000000ff */
[----:B------:R-:W-:Y:S02]  /*c8f0*/  PRMT R0, R4, 0x7710, RZ ;  /* 0x0000771004007816 */ /* 0x000fe400000000ff */
[----:B------:R-:W-:Y:S02]  /*c900*/  LOP3.LUT R4, R2, 0xff, RZ, 0xc0, !PT ;  /* 0x000000ff02047812 */ /* 0x000fe400078ec0ff */
[----:B------:R-:W-:Y:S02]  /*c910*/  LOP3.LUT R7, R0, 0xff, RZ, 0xc0, !PT ;  /* 0x000000ff00077812 */ /* 0x000fe400078ec0ff */
[----:B-1----:R-:W-:Y:S01]  /*c920*/  IADD3 R2, P0, PT, R3, UR4, RZ ;  /* 0x0000000403027c10 */ /* 0x002fe2000ff1e0ff */
[----:B------:R-:W-:-:S03]  /*c930*/  IMAD R4, R4, 0x100, R5 ;  /* 0x0000010004047824 */ /* 0x000fc600078e0205 */
[----:B------:R-:W-:Y:S01]  /*c940*/  LEA.HI.X.SX32 R3, R3, UR5, 0x1, P0 ;  /* 0x0000000503037c11 */ /* 0x000fe200080f0eff */
[----:B------:R-:W-:-:S05]  /*c950*/  IMAD.IADD R7, R4, 0x1, R7 ;  /* 0x0000000104077824 */ /* 0x000fca00078e0207 */
[----:B------:R-:W-:Y:S01]  /*c960*/  STG.E desc[UR36][R2.64], R7 ;  /* 0x0000000702007986 */ /* 0x000fe2000c101924 */
[----:B------:R-:W-:Y:S05]  /*c970*/  EXIT ;  /* 0x000000000000794d */ /* 0x000fea0003800000 */
.L_x_1358:
[----:B------:R-:W0:Y:S01]  /*c980*/  LDC.64 R4, c[0x0][0x380] ;  /* 0x0000e000ff047b82 */ /* 0x000e220000000a00 */
[----:B------:R-:W-:-:S05]  /*c990*/  IADD3 R3, PT, PT, R24, R3, RZ ;  /* 0x0000000318037210 */ /* 0x000fca0007ffe0ff */
[----:B0-----:R-:W-:-:S05]  /*c9a0*/  IMAD.WIDE R2, R3, 0x4, R4 ;  /* 0x0000000403027825 */ /* 0x001fca00078e0204 */
[----:B------:R-:W-:Y:S01]  /*c9b0*/  STG.E.128 desc[UR36][R2.64], R8 ;  /* 0x0000000802007986 */ /* 0x000fe2000c101d24 */
[----:B------:R-:W-:Y:S05]  /*c9c0*/  EXIT ;  /* 0x000000000000794d */ /* 0x000fea0003800000 */
.L_x_1220:
[----:B------:R-:W-:Y:S01]  /*c9d0*/  IMAD.MOV.U32 R12, RZ, RZ, 0x10 ;  /* 0x00000010ff0c7424 */ /* 0x000fe200078e00ff */
[----:B------:R-:W-:Y:S01]  /*c9e0*/  MOV R15, 0xffffffff ;  /* 0xffffffff000f7802 */ /* 0x000fe20000000f00 */
[----:B------:R-:W-:-:S07]  /*c9f0*/  IMAD.MOV.U32 R11, RZ, RZ, 0x1f ;  /* 0x0000001fff0b7424 */ /* 0x000fce00078e00ff */
[----:B-1---5:R-:W-:Y:S05]  /*ca00*/  WARPSYNC.COLLECTIVE R15, `(.L_x_1359) ;  /* 0x000000000f087348 */ /* 0x022fea0003c00000 */
[----:B------:R0:W2:Y:S02]  /*ca10*/  SHFL.BFLY P6, R14, R13, R12, R11 ;  /* 0x0c00000c0d0e7389 */ /* 0x0000a400000c000b */
[----:B012--5:R-:W-:Y:S05]  /*ca20*/  ENDCOLLECTIVE ;  /* 0x000000000000791b */ /* 0x027fea0003800000 */
.L_x_1359:
[----:B------:R-:W-:Y:S02]  /*ca30*/  IMAD.MOV.U32 R12, RZ, RZ, 0x8 ;  /* 0x00000008ff0c7424 */ /* 0x000fe400078e00ff */
[----:B------:R-:W-:-:S04]  /*ca40*/  FADD.FTZ R0, R13, R14 ;  /* 0x0000000e0d007221 */ /* 0x000fc80000010000 */
[----:B------:R-:W-:-:S07]  /*ca50*/  IMAD.MOV.U32 R13, RZ, RZ, R0 ;  /* 0x000000ffff0d7224 */ /* 0x000fce00078e0000 */
[----:B------:R-:W-:Y:S05]  /*ca60*/  WARPSYNC.COLLECTIVE R15, `(.L_x_1360) ;  /* 0x000000000f087348 */ /* 0x000fea0003c00000 */
[----:B------:R0:W1:Y:S02]  /*ca70*/  SHFL.BFLY P6, R14, R13, R12, R11 ;  /* 0x0c00000c0d0e7389 */ /* 0x00006400000c000b */
[----:B01----:R-:W-:Y:S05]  /*ca80*/  ENDCOLLECTIVE ;  /* 0x000000000000791b */ /* 0x003fea0003800000 */
.L_x_1360:
[----:B------:R-:W-:Y:S02]  /*ca90*/  IMAD.MOV.U32 R12, RZ, RZ, 0x4 ;  /* 0x00000004ff0c7424 */ /* 0x000fe400078e00ff */
[----:B------:R-:W-:-:S05]  /*caa0*/  FADD.FTZ R3, R0, R14 ;  /* 0x0000000e00037221 */ /* 0x000fca0000010000 */
[----:B------:R-:W-:-:S07]  /*cab0*/  MOV R13, R3 ;  /* 0x00000003000d7202 */ /* 0x000fce0000000f00 */
[----:B------:R-:W-:Y:S05]  /*cac0*/  WARPSYNC.COLLECTIVE R15, `(.L_x_1361) ;  /* 0x000000000f087348 */ /* 0x000fea0003c00000 */
[----:B------:R0:W1:Y:S02]  /*cad0*/  SHFL.BFLY P6, R14, R13, R12, R11 ;  /* 0x0c00000c0d0e7389 */ /* 0x00006400000c000b */
[----:B01----:R-:W-:Y:S05]  /*cae0*/  ENDCOLLECTIVE ;  /* 0x000000000000791b */ /* 0x003fea0003800000 */
.L_x_1361:
[----:B------:R-:W-:Y:S02]  /*caf0*/  HFMA2 R12, -RZ, RZ, 0, 1.1920928955078125e-07 ;  /* 0x00000002ff0c7431 */ /* 0x000fe400000001ff */
[----:B------:R-:W-:-:S04]  /*cb00*/  FADD.FTZ R4, R3, R14 ;  /* 0x0000000e03047221 */ /* 0x000fc80000010000 */
[----:B------:R-:W-:-:S07]  /*cb10*/  IMAD.MOV.U32 R13, RZ, RZ, R4 ;  /* 0x000000ffff0d7224 */ /* 0x000fce00078e0004 */
[----:B------:R-:W-:Y:S05]  /*cb20*/  WARPSYNC.COLLECTIVE R15, `(.L_x_1362) ;  /* 0x000000000f087348 */ /* 0x000fea0003c00000 */
[----:B------:R0:W1:Y:S02]  /*cb30*/  SHFL.BFLY P6, R14, R13, R12, R11 ;  /* 0x0c00000c0d0e7389 */ /* 0x00006400000c000b */
[----:B01----:R-:W-:Y:S05]  /*cb40*/  ENDCOLLECTIVE ;  /* 0x000000000000791b */ /* 0x003fea0003800000 */
.L_x_1362:
[----:B------:R-:W-:Y:S02]  /*cb50*/  IMAD.MOV.U32 R12, RZ, RZ, 0x1 ;  /* 0x00000001ff0c7424 */ /* 0x000fe400078e00ff */
[----:B------:R-:W-:-:S04]  /*cb60*/  FADD.FTZ R5, R4, R14 ;  /* 0x0000000e04057221 */ /* 0x000fc80000010000 */
[----:B------:R-:W-:-:S07]  /*cb70*/  IMAD.MOV.U32 R13, RZ, RZ, R5 ;  /* 0x000000ffff0d7224 */ /* 0x000fce00078e0005 */
[----:B------:R-:W-:Y:S05]  /*cb80*/  WARPSYNC.COLLECTIVE R15, `(.L_x_1363) ;  /* 0x000000000f087348 */ /* 0x000fea0003c00000 */
[----:B------:R0:W1:Y:S02]  /*cb90*/  SHFL.BFLY P6, R14, R13, R12, R11 ;  /* 0x0c00000c0d0e7389 */ /* 0x00006400000c000b */
[----:B01----:R-:W-:Y:S05]  /*cba0*/  ENDCOLLECTIVE ;  /* 0x000000000000791b */ /* 0x003fea0003800000 */
.L_x_1363:
[----:B------:R-:W-:Y:S05]  /*cbb0*/  BRA `(.L_x_1364) ;  /* 0xffffff5000b47947 */ /* 0x000fea000383ffff */
.L_x_1290:
[----:B------:R-:W-:Y:S01]  /*cbc0*/  BSSY B0, `(.L_x_1365) ;  /* 0x0000007000007945 */ /* 0x000fe20003800000 */
[----:B------:R-:W-:Y:S01]  /*cbd0*/  MOV R12, 0x1 ;  /* 0x00000001000c7802 */ /* 0x000fe20000000f00 */
[----:B------:R-:W-:Y:S02]  /*cbe0*/  IMAD.MOV.U32 R11, RZ, RZ, 0x1f ;  /* 0x0000001fff0b7424 */ /* 0x000fe400078e00ff */
[----:B------:R-:W-:-:S07]  /*cbf0*/  IMAD.MOV.U32 R15, RZ, RZ, -0x1 ;  /* 0xffffffffff0f7424 */ /* 0x000fce00078e00ff */
[----:B-12-4-:R-:W-:Y:S05]  /*cc00*/  WARPSYNC.COLLECTIVE R15, `(.L_x_1366) ;  /* 0x000000000f087348 */ /* 0x016fea0003c00000 */
[----:B------:R0:W3:Y:S02]  /*cc10*/  SHFL.BFLY P6, R14, R13, R12, R11 ;  /* 0x0c00000c0d0e7389 */ /* 0x0000e400000c000b */
[----:B01234-:R-:W-:Y:S05]  /*cc20*/  ENDCOLLECTIVE ;  /* 0x000000000000791b */ /* 0x01ffea0003800000 */
.L_x_1366:
[----:B------:R-:W-:Y:S05]  /*cc30*/  BSYNC B0 ;  /* 0x0000000000007941 */ /* 0x000fea0003800000 */
.L_x_1365:
[----:B------:R-:W-:Y:S05]  /*cc40*/  BRA `(.L_x_1367) ;  /* 0xffffffac00cc7947 */ /* 0x000fea000383ffff */
.L_x_1294:
[----:B------:R-:W-:Y:S01]  /*cc50*/  BSSY B0, `(.L_x_1368) ;  /* 0x0000008000007945 */ /* 0x000fe20003800000 */
[----:B------:R-:W-:Y:S01]  /*cc60*/  MOV R13, R231 ;  /* 0x000000e7000d7202 */ /* 0x000fe20000000f00 */
[----:B------:R-:W-:Y:S01]  /*cc70*/  IMAD.MOV.U32 R12, RZ, RZ, 0x10 ;  /* 0x00000010ff0c7424 */ /* 0x000fe200078e00ff */
[----:B------:R-:W-:Y:S01]  /*cc80*/  MOV R15, 0xffffffff ;  /* 0xffffffff000f7802 */ /* 0x000fe20000000f00 */
[----:B------:R-:W-:-:S07]  /*cc90*/  IMAD.MOV.U32 R11, RZ, RZ, 0x1f ;  /* 0x0000001fff0b7424 */ /* 0x000fce00078e00ff */
[----:B-12-45:R-:W-:Y:S05]  /*cca0*/  WARPSYNC.COLLECTIVE R15, `(.L_x_1369) ;  /* 0x000000000f087348 */ /* 0x036fea0003c00000 */
[----:B------:R0:W3:Y:S02]  /*ccb0*/  SHFL.BFLY P6, R14, R13, R12, R11 ;  /* 0x0c00000c0d0e7389 */ /* 0x0000e400000c000b */
[----:B012345:R-:W-:Y:S05]  /*ccc0*/  ENDCOLLECTIVE ;  /* 0x000000000000791b */ /* 0x03ffea0003800000 */
.L_x_1369:
[----:B------:R-:W-:Y:S05]  /*ccd0*/  BSYNC B0 ;  /* 0x0000000000007941 */ /* 0x000fea0003800000 */
.L_x_1368:
[----:B------:R-:W-:Y:S01]  /*cce0*/  FMNMX.FTZ R13, R14, R231, !PT ;  /* 0x000000e70e0d7209 */ /* 0x000fe20007810000 */
[----:B------:R-:W-:Y:S01]  /*ccf0*/  IMAD.MOV.U32 R12, RZ, RZ, 0x8 ;  /* 0x00000008ff0c7424 */ /* 0x000fe200078e00ff */
[----:B------:R-:W-:Y:S01]  /*cd00*/  MOV R15, 0xffffffff ;  /* 0xffffffff000f7802 */ /* 0x000fe20000000f00 */
[----:B------:R-:W-:-:S07]  /*cd10*/  IMAD.MOV.U32 R11, RZ, RZ, 0x1f ;  /* 0x0000001fff0b7424 */ /* 0x000fce00078e00ff */
[----:B------:R-:W-:Y:S05]  /*cd20*/  WARPSYNC.COLLECTIVE R15, `(.L_x_1370) ;  /* 0x000000000f087348 */ /* 0x000fea0003c00000 */
[----:B------:R0:W1:Y:S02]  /*cd30*/  SHFL.BFLY P6, R14, R13, R12, R11 ;  /* 0x0c00000c0d0e7389 */ /* 0x00006400000c000b */
[----:B01----:R-:W-:Y:S05]  /*cd40*/  ENDCOLLECTIVE ;  /* 0x000000000000791b */ /* 0x003fea0003800000 */
.L_x_1370:
[----:B------:R-:W-:Y:S01]  /*cd50*/  IMAD.MOV.U32 R12, RZ, RZ, 0x4 ;  /* 0x00000004ff0c7424 */ /* 0x000fe200078e00ff */
[----:B------:R-:W-:-:S05]  /*cd60*/  FMNMX.FTZ R3, R13, R14, !PT ;  /* 0x0000000e0d037209 */ /* 0x000fca0007810000 */
[----:B------:R-:W-:-:S07]  /*cd70*/  IMAD.MOV.U32 R13, RZ, RZ, R3 ;  /* 0x000000ffff0d7224 */ /* 0x000fce00078e0003 */
[----:B------:R-:W-:Y:S05]  /*cd80*/  WARPSYNC.COLLECTIVE R15, `(.L_x_1371) ;  /* 0x000000000f087348 */ /* 0x000fea0003c00000 */
[----:B------:R0:W1:Y:S02]  /*cd90*/  SHFL.BFLY P6, R14, R13, R12, R11 ;  /* 0x0c00000c0d0e7389 */ /* 0x00006400000c000b */
[----:B01----:R-:W-:Y:S05]  /*cda0*/  ENDCOLLECTIVE ;  /* 0x000000000000791b */ /* 0x003fea0003800000 */
.L_x_1371:
[----:B------:R-:W-:Y:S01]  /*cdb0*/  IMAD.MOV.U32 R12, RZ, RZ, 0x2 ;  /* 0x00000002ff0c7424 */ /* 0x000fe200078e00ff */
[----:B------:R-:W-:-:S04]  /*cdc0*/  FMNMX.FTZ R4, R3, R14, !PT ;  /* 0x0000000e03047209 */ /* 0x000fc80007810000 */
[----:B------:R-:W-:-:S07]  /*cdd0*/  MOV R13, R4 ;  /* 0x00000004000d7202 */ /* 0x000fce0000000f00 */
[----:B------:R-:W-:Y:S05]  /*cde0*/  WARPSYNC.COLLECTIVE R15, `(.L_x_1372) ;  /* 0x000000000f087348 */ /* 0x000fea0003c00000 */
[----:B------:R0:W1:Y:S02]  /*cdf0*/  SHFL.BFLY P6, R14, R13, R12, R11 ;  /* 0x0c00000c0d0e7389 */ /* 0x00006400000c000b */
[----:B01----:R-:W-:Y:S05]  /*ce00*/  ENDCOLLECTIVE ;  /* 0x000000000000791b */ /* 0x003fea0003800000 */
.L_x_1372:
[----:B------:R-:W-:Y:S05]  /*ce10*/  BRA `(.L_x_1373) ;  /* 0xffffffac00f87947 */ /* 0x000fea000383ffff */
.L_x_1374:
        /* <DEDUP_REMOVED lines=14> */
.L_x_4060:


//--------------------- .text._ZN4mmha33masked_multihead_attention_kernelIfLi112ELi128ELi4ELi32ELi64ELb1ELb1EEEv26Multihead_attention_paramsIT_XT5_EE --------------------------
	.section	.text._ZN4mmha33masked_multihead_attention_kernelIfLi112ELi128ELi4ELi32ELi64ELb1ELb1EEEv26Multihead_attention_paramsIT_XT5_EE,"ax",@progbits
	.align	128
        .global         _ZN4mmha33masked_multihead_attention_kernelIfLi112ELi128ELi4ELi32ELi64ELb1ELb1EEEv26Multihead_attention_paramsIT_XT5_EE
        .type           _ZN4mmha33masked_multihead_attention_kernelIfLi112ELi128ELi4ELi32ELi64ELb1ELb1EEEv26Multihead_attention_paramsIT_XT5_EE,@function
        .size           _ZN4mmha33masked_multihead_attention_kernelIfLi112ELi128ELi4ELi32ELi64ELb1ELb1EEEv26Multihead_attention_paramsIT_XT5_EE,(.L_x_4061 - _ZN4mmha33masked_multihead_attention_kernelIfLi112ELi128ELi4ELi32ELi64ELb1ELb1EEEv26Multihead_attention_paramsIT_XT5_EE)
        .other          _ZN4mmha33masked_multihead_attention_kernelIfLi112ELi128ELi4ELi32ELi64ELb1ELb1EEEv26Multihead_attention_paramsIT_XT5_EE,@"STO_CUDA_ENTRY STV_DEFAULT"
_ZN4mmha33masked_multihead_attention_kernelIfLi112ELi128ELi4ELi32ELi64ELb1ELb1EEEv26Multihead_attention_paramsIT_XT5_EE:
.text._ZN4mmha33masked_multihead_attention_kernelIfLi112ELi128ELi4ELi32ELi64ELb1ELb1EEEv26Multihead_attention_paramsIT_XT5_EE:
[----:B------:R-:W0:Y:S01]  /*0000*/  LDC R1, c[0x0][0x37c] ;  /* 0x0000df00ff017b82 */ /* 0x000e220000000800 */
[----:B------:R-:W1:Y:S07]  /*0010*/  LDCU.64 UR4, c[0x0][0x490] ;  /* 0x00009200ff0477ac */ /* 0x000e6e0008000a00 */
[----:B------:R-:W2:Y:S01]  /*0020*/  S2UR UR8, SR_CTAID.Y ;  /* 0x00000000000879c3 */ /* 0x000ea20000002600 */
[----:B------:R-:W3:Y:S01]  /*0030*/  LDCU.64 UR36, c[0x0][0x358] ;  /* 0x00006b00ff2477ac */ /* 0x000ee20008000a00 */
[----:B-1----:R-:W-:-:S04]  /*0040*/  UISETP.NE.U32.AND UP0, UPT, UR4, URZ, UPT ;  /* 0x000000ff0400728c */ /* 0x002fc8000bf05070 */
[----:B------:R-:W-:-:S09]  /*0050*/  UISETP.NE.AND.EX UP0, UPT, UR5, URZ, UPT, UP0 ;  /* 0x000000ff0500728c */ /* 0x000fd2000bf05300 */
[----:B--23--:R-:W-:Y:S05]  /*0060*/  BRA.U !UP0, `(.L_x_1375) ;  /* 0x0000000108187547 */ /* 0x00cfea000b800000 */
[----:B------:R-:W-:-:S05]  /*0070*/  IMAD.U32 R2, RZ, RZ, UR4 ;  /* 0x00000004ff027e24 */ /* 0x000fca000f8e00ff */
[----:B------:R-:W-:-:S05]  /*0080*/  IADD3 R2, P0, PT, R2, UR8, RZ ;  /* 0x0000000802027c10 */ /* 0x000fca000ff1e0ff */
[----:B------:R-:W-:-:S05]  /*0090*/  IMAD.X R3, RZ, RZ, UR5, P0 ;  /* 0x00000005ff037e24 */ /* 0x000fca00080e06ff */
[----:B------:R-:W2:Y:S02]  /*00a0*/  LDG.E.U8 R2, desc[UR36][R2.64] ;  /* 0x0000002402027981 */ /* 0x000ea4000c1e1100 */
[----:B--2---:R-:W-:-:S13]  /*00b0*/  ISETP.NE.AND P0, PT, R2, 0x1, PT ;  /* 0x000000010200780c */ /* 0x004fda0003f05270 */
[----:B------:R-:W-:Y:S05]  /*00c0*/  @!P0 EXIT ;  /* 0x000000000000894d */ /* 0x000fea0003800000 */
.L_x_1375:
[----:B------:R-:W1:Y:S01]  /*00d0*/  S2R R23, SR_CTAID.Y ;  /* 0x0000000000177919 */ /* 0x000e620000002600 */
[----:B------:R-:W1:Y:S01]  /*00e0*/  LDC.64 R2, c[0x0][0x498] ;  /* 0x00012600ff027b82 */ /* 0x000e620000000a00 */
[----:B------:R-:W2:Y:S01]  /*00f0*/  LDCU UR7, c[0x0][0x3f0] ;  /* 0x00007e00ff0777ac */ /* 0x000ea20008000800 */
[----:B------:R-:W3:Y:S01]  /*0100*/  S2R R6, SR_CTAID.Y ;  /* 0x0000000000067919 */ /* 0x000ee20000002600 */
[----:B------:R-:W4:Y:S01]  /*0110*/  LDCU UR10, c[0x0][0x3f4] ;  /* 0x00007e80ff0a77ac */ /* 0x000f220008000800 */
[----:B------:R-:W0:Y:S04]  /*0120*/  S2R R52, SR_TID.X ;  /* 0x0000000000347919 */ /* 0x000e280000002100 */
[----:B------:R-:W0:Y:S01]  /*0130*/  S2UR UR44, SR_CTAID.X ;  /* 0x00000000002c79c3 */ /* 0x000e220000002500 */
[----:B------:R-:W0:Y:S07]  /*0140*/  LDCU UR9, c[0x0][0x3f8] ;  /* 0x00007f00ff0977ac */ /* 0x000e2e0008000800 */
[----:B------:R-:W0:Y:S01]  /*0150*/  LDC.64 R20, c[0x0][0x418] ;  /* 0x00010600ff147b82 */ /* 0x000e220000000a00 */
[----:B--2---:R-:W-:-:S05]  /*0160*/  IMAD.U32 R0, RZ, RZ, UR7 ;  /* 0x00000007ff007e24 */ /* 0x004fca000f8e00ff */
[----:B------:R-:W-:-:S04]  /*0170*/  IABS R7, R0 ;  /* 0x0000000000077213 */ /* 0x000fc80000000000 */
[----:B------:R-:W2:Y:S01]  /*0180*/  I2F.RP R0, R7 ;  /* 0x0000000700007306 */ /* 0x000ea20000209400 */
[----:B-1----:R-:W-:-:S05]  /*0190*/  IMAD.WIDE.U32 R2, R23, 0x4, R2 ;  /* 0x0000000417027825 */ /* 0x002fca00078e0002 */
[----:B------:R1:W4:Y:S02]  /*01a0*/  LDG.E R10, desc[UR36][R2.64] ;  /* 0x00000024020a7981 */ /* 0x000324000c1e1900 */
[----:B--2---:R-:W2:Y:S02]  /*01b0*/  MUFU.RCP R0, R0 ;  /* 0x0000000000007308 */ /* 0x004ea40000001000 */
[----:B--2---:R-:W-:-:S06]  /*01c0*/  VIADD R4, R0, 0xffffffe ;  /* 0x0ffffffe00047836 */ /* 0x004fcc0000000000 */
[----:B------:R2:W1:Y:S01]  /*01d0*/  F2I.FTZ.U32.TRUNC.NTZ R5, R4 ;  /* 0x0000000400057305 */ /* 0x000462000021f000 */
[----:B---3--:R-:W-:Y:S01]  /*01e0*/  IABS R0, R6 ;  /* 0x0000000600007213 */ /* 0x008fe20000000000 */
[----:B--2---:R-:W-:Y:S02]  /*01f0*/  IMAD.MOV.U32 R4, RZ, RZ, RZ ;  /* 0x000000ffff047224 */ /* 0x004fe400078e00ff */
[----:B-1----:R-:W-:-:S04]  /*0200*/  IMAD.MOV R8, RZ, RZ, -R5 ;  /* 0x000000ffff087224 */ /* 0x002fc800078e0a05 */
[----:B------:R-:W-:-:S04]  /*0210*/  IMAD R9, R8, R7, RZ ;  /* 0x0000000708097224 */ /* 0x000fc800078e02ff */
[----:B------:R-:W-:Y:S02]  /*0220*/  IMAD.HI.U32 R5, R5, R9, R4 ;  /* 0x0000000905057227 */ /* 0x000fe400078e0004 */
[----:B------:R-:W1:Y:S04]  /*0230*/  LDC.64 R8, c[0x0][0x460] ;  /* 0x00011800ff087b82 */ /* 0x000e680000000a00 */
[----:B------:R-:W-:-:S05]  /*0240*/  IMAD.HI.U32 R5, R5, R0, RZ ;  /* 0x0000000005057227 */ /* 0x000fca00078e00ff */
[----:B------:R-:W-:-:S13]  /*0250*/  R2UR UR6, R5 ;  /* 0x00000000050672ca */ /* 0x000fda00000e0000 */
[----:B------:R-:W-:-:S04]  /*0260*/  IMAD R4, RZ, RZ, -UR6 ;  /* 0x80000006ff047e24 */ /* 0x000fc8000f8e02ff */
[C---:B------:R-:W-:Y:S02]  /*0270*/  IMAD R2, R7.reuse, R4, R0 ;  /* 0x0000000407027224 */ /* 0x040fe400078e0200 */
[----:B------:R-:W-:Y:S01]  /*0280*/  IMAD.U32 R3, RZ, RZ, UR6 ;  /* 0x00000006ff037e24 */ /* 0x000fe2000f8e00ff */
[----:B------:R-:W2:Y:S02]  /*0290*/  LDC R0, c[0x0][0x40c] ;  /* 0x00010300ff007b82 */ /* 0x000ea40000000800 */
[----:B------:R-:W-:-:S13]  /*02a0*/  ISETP.GT.U32.AND P0, PT, R7, R2, PT ;  /* 0x000000020700720c */ /* 0x000fda0003f04070 */
[----:B------:R-:W-:Y:S02]  /*02b0*/  @!P0 VIADD R3, R3, 0x1 ;  /* 0x0000000103038836 */ /* 0x000fe40000000000 */
[----:B------:R-:W-:-:S03]  /*02c0*/  @!P0 IMAD.IADD R2, R2, 0x1, -R7 ;  /* 0x0000000102028824 */ /* 0x000fc600078e0a07 */
[----:B------:R-:W-:Y:S02]  /*02d0*/  @!P0 R2UR UR6, R3 ;  /* 0x00000000030682ca */ /* 0x000fe400000e0000 */
[----:B------:R-:W-:Y:S01]  /*02e0*/  ISETP.GE.U32.AND P1, PT, R2, R7, PT ;  /* 0x000000070200720c */ /* 0x000fe20003f26070 */
[----:B----4-:R-:W-:Y:S01]  /*02f0*/  IMAD.U32 R37, RZ, RZ, UR10 ;  /* 0x0000000aff257e24 */ /* 0x010fe2000f8e00ff */
[----:B-1----:R-:W-:-:S09]  /*0300*/  ISETP.NE.U32.AND P0, PT, R8, RZ, PT ;  /* 0x000000ff0800720c */ /* 0x002fd20003f05070 */
[----:B------:R-:W-:Y:S01]  /*0310*/  IMAD.U32 R3, RZ, RZ, UR6 ;  /* 0x00000006ff037e24 */ /* 0x000fe2000f8e00ff */
[----:B------:R-:W-:-:S03]  /*0320*/  IABS R8, R37 ;  /* 0x0000002500087213 */ /* 0x000fc60000000000 */
[----:B------:R-:W-:Y:S01]  /*0330*/  @P1 VIADD R3, R3, 0x1 ;  /* 0x0000000103031836 */ /* 0x000fe20000000000 */
[----:B------:R-:W-:-:S04]  /*0340*/  ISETP.NE.AND.EX P0, PT, R9, RZ, PT, P0 ;  /* 0x000000ff0900720c */ /* 0x000fc80003f05300 */
[----:B------:R-:W-:Y:S02]  /*0350*/  @P1 R2UR UR6, R3 ;  /* 0x00000000030612ca */ /* 0x000fe400000e0000 */
[----:B------:R-:W1:Y:S01]  /*0360*/  I2F.RP R3, R8 ;  /* 0x0000000800037306 */ /* 0x000e620000209400 */
[----:B--2---:R-:W-:Y:S01]  /*0370*/  ISETP.EQ.AND P4, PT, R0, RZ, P0 ;  /* 0x000000ff0000720c */ /* 0x004fe20000782270 */
[----:B------:R-:W-:-:S05]  /*0380*/  IMAD.U32 R2, RZ, RZ, UR7 ;  /* 0x00000007ff027e24 */ /* 0x000fca000f8e00ff */
[----:B------:R-:W-:-:S04]  /*0390*/  LOP3.LUT R2, R2, UR8, RZ, 0x3c, !PT ;  /* 0x0000000802027c12 */ /* 0x000fc8000f8e3cff */
[----:B------:R-:W-:-:S03]  /*03a0*/  ISETP.GE.AND P0, PT, R2, RZ, PT ;  /* 0x000000ff0200720c */ /* 0x000fc60003f06270 */
[----:B------:R-:W-:Y:S01]  /*03b0*/  VOTEU.ANY UP2, P4 ;  /* 0x0000000000ff7886 */ /* 0x000fe20002040100 */
[----:B-1----:R-:W1:Y:S01]  /*03c0*/  MUFU.RCP R3, R3 ;  /* 0x0000000300037308 */ /* 0x002e620000001000 */
[----:B------:R-:W-:-:S03]  /*03d0*/  UISETP.NE.AND UP0, UPT, UR7, URZ, UPT ;  /* 0x000000ff0700728c */ /* 0x000fc6000bf05270 */
[----:B------:R-:W2:Y:S05]  /*03e0*/  @UP2 LDCU.64 UR4, c[0x0][0x460] ;  /* 0x00008c00ff0427ac */ /* 0x000eaa0008000a00 */
[----:B------:R-:W-:Y:S01]  /*03f0*/  VOTEU.ANY UP1, P0 ;  /* 0x0000000000ff7886 */ /* 0x000fe20000020100 */
[----:B------:R-:W-:-:S04]  /*0400*/  PLOP3.LUT P0, PT, PT, PT, UP2, 0x80, 0x8 ;  /* 0x000000000008781c */ /* 0x000fc80003f0f028 */
[----:B------:R-:W-:Y:S01]  /*0410*/  @!UP1 UIADD3 UR6, UPT, UPT, -UR6, URZ, URZ ;  /* 0x000000ff06069290 */ /* 0x000fe2000fffe1ff */
[----:B-1----:R-:W-:Y:S01]  /*0420*/  VIADD R6, R3, 0xffffffe ;  /* 0x0ffffffe03067836 */ /* 0x002fe20000000000 */
[----:B------:R-:W-:-:S03]  /*0430*/  @!UP0 ULOP3.LUT UR6, URZ, UR7, URZ, 0x33, !UPT ;  /* 0x00000007ff068292 */ /* 0x000fc6000f8e33ff */
[----:B------:R1:W3:Y:S01]  /*0440*/  F2I.FTZ.U32.TRUNC.NTZ R7, R6 ;  /* 0x0000000600077305 */ /* 0x0002e2000021f000 */
[----:B--2---:R-:W-:Y:S01]  /*0450*/  @UP2 UIMAD.WIDE UR4, UR6, 0x4, UR4 ;  /* 0x00000004060428a5 */ /* 0x004fe2000f8e0204 */
[----:B------:R-:W-:-:S05]  /*0460*/  IMAD.MOV.U32 R2, RZ, RZ, RZ ;  /* 0x000000ffff027224 */ /* 0x000fca00078e00ff */
[----:B------:R-:W-:Y:S02]  /*0470*/  IMAD.U32 R4, RZ, RZ, UR4 ;  /* 0x00000004ff047e24 */ /* 0x000fe4000f8e00ff */
[----:B------:R-:W-:Y:S02]  /*0480*/  IMAD.U32 R5, RZ, RZ, UR5 ;  /* 0x00000005ff057e24 */ /* 0x000fe4000f8e00ff */
[----:B-1----:R-:W-:Y:S01]  /*0490*/  IMAD.MOV.U32 R6, RZ, RZ, RZ ;  /* 0x000000ffff067224 */ /* 0x002fe200078e00ff */
[----:B------:R-:W1:Y:S02]  /*04a0*/  LDCU UR4, c[0x0][0x3e8] ;  /* 0x00007d00ff0477ac */ /* 0x000e640008000800 */
[----:B------:R3:W5:Y:S02]  /*04b0*/  @P0 LDG.E R2, desc[UR36][R4.64] ;  /* 0x0000002404020981 */ /* 0x000764000c1e1900 */
[----:B---3--:R-:W-:-:S04]  /*04c0*/  IMAD.MOV R5, RZ, RZ, -R7 ;  /* 0x000000ffff057224 */ /* 0x008fc800078e0a07 */
[----:B------:R-:W-:-:S04]  /*04d0*/  IMAD R5, R5, R8, RZ ;  /* 0x0000000805057224 */ /* 0x000fc800078e02ff */
[----:B------:R-:W-:Y:S01]  /*04e0*/  IMAD.HI.U32 R7, R7, R5, R6 ;  /* 0x0000000507077227 */ /* 0x000fe200078e0006 */
[----:B-1----:R-:W-:Y:S01]  /*04f0*/  UISETP.NE.AND UP1, UPT, UR4, URZ, UPT ;  /* 0x000000ff0400728c */ /* 0x002fe2000bf25270 */
[----:B0-----:R-:W-:Y:S01]  /*0500*/  ISETP.GT.U32.AND P3, PT, R52, 0x1b, PT ;  /* 0x0000001b3400780c */ /* 0x001fe20003f64070 */
[----:B------:R-:W-:Y:S02]  /*0510*/  UP2UR UR41, UPR, URZ, 0x4 ;  /* 0x00000004ff297883 */ /* 0x000fe40008000000 */
[----:B------:R-:W-:Y:S01]  /*0520*/  UISETP.NE.AND UP0, UPT, UR10, URZ, UPT ;  /* 0x000000ff0a00728c */ /* 0x000fe2000bf05270 */
[----:B------:R-:W-:-:S13]  /*0530*/  R2UR UR42, R10 ;  /* 0x000000000a2a72ca */ /* 0x000fda00000e0000 */
[----:B------:R-:W-:-:S06]  /*0540*/  UIADD3 UR43, UPT, UPT, UR42, -0x1, URZ ;  /* 0xffffffff2a2b7890 */ /* 0x000fcc000fffe0ff */
[----:B------:R-:W-:-:S05]  /*0550*/  IABS R3, UR43 ;  /* 0x0000002b00037c13 */ /* 0x000fca0008000000 */
        /* <DEDUP_REMOVED lines=8> */
[----:B------:R-:W-:-:S12]  /*05e0*/  UISETP.GE.AND UP2, UPT, UR43, URZ, UPT ;  /* 0x000000ff2b00728c */ /* 0x000fd8000bf46270 */
[----:B------:R-:W-:-:S04]  /*05f0*/  @!P0 IADD3 R8, PT, PT, -R8, UR39, RZ ;  /* 0x0000002708088c10 */ /* 0x000fc8000fffe1ff */
[----:B------:R-:W-:Y:S01]  /*0600*/  @!P0 R2UR UR39, R8 ;  /* 0x00000000082782ca */ /* 0x000fe200000e0000 */
[----:B------:R-:W-:Y:S02]  /*0610*/  UIMAD UR5, UR8, UR9, UR44 ;  /* 0x00000009080572a4 */ /* 0x000fe4000f8e022c */
[----:B------:R-:W-:Y:S01]  /*0620*/  @UP1 UIMAD UR4, UR8, UR4, URZ ;  /* 0x00000004080412a4 */ /* 0x000fe2000f8e02ff */
[----:B------:R-:W-:Y:S01]  /*0630*/  BSSY.RECONVERGENT B0, `(.L_x_1376) ;  /* 0x0000022000007945 */ /* 0x000fe20003800200 */
[----:B------:R-:W-:Y:S02]  /*0640*/  @!UP1 UIMAD UR7, UR5, 0x70, URZ ;  /* 0x00000070050798a4 */ /* 0x000fe4000f8e02ff */
[----:B------:R-:W-:Y:S02]  /*0650*/  @UP1 UIMAD UR7, UR44, 0x70, UR4 ;  /* 0x000000702c0718a4 */ /* 0x000fe4000f8e0204 */
[----:B------:R-:W-:-:S04]  /*0660*/  UIMAD UR40, UR6, UR9, URZ ;  /* 0x00000009062872a4 */ /* 0x000fc8000f8e02ff */
[----:B------:R-:W-:Y:S02]  /*0670*/  @!UP2 UIADD3 UR39, UPT, UPT, -UR39, URZ, URZ ;  /* 0x000000ff2727a290 */ /* 0x000fe4000fffe1ff */
[----:B------:R-:W-:Y:S01]  /*0680*/  @!UP0 ULOP3.LUT UR39, URZ, UR10, URZ, 0x33, !UPT ;  /* 0x0000000aff278292 */ /* 0x000fe2000f8e33ff */
[----:B------:R-:W-:Y:S01]  /*0690*/  P2R R16, PR, RZ, 0x10 ;  /* 0x00000010ff107803 */ /* 0x000fe20000000000 */
[----:B------:R-:W-:Y:S02]  /*06a0*/  IMAD.MOV.U32 R7, RZ, RZ, RZ ;  /* 0x000000ffff077224 */ /* 0x000fe400078e00ff */
[----:B------:R-:W-:Y:S02]  /*06b0*/  IMAD.MOV.U32 R6, RZ, RZ, RZ ;  /* 0x000000ffff067224 */ /* 0x000fe400078e00ff */
[----:B------:R-:W-:Y:S02]  /*06c0*/  IMAD.MOV.U32 R5, RZ, RZ, RZ ;  /* 0x000000ffff057224 */ /* 0x000fe400078e00ff */
[----:B------:R-:W-:-:S02]  /*06d0*/  IMAD.MOV.U32 R4, RZ, RZ, RZ ;  /* 0x000000ffff047224 */ /* 0x000fc400078e00ff */
[----:B------:R-:W-:Y:S02]  /*06e0*/  IMAD.SHL.U32 R17, R52, 0x4, RZ ;  /* 0x0000000434117824 */ /* 0x000fe400078e00ff */
[----:B------:R-:W-:Y:S01]  /*06f0*/  IMAD R56, R37, UR8, RZ ;  /* 0x0000000825387c24 */ /* 0x000fe2000f8e02ff */
        /* <DEDUP_REMOVED lines=12> */
[----:B----4-:R-:W3:Y:S08]  /*07c0*/  @!P0 I2F.S8 R7, R12.B2 ;  /* 0x2000000c00078306 */ /* 0x010ef00000001400 */
[----:B------:R-:W0:Y:S08]  /*07d0*/  @!P0 I2F.S8 R3, R12 ;  /* 0x0000000c00038306 */ /* 0x000e300000001400 */
[----:B------:R-:W1:Y:S08]  /*07e0*/  @!P0 I2F.S8 R5, R12.B1 ;  /* 0x1000000c00058306 */ /* 0x000e700000001400 */
[----:B------:R-:W2:Y:S01]  /*07f0*/  @!P0 I2F.S8 R15, R12.B3 ;  /* 0x3000000c000f8306 */ /* 0x000ea20000001400 */
[C---:B---3--:R-:W-:Y:S01]  /*0800*/  @!P0 FMUL.FTZ R6, R8.reuse, R7 ;  /* 0x0000000708068220 */ /* 0x048fe20000410000 */
[C---:B0-----:R-:W-:Y:S01]  /*0810*/  @!P0 FMUL.FTZ R4, R8.reuse, R3 ;  /* 0x0000000308048220 */ /* 0x041fe20000410000 */
[C---:B-1----:R-:W-:Y:S01]  /*0820*/  @!P0 FMUL.FTZ R5, R8.reuse, R5 ;  /* 0x0000000508058220 */ /* 0x042fe20000410000 */
[----:B--2---:R-:W-:-:S06]  /*0830*/  @!P0 FMUL.FTZ R7, R8, R15 ;  /* 0x0000000f08078220 */ /* 0x004fcc0000410000 */
[----:B------:R0:W5:Y:S02]  /*0840*/  @P0 LDG.E.128 R4, desc[UR36][R10.64] ;  /* 0x000000240a040981 */ /* 0x000164000c1e1d00 */
.L_x_1377:
[----:B------:R-:W-:Y:S05]  /*0850*/  BSYNC.RECONVERGENT B0 ;  /* 0x0000000000007941 */ /* 0x000fea0003800200 */
.L_x_1376:
[----:B------:R-:W1:Y:S01]  /*0860*/  LDCU.64 UR12, c[0x0][0x3a0] ;  /* 0x00007400ff0c77ac */ /* 0x000e620008000a00 */
[----:B------:R-:W-:Y:S01]  /*0870*/  ISETP.NE.U32.AND P0, PT, R20, RZ, PT ;  /* 0x000000ff1400720c */ /* 0x000fe20003f05070 */
[----:B------:R-:W2:Y:S01]  /*0880*/  S2R R22, SR_CTAID.X ;  /* 0x0000000000167919 */ /* 0x000ea20000002500 */
[----:B------:R-:W3:Y:S01]  /*0890*/  @!P3 LDC.64 R8, c[0x0][0x3b8] ;  /* 0x0000ee00ff08bb82 */ /* 0x000ee20000000a00 */
[----:B------:R-:W4:Y:S01]  /*08a0*/  LDCU.64 UR6, c[0x0][0x390] ;  /* 0x00007200ff0677ac */ /* 0x000f220008000a00 */
[----:B------:R-:W-:Y:S01]  /*08b0*/  ISETP.NE.AND.EX P0, PT, R21, RZ, PT, P0 ;  /* 0x000000ff1500720c */ /* 0x000fe20003f05300 */
[----:B------:R-:W-:Y:S01]  /*08c0*/  @!P3 IMAD R3, R52, R37, UR43 ;  /* 0x0000002b3403be24 */ /* 0x000fe2000f8e0225 */
[----:B------:R-:W-:Y:S01]  /*08d0*/  VOTEU.ANY UP0, P4 ;  /* 0x0000000000ff7886 */ /* 0x000fe20002000100 */
[----:B------:R-:W-:Y:S01]  /*08e0*/  IMAD.U32 R55, RZ, RZ, UR5 ;  /* 0x00000005ff377e24 */ /* 0x000fe2000f8e00ff */
[----:B------:R-:W-:Y:S01]  /*08f0*/  CS2R R26, SRZ ;  /* 0x00000000001a7805 */ /* 0x000fe2000001ff00 */
[----:B------:R-:W-:Y:S01]  /*0900*/  @!P3 IMAD.SHL.U32 R20, R3, 0x4, RZ ;  /* 0x000000040314b824 */ /* 0x000fe200078e00ff */
[----:B------:R-:W-:Y:S01]  /*0910*/  CS2R R24, SRZ ;  /* 0x0000000000187805 */ /* 0x000fe2000001ff00 */
[----:B------:R-:W-:Y:S01]  /*0920*/  IMAD R55, R55, 0x70, RZ ;  /* 0x0000007037377824 */ /* 0x000fe200078e02ff */
[----:B------:R-:W-:-:S02]  /*0930*/  CS2R R30, SRZ ;  /* 0x00000000001e7805 */ /* 0x000fc4000001ff00 */
[----:B------:R-:W-:Y:S02]  /*0940*/  CS2R R28, SRZ ;  /* 0x00000000001c7805 */ /* 0x000fe4000001ff00 */
[----:B------:R-:W-:Y:S01]  /*0950*/  CS2R R34, SRZ ;  /* 0x0000000000227805 */ /* 0x000fe2000001ff00 */
[----:B------:R-:W-:Y:S01]  /*0960*/  @!P3 IMAD R21, R55, UR10, R20 ;  /* 0x0000000a3715bc24 */ /* 0x000fe2000f8e0214 */
[----:B-1----:R-:W-:Y:S01]  /*0970*/  ISETP.NE.U32.AND P2, PT, RZ, UR12, PT ;  /* 0x0000000cff007c0c */ /* 0x002fe2000bf45070 */
[----:B------:R-:W1:Y:S01]  /*0980*/  @P0 LDC.64 R18, c[0x0][0x418] ;  /* 0x00010600ff120b82 */ /* 0x000e620000000a00 */
[----:B------:R-:W-:Y:S01]  /*0990*/  CS2R R32, SRZ ;  /* 0x0000000000207805 */ /* 0x000fe2000001ff00 */
[----:B------:R-:W0:Y:S01]  /*09a0*/  LDCU.U8 UR4, c[0x0][0x404] ;  /* 0x00008080ff0477ac */ /* 0x000e220008000000 */
[----:B------:R-:W-:Y:S02]  /*09b0*/  ISETP.NE.AND.EX P2, PT, RZ, UR13, PT, P2 ;  /* 0x0000000dff007c0c */ /* 0x000fe4000bf45320 */
[----:B----4-:R-:W-:-:S02]  /*09c0*/  ISETP.NE.U32.AND P1, PT, RZ, UR6, PT ;  /* 0x00000006ff007c0c */ /* 0x010fc4000bf25070 */
[----:B------:R-:W-:Y:S01]  /*09d0*/  ISETP.GT.U32.OR P2, PT, R52, 0x1b, !P2 ;  /* 0x0000001b3400780c */ /* 0x000fe20005744470 */
[----:B---3--:R-:W-:Y:S01]  /*09e0*/  @!P3 IMAD.WIDE R8, R21, 0x4, R8 ;  /* 0x000000041508b825 */ /* 0x008fe200078e0208 */
[----:B------:R-:W-:Y:S02]  /*09f0*/  ISETP.NE.AND.EX P1, PT, RZ, UR7, PT, P1 ;  /* 0x00000007ff007c0c */ /* 0x000fe4000bf25310 */
[----:B------:R-:W-:Y:S02]  /*0a00*/  ISETP.NE.OR P4, PT, R0, RZ, P2 ;  /* 0x000000ff0000720c */ /* 0x000fe40001785670 */
[----:B------:R-:W-:Y:S01]  /*0a10*/  PLOP3.LUT P2, PT, PT, PT, UP0, 0x40, 0x4 ;  /* 0x000000000004781c */ /* 0x000fe20003f4e808 */
[----:B------:R-:W3:Y:S01]  /*0a20*/  @!P3 LDG.E.128 R24, desc[UR36][R8.64] ;  /* 0x000000240818b981 */ /* 0x000ee2000c1e1d00 */
[----:B------:R-:W-:Y:S01]  /*0a30*/  ISETP.GT.U32.OR P1, PT, R52, 0x1b, !P1 ;  /* 0x0000001b3400780c */ /* 0x000fe20004f24470 */
[----:B--2---:R-:W-:Y:S01]  /*0a40*/  IMAD R3, R22, 0x70, R17 ;  /* 0x0000007016037824 */ /* 0x004fe200078e0211 */
[----:B------:R-:W-:-:S07]  /*0a50*/  ISETP.GT.U32.OR P2, PT, R52, 0x1f, P2 ;  /* 0x0000001f3400780c */ /* 0x000fce0001744470 */
[----:B------:R-:W2:Y:S01]  /*0a60*/  @!P4 LDC.64 R12, c[0x0][0x3a0] ;  /* 0x0000e800ff0ccb82 */ /* 0x000ea20000000a00 */
[----:B-1----:R-:W-:-:S05]  /*0a70*/  @P0 IMAD.WIDE.U32 R18, R23, 0x4, R18 ;  /* 0x0000000417120825 */ /* 0x002fca00078e0012 */
[----:B-----5:R-:W-:Y:S01]  /*0a80*/  @!P2 IMAD R20, R2, UR9, RZ ;  /* 0x000000090214ac24 */ /* 0x020fe2000f8e02ff */
[----:B------:R-:W4:Y:S01]  /*0a90*/  @P0 LDG.E R18, desc[UR36][R18.64] ;  /* 0x0000002412120981 */ /* 0x000f22000c1e1900 */
[----:B0-----:R-:W0:Y:S02]  /*0aa0*/  @!P1 LDC.64 R10, c[0x0][0x390] ;  /* 0x0000e400ff0a9b82 */ /* 0x001e240000000a00 */
[----:B------:R-:W-:-:S06]  /*0ab0*/  @!P2 IMAD R21, R20, 0x70, R3 ;  /* 0x000000701415a824 */ /* 0x000fcc00078e0203 */
[----:B------:R-:W1:Y:S01]  /*0ac0*/  @!P2 LDC.64 R14, c[0x0][0x450] ;  /* 0x00011400ff0eab82 */ /* 0x000e620000000a00 */
[----:B--2---:R-:W-:-:S05]  /*0ad0*/  @!P4 IMAD.WIDE.U32 R12, R3, 0x4, R12 ;  /* 0x00000004030cc825 */ /* 0x004fca00078e000c */
[----:B------:R-:W3:Y:S01]  /*0ae0*/  @!P4 LDG.E.128 R28, desc[UR36][R12.64] ;  /* 0x000000240c1cc981 */ /* 0x000ee2000c1e1d00 */
[----:B0-----:R-:W-:-:S05]  /*0af0*/  @!P1 IMAD.WIDE.U32 R10, R3, 0x4, R10 ;  /* 0x00000004030a9825 */ /* 0x001fca00078e000a */
[----:B------:R0:W2:Y:S01]  /*0b00*/  @!P1 LDG.E.128 R32, desc[UR36][R10.64] ;  /* 0x000000240a209981 */ /* 0x0000a2000c1e1d00 */
[----:B-1----:R-:W-:-:S05]  /*0b10*/  @!P2 IMAD.WIDE R14, R21, 0x4, R14 ;  /* 0x00000004150ea825 */ /* 0x002fca00078e020e */
[----:B------:R-:W2:Y:S01]  /*0b20*/  @!P2 LDG.E.128 R20, desc[UR36][R14.64] ;  /* 0x000000240e14a981 */ /* 0x000ea2000c1e1d00 */
[----:B0-----:R-:W0:Y:S01]  /*0b30*/  LDC R10, c[0x0][0x400] ;  /* 0x00010000ff0a7b82 */ /* 0x001e220000000800 */
[----:B------:R-:W-:Y:S02]  /*0b40*/  ISETP.NE.AND P1, PT, RZ, UR4, PT ;  /* 0x00000004ff007c0c */ /* 0x000fe4000bf25270 */
[----:B------:R-:W-:Y:S01]  /*0b50*/  ISETP.NE.AND P3, PT, R0, RZ, PT ;  /* 0x000000ff0000720c */ /* 0x000fe20003f65270 */
[----:B------:R-:W-:Y:S01]  /*0b60*/  IMAD.MOV R3, RZ, RZ, -R37 ;  /* 0x000000ffff037224 */ /* 0x000fe200078e0a25 */
[----:B------:R-:W-:-:S04]  /*0b70*/  UMOV UR38, URZ ;  /* 0x000000ff00267c82 */ /* 0x000fc80008000000 */
[----:B------:R-:W-:Y:S01]  /*0b80*/  VIADDMNMX R3, R3, UR42, RZ, !PT ;  /* 0x0000002a03037c46 */ /* 0x000fe2000f8001ff */
[----:B------:R-:W-:Y:S01]  /*0b90*/  BSSY.RECONVERGENT B6, `(.L_x_1378) ;  /* 0x0000121000067945 */ /* 0x000fe20003800200 */
[----:B0-----:R-:W-:Y:S02]  /*0ba0*/  ISETP.LT.OR P1, PT, R10, 0x1, P1 ;  /* 0x000000010a00780c */ /* 0x001fe40000f21670 */
[----:B------:R-:W-:Y:S02]  /*0bb0*/  R2UR UR45, R3 ;  /* 0x00000000032d72ca */ /* 0x000fe400000e0000 */
[----:B------:R-:W-:Y:S02]  /*0bc0*/  SHF.R.S32.HI R57, RZ, 0x1f, R56 ;  /* 0x0000001fff397819 */ /* 0x000fe40000011438 */
[----:B----4-:R-:W-:Y:S01]  /*0bd0*/  @P0 R2UR UR38, R18 ;  /* 0x00000000122602ca */ /* 0x010fe200000e0000 */
[----:B---3--:R-:W-:Y:S01]  /*0be0*/  @!P3 FADD.FTZ R24, R24, R28 ;  /* 0x0000001c1818b221 */ /* 0x008fe20000010000 */
[----:B------:R-:W-:Y:S01]  /*0bf0*/  @!P3 FADD.FTZ R25, R25, R29 ;  /* 0x0000001d1919b221 */ /* 0x000fe20000010000 */
[----:B------:R-:W-:Y:S01]  /*0c00*/  @!P3 FADD.FTZ R26, R26, R30 ;  /* 0x0000001e1a1ab221 */ /* 0x000fe20000010000 */
[----:B------:R-:W-:Y:S01]  /*0c10*/  @!P3 FADD.FTZ R27, R27, R31 ;  /* 0x0000001f1b1bb221 */ /* 0x000fe20000010000 */
[----:B--2---:R-:W-:Y:S01]  /*0c20*/  FADD.FTZ R32, R32, R4 ;  /* 0x0000000420207221 */ /* 0x004fe20000010000 */
[----:B------:R-:W-:Y:S01]  /*0c30*/  FADD.FTZ R33, R33, R5 ;  /* 0x0000000521217221 */ /* 0x000fe20000010000 */
[----:B------:R-:W-:Y:S01]  /*0c40*/  FADD.FTZ R34, R34, R6 ;  /* 0x0000000622227221 */ /* 0x000fe20000010000 */
[----:B------:R-:W-:Y:S01]  /*0c50*/  FADD.FTZ R35, R35, R7 ;  /* 0x0000000723237221 */ /* 0x000fe20000010000 */
[----:B------:R-:W-:Y:S01]  /*0c60*/  @!P2 FMUL.FTZ R24, R24, R20 ;  /* 0x000000141818a220 */ /* 0x000fe20000410000 */
[----:B------:R-:W-:Y:S01]  /*0c70*/  @!P2 FMUL.FTZ R25, R25, R21 ;  /* 0x000000151919a220 */ /* 0x000fe20000410000 */
[----:B------:R-:W-:Y:S01]  /*0c80*/  @!P2 FMUL.FTZ R26, R26, R22 ;  /* 0x000000161a1aa220 */ /* 0x000fe20000410000 */
[----:B------:R-:W-:Y:S01]  /*0c90*/  @!P2 FMUL.FTZ R27, R27, R23 ;  /* 0x000000171b1ba220 */ /* 0x000fe20000410000 */
[----:B------:R-:W-:Y:S06]  /*0ca0*/  @P1 BRA `(.L_x_1379) ;  /* 0x00000004002c1947 */ /* 0x000fec0003800000 */
[----:B------:R-:W-:Y:S05]  /*0cb0*/  @P3 BRA `(.L_x_1380) ;  /* 0x0000000000a83947 */ /* 0x000fea0003800000 */
[----:B------:R-:W-:-:S13]  /*0cc0*/  ISETP.GE.AND P0, PT, R17, R10, PT ;  /* 0x0000000a1100720c */ /* 0x000fda0003f06270 */
[----:B------:R-:W-:Y:S05]  /*0cd0*/  @P0 BRA `(.L_x_1381) ;  /* 0x0000001000300947 */ /* 0x000fea0003800000 */
[----:B------:R-:W-:Y:S01]  /*0ce0*/  I2FP.F32.U32 R4, R10 ;  /* 0x0000000a00047245 */ /* 0x000fe20000201000 */
[----:B------:R-:W-:Y:S02]  /*0cf0*/  VIADD R3, R17, 0x2 ;  /* 0x0000000211037836 */ /* 0x000fe40000000000 */
[----:B------:R-:W-:-:S03]  /*0d00*/  VIADD R0, R0, -UR38 ;  /* 0x8000002600007c36 */ /* 0x000fc60008000000 */
        /* <DEDUP_REMOVED lines=18> */
[-C--:B------:R-:W-:Y:S01]  /*0e30*/  FMUL.FTZ R9, R27, R6.reuse ;  /* 0x000000061b097220 */ /* 0x080fe20000410000 */
[-C--:B------:R-:W-:Y:S01]  /*0e40*/  FMUL.FTZ R10, R34, R6.reuse ;  /* 0x00000006220a7220 */ /* 0x080fe20000410000 */
[----:B------:R-:W-:-:S04]  /*0e50*/  FMUL.FTZ R12, R26, R6 ;  /* 0x000000061a0c7220 */ /* 0x000fc80000410000 */
[----:B------:R-:W0:Y:S01]  /*0e60*/  MUFU.COS R0, R11 ;  /* 0x0000000b00007308 */ /* 0x000e220000000000 */
[-C--:B-1----:R-:W-:Y:S01]  /*0e70*/  FMUL.FTZ R3, R33, R4.reuse ;  /* 0x0000000421037220 */ /* 0x082fe20000410000 */
[-C--:B------:R-:W-:Y:S01]  /*0e80*/  FMUL.FTZ R6, R32, R4.reuse ;  /* 0x0000000420067220 */ /* 0x080fe20000410000 */
[-C--:B--2---:R-:W-:Y:S01]  /*0e90*/  FFMA.FTZ R8, R34, R7.reuse, -R5 ;  /* 0x0000000722087223 */ /* 0x084fe20000010805 */
[-C--:B------:R-:W-:Y:S01]  /*0ea0*/  FMUL.FTZ R5, R25, R4.reuse ;  /* 0x0000000419057220 */ /* 0x080fe20000410000 */
[----:B------:R-:W-:Y:S01]  /*0eb0*/  FMUL.FTZ R4, R24, R4 ;  /* 0x0000000418047220 */ /* 0x000fe20000410000 */
[-C--:B------:R-:W-:Y:S01]  /*0ec0*/  FFMA.FTZ R26, R26, R7.reuse, -R9 ;  /* 0x000000071a1a7223 */ /* 0x080fe20000010809 */
[-C--:B------:R-:W-:Y:S01]  /*0ed0*/  FFMA.FTZ R35, R35, R7.reuse, R10 ;  /* 0x0000000723237223 */ /* 0x080fe2000001000a */
[----:B------:R-:W-:Y:S01]  /*0ee0*/  FFMA.FTZ R27, R27, R7, R12 ;  /* 0x000000071b1b7223 */ /* 0x000fe2000001000c */
[----:B------:R-:W-:Y:S02]  /*0ef0*/  IMAD.MOV.U32 R34, RZ, RZ, R8 ;  /* 0x000000ffff227224 */ /* 0x000fe400078e0008 */
[-C--:B0-----:R-:W-:Y:S01]  /*0f00*/  FFMA.FTZ R3, R32, R0.reuse, -R3 ;  /* 0x0000000020037223 */ /* 0x081fe20000010803 */
[-C--:B------:R-:W-:Y:S01]  /*0f10*/  FFMA.FTZ R24, R24, R0.reuse, -R5 ;  /* 0x0000000018187223 */ /* 0x080fe20000010805 */
[-C--:B------:R-:W-:Y:S01]  /*0f20*/  FFMA.FTZ R33, R33, R0.reuse, R6 ;  /* 0x0000000021217223 */ /* 0x080fe20000010006 */
[----:B------:R-:W-:Y:S01]  /*0f30*/  FFMA.FTZ R25, R25, R0, R4 ;  /* 0x0000000019197223 */ /* 0x000fe20000010004 */
[----:B------:R-:W-:Y:S01]  /*0f40*/  IMAD.MOV.U32 R32, RZ, RZ, R3 ;  /* 0x000000ffff207224 */ /* 0x000fe200078e0003 */
[----:B------:R-:W-:Y:S06]  /*0f50*/  BRA `(.L_x_1381) ;  /* 0x0000000c00907947 */ /* 0x000fec0003800000 */
.L_x_1380:
        /* <DEDUP_REMOVED lines=11> */
[----:B------:R-:W-:Y:S02]  /*1010*/  FMUL.FTZ R3, R3, R10 ;  /* 0x0000000a03037220 */ /* 0x000fe40000410000 */
[----:B------:R-:W0:Y:S02]  /*1020*/  MUFU.EX2 R5, -R4 ;  /* 0x8000000400057308 */ /* 0x000e240000000800 */
[----:B------:R-:W-:-:S06]  /*1030*/  FMUL.FTZ R3, R3, 13.28771209716796875 ;  /* 0x41549a7803037820 */ /* 0x000fcc0000410000 */
        /* <DEDUP_REMOVED lines=18> */
.L_x_1379:
        /* <DEDUP_REMOVED lines=13> */
[----:B0-----:R-:W-:Y:S02]  /*1230*/  IMAD.MOV.U32 R4, RZ, RZ, RZ ;  /* 0x000000ffff047224 */ /* 0x001fe400078e00ff */
        /* <DEDUP_REMOVED lines=13> */
[----:B------:R-:W-:Y:S01]  /*1310*/  @P0 VIADD R19, R19, 0x1 ;  /* 0x0000000113130836 */ /* 0x000fe20000000000 */
[----:B------:R-:W-:-:S05]  /*1320*/  ISETP.GE.AND P0, PT, R17, R10, PT ;  /* 0x0000000a1100720c */ /* 0x000fca0003f06270 */
        /* <DEDUP_REMOVED lines=10> */
[----:B------:R-:W-:Y:S02]  /*13d0*/  IMAD.MOV.U32 R8, RZ, RZ, 0x53f ;  /* 0x0000053fff087424 */ /* 0x000fe400078e00ff */
[----:B------:R1:W2:Y:S01]  /*13e0*/  LDC.64 R14, c[0x4][R0] ;  /* 0x01000000000e7b82 */ /* 0x0002a20000000a00 */
[----:B------:R-:W3:Y:S01]  /*13f0*/  LDCU.64 UR6, c[0x4][0xd0] ;  /* 0x01001a00ff0677ac */ /* 0x000ee20008000a00 */
[----:B------:R-:W-:Y:S02]  /*1400*/  IMAD.MOV.U32 R12, RZ, RZ, 0x1 ;  /* 0x00000001ff0c7424 */ /* 0x000fe400078e00ff */
[----:B------:R-:W-:Y:S01]  /*1410*/  IMAD.MOV.U32 R13, RZ, RZ, RZ ;  /* 0x000000ffff0d7224 */ /* 0x000fe200078e00ff */
[----:B------:R-:W4:Y:S01]  /*1420*/  LDCU.64 UR8, c[0x4][0x80] ;  /* 0x01001000ff0877ac */ /* 0x000f220008000a00 */
[----:B0-----:R-:W-:-:S02]  /*1430*/  IMAD.U32 R4, RZ, RZ, UR4 ;  /* 0x00000004ff047e24 */ /* 0x001fc4000f8e00ff */
[----:B------:R-:W-:Y:S02]  /*1440*/  IMAD.U32 R5, RZ, RZ, UR5 ;  /* 0x00000005ff057e24 */ /* 0x000fe4000f8e00ff */
[----:B---3--:R-:W-:Y:S02]  /*1450*/  IMAD.U32 R6, RZ, RZ, UR6 ;  /* 0x00000006ff067e24 */ /* 0x008fe4000f8e00ff */
[----:B------:R-:W-:Y:S02]  /*1460*/  IMAD.U32 R7, RZ, RZ, UR7 ;  /* 0x00000007ff077e24 */ /* 0x000fe4000f8e00ff */
[----:B----4-:R-:W-:Y:S02]  /*1470*/  IMAD.U32 R10, RZ, RZ, UR8 ;  /* 0x00000008ff0a7e24 */ /* 0x010fe4000f8e00ff */
[----:B-1----:R-:W-:-:S07]  /*1480*/  IMAD.U32 R11, RZ, RZ, UR9 ;  /* 0x00000009ff0b7e24 */ /* 0x002fce000f8e00ff */
[----:B------:R-:W-:-:S07]  /*1490*/  LEPC R20, `(.L_x_1382) ;  /* 0x000000001014794e */ /* 0x000fce0000000000 */
[----:B--2---:R-:W-:Y:S05]  /*14a0*/  CALL.ABS.NOINC R14 ;  /* 0x000000000e007343 */ /* 0x004fea0003c00000 */
.L_x_1382:
        /* <DEDUP_REMOVED lines=15> */
.L_x_1383:
        /* <DEDUP_REMOVED lines=60> */
[----:B------:R-:W-:Y:S01]  /*1960*/  FFMA.FTZ R27, R27, R8, R14 ;  /* 0x000000081b1b7223 */ /* 0x000fe2000001000e */
[----:B------:R-:W-:Y:S02]  /*1970*/  IMAD.MOV.U32 R34, RZ, RZ, R10 ;  /* 0x000000ffff227224 */ /* 0x000fe400078e000a */
        /* <DEDUP_REMOVED lines=9> */
.L_x_1389:
[----:B------:R-:W-:Y:S05]  /*1a10*/  BSYNC.RECONVERGENT B2 ;  /* 0x0000000000027941 */ /* 0x000fea0003800200 */
.L_x_1388:
[----:B-1----:R0:W-:Y:S04]  /*1a20*/  STS [R23], R24 ;  /* 0x0000001817007388 */ /* 0x0021e80000000800 */
[----:B--2---:R0:W-:Y:S04]  /*1a30*/  STS [R23+0x4], R26 ;  /* 0x0000041a17007388 */ /* 0x0041e80000000800 */
[----:B---3--:R0:W-:Y:S04]  /*1a40*/  STS [R36], R25 ;  /* 0x0000001924007388 */ /* 0x0081e80000000800 */
[----:B----4-:R0:W-:Y:S01]  /*1a50*/  STS [R36+0x4], R27 ;  /* 0x0000041b24007388 */ /* 0x0101e20000000800 */
[----:B------:R-:W-:Y:S05]  /*1a60*/  BRA `(.L_x_1390) ;  /* 0x0000000000847947 */ /* 0x000fea0003800000 */
.L_x_1387:
        /* <DEDUP_REMOVED lines=33> */
.L_x_1390:
[----:B------:R-:W-:Y:S05]  /*1c80*/  BSYNC.RECONVERGENT B1 ;  /* 0x0000000000017941 */ /* 0x000fea0003800200 */
.L_x_1386:
[----:B------:R1:W-:Y:S04]  /*1c90*/  STS [R21], R32 ;  /* 0x0000002015007388 */ /* 0x0003e80000000800 */
[----:B------:R1:W-:Y:S04]  /*1ca0*/  STS [R21+0x4], R34 ;  /* 0x0000042215007388 */ /* 0x0003e80000000800 */
[----:B------:R1:W-:Y:S04]  /*1cb0*/  STS [R20], R33 ;  /* 0x0000002114007388 */ /* 0x0003e80000000800 */
[----:B------:R1:W-:Y:S02]  /*1cc0*/  STS [R20+0x4], R35 ;  /* 0x0000042314007388 */ /* 0x0003e40000000800 */
.L_x_1385:
[----:B------:R-:W-:Y:S05]  /*1cd0*/  BSYNC.RECONVERGENT B0 ;  /* 0x0000000000007941 */ /* 0x000fea0003800200 */
.L_x_1384:
        /* <DEDUP_REMOVED lines=10> */
.L_x_1392:
[----:B------:R-:W-:Y:S05]  /*1d80*/  BSYNC.RECONVERGENT B0 ;  /* 0x0000000000007941 */ /* 0x000fea0003800200 */
.L_x_1391:
[----:B------:R-:W-:Y:S06]  /*1d90*/  BAR.SYNC.DEFER_BLOCKING 0x0 ;  /* 0x0000000000007b1d */ /* 0x000fec0000010000 */
.L_x_1381:
[----:B------:R-:W-:Y:S05]  /*1da0*/  BSYNC.RECONVERGENT B6 ;  /* 0x0000000000067941 */ /* 0x000fea0003800200 */
.L_x_1378:
[----:B------:R-:W5:Y:S01]  /*1db0*/  S2UR UR10, SR_CgaCtaId ;  /* 0x00000000000a79c3 */ /* 0x000f620000008800 */
[----:B------:R-:W-:Y:S01]  /*1dc0*/  ISETP.GT.U32.AND P0, PT, R52, 0x1f, PT ;  /* 0x0000001f3400780c */ /* 0x000fe20003f04070 */
[----:B------:R-:W-:Y:S01]  /*1dd0*/  UMOV UR9, 0x400 ;  /* 0x0000040000097882 */ /* 0x000fe20000000000 */
[----:B------:R-:W-:Y:S01]  /*1de0*/  UIADD3 UR4, UPT, UPT, UR42, -UR45, URZ ;  /* 0x8000002d2a047290 */ /* 0x000fe2000fffe0ff */
[----:B------:R-:W-:Y:S01]  /*1df0*/  IMAD.MOV.U32 R87, RZ, RZ, -0x800001 ;  /* 0xff7fffffff577424 */ /* 0x000fe200078e00ff */
[----:B------:R-:W-:-:S04]  /*1e00*/  UIADD3 UR5, UPT, UPT, UR9, 0x410, URZ ;  /* 0x0000041009057890 */ /* 0x000fc8000fffe0ff */
[----:B-----5:R-:W-:-:S04]  /*1e10*/  ULEA UR5, UR10, UR5, 0x18 ;  /* 0x000000050a057291 */ /* 0x020fc8000f8ec0ff */
[----:B------:R-:W-:Y:S01]  /*1e20*/  ULEA UR4, UR4, UR5, 0x2 ;  /* 0x0000000504047291 */ /* 0x000fe2000f8e10ff */
[----:B------:R-:W-:Y:S11]  /*1e30*/  @P0 BRA `(.L_x_1393) ;  /* 0x0000000000d40947 */ /* 0x000ff60003800000 */
[----:B------:R-:W5:Y:S01]  /*1e40*/  LDCU UR6, c[0x0][0x40c] ;  /* 0x00008180ff0677ac */ /* 0x000f620008000800 */
[----:B--2-4-:R-:W-:Y:S01]  /*1e50*/  FMUL.FTZ R6, R32, R24 ;  /* 0x0000001820067220 */ /* 0x014fe20000410000 */
[----:B-----5:R-:W-:Y:S02]  /*1e60*/  UISETP.NE.AND UP0, UPT, UR6, URZ, UPT ;  /* 0x000000ff0600728c */ /* 0x020fe4000bf05270 */
[----:B------:R-:W-:-:S04]  /*1e70*/  UIADD3 UR6, UPT, UPT, UR9, 0x10, URZ ;  /* 0x0000001009067890 */ /* 0x000fc8000fffe0ff */
[----:B------:R-:W-:Y:S01]  /*1e80*/  PLOP3.LUT P1, PT, PT, PT, UP0, 0x80, 0x8 ;  /* 0x000000000008781c */ /* 0x000fe20003f2f008 */
[----:B------:R-:W-:-:S03]  /*1e90*/  ULEA UR6, UR10, UR6, 0x18 ;  /* 0x000000060a067291 */ /* 0x000fc6000f8ec0ff */
[----:B------:R-:W-:Y:S01]  /*1ea0*/  ISETP.GT.U32.OR P0, PT, R52, 0x1b, P1 ;  /* 0x0000001b3400780c */ /* 0x000fe20000f04470 */
[----:B------:R-:W-:-:S04]  /*1eb0*/  @!UP0 UIADD3 UR7, UPT, UPT, UR9, 0x210, URZ ;  /* 0x0000021009078890 */ /* 0x000fc8000fffe0ff */
[----:B------:R-:W-:-:S06]  /*1ec0*/  @!UP0 ULEA UR7, UR10, UR7, 0x18 ;  /* 0x000000070a078291 */ /* 0x000fcc000f8ec0ff */
[C---:B---3--:R-:W-:Y:S02]  /*1ed0*/  @!P1 LEA R3, R52.reuse, UR7, 0x4 ;  /* 0x0000000734039c11 */ /* 0x048fe4000f8e20ff */
[----:B------:R-:W2:Y:S08]  /*1ee0*/  @!P0 LDC R7, c[0x0][0x3f4] ;  /* 0x0000fd00ff078b82 */ /* 0x000eb00000000800 */
[----:B-1----:R-:W1:Y:S01]  /*1ef0*/  @!P0 LDC.64 R4, c[0x0][0x3b8] ;  /* 0x0000ee00ff048b82 */ /* 0x002e620000000a00 */
[----:B--2---:R-:W-:-:S04]  /*1f00*/  @!P0 IMAD R0, R52, R7, UR39 ;  /* 0x0000002734008e24 */ /* 0x004fc8000f8e0207 */
[----:B------:R-:W-:-:S04]  /*1f10*/  @!P0 IMAD.SHL.U32 R0, R0, 0x4, RZ ;  /* 0x0000000400008824 */ /* 0x000fc800078e00ff */
[----:B------:R-:W-:Y:S01]  /*1f20*/  @!P0 IMAD R7, R55, R7, R0 ;  /* 0x0000000737078224 */ /* 0x000fe200078e0200 */
[----:B------:R-:W-:Y:S01]  /*1f30*/  LEA R0, R52, UR6, 0x4 ;  /* 0x0000000634007c11 */ /* 0x000fe2000f8e20ff */
[----:B------:R-:W-:Y:S02]  /*1f40*/  UMOV UR6, 0xffffffff ;  /* 0xffffffff00067882 */ /* 0x000fe40000000000 */
        /* <DEDUP_REMOVED lines=17> */
.L_x_1779:
[----:B------:R-:W-:Y:S01]  /*2060*/  ISETP.NE.AND P0, PT, R52, RZ, PT ;  /* 0x000000ff3400720c */ /* 0x000fe20003f05270 */
[----:B--2---:R-:W-:-:S12]  /*2070*/  FADD.FTZ R14, R5, R14 ;  /* 0x0000000e050e7221 */ /* 0x004fd80000010000 */
[----:B------:R-:W-:Y:S05]  /*2080*/  @P0 BRA `(.L_x_1393) ;  /* 0x0000000000400947 */ /* 0x000fea0003800000 */
[----:B------:R-:W2:Y:S01]  /*2090*/  LDCU.64 UR12, c[0x0][0x438] ;  /* 0x00008700ff0c77ac */ /* 0x000ea20008000a00 */
[----:B------:R-:W3:Y:S01]  /*20a0*/  LDCU UR6, c[0x0][0x410] ;  /* 0x00008200ff0677ac */ /* 0x000ee20008000800 */
[----:B--2---:R-:W-:-:S04]  /*20b0*/  UISETP.NE.U32.AND UP0, UPT, UR12, URZ, UPT ;  /* 0x000000ff0c00728c */ /* 0x004fc8000bf05070 */
[----:B------:R-:W-:Y:S01]  /*20c0*/  UISETP.NE.AND.EX UP0, UPT, UR13, URZ, UPT, UP0 ;  /* 0x000000ff0d00728c */ /* 0x000fe2000bf05300 */
[----:B---3--:R-:W-:-:S08]  /*20d0*/  FMUL.FTZ R87, R14, UR6 ;  /* 0x000000060e577c20 */ /* 0x008fd00008410000 */
[----:B------:R-:W-:Y:S05]  /*20e0*/  BRA.U !UP0, `(.L_x_1395) ;  /* 0x0000000108247547 */ /* 0x000fea000b800000 */
[----:B------:R-:W2:Y:S01]  /*20f0*/  LDCU UR8, c[0x0][0x440] ;  /* 0x00008800ff0877ac */ /* 0x000ea20008000800 */
[----:B-1----:R-:W1:Y:S01]  /*2100*/  LDC.64 R4, c[0x0][0x438] ;  /* 0x00010e00ff047b82 */ /* 0x002e620000000a00 */
[----:B------:R-:W-:-:S04]  /*2110*/  UIADD3 UR6, UPT, UPT, UR43, -UR38, URZ ;  /* 0x800000262b067290 */ /* 0x000fc8000fffe0ff */
[----:B--2---:R-:W-:-:S04]  /*2120*/  UIMAD UR7, UR44, UR8, UR6 ;  /* 0x000000082c0772a4 */ /* 0x004fc8000f8e0206 */
[----:B------:R-:W-:-:S06]  /*2130*/  UIMAD UR7, UR7, UR8, UR6 ;  /* 0x00000008070772a4 */ /* 0x000fcc000f8e0206 */
[----:B------:R-:W-:-:S04]  /*2140*/  IMAD.U32 R3, RZ, RZ, UR7 ;  /* 0x00000007ff037e24 */ /* 0x000fc8000f8e00ff */
[----:B-1----:R-:W-:-:S06]  /*2150*/  IMAD.WIDE R4, R3, 0x4, R4 ;  /* 0x0000000403047825 */ /* 0x002fcc00078e0204 */
[----:B------:R-:W2:Y:S02]  /*2160*/  LDG.E R4, desc[UR36][R4.64] ;  /* 0x0000002404047981 */ /* 0x000ea4000c1e1900 */
[----:B--2---:R-:W-:-:S07]  /*2170*/  FADD.FTZ R87, R87, R4 ;  /* 0x0000000457577221 */ /* 0x004fce0000010000 */
.L_x_1395:
[----:B------:R2:W-:Y:S02]  /*2180*/  STS [UR4+-0x4], R87 ;  /* 0xfffffc57ff007988 */ /* 0x0005e40008000804 */
.L_x_1393:
[----:B------:R-:W-:Y:S05]  /*2190*/  WARPSYNC.ALL ;  /* 0x0000000000007948 */ /* 0x000fea0003800000 */
[----:B------:R-:W-:Y:S01]  /*21a0*/  BAR.SYNC.DEFER_BLOCKING 0x0 ;  /* 0x0000000000007b1d */ /* 0x000fe20000010000 */
[----:B------:R-:W-:Y:S01]  /*21b0*/  UIADD3 UR6, UPT, UPT, UR9, 0x10, URZ ;  /* 0x0000001009067890 */ /* 0x000fe2000fffe0ff */
[----:B------:R-:W-:Y:S02]  /*21c0*/  LOP3.LUT R12, R17, 0xc, RZ, 0xc0, !PT ;  /* 0x0000000c110c7812 */ /* 0x000fe400078ec0ff */
[----:B------:R-:W-:Y:S01]  /*21d0*/  LOP3.LUT R11, R52, 0x3, RZ, 0xc0, !PT ;  /* 0x00000003340b7812 */ /* 0x000fe200078ec0ff */
[----:B------:R-:W-:Y:S01]  /*21e0*/  ULEA UR6, UR10, UR6, 0x18 ;  /* 0x000000060a067291 */ /* 0x000fe2000f8ec0ff */
[----:B------:R-:W5:Y:S08]  /*21f0*/  LDCU UR7, c[0x0][0x40c] ;  /* 0x00008180ff0777ac */ /* 0x000f700008000800 */
[----:B------:R0:W0:Y:S01]  /*2200*/  LDS R86, [R12+UR6] ;  /* 0x000000060c567984 */ /* 0x0000220008000800 */
[----:B-----5:R-:W-:-:S03]  /*2210*/  UISETP.NE.AND UP0, UPT, UR7, URZ, UPT ;  /* 0x000000ff0700728c */ /* 0x020fc6000bf05270 */
        /* <DEDUP_REMOVED lines=21> */
[----:B-1----:R3:W1:Y:S04]  /*2370*/  LDS R4, [R12+UR6+0x160] ;  /* 0x000160060c047984 */ /* 0x0026680008000800 */
        /* <DEDUP_REMOVED lines=9> */
[----:B------:R-:W-:Y:S05]  /*2410*/  BRA.U UP0, `(.L_x_1396) ;  /* 0x00000001008c7547 */ /* 0x000fea000b800000 */
[----:B------:R-:W-:-:S04]  /*2420*/  UIADD3 UR9, UPT, UPT, UR9, 0x210, URZ ;  /* 0x0000021009097890 */ /* 0x000fc8000fffe0ff */
[----:B------:R-:W-:-:S06]  /*2430*/  ULEA UR9, UR10, UR9, 0x18 ;  /* 0x000000090a097291 */ /* 0x000fcc000f8ec0ff */
[----:B0--3--:R-:W-:-:S05]  /*2440*/  LEA R12, R11, UR9, 0x2 ;  /* 0x000000090b0c7c11 */ /* 0x009fca000f8e10ff */
[----:B------:R0:W3:Y:S04]  /*2450*/  LDS R20, [R12] ;  /* 0x000000000c147984 */ /* 0x0000e80000000800 */
[----:B------:R0:W0:Y:S04]  /*2460*/  LDS R21, [R12+0x10] ;  /* 0x000010000c157984 */ /* 0x0000280000000800 */
[----:B------:R0:W0:Y:S04]  /*2470*/  LDS R22, [R12+0x20] ;  /* 0x000020000c167984 */ /* 0x0000280000000800 */
[----:B------:R0:W0:Y:S04]  /*2480*/  LDS R23, [R12+0x30] ;  /* 0x000030000c177984 */ /* 0x0000280000000800 */
[----:B--2---:R2:W0:Y:S04]  /*2490*/  LDS R24, [R12+0x40] ;  /* 0x000040000c187984 */ /* 0x0044280000000800 */
[----:B------:R2:W0:Y:S04]  /*24a0*/  LDS R25, [R12+0x50] ;  /* 0x000050000c197984 */ /* 0x0004280000000800 */
[----:B------:R2:W0:Y:S04]  /*24b0*/  LDS R26, [R12+0x60] ;  /* 0x000060000c1a7984 */ /* 0x0004280000000800 */
[----:B------:R2:W0:Y:S04]  /*24c0*/  LDS R27, [R12+0x70] ;  /* 0x000070000c1b7984 */ /* 0x0004280000000800 */
[----:B------:R2:W0:Y:S04]  /*24d0*/  LDS R28, [R12+0x80] ;  /* 0x000080000c1c7984 */ /* 0x0004280000000800 */
[----:B------:R2:W0:Y:S04]  /*24e0*/  LDS R29, [R12+0x90] ;  /* 0x000090000c1d7984 */ /* 0x0004280000000800 */
[----:B------:R2:W0:Y:S04]  /*24f0*/  LDS R30, [R12+0xa0] ;  /* 0x0000a0000c1e7984 */ /* 0x0004280000000800 */
[----:B------:R2:W0:Y:S04]  /*2500*/  LDS R31, [R12+0xb0] ;  /* 0x0000b0000c1f7984 */ /* 0x0004280000000800 */
[----:B----4-:R2:W4:Y:S04]  /*2510*/  LDS R32, [R12+0xc0] ;  /* 0x0000c0000c207984 */ /* 0x0105280000000800 */
        /* <DEDUP_REMOVED lines=18> */
[----:B---34-:R2:W0:Y:S02]  /*2640*/  LDS R51, [R12+0x1f0] ;  /* 0x0001f0000c337984 */ /* 0x0184240000000800 */
.L_x_1396:
[----:B------:R-:W-:Y:S01]  /*2650*/  UIADD3 UR14, UPT, UPT, UR43, 0x7, -UR45 ;  /* 0x000000072b0e7890 */ /* 0x000fe2000fffe82d */
[----:B------:R-:W-:Y:S01]  /*2660*/  SHF.R.U32.HI R59, RZ, 0x2, R52 ;  /* 0x00000002ff3b7819 */ /* 0x000fe20000011634 */
[----:B------:R-:W5:Y:S01]  /*2670*/  LDCU.64 UR6, c[0x0][0x3f0] ;  /* 0x00007e00ff0677ac */ /* 0x000f620008000a00 */
[----:B------:R-:W-:Y:S03]  /*2680*/  BSSY B1, `(.L_x_1397) ;  /* 0x0000c63000017945 */ /* 0x000fe60003800000 */
[----:B0-23--:R-:W-:Y:S01]  /*2690*/  IMAD.U32 R12, RZ, RZ, UR14 ;  /* 0x0000000eff0c7e24 */ /* 0x00dfe2000f8e00ff */
[----:B------:R-:W0:Y:S04]  /*26a0*/  LDCU UR16, c[0x0][0x40c] ;  /* 0x00008180ff1077ac */ /* 0x000e280008000800 */
[----:B------:R-:W-:Y:S01]  /*26b0*/  SHF.R.S32.HI R12, RZ, 0x1f, R12 ;  /* 0x0000001fff0c7819 */ /* 0x000fe2000001140c */
[----:B------:R-:W2:Y:S03]  /*26c0*/  LDCU UR17, c[0x0][0x3f4] ;  /* 0x00007e80ff1177ac */ /* 0x000ea60008000800 */
[----:B------:R-:W-:Y:S01]  /*26d0*/  LEA.HI R12, R12, UR14, RZ, 0x3 ;  /* 0x0000000e0c0c7c11 */ /* 0x000fe2000f8f18ff */
[----:B------:R-:W3:Y:S03]  /*26e0*/  LDCU UR18, c[0x0][0x410] ;  /* 0x00008200ff1277ac */ /* 0x000ee60008000800 */
[----:B------:R-:W-:Y:S01]  /*26f0*/  LOP3.LUT R58, R12, 0xfffffff8, RZ, 0xc0, !PT ;  /* 0xfffffff80c3a7812 */ /* 0x000fe200078ec0ff */
[----:B-----5:R-:W-:Y:S01]  /*2700*/  UIMAD UR6, UR40, UR6, UR44 ;  /* 0x00000006280672a4 */ /* 0x020fe2000f8e022c */
[----:B------:R-:W-:Y:S01]  /*2710*/  IMAD.U32 R52, RZ, RZ, UR7 ;  /* 0x00000007ff347e24 */ /* 0x000fe2000f8e00ff */
[----:B------:R-:W0:Y:S01]  /*2720*/  LDCU.64 UR8, c[0x0][0x3c8] ;  /* 0x00007900ff0877ac */ /* 0x000e220008000a00 */
[----:B------:R-:W-:Y:S01]  /*2730*/  ISETP.GE.AND P0, PT, R59, R58, PT ;  /* 0x0000003a3b00720c */ /* 0x000fe20003f06270 */
[----:B------:R-:W0:Y:S01]  /*2740*/  LDCU.64 UR10, c[0x0][0x3b8] ;  /* 0x00007700ff0a77ac */ /* 0x000e220008000a00 */
[----:B------:R-:W0:Y:S01]  /*2750*/  LDCU.64 UR12, c[0x0][0x438] ;  /* 0x00008700ff0c77ac */ /* 0x000e220008000a00 */
[----:B------:R-:W0:Y:S01]  /*2760*/  LDCU.64 UR14, c[0x0][0x448] ;  /* 0x00008900ff0e77ac */ /* 0x000e220008000a00 */
[----:B------:R-:W-:-:S09]  /*2770*/  UIMAD UR6, UR6, 0x70, URZ ;  /* 0x00000070060678a4 */ /* 0x000fd2000f8e02ff */
[----:B--23--:R-:W-:Y:S05]  /*2780*/  @P0 BRA `(.L_x_1398) ;  /* 0x000000c400480947 */ /* 0x00cfea0003800000 */
[-C--:B------:R-:W-:Y:S01]  /*2790*/  IABS R53, R52.reuse ;  /* 0x0000003400357213 */ /* 0x080fe20000000000 */
[----:B------:R-:W2:Y:S01]  /*27a0*/  S2R R15, SR_CTAID.X ;  /* 0x00000000000f7919 */ /* 0x000ea20000002500 */
[----:B------:R-:W3:Y:S01]  /*27b0*/  LDCU UR19, c[0x0][0x3f8] ;  /* 0x00007f00ff1377ac */ /* 0x000ee20008000800 */
[----:B------:R-:W5:Y:S01]  /*27c0*/  LDC.64 R120, c[0x0][0x450] ;  /* 0x00011400ff787b82 */ /* 0x000f620000000a00 */
[----:B------:R-:W1:Y:S01]  /*27d0*/  I2F.RP R14, R53 ;  /* 0x00000035000e7306 */ /* 0x000e620000209400 */
[----:B------:R-:W-:Y:S01]  /*27e0*/  VIADD R61, R59, UR45 ;  /* 0x0000002d3b3d7c36 */ /* 0x000fe20008000000 */
[----:B------:R-:W4:Y:S01]  /*27f0*/  LDCU UR22, c[0x0][0x440] ;  /* 0x00008800ff1677ac */ /* 0x000f220008000800 */
[----:B------:R-:W-:Y:S01]  /*2800*/  IMAD R54, R55, R52, R11 ;  /* 0x0000003437367224 */ /* 0x000fe200078e020b */
[----:B------:R-:W-:Y:S01]  /*2810*/  LEA R59, R59, UR5, 0x2 ;  /* 0x000000053b3b7c11 */ /* 0x000fe2000f8e10ff */
[----:B------:R-:W-:Y:S01]  /*2820*/  VIADD R58, R58, UR45 ;  /* 0x0000002d3a3a7c36 */ /* 0x000fe20008000000 */
[----:B------:R-:W0:Y:S01]  /*2830*/  LDCU.64 UR20, c[0x0][0x420] ;  /* 0x00008400ff1477ac */ /* 0x000e220008000a00 */
[----:B------:R-:W5:Y:S01]  /*2840*/  LDC R63, c[0x0][0x430] ;  /* 0x00010c00ff3f7b82 */ /* 0x000f620000000800 */
[----:B------:R-:W-:Y:S01]  /*2850*/  SHF.R.S32.HI R62, RZ, 0x1f, R54 ;  /* 0x0000001fff3e7819 */ /* 0x000fe20000011436 */
[----:B------:R-:W5:Y:S01]  /*2860*/  LDCU UR7, c[0x0][0x408] ;  /* 0x00008100ff0777ac */ /* 0x000f620008000800 */
[----:B-1----:R-:W1:Y:S01]  /*2870*/  MUFU.RCP R14, R14 ;  /* 0x0000000e000e7308 */ /* 0x002e620000001000 */
[----:B---3--:R-:W-:-:S02]  /*2880*/  IMAD R64, R52, UR19, RZ ;  /* 0x0000001334407c24 */ /* 0x008fc4000f8e02ff */
[----:B----4-:R-:W-:Y:S02]  /*2890*/  IMAD.U32 R60, RZ, RZ, UR22 ;  /* 0x00000016ff3c7e24 */ /* 0x010fe4000f8e00ff */
[----:B------:R-:W-:Y:S01]  /*28a0*/  IMAD R64, R64, 0x70, RZ ;  /* 0x0000007040407824 */ /* 0x000fe200078e02ff */
[----:B0-----:R-:W-:Y:S02]  /*28b0*/  IADD3 R56, P1, P2, R56, UR20, R61 ;  /* 0x0000001438387c10 */ /* 0x001fe4000fa3e03d */
[----:B------:R-:W-:Y:S02]  /*28c0*/  ISETP.NE.U32.AND P0, PT, RZ, UR20, PT ;  /* 0x00000014ff007c0c */ /* 0x000fe4000bf05070 */
[----:B------:R-:W-:Y:S01]  /*28d0*/  IADD3.X R57, PT, PT, R57, UR21, RZ, P1, P2 ;  /* 0x0000001539397c10 */ /* 0x000fe20008fe44ff */
[----:B--2---:R-:W-:Y:S01]  /*28e0*/  IMAD R12, R2, UR19, R15 ;  /* 0x00000013020c7c24 */ /* 0x004fe2000f8e020f */
[----:B------:R-:W-:Y:S01]  /*28f0*/  ISETP.NE.AND.EX P0, PT, RZ, UR21, PT, P0 ;  /* 0x00000015ff007c0c */ /* 0x000fe2000bf05300 */
[----:B------:R-:W-:-:S02]  /*2900*/  IMAD R60, R15, R60, UR43 ;  /* 0x0000002b0f3c7e24 */ /* 0x000fc4000f8e023c */
[----:B-1----:R-:W-:Y:S02]  /*2910*/  VIADD R13, R14, 0xffffffe ;  /* 0x0ffffffe0e0d7836 */ /* 0x002fe40000000000 */
[----:B------:R-:W-:Y:S02]  /*2920*/  IMAD R11, R12, 0x70, R11 ;  /* 0x000000700c0b7824 */ /* 0x000fe400078e020b */
[----:B------:R-:W-:Y:S02]  /*2930*/  IMAD.MOV.U32 R12, RZ, RZ, RZ ;  /* 0x000000ffff0c7224 */ /* 0x000fe400078e00ff */
[----:B------:R-:W0:Y:S01]  /*2940*/  F2I.FTZ.U32.TRUNC.NTZ R13, R13 ;  /* 0x0000000d000d7305 */ /* 0x000e22000021f000 */
[----:B------:R-:W-:Y:S02]  /*2950*/  IMAD R60, R60, UR22, R61 ;  /* 0x000000163c3c7c24 */ /* 0x000fe4000f8e023d */
[----:B-----5:R-:W-:-:S04]  /*2960*/  IMAD.WIDE R120, R11, 0x4, R120 ;  /* 0x000000040b787825 */ /* 0x020fc800078e0278 */
[----:B------:R-:W-:Y:S02]  /*2970*/  VIADD R61, R61, 0x1 ;  /* 0x000000013d3d7836 */ /* 0x000fe40000000000 */
[----:B------:R-:W-:Y:S02]  /*2980*/  VIADD R63, R63, UR7 ;  /* 0x000000073f3f7c36 */ /* 0x000fe40008000000 */
[----:B0-----:R-:W-:-:S04]  /*2990*/  IMAD.MOV R14, RZ, RZ, -R13 ;  /* 0x000000ffff0e7224 */ /* 0x001fc800078e0a0d */
[----:B------:R-:W-:-:S04]  /*29a0*/  IMAD R55, R14, R53, RZ ;  /* 0x000000350e377224 */ /* 0x000fc800078e02ff */
[----:B------:R-:W-:-:S07]  /*29b0*/  IMAD.HI.U32 R55, R13, R55, R12 ;  /* 0x000000370d377227 */ /* 0x000fce00078e000c */
.L_x_1708:
[----:B0-----:R-:W2:Y:S01]  /*29c0*/  @P0 LDG.E.U8 R13, desc[UR36][R56.64] ;  /* 0x00000024380d0981 */ /* 0x001ea2000c1e1100 */
[----:B------:R-:W-:Y:S01]  /*29d0*/  VIADD R66, R61, 0xffffffff ;  /* 0xffffffff3d427836 */ /* 0x000fe20000000000 */
[----:B------:R-:W-:Y:S01]  /*29e0*/  UISETP.NE.AND UP0, UPT, UR16, URZ, UPT ;  /* 0x000000ff1000728c */ /* 0x000fe2000bf05270 */
[----:B------:R-:W-:Y:S01]  /*29f0*/  IMAD.U32 R52, RZ, RZ, UR17 ;  /* 0x00000011ff347e24 */ /* 0x000fe2000f8e00ff */
[----:B------:R-:W-:Y:S02]  /*2a00*/  BSSY.RECONVERGENT B0, `(.L_x_1399) ;  /* 0x0000be2000007945 */ /* 0x000fe40003800200 */
[----:B------:R-:W-:Y:S02]  /*2a10*/  IABS R12, R66 ;  /* 0x00000042000c7213 */ /* 0x000fe40000000000 */
[----:B------:R-:W-:Y:S02]  /*2a20*/  IABS R14, R52 ;  /* 0x00000034000e7213 */ /* 0x000fe40000000000 */
[----:B------:R-:W-:Y:S01]  /*2a30*/  ISETP.GE.AND P3, PT, R66, RZ, PT ;  /* 0x000000ff4200720c */ /* 0x000fe20003f66270 */
[----:B------:R-:W-:-:S04]  /*2a40*/  IMAD.HI.U32 R11, R55, R12, RZ ;  /* 0x0000000c370b7227 */ /* 0x000fc800078e00ff */
[----:B------:R-:W-:-:S04]  /*2a50*/  IMAD.MOV R11, RZ, RZ, -R11 ;  /* 0x000000ffff0b7224 */ /* 0x000fc800078e0a0b */
[----:B------:R-:W-:-:S05]  /*2a60*/  IMAD R11, R14, R11, R12 ;  /* 0x0000000b0e0b7224 */ /* 0x000fca00078e020c */
[----:B------:R-:W-:-:S13]  /*2a70*/  ISETP.GT.U32.AND P1, PT, R53, R11, PT ;  /* 0x0000000b3500720c */ /* 0x000fda0003f24070 */
[----:B------:R-:W-:-:S05]  /*2a80*/  @!P1 IMAD.IADD R11, R11, 0x1, -R14 ;  /* 0x000000010b0b9824 */ /* 0x000fca00078e0a0e */
[----:B------:R-:W-:-:S13]  /*2a90*/  ISETP.GT.U32.AND P1, PT, R53, R11, PT ;  /* 0x0000000b3500720c */ /* 0x000fda0003f24070 */
[----:B------:R-:W-:Y:S01]  /*2aa0*/  @!P1 IMAD.IADD R11, R11, 0x1, -R14 ;  /* 0x000000010b0b9824 */ /* 0x000fe200078e0a0e */
[----:B------:R-:W-:-:S03]  /*2ab0*/  ISETP.NE.AND P1, PT, R52, RZ, PT ;  /* 0x000000ff3400720c */ /* 0x000fc60003f25270 */
[----:B------:R-:W-:-:S10]  /*2ac0*/  @!P3 IMAD.MOV R11, RZ, RZ, -R11 ;  /* 0x000000ffff0bb224 */ /* 0x000fd400078e0a0b */
[----:B------:R-:W-:Y:S02]  /*2ad0*/  @!P1 LOP3.LUT R11, RZ, R52, RZ, 0x33, !PT ;  /* 0x00000034ff0b9212 */ /* 0x000fe400078e33ff */
[----:B--2---:R-:W-:Y:S01]  /*2ae0*/  ISETP.NE.AND P2, PT, R13, RZ, P0 ;  /* 0x000000ff0d00720c */ /* 0x004fe20000745270 */
[----:B------:R-:W-:-:S12]  /*2af0*/  BRA.U UP0, `(.L_x_1400) ;  /* 0x0000008900d47547 */ /* 0x000fd8000b800000 */
[----:B------:R-:W-:-:S13]  /*2b00*/  ISETP.NE.AND P4, PT, R16, RZ, PT ;  /* 0x000000ff1000720c */ /* 0x000fda0003f85270 */
[----:B------:R-:W-:Y:S02]  /*2b10*/  VOTEU.ANY UP0, P4 ;  /* 0x0000000000ff7886 */ /* 0x000fe40002000100 */
[----:B------:R-:W-:Y:S05]  /*2b20*/  BRA.U !UP0, `(.L_x_1401) ;  /* 0x0000004508e47547 */ /* 0x000fea000b800000 */
[----:B------:R-:W-:Y:S01]  /*2b30*/  ISETP.GE.AND P1, PT, R66, UR43, PT ;  /* 0x0000002b42007c0c */ /* 0x000fe2000bf26270 */
[----:B------:R-:W-:Y:S01]  /*2b40*/  BSSY.RECONVERGENT B2, `(.L_x_1402) ;  /* 0x0000023000027945 */ /* 0x000fe20003800200 */
[----:B------:R-:W-:Y:S02]  /*2b50*/  IMAD.SHL.U32 R13, R11, 0x4, RZ ;  /* 0x000000040b0d7824 */ /* 0x000fe400078e00ff */
[----:B------:R-:W-:-:S09]  /*2b60*/  IMAD R12, R52, 0x70, RZ ;  /* 0x00000070340c7824 */ /* 0x000fd200078e02ff */
[----:B------:R-:W-:Y:S05]  /*2b70*/  @P1 BRA `(.L_x_1403) ;  /* 0x00000000007c1947 */ /* 0x000fea0003800000 */
[----:B------:R-:W-:Y:S01]  /*2b80*/  ISETP.GE.AND P1, PT, R13, R12, PT ;  /* 0x0000000c0d00720c */ /* 0x000fe20003f26270 */
[----:B------:R-:W-:Y:S01]  /*2b90*/  BSSY.RECONVERGENT B3, `(.L_x_1404) ;  /* 0x0000014000037945 */ /* 0x000fe20003800200 */
[----:B------:R-:W-:-:S11]  /*2ba0*/  IMAD.MOV.U32 R119, RZ, RZ, RZ ;  /* 0x000000ffff777224 */ /* 0x000fd600078e00ff */
[----:B------:R-:W-:Y:S05]  /*2bb0*/  @P1 BRA `(.L_x_1405) ;  /* 0x0000000000441947 */ /* 0x000fea0003800000 */
[----:B------:R-:W0:Y:S02]  /*2bc0*/  S2UR UR7, SR_CTAID.Y ;  /* 0x00000000000779c3 */ /* 0x000e240000002600 */
[----:B0-----:R-:W-:-:S05]  /*2bd0*/  IMAD R122, R52, UR7, RZ ;  /* 0x00000007347a7c24 */ /* 0x001fca000f8e02ff */
[----:B------:R-:W-:-:S04]  /*2be0*/  IADD3 R14, P3, PT, R122, R11, RZ ;  /* 0x0000000b7a0e7210 */ /* 0x000fc80007f7e0ff */
[----:B------:R-:W-:Y:S02]  /*2bf0*/  LEA.HI.X.SX32 R15, R122, RZ, 0x1, P3 ;  /* 0x000000ff7a0f7211 */ /* 0x000fe400018f0eff */
[----:B------:R-:W-:-:S04]  /*2c00*/  LEA R122, P3, R14, UR8, 0x2 ;  /* 0x000000080e7a7c11 */ /* 0x000fc8000f8610ff */
[----:B------:R-:W-:-:S05]  /*2c10*/  LEA.HI.X R123, R14, UR9, R15, 0x2, P3 ;  /* 0x000000090e7b7c11 */ /* 0x000fca00098f140f */
[----:B------:R-:W2:Y:S01]  /*2c20*/  LDG.E R122, desc[UR36][R122.64] ;  /* 0x000000247a7a7981 */ /* 0x000ea2000c1e1900 */
[----:B------:R-:W0:Y:S02]  /*2c30*/  S2R R14, SR_TID.X ;  /* 0x00000000000e7919 */ /* 0x000e240000002100 */
[----:B0-----:R-:W-:-:S05]  /*2c40*/  LOP3.LUT R15, R14, 0x3, RZ, 0xc0, !PT ;  /* 0x000000030e0f7812 */ /* 0x001fca00078ec0ff */
        /* <DEDUP_REMOVED lines=8> */
.L_x_1405:
[----:B------:R-:W-:Y:S05]  /*2cd0*/  BSYNC.RECONVERGENT B3 ;  /* 0x0000000000037941 */ /* 0x000fea0003800200 */
.L_x_1404:
[----:B------:R-:W2:Y:S01]  /*2ce0*/  LDG.E R113, desc[UR36][R120.64] ;  /* 0x0000002478717981 */ /* 0x000ea2000c1e1900 */
[----:B0-----:R-:W0:Y:S01]  /*2cf0*/  @!P1 LDC.64 R14, c[0x0][0x3b8] ;  /* 0x0000ee00ff0e9b82 */ /* 0x001e220000000a00 */
[----:B------:R-:W-:-:S05]  /*2d00*/  @!P1 IADD3 R122, P3, PT, R54, R13, RZ ;  /* 0x0000000d367a9210 */ /* 0x000fca0007f7e0ff */
[----:B------:R-:W-:Y:S01]  /*2d10*/  @!P1 IMAD.X R123, RZ, RZ, R62, P3 ;  /* 0x000000ffff7b9224 */ /* 0x000fe200018e063e */
[----:B0-----:R-:W-:-:S04]  /*2d20*/  @!P1 LEA R14, P4, R122, R14, 0x2 ;  /* 0x0000000e7a0e9211 */ /* 0x001fc800078810ff */
[----:B------:R-:W-:Y:S01]  /*2d30*/  @!P1 LEA.HI.X R15, R122, R15, R123, 0x2, P4 ;  /* 0x0000000f7a0f9211 */ /* 0x000fe200020f147b */
[----:B-----5:R-:W-:-:S04]  /*2d40*/  FADD.FTZ R122, R20, R119 ;  /* 0x00000077147a7221 */ /* 0x020fc80000010000 */
[----:B--2---:R-:W-:-:S05]  /*2d50*/  FMUL.FTZ R113, R122, R113 ;  /* 0x000000717a717220 */ /* 0x004fca0000410000 */
[----:B------:R0:W-:Y:S02]  /*2d60*/  @!P1 STG.E desc[UR36][R14.64], R113 ;  /* 0x000000710e009986 */ /* 0x0001e4000c101924 */
.L_x_1403:
[----:B------:R-:W-:Y:S05]  /*2d70*/  BSYNC.RECONVERGENT B2 ;  /* 0x0000000000027941 */ /* 0x000fea0003800200 */
.L_x_1402:
[----:B------:R-:W-:Y:S01]  /*2d80*/  ISETP.GE.AND P1, PT, R66, UR43, PT ;  /* 0x0000002b42007c0c */ /* 0x000fe2000bf26270 */
[----:B------:R-:W-:Y:S01]  /*2d90*/  BSSY.RECONVERGENT B2, `(.L_x_1406) ;  /* 0x0000044000027945 */ /* 0x000fe20003800200 */
[----:B------:R-:W-:-:S11]  /*2da0*/  IMAD.IADD R119, R11, 0x1, R52 ;  /* 0x000000010b777824 */ /* 0x000fd600078e0234 */
[----:B------:R-:W-:Y:S05]  /*2db0*/  @P1 BRA `(.L_x_1407) ;  /* 0x0000000400041947 */ /* 0x000fea0003800000 */
[----:B------:R-:W-:Y:S01]  /*2dc0*/  IMAD.SHL.U32 R117, R119, 0x4, RZ ;  /* 0x0000000477757824 */ /* 0x000fe200078e00ff */
[----:B------:R-:W-:Y:S01]  /*2dd0*/  BSSY.RECONVERGENT B3, `(.L_x_1408) ;  /* 0x0000015000037945 */ /* 0x000fe20003800200 */
[----:B------:R-:W-:-:S03]  /*2de0*/  IMAD.MOV.U32 R122, RZ, RZ, RZ ;  /* 0x000000ffff7a7224 */ /* 0x000fc600078e00ff */
[----:B------:R-:W-:-:S13]  /*2df0*/  ISETP.GE.AND P3, PT, R117, R12, PT ;  /* 0x0000000c7500720c */ /* 0x000fda0003f66270 */
        /* <DEDUP_REMOVED lines=18> */
.L_x_1409:
[----:B------:R-:W-:Y:S05]  /*2f20*/  BSYNC.RECONVERGENT B3 ;  /* 0x0000000000037941 */ /* 0x000fea0003800200 */
.L_x_1408:
[----:B------:R-:W2:Y:S01]  /*2f30*/  LDG.E R118, desc[UR36][R120.64+0x10] ;  /* 0x0000102478767981 */ /* 0x000ea2000c1e1900 */
[----:B0-----:R-:W0:Y:S01]  /*2f40*/  @!P3 LDC.64 R14, c[0x0][0x3b8] ;  /* 0x0000ee00ff0ebb82 */ /* 0x001e220000000a00 */
[----:B-1----:R-:W-:Y:S01]  /*2f50*/  @!P3 IADD3 R123, P4, PT, R54, R117, RZ ;  /* 0x00000075367bb210 */ /* 0x002fe20007f9e0ff */
[----:B------:R-:W-:Y:S03]  /*2f60*/  BSSY.RECONVERGENT B3, `(.L_x_1410) ;  /* 0x000001d000037945 */ /* 0x000fe60003800200 */
[----:B------:R-:W-:Y:S01]  /*2f70*/  @!P3 LEA.HI.X.SX32 R124, R117, R62, 0x1, P4 ;  /* 0x0000003e757cb211 */ /* 0x000fe200020f0eff */
[----:B-----5:R-:W-:Y:S01]  /*2f80*/  FADD.FTZ R117, R21, R122 ;  /* 0x0000007a15757221 */ /* 0x020fe20000010000 */
[----:B0-----:R-:W-:-:S04]  /*2f90*/  @!P3 LEA R14, P4, R123, R14, 0x2 ;  /* 0x0000000e7b0eb211 */ /* 0x001fc800078810ff */
[----:B------:R-:W-:Y:S01]  /*2fa0*/  @!P3 LEA.HI.X R15, R123, R15, R124, 0x2, P4 ;  /* 0x0000000f7b0fb211 */ /* 0x000fe200020f147c */
[----:B------:R-:W-:Y:S02]  /*2fb0*/  IMAD.MOV.U32 R123, RZ, RZ, RZ ;  /* 0x000000ffff7b7224 */ /* 0x000fe400078e00ff */
[----:B--2---:R-:W-:Y:S01]  /*2fc0*/  FMUL.FTZ R118, R117, R118 ;  /* 0x0000007675767220 */ /* 0x004fe20000410000 */
[----:B------:R-:W-:-:S04]  /*2fd0*/  IMAD R117, R52, 0x8, R13 ;  /* 0x0000000834757824 */ /* 0x000fc800078e020d */
[----:B------:R0:W-:Y:S01]  /*2fe0*/  @!P3 STG.E desc[UR36][R14.64], R118 ;  /* 0x000000760e00b986 */ /* 0x0001e2000c101924 */
[CC--:B------:R-:W-:Y:S02]  /*2ff0*/  ISETP.GE.AND P5, PT, R117.reuse, R12.reuse, PT ;  /* 0x0000000c7500720c */ /* 0x0c0fe40003fa6270 */
[----:B------:R-:W-:-:S11]  /*3000*/  ISETP.GE.AND P4, PT, R117, R12, PT ;  /* 0x0000000c7500720c */ /* 0x000fd60003f86270 */
[----:B0-----:R-:W-:Y:S05]  /*3010*/  @P5 BRA `(.L_x_1411) ;  /* 0x0000000000445947 */ /* 0x001fea0003800000 */
        /* <DEDUP_REMOVED lines=15> */
[----:B------:R-:W-:-:S06]  /*3110*/  LEA.HI.X R123, R124, UR11, R123, 0x2, P3 ;  /* 0x0000000b7c7b7c11 */ /* 0x000fcc00098f147b */
[----:B------:R0:W5:Y:S03]  /*3120*/  LDG.E R123, desc[UR36][R122.64] ;  /* 0x000000247a7b7981 */ /* 0x000166000c1e1900 */
.L_x_1411:
[----:B------:R-:W-:Y:S05]  /*3130*/  BSYNC.RECONVERGENT B3 ;  /* 0x0000000000037941 */ /* 0x000fea0003800200 */
.L_x_1410:
[----:B------:R-:W1:Y:S01]  /*3140*/  @!P4 LDC.64 R14, c[0x0][0x3b8] ;  /* 0x0000ee00ff0ecb82 */ /* 0x000e620000000a00 */
[----:B0-----:R-:W-:-:S04]  /*3150*/  @!P4 IADD3 R122, P3, PT, R54, R117, RZ ;  /* 0x00000075367ac210 */ /* 0x001fc80007f7e0ff */
[----:B------:R-:W-:Y:S02]  /*3160*/  @!P4 LEA.HI.X.SX32 R117, R117, R62, 0x1, P3 ;  /* 0x0000003e7575c211 */ /* 0x000fe400018f0eff */
[----:B-1----:R-:W-:-:S04]  /*3170*/  @!P4 LEA R14, P3, R122, R14, 0x2 ;  /* 0x0000000e7a0ec211 */ /* 0x002fc800078610ff */
[----:B------:R-:W-:Y:S02]  /*3180*/  @!P4 LEA.HI.X R15, R122, R15, R117, 0x2, P3 ;  /* 0x0000000f7a0fc211 */ /* 0x000fe400018f1475 */
[----:B------:R-:W2:Y:S01]  /*3190*/  LDG.E R122, desc[UR36][R120.64+0x20] ;  /* 0x00002024787a7981 */ /* 0x000ea2000c1e1900 */
[----:B-----5:R-:W-:-:S04]  /*31a0*/  FADD.FTZ R123, R22, R123 ;  /* 0x0000007b167b7221 */ /* 0x020fc80000010000 */
[----:B--2---:R-:W-:-:S05]  /*31b0*/  FMUL.FTZ R117, R123, R122 ;  /* 0x0000007a7b757220 */ /* 0x004fca0000410000 */
[----:B------:R1:W-:Y:S02]  /*31c0*/  @!P4 STG.E desc[UR36][R14.64], R117 ;  /* 0x000000750e00c986 */ /* 0x0003e4000c101924 */
.L_x_1407:
[----:B------:R-:W-:Y:S05]  /*31d0*/  BSYNC.RECONVERGENT B2 ;  /* 0x0000000000027941 */ /* 0x000fea0003800200 */
.L_x_1406:
[----:B------:R-:W-:Y:S04]  /*31e0*/  BSSY.RECONVERGENT B2, `(.L_x_1412) ;  /* 0x0000046000027945 */ /* 0x000fe80003800200 */
[----:B------:R-:W-:Y:S05]  /*31f0*/  @P1 BRA `(.L_x_1413) ;  /* 0x0000000400101947 */ /* 0x000fea0003800000 */
[----:B------:R-:W-:Y:S01]  /*3200*/  IMAD R125, R52, 0x2, R119 ;  /* 0x00000002347d7824 */ /* 0x000fe200078e0277 */
[----:B------:R-:W-:Y:S01]  /*3210*/  BSSY.RECONVERGENT B3, `(.L_x_1414) ;  /* 0x0000017000037945 */ /* 0x000fe20003800200 */
[----:B------:R-:W-:Y:S02]  /*3220*/  IMAD.MOV.U32 R122, RZ, RZ, RZ ;  /* 0x000000ffff7a7224 */ /* 0x000fe400078e00ff */
[----:B------:R-:W-:-:S05]  /*3230*/  IMAD.SHL.U32 R125, R125, 0x4, RZ ;  /* 0x000000047d7d7824 */ /* 0x000fca00078e00ff */
[CC--:B------:R-:W-:Y:S02]  /*3240*/  ISETP.GE.AND P4, PT, R125.reuse, R12.reuse, PT ;  /* 0x0000000c7d00720c */ /* 0x0c0fe40003f86270 */
[----:B------:R-:W-:-:S11]  /*3250*/  ISETP.GE.AND P3, PT, R125, R12, PT ;  /* 0x0000000c7d00720c */ /* 0x000fd60003f66270 */
[----:B------:R-:W-:Y:S05]  /*3260*/  @P4 BRA `(.L_x_1415) ;  /* 0x0000000000444947 */ /* 0x000fea0003800000 */
[----:B------:R-:W0:Y:S02]  /*3270*/  S2UR UR7, SR_CTAID.Y ;  /* 0x00000000000779c3 */ /* 0x000e240000002600 */
[----:B01----:R-:W-:-:S05]  /*3280*/  IMAD R14, R52, UR7, RZ ;  /* 0x00000007340e7c24 */ /* 0x003fca000f8e02ff */
        /* <DEDUP_REMOVED lines=15> */
.L_x_1415:
[----:B------:R-:W-:Y:S05]  /*3380*/  BSYNC.RECONVERGENT B3 ;  /* 0x0000000000037941 */ /* 0x000fea0003800200 */
.L_x_1414:
[----:B--2---:R-:W2:Y:S01]  /*3390*/  LDG.E R123, desc[UR36][R120.64+0x30] ;  /* 0x00003024787b7981 */ /* 0x004ea2000c1e1900 */
[----:B01----:R-:W0:Y:S01]  /*33a0*/  @!P3 LDC.64 R14, c[0x0][0x3b8] ;  /* 0x0000ee00ff0ebb82 */ /* 0x003e220000000a00 */
[----:B------:R-:W-:Y:S01]  /*33b0*/  @!P3 IADD3 R116, P4, PT, R54, R125, RZ ;  /* 0x0000007d3674b210 */ /* 0x000fe20007f9e0ff */
[----:B-----5:R-:W-:-:S03]  /*33c0*/  FADD.FTZ R122, R23, R122 ;  /* 0x0000007a177a7221 */ /* 0x020fc60000010000 */
[----:B------:R-:W-:Y:S02]  /*33d0*/  @!P3 LEA.HI.X.SX32 R125, R125, R62, 0x1, P4 ;  /* 0x0000003e7d7db211 */ /* 0x000fe400020f0eff */
[----:B0-----:R-:W-:-:S04]  /*33e0*/  @!P3 LEA R14, P4, R116, R14, 0x2 ;  /* 0x0000000e740eb211 */ /* 0x001fc800078810ff */
[----:B------:R-:W-:Y:S01]  /*33f0*/  @!P3 LEA.HI.X R15, R116, R15, R125, 0x2, P4 ;  /* 0x0000000f740fb211 */ /* 0x000fe200020f147d */
[----:B--2---:R-:W-:-:S05]  /*3400*/  FMUL.FTZ R116, R122, R123 ;  /* 0x0000007b7a747220 */ /* 0x004fca0000410000 */
[----:B------:R2:W-:Y:S01]  /*3410*/  @!P3 STG.E desc[UR36][R14.64], R116 ;  /* 0x000000740e00b986 */ /* 0x0005e2000c101924 */
[----:B------:R-:W-:Y:S05]  /*3420*/  @P1 BRA `(.L_x_1413) ;  /* 0x0000000000841947 */ /* 0x000fea0003800000 */
[----:B------:R-:W-:Y:S01]  /*3430*/  IMAD R111, R52, 0x10, R13 ;  /* 0x00000010346f7824 */ /* 0x000fe200078e020d */
[----:B------:R-:W-:Y:S01]  /*3440*/  BSSY.RECONVERGENT B3, `(.L_x_1416) ;  /* 0x0000016000037945 */ /* 0x000fe20003800200 */
[----:B------:R-:W-:-:S03]  /*3450*/  IMAD.MOV.U32 R123, RZ, RZ, RZ ;  /* 0x000000ffff7b7224 */ /* 0x000fc600078e00ff */
[CC--:B------:R-:W-:Y:S02]  /*3460*/  ISETP.GE.AND P4, PT, R111.reuse, R12.reuse, PT ;  /* 0x0000000c6f00720c */ /* 0x0c0fe40003f86270 */
[----:B------:R-:W-:-:S11]  /*3470*/  ISETP.GE.AND P3, PT, R111, R12, PT ;  /* 0x0000000c6f00720c */ /* 0x000fd60003f66270 */
[----:B------:R-:W-:Y:S05]  /*3480*/  @P4 BRA `(.L_x_1417) ;  /* 0x0000000000444947 */ /* 0x000fea0003800000 */
[----:B------:R-:W2:Y:S02]  /*3490*/  S2UR UR7, SR_CTAID.Y ;  /* 0x00000000000779c3 */ /* 0x000ea40000002600 */
[----:B--2---:R-:W-:-:S05]  /*34a0*/  IMAD R14, R52, UR7, RZ ;  /* 0x00000007340e7c24 */ /* 0x004fca000f8e02ff */
        /* <DEDUP_REMOVED lines=15> */
.L_x_1417:
[----:B------:R-:W-:Y:S05]  /*35a0*/  BSYNC.RECONVERGENT B3 ;  /* 0x0000000000037941 */ /* 0x000fea0003800200 */
.L_x_1416:
[----:B--2---:R-:W1:Y:S01]  /*35b0*/  @!P3 LDC.64 R14, c[0x0][0x3b8] ;  /* 0x0000ee00ff0ebb82 */ /* 0x004e620000000a00 */
        /* <DEDUP_REMOVED lines=8> */
.L_x_1413:
[----:B------:R-:W-:Y:S05]  /*3640*/  BSYNC.RECONVERGENT B2 ;  /* 0x0000000000027941 */ /* 0x000fea0003800200 */
.L_x_1412:
[----:B------:R-:W-:Y:S01]  /*3650*/  BSSY.RECONVERGENT B2, `(.L_x_1418) ;  /* 0x0000023000027945 */ /* 0x000fe20003800200 */
[----:B------:R-:W-:-:S03]  /*3660*/  IMAD R119, R52, 0x4, R119 ;  /* 0x0000000434777824 */ /* 0x000fc600078e0277 */
[----:B------:R-:W-:Y:S05]  /*3670*/  @P1 BRA `(.L_x_1419) ;  /* 0x0000000000801947 */ /* 0x000fea0003800000 */
[----:B------:R-:W-:Y:S01]  /*3680*/  IMAD.SHL.U32 R125, R119, 0x4, RZ ;  /* 0x00000004777d7824 */ /* 0x000fe200078e00ff */
[----:B------:R-:W-:Y:S01]  /*3690*/  BSSY.RECONVERGENT B3, `(.L_x_1420) ;  /* 0x0000015000037945 */ /* 0x000fe20003800200 */
[----:B------:R-:W-:-:S03]  /*36a0*/  IMAD.MOV.U32 R122, RZ, RZ, RZ ;  /* 0x000000ffff7a7224 */ /* 0x000fc600078e00ff */
[----:B------:R-:W-:-:S13]  /*36b0*/  ISETP.GE.AND P3, PT, R125, R12, PT ;  /* 0x0000000c7d00720c */ /* 0x000fda0003f66270 */
[----:B------:R-:W-:Y:S05]  /*36c0*/  @P3 BRA `(.L_x_1421) ;  /* 0x0000000000443947 */ /* 0x000fea0003800000 */
[----:B------:R-:W0:Y:S02]  /*36d0*/  S2UR UR7, SR_CTAID.Y ;  /* 0x00000000000779c3 */ /* 0x000e240000002600 */
[----:B0123--:R-:W-:-:S05]  /*36e0*/  IMAD R14, R52, UR7, RZ ;  /* 0x00000007340e7c24 */ /* 0x00ffca000f8e02ff */
        /* <DEDUP_REMOVED lines=15> */
.L_x_1421:
[----:B------:R-:W-:Y:S05]  /*37e0*/  BSYNC.RECONVERGENT B3 ;  /* 0x0000000000037941 */ /* 0x000fea0003800200 */
.L_x_1420:
[----:B----4-:R-:W4:Y:S01]  /*37f0*/  LDG.E R123, desc[UR36][R120.64+0x50] ;  /* 0x00005024787b7981 */ /* 0x010f22000c1e1900 */
[----:B0123--:R-:W0:Y:S01]  /*3800*/  @!P3 LDC.64 R14, c[0x0][0x3b8] ;  /* 0x0000ee00ff0ebb82 */ /* 0x00fe220000000a00 */
[----:B------:R-:W-:Y:S01]  /*3810*/  @!P3 IADD3 R114, P4, PT, R54, R125, RZ ;  /* 0x0000007d3672b210 */ /* 0x000fe20007f9e0ff */
[----:B-----5:R-:W-:-:S03]  /*3820*/  FADD.FTZ R122, R25, R122 ;  /* 0x0000007a197a7221 */ /* 0x020fc60000010000 */
[----:B------:R-:W-:Y:S02]  /*3830*/  @!P3 LEA.HI.X.SX32 R125, R125, R62, 0x1, P4 ;  /* 0x0000003e7d7db211 */ /* 0x000fe400020f0eff */
[----:B0-----:R-:W-:-:S04]  /*3840*/  @!P3 LEA R14, P4, R114, R14, 0x2 ;  /* 0x0000000e720eb211 */ /* 0x001fc800078810ff */
[----:B------:R-:W-:Y:S01]  /*3850*/  @!P3 LEA.HI.X R15, R114, R15, R125, 0x2, P4 ;  /* 0x0000000f720fb211 */ /* 0x000fe200020f147d */
[----:B----4-:R-:W-:-:S05]  /*3860*/  FMUL.FTZ R114, R122, R123 ;  /* 0x0000007b7a727220 */ /* 0x010fca0000410000 */
[----:B------:R4:W-:Y:S03]  /*3870*/  @!P3 STG.E desc[UR36][R14.64], R114 ;  /* 0x000000720e00b986 */ /* 0x0009e6000c101924 */
.L_x_1419:
[----:B------:R-:W-:Y:S05]  /*3880*/  BSYNC.RECONVERGENT B2 ;  /* 0x0000000000027941 */ /* 0x000fea0003800200 */
.L_x_1418:
[----:B------:R-:W-:Y:S01]  /*3890*/  BSSY.RECONVERGENT B2, `(.L_x_1422) ;  /* 0x0000023000027945 */ /* 0x000fe20003800200 */
[----:B------:R-:W-:-:S03]  /*38a0*/  IMAD.IADD R119, R119, 0x1, R52 ;  /* 0x0000000177777824 */ /* 0x000fc600078e0234 */
[----:B------:R-:W-:Y:S05]  /*38b0*/  @P1 BRA `(.L_x_1423) ;  /* 0x0000000000801947 */ /* 0x000fea0003800000 */
[----:B------:R-:W-:Y:S01]  /*38c0*/  IMAD.SHL.U32 R109, R119, 0x4, RZ ;  /* 0x00000004776d7824 */ /* 0x000fe200078e00ff */
[----:B------:R-:W-:Y:S01]  /*38d0*/  BSSY.RECONVERGENT B3, `(.L_x_1424) ;  /* 0x0000015000037945 */ /* 0x000fe20003800200 */
[----:B------:R-:W-:-:S03]  /*38e0*/  IMAD.MOV.U32 R123, RZ, RZ, RZ ;  /* 0x000000ffff7b7224 */ /* 0x000fc600078e00ff */
[----:B------:R-:W-:-:S13]  /*38f0*/  ISETP.GE.AND P3, PT, R109, R12, PT ;  /* 0x0000000c6d00720c */ /* 0x000fda0003f66270 */
[----:B------:R-:W-:Y:S05]  /*3900*/  @P3 BRA `(.L_x_1425) ;  /* 0x0000000000443947 */ /* 0x000fea0003800000 */
[----:B------:R-:W0:Y:S02]  /*3910*/  S2UR UR7, SR_CTAID.Y ;  /* 0x00000000000779c3 */ /* 0x000e240000002600 */
[----:B01234-:R-:W-:-:S05]  /*3920*/  IMAD R14, R52, UR7, RZ ;  /* 0x00000007340e7c24 */ /* 0x01ffca000f8e02ff */
        /* <DEDUP_REMOVED lines=15> */
.L_x_1425:
[----:B------:R-:W-:Y:S05]  /*3a20*/  BSYNC.RECONVERGENT B3 ;  /* 0x0000000000037941 */ /* 0x000fea0003800200 */
.L_x_1424:
[----:B01234-:R-:W0:Y:S01]  /*3a30*/  @!P3 LDC.64 R14, c[0x0][0x3b8] ;  /* 0x0000ee00ff0ebb82 */ /* 0x01fe220000000a00 */
[----:B------:R-:W-:-:S04]  /*3a40*/  @!P3 IADD3 R122, P4, PT, R54, R109, RZ ;  /* 0x0000006d367ab210 */ /* 0x000fc80007f9e0ff */
[----:B------:R-:W-:Y:S02]  /*3a50*/  @!P3 LEA.HI.X.SX32 R109, R109, R62, 0x1, P4 ;  /* 0x0000003e6d6db211 */ /* 0x000fe400020f0eff */
[----:B0-----:R-:W-:-:S04]  /*3a60*/  @!P3 LEA R14, P4, R122, R14, 0x2 ;  /* 0x0000000e7a0eb211 */ /* 0x001fc800078810ff */
[----:B------:R-:W-:Y:S02]  /*3a70*/  @!P3 LEA.HI.X R15, R122, R15, R109, 0x2, P4 ;  /* 0x0000000f7a0fb211 */ /* 0x000fe400020f146d */
[----:B------:R-:W2:Y:S01]  /*3a80*/  LDG.E R122, desc[UR36][R120.64+0x60] ;  /* 0x00006024787a7981 */ /* 0x000ea2000c1e1900 */
[----:B-----5:R-:W-:-:S04]  /*3a90*/  FADD.FTZ R123, R26, R123 ;  /* 0x0000007b1a7b7221 */ /* 0x020fc80000010000 */
[----:B--2---:R-:W-:-:S05]  /*3aa0*/  FMUL.FTZ R109, R123, R122 ;  /* 0x0000007a7b6d7220 */ /* 0x004fca0000410000 */
[----:B------:R0:W-:Y:S02]  /*3ab0*/  @!P3 STG.E desc[UR36][R14.64], R109 ;  /* 0x0000006d0e00b986 */ /* 0x0001e4000c101924 */
.L_x_1423:
[----:B------:R-:W-:Y:S05]  /*3ac0*/  BSYNC.RECONVERGENT B2 ;  /* 0x0000000000027941 */ /* 0x000fea0003800200 */
.L_x_1422:
        /* <DEDUP_REMOVED lines=25> */
.L_x_1429:
[----:B------:R-:W-:Y:S05]  /*3c60*/  BSYNC.RECONVERGENT B3 ;  /* 0x0000000000037941 */ /* 0x000fea0003800200 */
.L_x_1428:
[----:B------:R-:W2:Y:S02]  /*3c70*/  LDG.E R112, desc[UR36][R120.64+0x70] ;  /* 0x0000702478707981 */ /* 0x000ea4000c1e1900 */
[----:B01234-:R-:W0:Y:S01]  /*3c80*/  @!P3 LDC.64 R14, c[0x0][0x3b8] ;  /* 0x0000ee00ff0ebb82 */ /* 0x01fe220000000a00 */
[----:B------:R-:W-:Y:S01]  /*3c90*/  @!P3 IADD3 R123, P4, PT, R54, R115, RZ ;  /* 0x00000073367bb210 */ /* 0x000fe20007f9e0ff */
[----:B------:R-:W-:Y:S03]  /*3ca0*/  BSSY.RECONVERGENT B3, `(.L_x_1430) ;  /* 0x000001d000037945 */ /* 0x000fe60003800200 */
[----:B------:R-:W-:Y:S01]  /*3cb0*/  @!P3 LEA.HI.X.SX32 R124, R115, R62, 0x1, P4 ;  /* 0x0000003e737cb211 */ /* 0x000fe200020f0eff */
[----:B-----5:R-:W-:Y:S01]  /*3cc0*/  FADD.FTZ R115, R27, R122 ;  /* 0x0000007a1b737221 */ /* 0x020fe20000010000 */
[----:B0-----:R-:W-:-:S04]  /*3cd0*/  @!P3 LEA R14, P4, R123, R14, 0x2 ;  /* 0x0000000e7b0eb211 */ /* 0x001fc800078810ff */
[----:B------:R-:W-:Y:S01]  /*3ce0*/  @!P3 LEA.HI.X R15, R123, R15, R124, 0x2, P4 ;  /* 0x0000000f7b0fb211 */ /* 0x000fe200020f147c */
[----:B------:R-:W-:Y:S02]  /*3cf0*/  IMAD.MOV.U32 R123, RZ, RZ, RZ ;  /* 0x000000ffff7b7224 */ /* 0x000fe400078e00ff */
[----:B------:R-:W-:Y:S01]  /*3d00*/  FMUL.FTZ R112, R115, R112 ;  /* 0x0000007073707220 */ /* 0x000fe20000410000 */
        /* <DEDUP_REMOVED lines=22> */
.L_x_1431:
[----:B------:R-:W-:Y:S05]  /*3e70*/  BSYNC.RECONVERGENT B3 ;  /* 0x0000000000037941 */ /* 0x000fea0003800200 */
.L_x_1430:
        /* <DEDUP_REMOVED lines=9> */
.L_x_1427:
[----:B------:R-:W-:Y:S05]  /*3f10*/  BSYNC.RECONVERGENT B2 ;  /* 0x0000000000027941 */ /* 0x000fea0003800200 */
.L_x_1426:
        /* <DEDUP_REMOVED lines=25> */
.L_x_1435:
[----:B------:R-:W-:Y:S05]  /*40b0*/  BSYNC.RECONVERGENT B3 ;  /* 0x0000000000037941 */ /* 0x000fea0003800200 */
.L_x_1434:
[----:B0-----:R-:W2:Y:S02]  /*40c0*/  LDG.E R123, desc[UR36][R120.64+0x90] ;  /* 0x00009024787b7981 */ /* 0x001ea4000c1e1900 */
[----:B-1234-:R-:W0:Y:S01]  /*40d0*/  @!P3 LDC.64 R14, c[0x0][0x3b8] ;  /* 0x0000ee00ff0ebb82 */ /* 0x01ee220000000a00 */
[----:B------:R-:W-:Y:S01]  /*40e0*/  @!P3 IADD3 R110, P4, PT, R54, R125, RZ ;  /* 0x0000007d366eb210 */ /* 0x000fe20007f9e0ff */
[----:B-----5:R-:W-:-:S03]  /*40f0*/  FADD.FTZ R122, R29, R122 ;  /* 0x0000007a1d7a7221 */ /* 0x020fc60000010000 */
[----:B------:R-:W-:Y:S02]  /*4100*/  @!P3 LEA.HI.X.SX32 R125, R125, R62, 0x1, P4 ;  /* 0x0000003e7d7db211 */ /* 0x000fe400020f0eff */
[----:B0-----:R-:W-:-:S04]  /*4110*/  @!P3 LEA R14, P4, R110, R14, 0x2 ;  /* 0x0000000e6e0eb211 */ /* 0x001fc800078810ff */
[----:B------:R-:W-:Y:S01]  /*4120*/  @!P3 LEA.HI.X R15, R110, R15, R125, 0x2, P4 ;  /* 0x0000000f6e0fb211 */ /* 0x000fe200020f147d */
[----:B------:R-:W-:-:S05]  /*4130*/  FMUL.FTZ R110, R122, R123 ;  /* 0x0000007b7a6e7220 */ /* 0x000fca0000410000 */
[----:B------:R0:W-:Y:S03]  /*4140*/  @!P3 STG.E desc[UR36][R14.64], R110 ;  /* 0x0000006e0e00b986 */ /* 0x0001e6000c101924 */
.L_x_1433:
[----:B------:R-:W-:Y:S05]  /*4150*/  BSYNC.RECONVERGENT B2 ;  /* 0x0000000000027941 */ /* 0x000fea0003800200 */
.L_x_1432:
        /* <DEDUP_REMOVED lines=25> */
.L_x_1439:
[----:B------:R-:W-:Y:S05]  /*42f0*/  BSYNC.RECONVERGENT B3 ;  /* 0x0000000000037941 */ /* 0x000fea0003800200 */
.L_x_1438:
        /* <DEDUP_REMOVED lines=9> */
.L_x_1437:
[----:B------:R-:W-:Y:S05]  /*4390*/  BSYNC.RECONVERGENT B2 ;  /* 0x0000000000027941 */ /* 0x000fea0003800200 */
.L_x_1436:
        /* <DEDUP_REMOVED lines=25> */
.L_x_1443:
[----:B------:R-:W-:Y:S05]  /*4530*/  BSYNC.RECONVERGENT B3 ;  /* 0x0000000000037941 */ /* 0x000fea0003800200 */
.L_x_1442:
        /* <DEDUP_REMOVED lines=9> */
.L_x_1441:
[----:B------:R-:W-:Y:S05]  /*45d0*/  BSYNC.RECONVERGENT B2 ;  /* 0x0000000000027941 */ /* 0x000fea0003800200 */
.L_x_1440:
        /* <DEDUP_REMOVED lines=25> */
.L_x_1447:
[----:B------:R-:W-:Y:S05]  /*4770*/  BSYNC.RECONVERGENT B3 ;  /* 0x0000000000037941 */ /* 0x000fea0003800200 */
.L_x_1446:
        /* <DEDUP_REMOVED lines=9> */
.L_x_1445:
[----:B------:R-:W-:Y:S05]  /*4810*/  BSYNC.RECONVERGENT B2 ;  /* 0x0000000000027941 */ /* 0x000fea0003800200 */
.L_x_1444:
        /* <DEDUP_REMOVED lines=25> */
.L_x_1451:
[----:B------:R-:W-:Y:S05]  /*49b0*/  BSYNC.RECONVERGENT B3 ;  /* 0x0000000000037941 */ /* 0x000fea0003800200 */
.L_x_1450:
        /* <DEDUP_REMOVED lines=9> */
.L_x_1449:
[----:B------:R-:W-:Y:S05]  /*4a50*/  BSYNC.RECONVERGENT B2 ;  /* 0x0000000000027941 */ /* 0x000fea0003800200 */
.L_x_1448:
        /* <DEDUP_REMOVED lines=25> */
.L_x_1455:
[----:B------:R-:W-:Y:S05]  /*4bf0*/  BSYNC.RECONVERGENT B3 ;  /* 0x0000000000037941 */ /* 0x000fea0003800200 */
.L_x_1454:
        /* <DEDUP_REMOVED lines=9> */
.L_x_1453:
[----:B------:R-:W-:Y:S05]  /*4c90*/  BSYNC.RECONVERGENT B2 ;  /* 0x0000000000027941 */ /* 0x000fea0003800200 */
.L_x_1452:
        /* <DEDUP_REMOVED lines=25> */
.L_x_1459:
[----:B------:R-:W-:Y:S05]  /*4e30*/  BSYNC.RECONVERGENT B3 ;  /* 0x0000000000037941 */ /* 0x000fea0003800200 */
.L_x_1458:
        /* <DEDUP_REMOVED lines=9> */
.L_x_1457:
[----:B------:R-:W-:Y:S05]  /*4ed0*/  BSYNC.RECONVERGENT B2 ;  /* 0x0000000000027941 */ /* 0x000fea0003800200 */
.L_x_1456:
[----:B------:R-:W-:Y:S01]  /*4ee0*/  BSSY.RECONVERGENT B2, `(.L_x_1460) ;  /* 0x0000022000027945 */ /* 0x000fe20003800200 */
[----:B------:R-:W-:-:S03]  /*4ef0*/  IMAD R13, R52, 0x40, R13 ;  /* 0x00000040340d7824 */ /* 0x000fc600078e020d */
[----:B------:R-:W-:Y:S05]  /*4f00*/  @P1 BRA `(.L_x_1461) ;  /* 0x00000000007c1947 */ /* 0x000fea0003800000 */
[----:B------:R-:W-:Y:S01]  /*4f10*/  ISETP.GE.AND P3, PT, R13, R12, PT ;  /* 0x0000000c0d00720c */ /* 0x000fe20003f66270 */
[----:B------:R-:W-:Y:S01]  /*4f20*/  BSSY.RECONVERGENT B3, `(.L_x_1462) ;  /* 0x0000014000037945 */ /* 0x000fe20003800200 */
[----:B------:R-:W-:-:S11]  /*4f30*/  IMAD.MOV.U32 R123, RZ, RZ, RZ ;  /* 0x000000ffff7b7224 */ /* 0x000fd600078e00ff */
        /* <DEDUP_REMOVED lines=18> */
.L_x_1463:
[----:B------:R-:W-:Y:S05]  /*5060*/  BSYNC.RECONVERGENT B3 ;  /* 0x0000000000037941 */ /* 0x000fea0003800200 */
.L_x_1462:
[----:B------:R-:W2:Y:S02]  /*5070*/  LDG.E R101, desc[UR36][R120.64+0x100] ;  /* 0x0001002478657981 */ /* 0x000ea4000c1e1900 */
[----:B01234-:R-:W0:Y:S01]  /*5080*/  @!P3 LDC.64 R14, c[0x0][0x3b8] ;  /* 0x0000ee00ff0ebb82 */ /* 0x01fe220000000a00 */
[----:B------:R-:W-:-:S04]  /*5090*/  @!P3 IADD3 R122, P4, PT, R54, R13, RZ ;  /* 0x0000000d367ab210 */ /* 0x000fc80007f9e0ff */
[----:B------:R-:W-:Y:S02]  /*50a0*/  @!P3 LEA.HI.X.SX32 R13, R13, R62, 0x1, P4 ;  /* 0x0000003e0d0db211 */ /* 0x000fe400020f0eff */
[----:B0-----:R-:W-:-:S04]  /*50b0*/  @!P3 LEA R14, P4, R122, R14, 0x2 ;  /* 0x0000000e7a0eb211 */ /* 0x001fc800078810ff */
[----:B------:R-:W-:Y:S01]  /*50c0*/  @!P3 LEA.HI.X R15, R122, R15, R13, 0x2, P4 ;  /* 0x0000000f7a0fb211 */ /* 0x000fe200020f140d */
[----:B-----5:R-:W-:-:S04]  /*50d0*/  FADD.FTZ R122, R36, R123 ;  /* 0x0000007b247a7221 */ /* 0x020fc80000010000 */
[----:B------:R-:W-:-:S05]  /*50e0*/  FMUL.FTZ R101, R122, R101 ;  /* 0x000000657a657220 */ /* 0x000fca0000410000 */
[----:B------:R0:W-:Y:S02]  /*50f0*/  @!P3 STG.E desc[UR36][R14.64], R101 ;  /* 0x000000650e00b986 */ /* 0x0001e4000c101924 */
.L_x_1461:
[----:B------:R-:W-:Y:S05]  /*5100*/  BSYNC.RECONVERGENT B2 ;  /* 0x0000000000027941 */ /* 0x000fea0003800200 */
.L_x_1460:
        /* <DEDUP_REMOVED lines=25> */
.L_x_1467:
[----:B------:R-:W-:Y:S05]  /*52a0*/  BSYNC.RECONVERGENT B3 ;  /* 0x0000000000037941 */ /* 0x000fea0003800200 */
.L_x_1466:
[----:B------:R-:W2:Y:S02]  /*52b0*/  LDG.E R102, desc[UR36][R120.64+0x110] ;  /* 0x0001102478667981 */ /* 0x000ea4000c1e1900 */
[----:B01234-:R-:W0:Y:S01]  /*52c0*/  @!P3 LDC.64 R14, c[0x0][0x3b8] ;  /* 0x0000ee00ff0ebb82 */ /* 0x01fe220000000a00 */
[----:B------:R-:W-:-:S04]  /*52d0*/  @!P3 IADD3 R123, P4, PT, R54, R119, RZ ;  /* 0x00000077367bb210 */ /* 0x000fc80007f9e0ff */
[----:B------:R-:W-:Y:S01]  /*52e0*/  @!P3 LEA.HI.X.SX32 R124, R119, R62, 0x1, P4 ;  /* 0x0000003e777cb211 */ /* 0x000fe200020f0eff */
[----:B-----5:R-:W-:Y:S01]  /*52f0*/  FADD.FTZ R119, R37, R122 ;  /* 0x0000007a25777221 */ /* 0x020fe20000010000 */
[----:B0-----:R-:W-:-:S04]  /*5300*/  @!P3 LEA R14, P4, R123, R14, 0x2 ;  /* 0x0000000e7b0eb211 */ /* 0x001fc800078810ff */
[----:B------:R-:W-:Y:S01]  /*5310*/  @!P3 LEA.HI.X R15, R123, R15, R124, 0x2, P4 ;  /* 0x0000000f7b0fb211 */ /* 0x000fe200020f147c */
[----:B------:R-:W-:-:S05]  /*5320*/  FMUL.FTZ R102, R119, R102 ;  /* 0x0000006677667220 */ /* 0x000fca0000410000 */
[----:B------:R0:W-:Y:S03]  /*5330*/  @!P3 STG.E desc[UR36][R14.64], R102 ;  /* 0x000000660e00b986 */ /* 0x0001e6000c101924 */
.L_x_1465:
[----:B------:R-:W-:Y:S05]  /*5340*/  BSYNC.RECONVERGENT B2 ;  /* 0x0000000000027941 */ /* 0x000fea0003800200 */
.L_x_1464:
        /* <DEDUP_REMOVED lines=25> */
.L_x_1471:
[----:B------:R-:W-:Y:S05]  /*54e0*/  BSYNC.RECONVERGENT B3 ;  /* 0x0000000000037941 */ /* 0x000fea0003800200 */
.L_x_1470:
[----:B------:R-:W2:Y:S02]  /*54f0*/  LDG.E R100, desc[UR36][R120.64+0x120] ;  /* 0x0001202478647981 */ /* 0x000ea4000c1e1900 */
[----:B01234-:R-:W0:Y:S01]  /*5500*/  @!P3 LDC.64 R14, c[0x0][0x3b8] ;  /* 0x0000ee00ff0ebb82 */ /* 0x01fe220000000a00 */
[----:B------:R-:W-:Y:S01]  /*5510*/  @!P3 IADD3 R122, P4, PT, R54, R119, RZ ;  /* 0x00000077367ab210 */ /* 0x000fe20007f9e0ff */
[----:B-----5:R-:W-:-:S03]  /*5520*/  FADD.FTZ R123, R38, R123 ;  /* 0x0000007b267b7221 */ /* 0x020fc60000010000 */
[----:B------:R-:W-:Y:S02]  /*5530*/  @!P3 LEA.HI.X.SX32 R119, R119, R62, 0x1, P4 ;  /* 0x0000003e7777b211 */ /* 0x000fe400020f0eff */
[----:B0-----:R-:W-:-:S04]  /*5540*/  @!P3 LEA R14, P4, R122, R14, 0x2 ;  /* 0x0000000e7a0eb211 */ /* 0x001fc800078810ff */
[----:B------:R-:W-:Y:S01]  /*5550*/  @!P3 LEA.HI.X R15, R122, R15, R119, 0x2, P4 ;  /* 0x0000000f7a0fb211 */ /* 0x000fe200020f1477 */
[----:B------:R-:W-:-:S05]  /*5560*/  FMUL.FTZ R100, R123, R100 ;  /* 0x000000647b647220 */ /* 0x000fca0000410000 */
[----:B------:R0:W-:Y:S03]  /*5570*/  @!P3 STG.E desc[UR36][R14.64], R100 ;  /* 0x000000640e00b986 */ /* 0x0001e6000c101924 */
.L_x_1469:
[----:B------:R-:W-:Y:S05]  /*5580*/  BSYNC.RECONVERGENT B2 ;  /* 0x0000000000027941 */ /* 0x000fea0003800200 */
.L_x_1468:
        /* <DEDUP_REMOVED lines=25> */
.L_x_1475:
[----:B------:R-:W-:Y:S05]  /*5720*/  BSYNC.RECONVERGENT B3 ;  /* 0x0000000000037941 */ /* 0x000fea0003800200 */
.L_x_1474:
        /* <DEDUP_REMOVED lines=9> */
.L_x_1473:
[----:B------:R-:W-:Y:S05]  /*57c0*/  BSYNC.RECONVERGENT B2 ;  /* 0x0000000000027941 */ /* 0x000fea0003800200 */
.L_x_1472:
        /* <DEDUP_REMOVED lines=25> */
.L_x_1479:
[----:B------:R-:W-:Y:S05]  /*5960*/  BSYNC.RECONVERGENT B3 ;  /* 0x0000000000037941 */ /* 0x000fea0003800200 */
.L_x_1478:
        /* <DEDUP_REMOVED lines=9> */
.L_x_1477:
[----:B------:R-:W-:Y:S05]  /*5a00*/  BSYNC.RECONVERGENT B2 ;  /* 0x0000000000027941 */ /* 0x000fea0003800200 */
.L_x_1476:
        /* <DEDUP_REMOVED lines=25> */
.L_x_1483:
[----:B------:R-:W-:Y:S05]  /*5ba0*/  BSYNC.RECONVERGENT B3 ;  /* 0x0000000000037941 */ /* 0x000fea0003800200 */
.L_x_1482:
        /* <DEDUP_REMOVED lines=9> */
.L_x_1481:
[----:B------:R-:W-:Y:S05]  /*5c40*/  BSYNC.RECONVERGENT B2 ;  /* 0x0000000000027941 */ /* 0x000fea0003800200 */
.L_x_1480:
        /* <DEDUP_REMOVED lines=25> */
.L_x_1487:
[----:B------:R-:W-:Y:S05]  /*5de0*/  BSYNC.RECONVERGENT B3 ;  /* 0x0000000000037941 */ /* 0x000fea0003800200 */
.L_x_1486:
        /* <DEDUP_REMOVED lines=9> */
.L_x_1485:
[----:B------:R-:W-:Y:S05]  /*5e80*/  BSYNC.RECONVERGENT B2 ;  /* 0x0000000000027941 */ /* 0x000fea0003800200 */
.L_x_1484:
        /* <DEDUP_REMOVED lines=25> */
.L_x_1491:
[----:B------:R-:W-:Y:S05]  /*6020*/  BSYNC.RECONVERGENT B3 ;  /* 0x0000000000037941 */ /* 0x000fea0003800200 */
.L_x_1490:
        /* <DEDUP_REMOVED lines=9> */
.L_x_1489:
[----:B------:R-:W-:Y:S05]  /*60c0*/  BSYNC.RECONVERGENT B2 ;  /* 0x0000000000027941 */ /* 0x000fea0003800200 */
.L_x_1488:
        /* <DEDUP_REMOVED lines=25> */
.L_x_1495:
[----:B------:R-:W-:Y:S05]  /*6260*/  BSYNC.RECONVERGENT B3 ;  /* 0x0000000000037941 */ /* 0x000fea0003800200 */
.L_x_1494:
        /* <DEDUP_REMOVED lines=9> */
.L_x_1493:
[----:B------:R-:W-:Y:S05]  /*6300*/  BSYNC.RECONVERGENT B2 ;  /* 0x0000000000027941 */ /* 0x000fea0003800200 */
.L_x_1492:
        /* <DEDUP_REMOVED lines=25> */
.L_x_1499:
[----:B------:R-:W-:Y:S05]  /*64a0*/  BSYNC.RECONVERGENT B3 ;  /* 0x0000000000037941 */ /* 0x000fea0003800200 */
.L_x_1498:
        /* <DEDUP_REMOVED lines=9> */
.L_x_1497:
[----:B------:R-:W-:Y:S05]  /*6540*/  BSYNC.RECONVERGENT B2 ;  /* 0x0000000000027941 */ /* 0x000fea0003800200 */
.L_x_1496:
        /* <DEDUP_REMOVED lines=25> */
.L_x_1503:
[----:B------:R-:W-:Y:S05]  /*66e0*/  BSYNC.RECONVERGENT B3 ;  /* 0x0000000000037941 */ /* 0x000fea0003800200 */
.L_x_1502:
        /* <DEDUP_REMOVED lines=9> */
.L_x_1501:
[----:B------:R-:W-:Y:S05]  /*6780*/  BSYNC.RECONVERGENT B2 ;  /* 0x0000000000027941 */ /* 0x000fea0003800200 */
.L_x_1500:
        /* <DEDUP_REMOVED lines=25> */
.L_x_1507:
[----:B------:R-:W-:Y:S05]  /*6920*/  BSYNC.RECONVERGENT B3 ;  /* 0x0000000000037941 */ /* 0x000fea0003800200 */
.L_x_1506:
        /* <DEDUP_REMOVED lines=9> */
.L_x_1505:
[----:B------:R-:W-:Y:S05]  /*69c0*/  BSYNC.RECONVERGENT B2 ;  /* 0x0000000000027941 */ /* 0x000fea0003800200 */
.L_x_1504:
        /* <DEDUP_REMOVED lines=25> */
.L_x_1511:
[----:B------:R-:W-:Y:S05]  /*6b60*/  BSYNC.RECONVERGENT B3 ;  /* 0x0000000000037941 */ /* 0x000fea0003800200 */
.L_x_1510:
        /* <DEDUP_REMOVED lines=9> */
.L_x_1509:
[----:B------:R-:W-:Y:S05]  /*6c00*/  BSYNC.RECONVERGENT B2 ;  /* 0x0000000000027941 */ /* 0x000fea0003800200 */
.L_x_1508:
        /* <DEDUP_REMOVED lines=25> */
.L_x_1515:
[----:B------:R-:W-:Y:S05]  /*6da0*/  BSYNC.RECONVERGENT B3 ;  /* 0x0000000000037941 */ /* 0x000fea0003800200 */
.L_x_1514:
        /* <DEDUP_REMOVED lines=9> */
.L_x_1513:
[----:B------:R-:W-:Y:S05]  /*6e40*/  BSYNC.RECONVERGENT B2 ;  /* 0x0000000000027941 */ /* 0x000fea0003800200 */
.L_x_1512:
        /* <DEDUP_REMOVED lines=25> */
.L_x_1519:
[----:B------:R-:W-:Y:S05]  /*6fe0*/  BSYNC.RECONVERGENT B3 ;  /* 0x0000000000037941 */ /* 0x000fea0003800200 */
.L_x_1518:
        /* <DEDUP_REMOVED lines=9> */
.L_x_1517:
[----:B------:R-:W-:Y:S05]  /*7080*/  BSYNC.RECONVERGENT B2 ;  /* 0x0000000000027941 */ /* 0x000fea0003800200 */
.L_x_1516:
[----:B------:R-:W-:Y:S05]  /*7090*/  @P1 BRA `(.L_x_1520) ;  /* 0x0000007400e01947 */ /* 0x000fea0003800000 */
[----:B------:R-:W-:Y:S01]  /*70a0*/  IMAD.IADD R119, R13, 0x1, R52 ;  /* 0x000000010d777824 */ /* 0x000fe200078e0234 */
[----:B------:R-:W-:Y:S01]  /*70b0*/  BSSY.RECONVERGENT B2, `(.L_x_1521) ;  /* 0x0000016000027945 */ /* 0x000fe20003800200 */
[----:B01234-:R-:W-:Y:S02]  /*70c0*/  IMAD.MOV.U32 R14, RZ, RZ, RZ ;  /* 0x000000ffff0e7224 */ /* 0x01ffe400078e00ff */
[----:B------:R-:W-:-:S05]  /*70d0*/  IMAD.SHL.U32 R119, R119, 0x4, RZ ;  /* 0x0000000477777824 */ /* 0x000fca00078e00ff */
        /* <DEDUP_REMOVED lines=19> */
.L_x_1522:
[----:B------:R-:W-:Y:S05]  /*7210*/  BSYNC.RECONVERGENT B2 ;  /* 0x0000000000027941 */ /* 0x000fea0003800200 */
.L_x_1521:
[----:B------:R-:W2:Y:S01]  /*7220*/  LDG.E R11, desc[UR36][R120.64+0x1f0] ;  /* 0x0001f024780b7981 */ /* 0x000ea2000c1e1900 */
[----:B-----5:R-:W-:-:S04]  /*7230*/  FADD.FTZ R14, R51, R14 ;  /* 0x0000000e330e7221 */ /* 0x020fc80000010000 */
[----:B--2---:R-:W-:Y:S01]  /*7240*/  FMUL.FTZ R68, R14, R11 ;  /* 0x0000000b0e447220 */ /* 0x004fe20000410000 */
[----:B------:R-:W-:Y:S06]  /*7250*/  @P1 BRA `(.L_x_1520) ;  /* 0x0000007400701947 */ /* 0x000fec0003800000 */
[----:B------:R-:W-:-:S04]  /*7260*/  IADD3 R11, P1, PT, R54, R119, RZ ;  /* 0x00000077360b7210 */ /* 0x000fc80007f3e0ff */
[----:B------:R-:W-:Y:S02]  /*7270*/  LEA.HI.X.SX32 R14, R119, R62, 0x1, P1 ;  /* 0x0000003e770e7211 */ /* 0x000fe400008f0eff */
[----:B------:R-:W-:-:S04]  /*7280*/  LEA R12, P1, R11, UR10, 0x2 ;  /* 0x0000000a0b0c7c11 */ /* 0x000fc8000f8210ff */
[----:B------:R-:W-:-:S05]  /*7290*/  LEA.HI.X R13, R11, UR11, R14, 0x2, P1 ;  /* 0x0000000b0b0d7c11 */ /* 0x000fca00088f140e */
[----:B------:R1:W-:Y:S01]  /*72a0*/  STG.E desc[UR36][R12.64], R68 ;  /* 0x000000440c007986 */ /* 0x0003e2000c101924 */
[----:B------:R-:W-:Y:S05]  /*72b0*/  BRA `(.L_x_1520) ;  /* 0x0000007400587947 */ /* 0x000fea0003800000 */
.L_x_1401:
        /* <DEDUP_REMOVED lines=26> */
.L_x_1526:
[----:B------:R-:W-:Y:S05]  /*7460*/  BSYNC.RECONVERGENT B3 ;  /* 0x0000000000037941 */ /* 0x000fea0003800200 */
.L_x_1525:
[----:B------:R-:W1:Y:S01]  /*7470*/  @!P1 LDC.64 R14, c[0x0][0x3b8] ;  /* 0x0000ee00ff0e9b82 */ /* 0x000e620000000a00 */
[----:B------:R-:W-:Y:S01]  /*7480*/  @!P1 IADD3 R119, P3, PT, R54, R13, RZ ;  /* 0x0000000d36779210 */ /* 0x000fe20007f7e0ff */
[----:B-----5:R-:W-:-:S04]  /*7490*/  FADD.FTZ R113, R20, R113 ;  /* 0x0000007114717221 */ /* 0x020fc80000010000 */
[----:B0-----:R-:W-:Y:S01]  /*74a0*/  @!P1 IMAD.X R122, RZ, RZ, R62, P3 ;  /* 0x000000ffff7a9224 */ /* 0x001fe200018e063e */
[----:B-1----:R-:W-:-:S04]  /*74b0*/  @!P1 LEA R14, P4, R119, R14, 0x2 ;  /* 0x0000000e770e9211 */ /* 0x002fc800078810ff */
[----:B------:R-:W-:-:S05]  /*74c0*/  @!P1 LEA.HI.X R15, R119, R15, R122, 0x2, P4 ;  /* 0x0000000f770f9211 */ /* 0x000fca00020f147a */
[----:B------:R0:W-:Y:S04]  /*74d0*/  @!P1 STG.E desc[UR36][R14.64], R113 ;  /* 0x000000710e009986 */ /* 0x0001e8000c101924 */
.L_x_1524:
[----:B------:R-:W-:Y:S05]  /*74e0*/  BSYNC.RECONVERGENT B2 ;  /* 0x0000000000027941 */ /* 0x000fea0003800200 */
.L_x_1523:
        /* <DEDUP_REMOVED lines=26> */
.L_x_1530:
[----:B------:R-:W-:Y:S05]  /*7690*/  BSYNC.RECONVERGENT B3 ;  /* 0x0000000000037941 */ /* 0x000fea0003800200 */
.L_x_1529:
[----:B0-----:R-:W0:Y:S01]  /*76a0*/  @!P3 LDC.64 R14, c[0x0][0x3b8] ;  /* 0x0000ee00ff0ebb82 */ /* 0x001e220000000a00 */
[----:B-1----:R-:W-:Y:S01]  /*76b0*/  @!P3 IADD3 R122, P4, PT, R54, R117, RZ ;  /* 0x00000075367ab210 */ /* 0x002fe20007f9e0ff */
[----:B-----5:R-:W-:Y:S01]  /*76c0*/  FADD.FTZ R118, R21, R118 ;  /* 0x0000007615767221 */ /* 0x020fe20000010000 */
[----:B------:R-:W-:Y:S01]  /*76d0*/  BSSY.RECONVERGENT B3, `(.L_x_1531) ;  /* 0x000001b000037945 */ /* 0x000fe20003800200 */
[----:B------:R-:W-:Y:S01]  /*76e0*/  IMAD.MOV.U32 R123, RZ, RZ, RZ ;  /* 0x000000ffff7b7224 */ /* 0x000fe200078e00ff */
[----:B------:R-:W-:Y:S02]  /*76f0*/  @!P3 LEA.HI.X.SX32 R117, R117, R62, 0x1, P4 ;  /* 0x0000003e7575b211 */ /* 0x000fe400020f0eff */
[----:B0-----:R-:W-:-:S04]  /*7700*/  @!P3 LEA R14, P4, R122, R14, 0x2 ;  /* 0x0000000e7a0eb211 */ /* 0x001fc800078810ff */
[----:B------:R-:W-:Y:S01]  /*7710*/  @!P3 LEA.HI.X R15, R122, R15, R117, 0x2, P4 ;  /* 0x0000000f7a0fb211 */ /* 0x000fe200020f1475 */
        /* <DEDUP_REMOVED lines=22> */
.L_x_1532:
[----:B------:R-:W-:Y:S05]  /*7880*/  BSYNC.RECONVERGENT B3 ;  /* 0x0000000000037941 */ /* 0x000fea0003800200 */
.L_x_1531:
[----:B------:R-:W1:Y:S01]  /*7890*/  @!P4 LDC.64 R14, c[0x0][0x3b8] ;  /* 0x0000ee00ff0ecb82 */ /* 0x000e620000000a00 */
[----:B0-----:R-:W-:-:S04]  /*78a0*/  @!P4 IADD3 R122, P3, PT, R54, R117, RZ ;  /* 0x00000075367ac210 */ /* 0x001fc80007f7e0ff */
[----:B------:R-:W-:Y:S02]  /*78b0*/  @!P4 LEA.HI.X.SX32 R117, R117, R62, 0x1, P3 ;  /* 0x0000003e7575c211 */ /* 0x000fe400018f0eff */
[----:B-1----:R-:W-:-:S04]  /*78c0*/  @!P4 LEA R14, P3, R122, R14, 0x2 ;  /* 0x0000000e7a0ec211 */ /* 0x002fc800078610ff */
[----:B------:R-:W-:Y:S01]  /*78d0*/  @!P4 LEA.HI.X R15, R122, R15, R117, 0x2, P3 ;  /* 0x0000000f7a0fc211 */ /* 0x000fe200018f1475 */
[----:B-----5:R-:W-:-:S05]  /*78e0*/  FADD.FTZ R117, R22, R123 ;  /* 0x0000007b16757221 */ /* 0x020fca0000010000 */
[----:B------:R1:W-:Y:S03]  /*78f0*/  @!P4 STG.E desc[UR36][R14.64], R117 ;  /* 0x000000750e00c986 */ /* 0x0003e6000c101924 */
.L_x_1528:
[----:B------:R-:W-:Y:S05]  /*7900*/  BSYNC.RECONVERGENT B2 ;  /* 0x0000000000027941 */ /* 0x000fea0003800200 */
.L_x_1527:
        /* <DEDUP_REMOVED lines=26> */
.L_x_1536:
[----:B------:R-:W-:Y:S05]  /*7ab0*/  BSYNC.RECONVERGENT B3 ;  /* 0x0000000000037941 */ /* 0x000fea0003800200 */
.L_x_1535:
[----:B01----:R-:W0:Y:S01]  /*7ac0*/  @!P3 LDC.64 R14, c[0x0][0x3b8] ;  /* 0x0000ee00ff0ebb82 */ /* 0x003e220000000a00 */
[----:B--2---:R-:W-:Y:S01]  /*7ad0*/  @!P3 IADD3 R122, P4, PT, R54, R125, RZ ;  /* 0x0000007d367ab210 */ /* 0x004fe20007f9e0ff */
[----:B-----5:R-:W-:-:S03]  /*7ae0*/  FADD.FTZ R116, R23, R116 ;  /* 0x0000007417747221 */ /* 0x020fc60000010000 */
[----:B------:R-:W-:Y:S02]  /*7af0*/  @!P3 LEA.HI.X.SX32 R125, R125, R62, 0x1, P4 ;  /* 0x0000003e7d7db211 */ /* 0x000fe400020f0eff */
[----:B0-----:R-:W-:-:S04]  /*7b00*/  @!P3 LEA R14, P4, R122, R14, 0x2 ;  /* 0x0000000e7a0eb211 */ /* 0x001fc800078810ff */
[----:B------:R-:W-:-:S05]  /*7b10*/  @!P3 LEA.HI.X R15, R122, R15, R125, 0x2, P4 ;  /* 0x0000000f7a0fb211 */ /* 0x000fca00020f147d */
        /* <DEDUP_REMOVED lines=25> */
.L_x_1538:
[----:B------:R-:W-:Y:S05]  /*7cb0*/  BSYNC.RECONVERGENT B3 ;  /* 0x0000000000037941 */ /* 0x000fea0003800200 */
.L_x_1537:
[----:B--2---:R-:W1:Y:S01]  /*7cc0*/  @!P3 LDC.64 R14, c[0x0][0x3b8] ;  /* 0x0000ee00ff0ebb82 */ /* 0x004e620000000a00 */
[----:B0-----:R-:W-:-:S04]  /*7cd0*/  @!P3 IADD3 R122, P4, PT, R54, R111, RZ ;  /* 0x0000006f367ab210 */ /* 0x001fc80007f9e0ff */
[----:B------:R-:W-:Y:S02]  /*7ce0*/  @!P3 LEA.HI.X.SX32 R111, R111, R62, 0x1, P4 ;  /* 0x0000003e6f6fb211 */ /* 0x000fe400020f0eff */
[----:B-1----:R-:W-:-:S04]  /*7cf0*/  @!P3 LEA R14, P4, R122, R14, 0x2 ;  /* 0x0000000e7a0eb211 */ /* 0x002fc800078810ff */
[----:B------:R-:W-:Y:S01]  /*7d00*/  @!P3 LEA.HI.X R15, R122, R15, R111, 0x2, P4 ;  /* 0x0000000f7a0fb211 */ /* 0x000fe200020f146f */
[----:B-----5:R-:W-:-:S05]  /*7d10*/  FADD.FTZ R111, R24, R123 ;  /* 0x0000007b186f7221 */ /* 0x020fca0000010000 */
[----:B------:R3:W-:Y:S03]  /*7d20*/  @!P3 STG.E desc[UR36][R14.64], R111 ;  /* 0x0000006f0e00b986 */ /* 0x0007e6000c101924 */
.L_x_1534:
[----:B------:R-:W-:Y:S05]  /*7d30*/  BSYNC.RECONVERGENT B2 ;  /* 0x0000000000027941 */ /* 0x000fea0003800200 */
.L_x_1533:
        /* <DEDUP_REMOVED lines=25> */
.L_x_1542:
[----:B------:R-:W-:Y:S05]  /*7ed0*/  BSYNC.RECONVERGENT B3 ;  /* 0x0000000000037941 */ /* 0x000fea0003800200 */
.L_x_1541:
[----:B0123--:R-:W0:Y:S01]  /*7ee0*/  @!P3 LDC.64 R14, c[0x0][0x3b8] ;  /* 0x0000ee00ff0ebb82 */ /* 0x00fe220000000a00 */
[----:B----4-:R-:W-:Y:S01]  /*7ef0*/  @!P3 IADD3 R122, P4, PT, R54, R125, RZ ;  /* 0x0000007d367ab210 */ /* 0x010fe20007f9e0ff */
[----:B-----5:R-:W-:-:S03]  /*7f00*/  FADD.FTZ R114, R25, R114 ;  /* 0x0000007219727221 */ /* 0x020fc60000010000 */
[----:B------:R-:W-:Y:S02]  /*7f10*/  @!P3 LEA.HI.X.SX32 R125, R125, R62, 0x1, P4 ;  /* 0x0000003e7d7db211 */ /* 0x000fe400020f0eff */
[----:B0-----:R-:W-:-:S04]  /*7f20*/  @!P3 LEA R14, P4, R122, R14, 0x2 ;  /* 0x0000000e7a0eb211 */ /* 0x001fc800078810ff */
[----:B------:R-:W-:-:S05]  /*7f30*/  @!P3 LEA.HI.X R15, R122, R15, R125, 0x2, P4 ;  /* 0x0000000f7a0fb211 */ /* 0x000fca00020f147d */
[----:B------:R4:W-:Y:S04]  /*7f40*/  @!P3 STG.E desc[UR36][R14.64], R114 ;  /* 0x000000720e00b986 */ /* 0x0009e8000c101924 */
.L_x_1540:
[----:B------:R-:W-:Y:S05]  /*7f50*/  BSYNC.RECONVERGENT B2 ;  /* 0x0000000000027941 */ /* 0x000fea0003800200 */
.L_x_1539:
        /* <DEDUP_REMOVED lines=25> */
.L_x_1546:
[----:B------:R-:W-:Y:S05]  /*80f0*/  BSYNC.RECONVERGENT B3 ;  /* 0x0000000000037941 */ /* 0x000fea0003800200 */
.L_x_1545:
[----:B01234-:R-:W0:Y:S01]  /*8100*/  @!P3 LDC.64 R14, c[0x0][0x3b8] ;  /* 0x0000ee00ff0ebb82 */ /* 0x01fe220000000a00 */
[----:B------:R-:W-:-:S04]  /*8110*/  @!P3 IADD3 R122, P4, PT, R54, R109, RZ ;  /* 0x0000006d367ab210 */ /* 0x000fc80007f9e0ff */
[----:B------:R-:W-:Y:S02]  /*8120*/  @!P3 LEA.HI.X.SX32 R109, R109, R62, 0x1, P4 ;  /* 0x0000003e6d6db211 */ /* 0x000fe400020f0eff */
[----:B0-----:R-:W-:-:S04]  /*8130*/  @!P3 LEA R14, P4, R122, R14, 0x2 ;  /* 0x0000000e7a0eb211 */ /* 0x001fc800078810ff */
[----:B------:R-:W-:Y:S01]  /*8140*/  @!P3 LEA.HI.X R15, R122, R15, R109, 0x2, P4 ;  /* 0x0000000f7a0fb211 */ /* 0x000fe200020f146d */
[----:B-----5:R-:W-:-:S05]  /*8150*/  FADD.FTZ R109, R26, R123 ;  /* 0x0000007b1a6d7221 */ /* 0x020fca0000010000 */
[----:B------:R0:W-:Y:S03]  /*8160*/  @!P3 STG.E desc[UR36][R14.64], R109 ;  /* 0x0000006d0e00b986 */ /* 0x0001e6000c101924 */
.L_x_1544:
[----:B------:R-:W-:Y:S05]  /*8170*/  BSYNC.RECONVERGENT B2 ;  /* 0x0000000000027941 */ /* 0x000fea0003800200 */
.L_x_1543:
        /* <DEDUP_REMOVED lines=25> */
.L_x_1550:
[----:B------:R-:W-:Y:S05]  /*8310*/  BSYNC.RECONVERGENT B3 ;  /* 0x0000000000037941 */ /* 0x000fea0003800200 */
.L_x_1549:
[----:B01234-:R-:W0:Y:S01]  /*8320*/  @!P3 LDC.64 R14, c[0x0][0x3b8] ;  /* 0x0000ee00ff0ebb82 */ /* 0x01fe220000000a00 */
[----:B------:R-:W-:Y:S01]  /*8330*/  @!P3 IADD3 R122, P4, PT, R54, R115, RZ ;  /* 0x00000073367ab210 */ /* 0x000fe20007f9e0ff */
        /* <DEDUP_REMOVED lines=28> */
.L_x_1552:
[----:B------:R-:W-:Y:S05]  /*8500*/  BSYNC.RECONVERGENT B3 ;  /* 0x0000000000037941 */ /* 0x000fea0003800200 */
.L_x_1551:
[----:B------:R-:W1:Y:S01]  /*8510*/  @!P4 LDC.64 R14, c[0x0][0x3b8] ;  /* 0x0000ee00ff0ecb82 */ /* 0x000e620000000a00 */
[----:B0-----:R-:W-:-:S04]  /*8520*/  @!P4 IADD3 R122, P3, PT, R54, R115, RZ ;  /* 0x00000073367ac210 */ /* 0x001fc80007f7e0ff */
[----:B------:R-:W-:Y:S02]  /*8530*/  @!P4 LEA.HI.X.SX32 R115, R115, R62, 0x1, P3 ;  /* 0x0000003e7373c211 */ /* 0x000fe400018f0eff */
[----:B-1----:R-:W-:-:S04]  /*8540*/  @!P4 LEA R14, P3, R122, R14, 0x2 ;  /* 0x0000000e7a0ec211 */ /* 0x002fc800078610ff */
[----:B------:R-:W-:Y:S01]  /*8550*/  @!P4 LEA.HI.X R15, R122, R15, R115, 0x2, P3 ;  /* 0x0000000f7a0fc211 */ /* 0x000fe200018f1473 */
[----:B-----5:R-:W-:-:S05]  /*8560*/  FADD.FTZ R115, R28, R123 ;  /* 0x0000007b1c737221 */ /* 0x020fca0000010000 */
[----:B------:R0:W-:Y:S03]  /*8570*/  @!P4 STG.E desc[UR36][R14.64], R115 ;  /* 0x000000730e00c986 */ /* 0x0001e6000c101924 */
.L_x_1548:
[----:B------:R-:W-:Y:S05]  /*8580*/  BSYNC.RECONVERGENT B2 ;  /* 0x0000000000027941 */ /* 0x000fea0003800200 */
.L_x_1547:
        /* <DEDUP_REMOVED lines=25> */
.L_x_1556:
[----:B------:R-:W-:Y:S05]  /*8720*/  BSYNC.RECONVERGENT B3 ;  /* 0x0000000000037941 */ /* 0x000fea0003800200 */
.L_x_1555:
[----:B01234-:R-:W0:Y:S01]  /*8730*/  @!P3 LDC.64 R14, c[0x0][0x3b8] ;  /* 0x0000ee00ff0ebb82 */ /* 0x01fe220000000a00 */
[----:B------:R-:W-:Y:S01]  /*8740*/  @!P3 IADD3 R122, P4, PT, R54, R125, RZ ;  /* 0x0000007d367ab210 */ /* 0x000fe20007f9e0ff */
[----:B-----5:R-:W-:-:S03]  /*8750*/  FADD.FTZ R110, R29, R110 ;  /* 0x0000006e1d6e7221 */ /* 0x020fc60000010000 */
[----:B------:R-:W-:Y:S02]  /*8760*/  @!P3 LEA.HI.X.SX32 R125, R125, R62, 0x1, P4 ;  /* 0x0000003e7d7db211 */ /* 0x000fe400020f0eff */
[----:B0-----:R-:W-:-:S04]  /*8770*/  @!P3 LEA R14, P4, R122, R14, 0x2 ;  /* 0x0000000e7a0eb211 */ /* 0x001fc800078810ff */
[----:B------:R-:W-:-:S05]  /*8780*/  @!P3 LEA.HI.X R15, R122, R15, R125, 0x2, P4 ;  /* 0x0000000f7a0fb211 */ /* 0x000fca00020f147d */
[----:B------:R0:W-:Y:S04]  /*8790*/  @!P3 STG.E desc[UR36][R14.64], R110 ;  /* 0x0000006e0e00b986 */ /* 0x0001e8000c101924 */
.L_x_1554:
[----:B------:R-:W-:Y:S05]  /*87a0*/  BSYNC.RECONVERGENT B2 ;  /* 0x0000000000027941 */ /* 0x000fea0003800200 */
.L_x_1553:
        /* <DEDUP_REMOVED lines=25> */
.L_x_1560:
[----:B------:R-:W-:Y:S05]  /*8940*/  BSYNC.RECONVERGENT B3 ;  /* 0x0000000000037941 */ /* 0x000fea0003800200 */
.L_x_1559:
[----:B01234-:R-:W0:Y:S01]  /*8950*/  @!P3 LDC.64 R14, c[0x0][0x3b8] ;  /* 0x0000ee00ff0ebb82 */ /* 0x01fe220000000a00 */
[----:B------:R-:W-:-:S04]  /*8960*/  @!P3 IADD3 R122, P4, PT, R54, R107, RZ ;  /* 0x0000006b367ab210 */ /* 0x000fc80007f9e0ff */
[----:B------:R-:W-:Y:S02]  /*8970*/  @!P3 LEA.HI.X.SX32 R107, R107, R62, 0x1, P4 ;  /* 0x0000003e6b6bb211 */ /* 0x000fe400020f0eff */
[----:B0-----:R-:W-:-:S04]  /*8980*/  @!P3 LEA R14, P4, R122, R14, 0x2 ;  /* 0x0000000e7a0eb211 */ /* 0x001fc800078810ff */
[----:B------:R-:W-:Y:S01]  /*8990*/  @!P3 LEA.HI.X R15, R122, R15, R107, 0x2, P4 ;  /* 0x0000000f7a0fb211 */ /* 0x000fe200020f146b */
[----:B-----5:R-:W-:-:S05]  /*89a0*/  FADD.FTZ R107, R30, R123 ;  /* 0x0000007b1e6b7221 */ /* 0x020fca0000010000 */
[----:B------:R0:W-:Y:S03]  /*89b0*/  @!P3 STG.E desc[UR36][R14.64], R107 ;  /* 0x0000006b0e00b986 */ /* 0x0001e6000c101924 */
.L_x_1558:
[----:B------:R-:W-:Y:S05]  /*89c0*/  BSYNC.RECONVERGENT B2 ;  /* 0x0000000000027941 */ /* 0x000fea0003800200 */
.L_x_1557:
        /* <DEDUP_REMOVED lines=25> */
.L_x_1564:
[----:B------:R-:W-:Y:S05]  /*8b60*/  BSYNC.RECONVERGENT B3 ;  /* 0x0000000000037941 */ /* 0x000fea0003800200 */
.L_x_1563:
[----:B01234-:R-:W0:Y:S01]  /*8b70*/  @!P3 LDC.64 R14, c[0x0][0x3b8] ;  /* 0x0000ee00ff0ebb82 */ /* 0x01fe220000000a00 */
[----:B------:R-:W-:Y:S01]  /*8b80*/  @!P3 IADD3 R122, P4, PT, R54, R125, RZ ;  /* 0x0000007d367ab210 */ /* 0x000fe20007f9e0ff */
[----:B-----5:R-:W-:-:S03]  /*8b90*/  FADD.FTZ R108, R31, R108 ;  /* 0x0000006c1f6c7221 */ /* 0x020fc60000010000 */
[----:B------:R-:W-:Y:S02]  /*8ba0*/  @!P3 LEA.HI.X.SX32 R125, R125, R62, 0x1, P4 ;  /* 0x0000003e7d7db211 */ /* 0x000fe400020f0eff */
[----:B0-----:R-:W-:-:S04]  /*8bb0*/  @!P3 LEA R14, P4, R122, R14, 0x2 ;  /* 0x0000000e7a0eb211 */ /* 0x001fc800078810ff */
[----:B------:R-:W-:-:S05]  /*8bc0*/  @!P3 LEA.HI.X R15, R122, R15, R125, 0x2, P4 ;  /* 0x0000000f7a0fb211 */ /* 0x000fca00020f147d */
[----:B------:R0:W-:Y:S04]  /*8bd0*/  @!P3 STG.E desc[UR36][R14.64], R108 ;  /* 0x0000006c0e00b986 */ /* 0x0001e8000c101924 */
.L_x_1562:
[----:B------:R-:W-:Y:S05]  /*8be0*/  BSYNC.RECONVERGENT B2 ;  /* 0x0000000000027941 */ /* 0x000fea0003800200 */
.L_x_1561:
        /* <DEDUP_REMOVED lines=25> */
.L_x_1568:
[----:B------:R-:W-:Y:S05]  /*8d80*/  BSYNC.RECONVERGENT B3 ;  /* 0x0000000000037941 */ /* 0x000fea0003800200 */
.L_x_1567:
[----:B01234-:R-:W0:Y:S01]  /*8d90*/  @!P3 LDC.64 R14, c[0x0][0x3b8] ;  /* 0x0000ee00ff0ebb82 */ /* 0x01fe220000000a00 */
[----:B------:R-:W-:-:S04]  /*8da0*/  @!P3 IADD3 R122, P4, PT, R54, R105, RZ ;  /* 0x00000069367ab210 */ /* 0x000fc80007f9e0ff */
[----:B------:R-:W-:Y:S02]  /*8db0*/  @!P3 LEA.HI.X.SX32 R105, R105, R62, 0x1, P4 ;  /* 0x0000003e6969b211 */ /* 0x000fe400020f0eff */
[----:B0-----:R-:W-:-:S04]  /*8dc0*/  @!P3 LEA R14, P4, R122, R14, 0x2 ;  /* 0x0000000e7a0eb211 */ /* 0x001fc800078810ff */
[----:B------:R-:W-:Y:S01]  /*8dd0*/  @!P3 LEA.HI.X R15, R122, R15, R105, 0x2, P4 ;  /* 0x0000000f7a0fb211 */ /* 0x000fe200020f1469 */
[----:B-----5:R-:W-:-:S05]  /*8de0*/  FADD.FTZ R105, R32, R123 ;  /* 0x0000007b20697221 */ /* 0x020fca0000010000 */
[----:B------:R0:W-:Y:S03]  /*8df0*/  @!P3 STG.E desc[UR36][R14.64], R105 ;  /* 0x000000690e00b986 */ /* 0x0001e6000c101924 */
.L_x_1566:
[----:B------:R-:W-:Y:S05]  /*8e00*/  BSYNC.RECONVERGENT B2 ;  /* 0x0000000000027941 */ /* 0x000fea0003800200 */
.L_x_1565:
        /* <DEDUP_REMOVED lines=25> */
.L_x_1572:
[----:B------:R-:W-:Y:S05]  /*8fa0*/  BSYNC.RECONVERGENT B3 ;  /* 0x0000000000037941 */ /* 0x000fea0003800200 */
.L_x_1571:
[----:B01234-:R-:W0:Y:S01]  /*8fb0*/  @!P3 LDC.64 R14, c[0x0][0x3b8] ;  /* 0x0000ee00ff0ebb82 */ /* 0x01fe220000000a00 */
[----:B------:R-:W-:Y:S01]  /*8fc0*/  @!P3 IADD3 R122, P4, PT, R54, R125, RZ ;  /* 0x0000007d367ab210 */ /* 0x000fe20007f9e0ff */
[----:B-----5:R-:W-:-:S03]  /*8fd0*/  FADD.FTZ R106, R33, R106 ;  /* 0x0000006a216a7221 */ /* 0x020fc60000010000 */
[----:B------:R-:W-:Y:S02]  /*8fe0*/  @!P3 LEA.HI.X.SX32 R125, R125, R62, 0x1, P4 ;  /* 0x0000003e7d7db211 */ /* 0x000fe400020f0eff */
[----:B0-----:R-:W-:-:S04]  /*8ff0*/  @!P3 LEA R14, P4, R122, R14, 0x2 ;  /* 0x0000000e7a0eb211 */ /* 0x001fc800078810ff */
[----:B------:R-:W-:-:S05]  /*9000*/  @!P3 LEA.HI.X R15, R122, R15, R125, 0x2, P4 ;  /* 0x0000000f7a0fb211 */ /* 0x000fca00020f147d */
[----:B------:R0:W-:Y:S04]  /*9010*/  @!P3 STG.E desc[UR36][R14.64], R106 ;  /* 0x0000006a0e00b986 */ /* 0x0001e8000c101924 */
.L_x_1570:
[----:B------:R-:W-:Y:S05]  /*9020*/  BSYNC.RECONVERGENT B2 ;  /* 0x0000000000027941 */ /* 0x000fea0003800200 */
.L_x_1569:
        /* <DEDUP_REMOVED lines=25> */
.L_x_1576:
[----:B------:R-:W-:Y:S05]  /*91c0*/  BSYNC.RECONVERGENT B3 ;  /* 0x0000000000037941 */ /* 0x000fea0003800200 */
.L_x_1575:
[----:B01234-:R-:W0:Y:S01]  /*91d0*/  @!P3 LDC.64 R14, c[0x0][0x3b8] ;  /* 0x0000ee00ff0ebb82 */ /* 0x01fe220000000a00 */
[----:B------:R-:W-:-:S04]  /*91e0*/  @!P3 IADD3 R122, P4, PT, R54, R103, RZ ;  /* 0x00000067367ab210 */ /* 0x000fc80007f9e0ff */
[----:B------:R-:W-:Y:S02]  /*91f0*/  @!P3 LEA.HI.X.SX32 R103, R103, R62, 0x1, P4 ;  /* 0x0000003e6767b211 */ /* 0x000fe400020f0eff */
[----:B0-----:R-:W-:-:S04]  /*9200*/  @!P3 LEA R14, P4, R122, R14, 0x2 ;  /* 0x0000000e7a0eb211 */ /* 0x001fc800078810ff */
[----:B------:R-:W-:Y:S01]  /*9210*/  @!P3 LEA.HI.X R15, R122, R15, R103, 0x2, P4 ;  /* 0x0000000f7a0fb211 */ /* 0x000fe200020f1467 */
[----:B-----5:R-:W-:-:S05]  /*9220*/  FADD.FTZ R103, R34, R123 ;  /* 0x0000007b22677221 */ /* 0x020fca0000010000 */
[----:B------:R0:W-:Y:S03]  /*9230*/  @!P3 STG.E desc[UR36][R14.64], R103 ;  /* 0x000000670e00b986 */ /* 0x0001e6000c101924 */
.L_x_1574:
[----:B------:R-:W-:Y:S05]  /*9240*/  BSYNC.RECONVERGENT B2 ;  /* 0x0000000000027941 */ /* 0x000fea0003800200 */
.L_x_1573:
        /* <DEDUP_REMOVED lines=25> */
.L_x_1580:
[----:B------:R-:W-:Y:S05]  /*93e0*/  BSYNC.RECONVERGENT B3 ;  /* 0x0000000000037941 */ /* 0x000fea0003800200 */
.L_x_1579:
[----:B01234-:R-:W0:Y:S01]  /*93f0*/  @!P3 LDC.64 R14, c[0x0][0x3b8] ;  /* 0x0000ee00ff0ebb82 */ /* 0x01fe220000000a00 */
[----:B------:R-:W-:Y:S01]  /*9400*/  @!P3 IADD3 R122, P4, PT, R54, R125, RZ ;  /* 0x0000007d367ab210 */ /* 0x000fe20007f9e0ff */
[----:B-----5:R-:W-:-:S03]  /*9410*/  FADD.FTZ R104, R35, R104 ;  /* 0x0000006823687221 */ /* 0x020fc60000010000 */
[----:B------:R-:W-:Y:S02]  /*9420*/  @!P3 LEA.HI.X.SX32 R125, R125, R62, 0x1, P4 ;  /* 0x0000003e7d7db211 */ /* 0x000fe400020f0eff */
[----:B0-----:R-:W-:-:S04]  /*9430*/  @!P3 LEA R14, P4, R122, R14, 0x2 ;  /* 0x0000000e7a0eb211 */ /* 0x001fc800078810ff */
[----:B------:R-:W-:-:S05]  /*9440*/  @!P3 LEA.HI.X R15, R122, R15, R125, 0x2, P4 ;  /* 0x0000000f7a0fb211 */ /* 0x000fca00020f147d */
[----:B------:R0:W-:Y:S04]  /*9450*/  @!P3 STG.E desc[UR36][R14.64], R104 ;  /* 0x000000680e00b986 */ /* 0x0001e8000c101924 */
.L_x_1578:
[----:B------:R-:W-:Y:S05]  /*9460*/  BSYNC.RECONVERGENT B2 ;  /* 0x0000000000027941 */ /* 0x000fea0003800200 */
.L_x_1577:
        /* <DEDUP_REMOVED lines=24> */
.L_x_1584:
[----:B------:R-:W-:Y:S05]  /*95f0*/  BSYNC.RECONVERGENT B3 ;  /* 0x0000000000037941 */ /* 0x000fea0003800200 */
.L_x_1583:
[----:B01234-:R-:W0:Y:S01]  /*9600*/  @!P3 LDC.64 R14, c[0x0][0x3b8] ;  /* 0x0000ee00ff0ebb82 */ /* 0x01fe220000000a00 */
[----:B------:R-:W-:Y:S01]  /*9610*/  @!P3 IADD3 R122, P4, PT, R54, R13, RZ ;  /* 0x0000000d367ab210 */ /* 0x000fe20007f9e0ff */
[----:B-----5:R-:W-:-:S03]  /*9620*/  FADD.FTZ R101, R36, R101 ;  /* 0x0000006524657221 */ /* 0x020fc60000010000 */
[----:B------:R-:W-:Y:S02]  /*9630*/  @!P3 LEA.HI.X.SX32 R13, R13, R62, 0x1, P4 ;  /* 0x0000003e0d0db211 */ /* 0x000fe400020f0eff */
[----:B0-----:R-:W-:-:S04]  /*9640*/  @!P3 LEA R14, P4, R122, R14, 0x2 ;  /* 0x0000000e7a0eb211 */ /* 0x001fc800078810ff */
[----:B------:R-:W-:-:S05]  /*9650*/  @!P3 LEA.HI.X R15, R122, R15, R13, 0x2, P4 ;  /* 0x0000000f7a0fb211 */ /* 0x000fca00020f140d */
[----:B------:R0:W-:Y:S04]  /*9660*/  @!P3 STG.E desc[UR36][R14.64], R101 ;  /* 0x000000650e00b986 */ /* 0x0001e8000c101924 */
.L_x_1582:
[----:B------:R-:W-:Y:S05]  /*9670*/  BSYNC.RECONVERGENT B2 ;  /* 0x0000000000027941 */ /* 0x000fea0003800200 */
.L_x_1581:
        /* <DEDUP_REMOVED lines=25> */
.L_x_1588:
[----:B------:R-:W-:Y:S05]  /*9810*/  BSYNC.RECONVERGENT B3 ;  /* 0x0000000000037941 */ /* 0x000fea0003800200 */
.L_x_1587:
[----:B01234-:R-:W0:Y:S01]  /*9820*/  @!P3 LDC.64 R14, c[0x0][0x3b8] ;  /* 0x0000ee00ff0ebb82 */ /* 0x01fe220000000a00 */
[----:B------:R-:W-:Y:S01]  /*9830*/  @!P3 IADD3 R122, P4, PT, R54, R119, RZ ;  /* 0x00000077367ab210 */ /* 0x000fe20007f9e0ff */
[----:B-----5:R-:W-:-:S03]  /*9840*/  FADD.FTZ R102, R37, R102 ;  /* 0x0000006625667221 */ /* 0x020fc60000010000 */
[----:B------:R-:W-:Y:S02]  /*9850*/  @!P3 LEA.HI.X.SX32 R119, R119, R62, 0x1, P4 ;  /* 0x0000003e7777b211 */ /* 0x000fe400020f0eff */
[----:B0-----:R-:W-:-:S04]  /*9860*/  @!P3 LEA R14, P4, R122, R14, 0x2 ;  /* 0x0000000e7a0eb211 */ /* 0x001fc800078810ff */
[----:B------:R-:W-:-:S05]  /*9870*/  @!P3 LEA.HI.X R15, R122, R15, R119, 0x2, P4 ;  /* 0x0000000f7a0fb211 */ /* 0x000fca00020f1477 */
[----:B------:R0:W-:Y:S04]  /*9880*/  @!P3 STG.E desc[UR36][R14.64], R102 ;  /* 0x000000660e00b986 */ /* 0x0001e8000c101924 */
.L_x_1586:
[----:B------:R-:W-:Y:S05]  /*9890*/  BSYNC.RECONVERGENT B2 ;  /* 0x0000000000027941 */ /* 0x000fea0003800200 */
.L_x_1585:
        /* <DEDUP_REMOVED lines=25> */
.L_x_1592:
[----:B------:R-:W-:Y:S05]  /*9a30*/  BSYNC.RECONVERGENT B3 ;  /* 0x0000000000037941 */ /* 0x000fea0003800200 */
.L_x_1591:
[----:B01234-:R-:W0:Y:S01]  /*9a40*/  @!P3 LDC.64 R14, c[0x0][0x3b8] ;  /* 0x0000ee00ff0ebb82 */ /* 0x01fe220000000a00 */
[----:B------:R-:W-:-:S04]  /*9a50*/  @!P3 IADD3 R100, P4, PT, R54, R119, RZ ;  /* 0x000000773664b210 */ /* 0x000fc80007f9e0ff */
[----:B------:R-:W-:Y:S02]  /*9a60*/  @!P3 LEA.HI.X.SX32 R119, R119, R62, 0x1, P4 ;  /* 0x0000003e7777b211 */ /* 0x000fe400020f0eff */
[----:B0-----:R-:W-:-:S04]  /*9a70*/  @!P3 LEA R14, P4, R100, R14, 0x2 ;  /* 0x0000000e640eb211 */ /* 0x001fc800078810ff */
[----:B------:R-:W-:Y:S01]  /*9a80*/  @!P3 LEA.HI.X R15, R100, R15, R119, 0x2, P4 ;  /* 0x0000000f640fb211 */ /* 0x000fe200020f1477 */
[----:B-----5:R-:W-:-:S05]  /*9a90*/  FADD.FTZ R100, R38, R123 ;  /* 0x0000007b26647221 */ /* 0x020fca0000010000 */
[----:B------:R0:W-:Y:S03]  /*9aa0*/  @!P3 STG.E desc[UR36][R14.64], R100 ;  /* 0x000000640e00b986 */ /* 0x0001e6000c101924 */
.L_x_1590:
[----:B------:R-:W-:Y:S05]  /*9ab0*/  BSYNC.RECONVERGENT B2 ;  /* 0x0000000000027941 */ /* 0x000fea0003800200 */
.L_x_1589:
        /* <DEDUP_REMOVED lines=25> */
.L_x_1596:
[----:B------:R-:W-:Y:S05]  /*9c50*/  BSYNC.RECONVERGENT B3 ;  /* 0x0000000000037941 */ /* 0x000fea0003800200 */
.L_x_1595:
[----:B01234-:R-:W0:Y:S01]  /*9c60*/  @!P3 LDC.64 R14, c[0x0][0x3b8] ;  /* 0x0000ee00ff0ebb82 */ /* 0x01fe220000000a00 */
[----:B------:R-:W-:Y:S01]  /*9c70*/  @!P3 IADD3 R122, P4, PT, R54, R119, RZ ;  /* 0x00000077367ab210 */ /* 0x000fe20007f9e0ff */
[----:B-----5:R-:W-:-:S03]  /*9c80*/  FADD.FTZ R98, R39, R98 ;  /* 0x0000006227627221 */ /* 0x020fc60000010000 */
[----:B------:R-:W-:Y:S02]  /*9c90*/  @!P3 LEA.HI.X.SX32 R119, R119, R62, 0x1, P4 ;  /* 0x0000003e7777b211 */ /* 0x000fe400020f0eff */
[----:B0-----:R-:W-:-:S04]  /*9ca0*/  @!P3 LEA R14, P4, R122, R14, 0x2 ;  /* 0x0000000e7a0eb211 */ /* 0x001fc800078810ff */
[----:B------:R-:W-:-:S05]  /*9cb0*/  @!P3 LEA.HI.X R15, R122, R15, R119, 0x2, P4 ;  /* 0x0000000f7a0fb211 */ /* 0x000fca00020f1477 */
[----:B------:R0:W-:Y:S04]  /*9cc0*/  @!P3 STG.E desc[UR36][R14.64], R98 ;  /* 0x000000620e00b986 */ /* 0x0001e8000c101924 */
.L_x_1594:
[----:B------:R-:W-:Y:S05]  /*9cd0*/  BSYNC.RECONVERGENT B2 ;  /* 0x0000000000027941 */ /* 0x000fea0003800200 */
.L_x_1593:
        /* <DEDUP_REMOVED lines=25> */
.L_x_1600:
[----:B------:R-:W-:Y:S05]  /*9e70*/  BSYNC.RECONVERGENT B3 ;  /* 0x0000000000037941 */ /* 0x000fea0003800200 */
.L_x_1599:
[----:B01234-:R-:W0:Y:S01]  /*9e80*/  @!P3 LDC.64 R14, c[0x0][0x3b8] ;  /* 0x0000ee00ff0ebb82 */ /* 0x01fe220000000a00 */
[----:B------:R-:W-:-:S04]  /*9e90*/  @!P3 IADD3 R119, P4, PT, R54, R99, RZ ;  /* 0x000000633677b210 */ /* 0x000fc80007f9e0ff */
[----:B------:R-:W-:Y:S01]  /*9ea0*/  @!P3 LEA.HI.X.SX32 R122, R99, R62, 0x1, P4 ;  /* 0x0000003e637ab211 */ /* 0x000fe200020f0eff */
[----:B-----5:R-:W-:Y:S01]  /*9eb0*/  FADD.FTZ R99, R40, R123 ;  /* 0x0000007b28637221 */ /* 0x020fe20000010000 */
[----:B0-----:R-:W-:-:S04]  /*9ec0*/  @!P3 LEA R14, P4, R119, R14, 0x2 ;  /* 0x0000000e770eb211 */ /* 0x001fc800078810ff */
[----:B------:R-:W-:-:S05]  /*9ed0*/  @!P3 LEA.HI.X R15, R119, R15, R122, 0x2, P4 ;  /* 0x0000000f770fb211 */ /* 0x000fca00020f147a */
[----:B------:R0:W-:Y:S04]  /*9ee0*/  @!P3 STG.E desc[UR36][R14.64], R99 ;  /* 0x000000630e00b986 */ /* 0x0001e8000c101924 */
.L_x_1598:
[----:B------:R-:W-:Y:S05]  /*9ef0*/  BSYNC.RECONVERGENT B2 ;  /* 0x0000000000027941 */ /* 0x000fea0003800200 */
.L_x_1597:
        /* <DEDUP_REMOVED lines=25> */
.L_x_1604:
[----:B------:R-:W-:Y:S05]  /*a090*/  BSYNC.RECONVERGENT B3 ;  /* 0x0000000000037941 */ /* 0x000fea0003800200 */
.L_x_1603:
[----:B01234-:R-:W0:Y:S01]  /*a0a0*/  @!P3 LDC.64 R14, c[0x0][0x3b8] ;  /* 0x0000ee00ff0ebb82 */ /* 0x01fe220000000a00 */
[----:B------:R-:W-:Y:S01]  /*a0b0*/  @!P3 IADD3 R122, P4, PT, R54, R119, RZ ;  /* 0x00000077367ab210 */ /* 0x000fe20007f9e0ff */
[----:B-----5:R-:W-:-:S03]  /*a0c0*/  FADD.FTZ R96, R41, R96 ;  /* 0x0000006029607221 */ /* 0x020fc60000010000 */
[----:B------:R-:W-:Y:S02]  /*a0d0*/  @!P3 LEA.HI.X.SX32 R119, R119, R62, 0x1, P4 ;  /* 0x0000003e7777b211 */ /* 0x000fe400020f0eff */
[----:B0-----:R-:W-:-:S04]  /*a0e0*/  @!P3 LEA R14, P4, R122, R14, 0x2 ;  /* 0x0000000e7a0eb211 */ /* 0x001fc800078810ff */
[----:B------:R-:W-:-:S05]  /*a0f0*/  @!P3 LEA.HI.X R15, R122, R15, R119, 0x2, P4 ;  /* 0x0000000f7a0fb211 */ /* 0x000fca00020f1477 */
[----:B------:R0:W-:Y:S04]  /*a100*/  @!P3 STG.E desc[UR36][R14.64], R96 ;  /* 0x000000600e00b986 */ /* 0x0001e8000c101924 */
.L_x_1602:
[----:B------:R-:W-:Y:S05]  /*a110*/  BSYNC.RECONVERGENT B2 ;  /* 0x0000000000027941 */ /* 0x000fea0003800200 */
.L_x_1601:
        /* <DEDUP_REMOVED lines=25> */
.L_x_1608:
[----:B------:R-:W-:Y:S05]  /*a2b0*/  BSYNC.RECONVERGENT B3 ;  /* 0x0000000000037941 */ /* 0x000fea0003800200 */
.L_x_1607:
[----:B01234-:R-:W0:Y:S01]  /*a2c0*/  @!P3 LDC.64 R14, c[0x0][0x3b8] ;  /* 0x0000ee00ff0ebb82 */ /* 0x01fe220000000a00 */
[----:B------:R-:W-:-:S04]  /*a2d0*/  @!P3 IADD3 R119, P4, PT, R54, R97, RZ ;  /* 0x000000613677b210 */ /* 0x000fc80007f9e0ff */
[----:B------:R-:W-:Y:S01]  /*a2e0*/  @!P3 LEA.HI.X.SX32 R122, R97, R62, 0x1, P4 ;  /* 0x0000003e617ab211 */ /* 0x000fe200020f0eff */
[----:B-----5:R-:W-:Y:S01]  /*a2f0*/  FADD.FTZ R97, R42, R123 ;  /* 0x0000007b2a617221 */ /* 0x020fe20000010000 */
[----:B0-----:R-:W-:-:S04]  /*a300*/  @!P3 LEA R14, P4, R119, R14, 0x2 ;  /* 0x0000000e770eb211 */ /* 0x001fc800078810ff */
[----:B------:R-:W-:-:S05]  /*a310*/  @!P3 LEA.HI.X R15, R119, R15, R122, 0x2, P4 ;  /* 0x0000000f770fb211 */ /* 0x000fca00020f147a */
[----:B------:R0:W-:Y:S04]  /*a320*/  @!P3 STG.E desc[UR36][R14.64], R97 ;  /* 0x000000610e00b986 */ /* 0x0001e8000c101924 */
.L_x_1606:
[----:B------:R-:W-:Y:S05]  /*a330*/  BSYNC.RECONVERGENT B2 ;  /* 0x0000000000027941 */ /* 0x000fea0003800200 */
.L_x_1605:
        /* <DEDUP_REMOVED lines=25> */
.L_x_1612:
[----:B------:R-:W-:Y:S05]  /*a4d0*/  BSYNC.RECONVERGENT B3 ;  /* 0x0000000000037941 */ /* 0x000fea0003800200 */
.L_x_1611:
[----:B01234-:R-:W0:Y:S01]  /*a4e0*/  @!P3 LDC.64 R14, c[0x0][0x3b8] ;  /* 0x0000ee00ff0ebb82 */ /* 0x01fe220000000a00 */
[----:B------:R-:W-:Y:S01]  /*a4f0*/  @!P3 IADD3 R122, P4, PT, R54, R119, RZ ;  /* 0x00000077367ab210 */ /* 0x000fe20007f9e0ff */
[----:B-----5:R-:W-:-:S03]  /*a500*/  FADD.FTZ R94, R43, R94 ;  /* 0x0000005e2b5e7221 */ /* 0x020fc60000010000 */
[----:B------:R-:W-:Y:S02]  /*a510*/  @!P3 LEA.HI.X.SX32 R119, R119, R62, 0x1, P4 ;  /* 0x0000003e7777b211 */ /* 0x000fe400020f0eff */
[----:B0-----:R-:W-:-:S04]  /*a520*/  @!P3 LEA R14, P4, R122, R14, 0x2 ;  /* 0x0000000e7a0eb211 */ /* 0x001fc800078810ff */
[----:B------:R-:W-:-:S05]  /*a530*/  @!P3 LEA.HI.X R15, R122, R15, R119, 0x2, P4 ;  /* 0x0000000f7a0fb211 */ /* 0x000fca00020f1477 */
[----:B------:R0:W-:Y:S04]  /*a540*/  @!P3 STG.E desc[UR36][R14.64], R94 ;  /* 0x0000005e0e00b986 */ /* 0x0001e8000c101924 */
.L_x_1610:
[----:B------:R-:W-:Y:S05]  /*a550*/  BSYNC.RECONVERGENT B2 ;  /* 0x0000000000027941 */ /* 0x000fea0003800200 */
.L_x_1609:
        /* <DEDUP_REMOVED lines=25> */
.L_x_1616:
[----:B------:R-:W-:Y:S05]  /*a6f0*/  BSYNC.RECONVERGENT B3 ;  /* 0x0000000000037941 */ /* 0x000fea0003800200 */
.L_x_1615:
[----:B01234-:R-:W0:Y:S01]  /*a700*/  @!P3 LDC.64 R14, c[0x0][0x3b8] ;  /* 0x0000ee00ff0ebb82 */ /* 0x01fe220000000a00 */
[----:B------:R-:W-:-:S04]  /*a710*/  @!P3 IADD3 R119, P4, PT, R54, R95, RZ ;  /* 0x0000005f3677b210 */ /* 0x000fc80007f9e0ff */
[----:B------:R-:W-:Y:S01]  /*a720*/  @!P3 LEA.HI.X.SX32 R122, R95, R62, 0x1, P4 ;  /* 0x0000003e5f7ab211 */ /* 0x000fe200020f0eff */
[----:B-----5:R-:W-:Y:S01]  /*a730*/  FADD.FTZ R95, R44, R123 ;  /* 0x0000007b2c5f7221 */ /* 0x020fe20000010000 */
[----:B0-----:R-:W-:-:S04]  /*a740*/  @!P3 LEA R14, P4, R119, R14, 0x2 ;  /* 0x0000000e770eb211 */ /* 0x001fc800078810ff */
[----:B------:R-:W-:-:S05]  /*a750*/  @!P3 LEA.HI.X R15, R119, R15, R122, 0x2, P4 ;  /* 0x0000000f770fb211 */ /* 0x000fca00020f147a */
[----:B------:R0:W-:Y:S04]  /*a760*/  @!P3 STG.E desc[UR36][R14.64], R95 ;  /* 0x0000005f0e00b986 */ /* 0x0001e8000c101924 */
.L_x_1614:
[----:B------:R-:W-:Y:S05]  /*a770*/  BSYNC.RECONVERGENT B2 ;  /* 0x0000000000027941 */ /* 0x000fea0003800200 */
.L_x_1613:
        /* <DEDUP_REMOVED lines=25> */
.L_x_1620:
[----:B------:R-:W-:Y:S05]  /*a910*/  BSYNC.RECONVERGENT B3 ;  /* 0x0000000000037941 */ /* 0x000fea0003800200 */
.L_x_1619:
[----:B01234-:R-:W0:Y:S01]  /*a920*/  @!P3 LDC.64 R14, c[0x0][0x3b8] ;  /* 0x0000ee00ff0ebb82 */ /* 0x01fe220000000a00 */
[----:B------:R-:W-:Y:S01]  /*a930*/  @!P3 IADD3 R122, P4, PT, R54, R119, RZ ;  /* 0x00000077367ab210 */ /* 0x000fe20007f9e0ff */
[----:B-----5:R-:W-:-:S03]  /*a940*/  FADD.FTZ R92, R45, R92 ;  /* 0x0000005c2d5c7221 */ /* 0x020fc60000010000 */
[----:B------:R-:W-:Y:S02]  /*a950*/  @!P3 LEA.HI.X.SX32 R119, R119, R62, 0x1, P4 ;  /* 0x0000003e7777b211 */ /* 0x000fe400020f0eff */
[----:B0-----:R-:W-:-:S04]  /*a960*/  @!P3 LEA R14, P4, R122, R14, 0x2 ;  /* 0x0000000e7a0eb211 */ /* 0x001fc800078810ff */
[----:B------:R-:W-:-:S05]  /*a970*/  @!P3 LEA.HI.X R15, R122, R15, R119, 0x2, P4 ;  /* 0x0000000f7a0fb211 */ /* 0x000fca00020f1477 */
[----:B------:R0:W-:Y:S04]  /*a980*/  @!P3 STG.E desc[UR36][R14.64], R92 ;  /* 0x0000005c0e00b986 */ /* 0x0001e8000c101924 */
.L_x_1618:
[----:B------:R-:W-:Y:S05]  /*a990*/  BSYNC.RECONVERGENT B2 ;  /* 0x0000000000027941 */ /* 0x000fea0003800200 */
.L_x_1617:
        /* <DEDUP_REMOVED lines=25> */
.L_x_1624:
[----:B------:R-:W-:Y:S05]  /*ab30*/  BSYNC.RECONVERGENT B3 ;  /* 0x0000000000037941 */ /* 0x000fea0003800200 */
.L_x_1623:
[----:B01234-:R-:W0:Y:S01]  /*ab40*/  @!P3 LDC.64 R14, c[0x0][0x3b8] ;  /* 0x0000ee00ff0ebb82 */ /* 0x01fe220000000a00 */
[----:B------:R-:W-:-:S04]  /*ab50*/  @!P3 IADD3 R119, P4, PT, R54, R93, RZ ;  /* 0x0000005d3677b210 */ /* 0x000fc80007f9e0ff */
[----:B------:R-:W-:Y:S01]  /*ab60*/  @!P3 LEA.HI.X.SX32 R122, R93, R62, 0x1, P4 ;  /* 0x0000003e5d7ab211 */ /* 0x000fe200020f0eff */
[----:B-----5:R-:W-:Y:S01]  /*ab70*/  FADD.FTZ R93, R46, R123 ;  /* 0x0000007b2e5d7221 */ /* 0x020fe20000010000 */
[----:B0-----:R-:W-:-:S04]  /*ab80*/  @!P3 LEA R14, P4, R119, R14, 0x2 ;  /* 0x0000000e770eb211 */ /* 0x001fc800078810ff */
[----:B------:R-:W-:-:S05]  /*ab90*/  @!P3 LEA.HI.X R15, R119, R15, R122, 0x2, P4 ;  /* 0x0000000f770fb211 */ /* 0x000fca00020f147a */
[----:B------:R0:W-:Y:S04]  /*aba0*/  @!P3 STG.E desc[UR36][R14.64], R93 ;  /* 0x0000005d0e00b986 */ /* 0x0001e8000c101924 */
.L_x_1622:
[----:B------:R-:W-:Y:S05]  /*abb0*/  BSYNC.RECONVERGENT B2 ;  /* 0x0000000000027941 */ /* 0x000fea0003800200 */
.L_x_1621:
        /* <DEDUP_REMOVED lines=25> */
.L_x_1628:
[----:B------:R-:W-:Y:S05]  /*ad50*/  BSYNC.RECONVERGENT B3 ;  /* 0x0000000000037941 */ /* 0x000fea0003800200 */
.L_x_1627:
[----:B01234-:R-:W0:Y:S01]  /*ad60*/  @!P3 LDC.64 R14, c[0x0][0x3b8] ;  /* 0x0000ee00ff0ebb82 */ /* 0x01fe220000000a00 */
[----:B------:R-:W-:Y:S01]  /*ad70*/  @!P3 IADD3 R122, P4, PT, R54, R119, RZ ;  /* 0x00000077367ab210 */ /* 0x000fe20007f9e0ff */
[----:B-----5:R-:W-:-:S03]  /*ad80*/  FADD.FTZ R90, R47, R90 ;  /* 0x0000005a2f5a7221 */ /* 0x020fc60000010000 */
[----:B------:R-:W-:Y:S02]  /*ad90*/  @!P3 LEA.HI.X.SX32 R119, R119, R62, 0x1, P4 ;  /* 0x0000003e7777b211 */ /* 0x000fe400020f0eff */
[----:B0-----:R-:W-:-:S04]  /*ada0*/  @!P3 LEA R14, P4, R122, R14, 0x2 ;  /* 0x0000000e7a0eb211 */ /* 0x001fc800078810ff */
[----:B------:R-:W-:-:S05]  /*adb0*/  @!P3 LEA.HI.X R15, R122, R15, R119, 0x2, P4 ;  /* 0x0000000f7a0fb211 */ /* 0x000fca00020f1477 */
[----:B------:R0:W-:Y:S04]  /*adc0*/  @!P3 STG.E desc[UR36][R14.64], R90 ;  /* 0x0000005a0e00b986 */ /* 0x0001e8000c101924 */
.L_x_1626:
[----:B------:R-:W-:Y:S05]  /*add0*/  BSYNC.RECONVERGENT B2 ;  /* 0x0000000000027941 */ /* 0x000fea0003800200 */
.L_x_1625:
        /* <DEDUP_REMOVED lines=25> */
.L_x_1632:
[----:B------:R-:W-:Y:S05]  /*af70*/  BSYNC.RECONVERGENT B3 ;  /* 0x0000000000037941 */ /* 0x000fea0003800200 */
.L_x_1631:
[----:B01234-:R-:W0:Y:S01]  /*af80*/  @!P3 LDC.64 R14, c[0x0][0x3b8] ;  /* 0x0000ee00ff0ebb82 */ /* 0x01fe220000000a00 */
[----:B------:R-:W-:-:S04]  /*af90*/  @!P3 IADD3 R119, P4, PT, R54, R91, RZ ;  /* 0x0000005b3677b210 */ /* 0x000fc80007f9e0ff */
[----:B------:R-:W-:Y:S01]  /*afa0*/  @!P3 LEA.HI.X.SX32 R122, R91, R62, 0x1, P4 ;  /* 0x0000003e5b7ab211 */ /* 0x000fe200020f0eff */
[----:B-----5:R-:W-:Y:S01]  /*afb0*/  FADD.FTZ R91, R48, R123 ;  /* 0x0000007b305b7221 */ /* 0x020fe20000010000 */
[----:B0-----:R-:W-:-:S04]  /*afc0*/  @!P3 LEA R14, P4, R119, R14, 0x2 ;  /* 0x0000000e770eb211 */ /* 0x001fc800078810ff */
[----:B------:R-:W-:-:S05]  /*afd0*/  @!P3 LEA.HI.X R15, R119, R15, R122, 0x2, P4 ;  /* 0x0000000f770fb211 */ /* 0x000fca00020f147a */
[----:B------:R0:W-:Y:S04]  /*afe0*/  @!P3 STG.E desc[UR36][R14.64], R91 ;  /* 0x0000005b0e00b986 */ /* 0x0001e8000c101924 */
.L_x_1630:
[----:B------:R-:W-:Y:S05]  /*aff0*/  BSYNC.RECONVERGENT B2 ;  /* 0x0000000000027941 */ /* 0x000fea0003800200 */
.L_x_1629:
        /* <DEDUP_REMOVED lines=25> */
.L_x_1636:
[----:B------:R-:W-:Y:S05]  /*b190*/  BSYNC.RECONVERGENT B3 ;  /* 0x0000000000037941 */ /* 0x000fea0003800200 */
.L_x_1635:
[----:B01234-:R-:W0:Y:S01]  /*b1a0*/  @!P3 LDC.64 R14, c[0x0][0x3b8] ;  /* 0x0000ee00ff0ebb82 */ /* 0x01fe220000000a00 */
[----:B------:R-:W-:Y:S01]  /*b1b0*/  @!P3 IADD3 R122, P4, PT, R54, R119, RZ ;  /* 0x00000077367ab210 */ /* 0x000fe20007f9e0ff */
[----:B-----5:R-:W-:-:S03]  /*b1c0*/  FADD.FTZ R88, R49, R88 ;  /* 0x0000005831587221 */ /* 0x020fc60000010000 */
[----:B------:R-:W-:Y:S02]  /*b1d0*/  @!P3 LEA.HI.X.SX32 R119, R119, R62, 0x1, P4 ;  /* 0x0000003e7777b211 */ /* 0x000fe400020f0eff */
[----:B0-----:R-:W-:-:S04]  /*b1e0*/  @!P3 LEA R14, P4, R122, R14, 0x2 ;  /* 0x0000000e7a0eb211 */ /* 0x001fc800078810ff */
[----:B------:R-:W-:-:S05]  /*b1f0*/  @!P3 LEA.HI.X R15, R122, R15, R119, 0x2, P4 ;  /* 0x0000000f7a0fb211 */ /* 0x000fca00020f1477 */
[----:B------:R0:W-:Y:S04]  /*b200*/  @!P3 STG.E desc[UR36][R14.64], R88 ;  /* 0x000000580e00b986 */ /* 0x0001e8000c101924 */
.L_x_1634:
[----:B------:R-:W-:Y:S05]  /*b210*/  BSYNC.RECONVERGENT B2 ;  /* 0x0000000000027941 */ /* 0x000fea0003800200 */
.L_x_1633:
        /* <DEDUP_REMOVED lines=25> */
.L_x_1640:
[----:B------:R-:W-:Y:S05]  /*b3b0*/  BSYNC.RECONVERGENT B3 ;  /* 0x0000000000037941 */ /* 0x000fea0003800200 */
.L_x_1639:
[----:B01234-:R-:W0:Y:S01]  /*b3c0*/  @!P3 LDC.64 R14, c[0x0][0x3b8] ;  /* 0x0000ee00ff0ebb82 */ /* 0x01fe220000000a00 */
[----:B------:R-:W-:-:S04]  /*b3d0*/  @!P3 IADD3 R119, P4, PT, R54, R89, RZ ;  /* 0x000000593677b210 */ /* 0x000fc80007f9e0ff */
[----:B------:R-:W-:Y:S01]  /*b3e0*/  @!P3 LEA.HI.X.SX32 R122, R89, R62, 0x1, P4 ;  /* 0x0000003e597ab211 */ /* 0x000fe200020f0eff */
[----:B-----5:R-:W-:Y:S01]  /*b3f0*/  FADD.FTZ R89, R50, R123 ;  /* 0x0000007b32597221 */ /* 0x020fe20000010000 */
[----:B0-----:R-:W-:-:S04]  /*b400*/  @!P3 LEA R14, P4, R119, R14, 0x2 ;  /* 0x0000000e770eb211 */ /* 0x001fc800078810ff */
[----:B------:R-:W-:-:S05]  /*b410*/  @!P3 LEA.HI.X R15, R119, R15, R122, 0x2, P4 ;  /* 0x0000000f770fb211 */ /* 0x000fca00020f147a */
[----:B------:R0:W-:Y:S04]  /*b420*/  @!P3 STG.E desc[UR36][R14.64], R89 ;  /* 0x000000590e00b986 */ /* 0x0001e8000c101924 */
.L_x_1638:
[----:B------:R-:W-:Y:S05]  /*b430*/  BSYNC.RECONVERGENT B2 ;  /* 0x0000000000027941 */ /* 0x000fea0003800200 */
.L_x_1637:
        /* <DEDUP_REMOVED lines=24> */
.L_x_1642:
[----:B------:R-:W-:Y:S05]  /*b5c0*/  BSYNC.RECONVERGENT B2 ;  /* 0x0000000000027941 */ /* 0x000fea0003800200 */
.L_x_1641:
[----:B-----5:R-:W-:Y:S01]  /*b5d0*/  FADD.FTZ R68, R51, R14 ;  /* 0x0000000e33447221 */ /* 0x020fe20000010000 */
[----:B------:R-:W-:Y:S06]  /*b5e0*/  @P1 BRA `(.L_x_1520) ;  /* 0x00000030008c1947 */ /* 0x000fec0003800000 */
[----:B------:R-:W-:-:S04]  /*b5f0*/  IADD3 R11, P1, PT, R54, R119, RZ ;  /* 0x00000077360b7210 */ /* 0x000fc80007f3e0ff */
[----:B------:R-:W-:Y:S02]  /*b600*/  LEA.HI.X.SX32 R14, R119, R62, 0x1, P1 ;  /* 0x0000003e770e7211 */ /* 0x000fe400008f0eff */
[----:B------:R-:W-:-:S04]  /*b610*/  LEA R12, P1, R11, UR10, 0x2 ;  /* 0x0000000a0b0c7c11 */ /* 0x000fc8000f8210ff */
[----:B------:R-:W-:-:S05]  /*b620*/  LEA.HI.X R13, R11, UR11, R14, 0x2, P1 ;  /* 0x0000000b0b0d7c11 */ /* 0x000fca00088f140e */
[----:B------:R1:W-:Y:S01]  /*b630*/  STG.E desc[UR36][R12.64], R68 ;  /* 0x000000440c007986 */ /* 0x0003e2000c101924 */
[----:B------:R-:W-:Y:S05]  /*b640*/  BRA `(.L_x_1520) ;  /* 0x0000003000747947 */ /* 0x000fea0003800000 */
.L_x_1400:
[----:B------:R-:W-:Y:S01]  /*b650*/  IMAD R122, R52, 0x70, RZ ;  /* 0x00000070347a7824 */ /* 0x000fe200078e02ff */
[----:B------:R-:W-:Y:S01]  /*b660*/  ISETP.GE.AND P3, PT, R66, UR43, PT ;  /* 0x0000002b42007c0c */ /* 0x000fe2000bf66270 */
[----:B------:R-:W-:Y:S01]  /*b670*/  IMAD.SHL.U32 R123, R11, 0x4, RZ ;  /* 0x000000040b7b7824 */ /* 0x000fe200078e00ff */
[----:B------:R-:W-:Y:S02]  /*b680*/  BSSY.RECONVERGENT B2, `(.L_x_1643) ;  /* 0x0000016000027945 */ /* 0x000fe40003800200 */
[----:B------:R-:W-:Y:S02]  /*b690*/  FSEL R113, R113, RZ, P3 ;  /* 0x000000ff71717208 */ /* 0x000fe40001800000 */
[----:B------:R-:W-:-:S04]  /*b6a0*/  ISETP.GE.AND P1, PT, R123, R122, PT ;  /* 0x0000007a7b00720c */ /* 0x000fc80003f26270 */
[----:B------:R-:W-:-:S13]  /*b6b0*/  ISETP.GE.OR P1, PT, R66, UR43, P1 ;  /* 0x0000002b42007c0c */ /* 0x000fda0008f26670 */
        /* <DEDUP_REMOVED lines=18> */
.L_x_1644:
[----:B------:R-:W-:Y:S05]  /*b7e0*/  BSYNC.RECONVERGENT B2 ;  /* 0x0000000000027941 */ /* 0x000fea0003800200 */
.L_x_1643:
[----:B0-----:R-:W-:Y:S01]  /*b7f0*/  IMAD.IADD R15, R11, 0x1, R52 ;  /* 0x000000010b0f7824 */ /* 0x001fe200078e0234 */
[----:B------:R-:W-:Y:S01]  /*b800*/  ISETP.GE.AND P3, PT, R66, UR43, PT ;  /* 0x0000002b42007c0c */ /* 0x000fe2000bf66270 */
[----:B------:R-:W-:Y:S02]  /*b810*/  BSSY.RECONVERGENT B2, `(.L_x_1645) ;  /* 0x0000017000027945 */ /* 0x000fe40003800200 */
[----:B------:R-:W-:Y:S01]  /*b820*/  IMAD.SHL.U32 R119, R15, 0x4, RZ ;  /* 0x000000040f777824 */ /* 0x000fe200078e00ff */
[----:B------:R-:W-:-:S04]  /*b830*/  FSEL R118, R118, RZ, P3 ;  /* 0x000000ff76767208 */ /* 0x000fc80001800000 */
        /* <DEDUP_REMOVED lines=20> */
.L_x_1646:
[----:B------:R-:W-:Y:S05]  /*b980*/  BSYNC.RECONVERGENT B2 ;  /* 0x0000000000027941 */ /* 0x000fea0003800200 */
.L_x_1645:
[----:B0-----:R-:W-:Y:S01]  /*b990*/  IMAD R119, R52, 0x8, R123 ;  /* 0x0000000834777824 */ /* 0x001fe200078e027b */
[----:B------:R-:W-:Y:S01]  /*b9a0*/  BSSY.RECONVERGENT B2, `(.L_x_1647) ;  /* 0x0000016000027945 */ /* 0x000fe20003800200 */
[----:B------:R-:W-:-:S03]  /*b9b0*/  FSEL R117, R117, RZ, P3 ;  /* 0x000000ff75757208 */ /* 0x000fc60001800000 */
        /* <DEDUP_REMOVED lines=20> */
.L_x_1648:
[----:B------:R-:W-:Y:S05]  /*bb00*/  BSYNC.RECONVERGENT B2 ;  /* 0x0000000000027941 */ /* 0x000fea0003800200 */
.L_x_1647:
[----:B------:R-:W-:Y:S01]  /*bb10*/  IMAD R119, R52, 0x2, R15 ;  /* 0x0000000234777824 */ /* 0x000fe200078e020f */
[----:B------:R-:W-:Y:S01]  /*bb20*/  BSSY.RECONVERGENT B2, `(.L_x_1649) ;  /* 0x0000017000027945 */ /* 0x000fe20003800200 */
[----:B------:R-:W-:Y:S02]  /*bb30*/  FSEL R116, R116, RZ, P3 ;  /* 0x000000ff74747208 */ /* 0x000fe40001800000 */
[----:B------:R-:W-:-:S05]  /*bb40*/  IMAD.SHL.U32 R119, R119, 0x4, RZ ;  /* 0x0000000477777824 */ /* 0x000fca00078e00ff */
[----:B------:R-:W-:-:S04]  /*bb50*/  ISETP.GE.AND P1, PT, R119, R122, PT ;  /* 0x0000007a7700720c */ /* 0x000fc80003f26270 */
[----:B------:R-:W-:-:S13]  /*bb60*/  ISETP.GE.OR P1, PT, R66, UR43, P1 ;  /* 0x0000002b42007c0c */ /* 0x000fda0008f26670 */
[----:B------:R-:W-:Y:S05]  /*bb70*/  @P1 BRA `(.L_x_1650) ;  /* 0x0000000000441947 */ /* 0x000fea0003800000 */
[----:B------:R-:W1:Y:S02]  /*bb80*/  S2UR UR7, SR_CTAID.Y ;  /* 0x00000000000779c3 */ /* 0x000e640000002600 */
[----:B-1----:R-:W-:-:S05]  /*bb90*/  IMAD R12, R52, UR7, RZ ;  /* 0x00000007340c7c24 */ /* 0x002fca000f8e02ff */
        /* <DEDUP_REMOVED lines=15> */
.L_x_1650:
[----:B------:R-:W-:Y:S05]  /*bc90*/  BSYNC.RECONVERGENT B2 ;  /* 0x0000000000027941 */ /* 0x000fea0003800200 */
.L_x_1649:
[C---:B01----:R-:W-:Y:S01]  /*bca0*/  IMAD R125, R52.reuse, 0x10, R123 ;  /* 0x00000010347d7824 */ /* 0x043fe200078e027b */
[----:B------:R-:W-:Y:S01]  /*bcb0*/  BSSY.RECONVERGENT B2, `(.L_x_1651) ;  /* 0x0000017000027945 */ /* 0x000fe20003800200 */
[----:B------:R-:W-:Y:S01]  /*bcc0*/  IMAD R119, R52, 0x4, R15 ;  /* 0x0000000434777824 */ /* 0x000fe200078e020f */
        /* <DEDUP_REMOVED lines=21> */
.L_x_1652:
[----:B------:R-:W-:Y:S05]  /*be20*/  BSYNC.RECONVERGENT B2 ;  /* 0x0000000000027941 */ /* 0x000fea0003800200 */
.L_x_1651:
[C---:B0-----:R-:W-:Y:S01]  /*be30*/  IMAD.SHL.U32 R15, R119.reuse, 0x4, RZ ;  /* 0x00000004770f7824 */ /* 0x041fe200078e00ff */
[----:B------:R-:W-:Y:S01]  /*be40*/  BSSY.RECONVERGENT B2, `(.L_x_1653) ;  /* 0x0000017000027945 */ /* 0x000fe20003800200 */
[----:B------:R-:W-:Y:S01]  /*be50*/  IMAD.IADD R119, R119, 0x1, R52 ;  /* 0x0000000177777824 */ /* 0x000fe200078e0234 */
        /* <DEDUP_REMOVED lines=21> */
.L_x_1654:
[----:B------:R-:W-:Y:S05]  /*bfb0*/  BSYNC.RECONVERGENT B2 ;  /* 0x0000000000027941 */ /* 0x000fea0003800200 */
.L_x_1653:
        /* <DEDUP_REMOVED lines=24> */
.L_x_1656:
[----:B------:R-:W-:Y:S05]  /*c140*/  BSYNC.RECONVERGENT B2 ;  /* 0x0000000000027941 */ /* 0x000fea0003800200 */
.L_x_1655:
[----:B0-----:R-:W-:Y:S01]  /*c150*/  IMAD.SHL.U32 R15, R119, 0x4, RZ ;  /* 0x00000004770f7824 */ /* 0x001fe200078e00ff */
        /* <DEDUP_REMOVED lines=22> */
.L_x_1658:
[----:B------:R-:W-:Y:S05]  /*c2c0*/  BSYNC.RECONVERGENT B2 ;  /* 0x0000000000027941 */ /* 0x000fea0003800200 */
.L_x_1657:
[C---:B0-----:R-:W-:Y:S01]  /*c2d0*/  IMAD R15, R52.reuse, 0x20, R123 ;  /* 0x00000020340f7824 */ /* 0x041fe200078e027b */
        /* <DEDUP_REMOVED lines=23> */
.L_x_1660:
[----:B------:R-:W-:Y:S05]  /*c450*/  BSYNC.RECONVERGENT B2 ;  /* 0x0000000000027941 */ /* 0x000fea0003800200 */
.L_x_1659:
        /* <DEDUP_REMOVED lines=24> */
.L_x_1662:
[----:B------:R-:W-:Y:S05]  /*c5e0*/  BSYNC.RECONVERGENT B2 ;  /* 0x0000000000027941 */ /* 0x000fea0003800200 */
.L_x_1661:
        /* <DEDUP_REMOVED lines=24> */
.L_x_1664:
[----:B------:R-:W-:Y:S05]  /*c770*/  BSYNC.RECONVERGENT B2 ;  /* 0x0000000000027941 */ /* 0x000fea0003800200 */
.L_x_1663:
        /* <DEDUP_REMOVED lines=24> */
.L_x_1666:
[----:B------:R-:W-:Y:S05]  /*c900*/  BSYNC.RECONVERGENT B2 ;  /* 0x0000000000027941 */ /* 0x000fea0003800200 */
.L_x_1665:
        /* <DEDUP_REMOVED lines=24> */
.L_x_1668:
[----:B------:R-:W-:Y:S05]  /*ca90*/  BSYNC.RECONVERGENT B2 ;  /* 0x0000000000027941 */ /* 0x000fea0003800200 */
.L_x_1667:
        /* <DEDUP_REMOVED lines=24> */
.L_x_1670:
[----:B------:R-:W-:Y:S05]  /*cc20*/  BSYNC.RECONVERGENT B2 ;  /* 0x0000000000027941 */ /* 0x000fea0003800200 */
.L_x_1669:
        /* <DEDUP_REMOVED lines=23> */
.L_x_1672:
[----:B------:R-:W-:Y:S05]  /*cda0*/  BSYNC.RECONVERGENT B2 ;  /* 0x0000000000027941 */ /* 0x000fea0003800200 */
.L_x_1671:
[----:B------:R-:W-:Y:S01]  /*cdb0*/  IMAD.IADD R119, R119, 0x1, R52 ;  /* 0x0000000177777824 */ /* 0x000fe200078e0234 */
[----:B------:R-:W-:Y:S01]  /*cdc0*/  BSSY.RECONVERGENT B2, `(.L_x_1673) ;  /* 0x000001a000027945 */ /* 0x000fe20003800200 */
[----:B------:R-:W-:Y:S01]  /*cdd0*/  IMAD R123, R52, 0x40, R123 ;  /* 0x00000040347b7824 */ /* 0x000fe200078e027b */
[----:B------:R-:W-:Y:S01]  /*cde0*/  FSEL R104, R104, RZ, P3 ;  /* 0x000000ff68687208 */ /* 0x000fe20001800000 */
[----:B0-----:R-:W-:-:S03]  /*cdf0*/  IMAD.SHL.U32 R15, R119, 0x4, RZ ;  /* 0x00000004770f7824 */ /* 0x001fc600078e00ff */
[-C--:B------:R-:W-:Y:S02]  /*ce00*/  ISETP.GE.AND P5, PT, R123, R122.reuse, PT ;  /* 0x0000007a7b00720c */ /* 0x080fe40003fa6270 */
[----:B------:R-:W-:-:S04]  /*ce10*/  ISETP.GE.AND P1, PT, R15, R122, PT ;  /* 0x0000007a0f00720c */ /* 0x000fc80003f26270 */
[C---:B------:R-:W-:Y:S02]  /*ce20*/  ISETP.GE.OR P4, PT, R66.reuse, UR43, P1 ;  /* 0x0000002b42007c0c */ /* 0x040fe40008f86670 */
[----:B------:R-:W-:-:S11]  /*ce30*/  ISETP.GE.OR P1, PT, R66, UR43, P5 ;  /* 0x0000002b42007c0c */ /* 0x000fd6000af26670 */
        /* <DEDUP_REMOVED lines=18> */
.L_x_1674:
[----:B------:R-:W-:Y:S05]  /*cf60*/  BSYNC.RECONVERGENT B2 ;  /* 0x0000000000027941 */ /* 0x000fea0003800200 */
.L_x_1673:
[----:B------:R-:W-:Y:S01]  /*cf70*/  BSSY.RECONVERGENT B2, `(.L_x_1675) ;  /* 0x0000015000027945 */ /* 0x000fe20003800200 */
[----:B------:R-:W-:Y:S01]  /*cf80*/  IMAD R119, R52, 0x2, R119 ;  /* 0x0000000234777824 */ /* 0x000fe200078e0277 */
[----:B------:R-:W-:Y:S02]  /*cf90*/  FSEL R101, R101, RZ, P3 ;  /* 0x000000ff65657208 */ /* 0x000fe40001800000 */
[----:B------:R-:W-:Y:S05]  /*cfa0*/  @P1 BRA `(.L_x_1676) ;  /* 0x0000000000441947 */ /* 0x000fea0003800000 */
[----:B------:R-:W1:Y:S02]  /*cfb0*/  S2UR UR7, SR_CTAID.Y ;  /* 0x00000000000779c3 */ /* 0x000e640000002600 */
[----:B-1----:R-:W-:-:S05]  /*cfc0*/  IMAD R12, R52, UR7, RZ ;  /* 0x00000007340c7c24 */ /* 0x002fca000f8e02ff */
[----:B------:R-:W-:-:S04]  /*cfd0*/  IADD3 R13, P1, PT, R12, R11, RZ ;  /* 0x0000000b0c0d7210 */ /* 0x000fc80007f3e0ff */
[----:B0-----:R-:W-:Y:S02]  /*cfe0*/  LEA.HI.X.SX32 R14, R12, RZ, 0x1, P1 ;  /* 0x000000ff0c0e7211 */ /* 0x001fe400008f0eff */
        /* <DEDUP_REMOVED lines=13> */
.L_x_1676:
[----:B------:R-:W-:Y:S05]  /*d0c0*/  BSYNC.RECONVERGENT B2 ;  /* 0x0000000000027941 */ /* 0x000fea0003800200 */
.L_x_1675:
[C---:B01----:R-:W-:Y:S01]  /*d0d0*/  IMAD.SHL.U32 R15, R119.reuse, 0x4, RZ ;  /* 0x00000004770f7824 */ /* 0x043fe200078e00ff */
        /* <DEDUP_REMOVED lines=23> */
.L_x_1678:
[----:B------:R-:W-:Y:S05]  /*d250*/  BSYNC.RECONVERGENT B2 ;  /* 0x0000000000027941 */ /* 0x000fea0003800200 */
.L_x_1677:
        /* <DEDUP_REMOVED lines=24> */
.L_x_1680:
[----:B------:R-:W-:Y:S05]  /*d3e0*/  BSYNC.RECONVERGENT B2 ;  /* 0x0000000000027941 */ /* 0x000fea0003800200 */
.L_x_1679:
        /* <DEDUP_REMOVED lines=24> */
.L_x_1682:
[----:B------:R-:W-:Y:S05]  /*d570*/  BSYNC.RECONVERGENT B2 ;  /* 0x0000000000027941 */ /* 0x000fea0003800200 */
.L_x_1681:
        /* <DEDUP_REMOVED lines=24> */
.L_x_1684:
[----:B------:R-:W-:Y:S05]  /*d700*/  BSYNC.RECONVERGENT B2 ;  /* 0x0000000000027941 */ /* 0x000fea0003800200 */
.L_x_1683:
        /* <DEDUP_REMOVED lines=24> */
.L_x_1686:
[----:B------:R-:W-:Y:S05]  /*d890*/  BSYNC.RECONVERGENT B2 ;  /* 0x0000000000027941 */ /* 0x000fea0003800200 */
.L_x_1685:
        /* <DEDUP_REMOVED lines=24> */
.L_x_1688:
[----:B------:R-:W-:Y:S05]  /*da20*/  BSYNC.RECONVERGENT B2 ;  /* 0x0000000000027941 */ /* 0x000fea0003800200 */
.L_x_1687:
        /* <DEDUP_REMOVED lines=24> */
.L_x_1690:
[----:B------:R-:W-:Y:S05]  /*dbb0*/  BSYNC.RECONVERGENT B2 ;  /* 0x0000000000027941 */ /* 0x000fea0003800200 */
.L_x_1689:
        /* <DEDUP_REMOVED lines=24> */
.L_x_1692:
[----:B------:R-:W-:Y:S05]  /*dd40*/  BSYNC.RECONVERGENT B2 ;  /* 0x0000000000027941 */ /* 0x000fea0003800200 */
.L_x_1691:
        /* <DEDUP_REMOVED lines=24> */
.L_x_1694:
[----:B------:R-:W-:Y:S05]  /*ded0*/  BSYNC.RECONVERGENT B2 ;  /* 0x0000000000027941 */ /* 0x000fea0003800200 */
.L_x_1693:
        /* <DEDUP_REMOVED lines=24> */
.L_x_1696:
[----:B------:R-:W-:Y:S05]  /*e060*/  BSYNC.RECONVERGENT B2 ;  /* 0x0000000000027941 */ /* 0x000fea0003800200 */
.L_x_1695:
        /* <DEDUP_REMOVED lines=24> */
.L_x_1698:
[----:B------:R-:W-:Y:S05]  /*e1f0*/  BSYNC.RECONVERGENT B2 ;  /* 0x0000000000027941 */ /* 0x000fea0003800200 */
.L_x_1697:
        /* <DEDUP_REMOVED lines=24> */
.L_x_1700:
[----:B------:R-:W-:Y:S05]  /*e380*/  BSYNC.RECONVERGENT B2 ;  /* 0x0000000000027941 */ /* 0x000fea0003800200 */
.L_x_1699:
        /* <DEDUP_REMOVED lines=24> */
.L_x_1702:
[----:B------:R-:W-:Y:S05]  /*e510*/  BSYNC.RECONVERGENT B2 ;  /* 0x0000000000027941 */ /* 0x000fea0003800200 */
.L_x_1701:
[----:B0-----:R-:W-:Y:S01]  /*e520*/  IMAD.SHL.U32 R15, R119, 0x4, RZ ;  /* 0x00000004770f7824 */ /* 0x001fe200078e00ff */
[----:B------:R-:W-:Y:S01]  /*e530*/  BSSY.RECONVERGENT B2, `(.L_x_1703) ;  /* 0x0000017000027945 */ /* 0x000fe20003800200 */
[----:B------:R-:W-:Y:S02]  /*e540*/  ISETP.GE.AND P4, PT, R66, UR43, PT ;  /* 0x0000002b42007c0c */ /* 0x000fe4000bf86270 */
        /* <DEDUP_REMOVED lines=21> */
.L_x_1704:
[----:B------:R-:W-:Y:S05]  /*e6a0*/  BSYNC.RECONVERGENT B2 ;  /* 0x0000000000027941 */ /* 0x000fea0003800200 */
.L_x_1703:
[----:B------:R-:W-:Y:S05]  /*e6b0*/  @P4 BRA `(.L_x_1520) ;  /* 0x0000000000584947 */ /* 0x000fea0003800000 */
[----:B0-----:R-:W-:Y:S02]  /*e6c0*/  IMAD.IADD R15, R119, 0x1, R52 ;  /* 0x00000001770f7824 */ /* 0x001fe400078e0234 */
[----:B------:R-:W-:Y:S02]  /*e6d0*/  IMAD.MOV.U32 R68, RZ, RZ, RZ ;  /* 0x000000ffff447224 */ /* 0x000fe400078e00ff */
        /* <DEDUP_REMOVED lines=20> */
.L_x_1520:
[----:B------:R-:W-:Y:S05]  /*e820*/  BSYNC.RECONVERGENT B0 ;  /* 0x0000000000007941 */ /* 0x000fea0003800200 */
.L_x_1399:
[----:B-----5:R-:W-:Y:S01]  /*e830*/  FMUL.FTZ R11, R85, R118 ;  /* 0x00000076550b7220 */ /* 0x020fe20000410000 */
[----:B-1----:R-:W1:Y:S01]  /*e840*/  S2R R13, SR_TID.X ;  /* 0x00000000000d7919 */ /* 0x002e620000002100 */
[----:B------:R-:W-:Y:S02]  /*e850*/  UMOV UR7, 0xffffffff ;  /* 0xffffffff00077882 */ /* 0x000fe40000000000 */
[----:B------:R-:W-:-:S04]  /*e860*/  FFMA.FTZ R11, R86, R113, R11 ;  /* 0x00000071560b7223 */ /* 0x000fc8000001000b */
[----:B------:R-:W-:-:S04]  /*e870*/  FFMA.FTZ R12, R84, R117, R11 ;  /* 0x00000075540c7223 */ /* 0x000fc8000001000b */
[----:B------:R-:W-:-:S04]  /*e880*/  FFMA.FTZ R11, R83, R116, R12 ;  /* 0x00000074530b7223 */ /* 0x000fc8000001000c */
[----:B------:R-:W-:-:S04]  /*e890*/  FFMA.FTZ R12, R82, R111, R11 ;  /* 0x0000006f520c7223 */ /* 0x000fc8000001000b */
[----:B------:R-:W-:-:S04]  /*e8a0*/  FFMA.FTZ R11, R81, R114, R12 ;  /* 0x00000072510b7223 */ /* 0x000fc8000001000c */
[----:B------:R-:W-:-:S04]  /*e8b0*/  FFMA.FTZ R12, R80, R109, R11 ;  /* 0x0000006d500c7223 */ /* 0x000fc8000001000b */
[----:B------:R-:W-:-:S04]  /*e8c0*/  FFMA.FTZ R11, R79, R112, R12 ;  /* 0x000000704f0b7223 */ /* 0x000fc8000001000c */
[----:B------:R-:W-:Y:S01]  /*e8d0*/  FFMA.FTZ R12, R78, R115, R11 ;  /* 0x000000734e0c7223 */ /* 0x000fe2000001000b */
[----:B-1----:R-:W-:-:S03]  /*e8e0*/  LOP3.LUT P1, RZ, R13, 0x3, RZ, 0xc0, !PT ;  /* 0x000000030dff7812 */ /* 0x002fc6000782c0ff */
[----:B------:R-:W-:-:S04]  /*e8f0*/  FFMA.FTZ R11, R77, R110, R12 ;  /* 0x0000006e4d0b7223 */ /* 0x000fc8000001000c */
        /* <DEDUP_REMOVED lines=22> */
[----:B------:R-:W-:Y:S06]  /*ea60*/  BRA.DIV UR7, `(.L_x_1705) ;  /* 0x0000005207bc7947 */ /* 0x000fec000b800000 */
[----:B0-234-:R-:W0:Y:S02]  /*ea70*/  SHFL.BFLY PT, R14, R13, 0x2, 0x1f ;  /* 0x0c401f000d0e7f89 */ /* 0x01de2400000e0000 */
[----:B0-----:R-:W-:-:S05]  /*ea80*/  FADD.FTZ R13, R13, R14 ;  /* 0x0000000e0d0d7221 */ /* 0x001fca0000010000 */
[----:B------:R0:W1:Y:S02]  /*ea90*/  SHFL.BFLY PT, R14, R13, 0x1, 0x1f ;  /* 0x0c201f000d0e7f89 */ /* 0x00006400000e0000 */
.L_x_1783:
[----:B------:R-:W-:Y:S01]  /*eaa0*/  ISETP.GE.OR P1, PT, R66, UR43, P1 ;  /* 0x0000002b42007c0c */ /* 0x000fe20008f26670 */
        /* <DEDUP_REMOVED lines=10> */
[----:B0-----:R-:W0:Y:S02]  /*eb50*/  @P3 LDC.64 R12, c[0x0][0x438] ;  /* 0x00010e00ff0c3b82 */ /* 0x001e240000000a00 */
[----:B0-----:R-:W-:-:S04]  /*eb60*/  @P3 IMAD.WIDE R12, R60, 0x4, R12 ;  /* 0x000000043c0c3825 */ /* 0x001fc800078e020c */
[----:B-1----:R-:W-:Y:S02]  /*eb70*/  @P1 IMAD.WIDE.U32 R14, R119, 0x4, R14 ;  /* 0x00000004770e1825 */ /* 0x002fe400078e000e */
[----:B------:R-:W2:Y:S04]  /*eb80*/  @P3 LDG.E R12, desc[UR36][R12.64] ;  /* 0x000000240c0c3981 */ /* 0x000ea8000c1e1900 */
[----:B------:R-:W3:Y:S01]  /*eb90*/  @P1 LDG.E R14, desc[UR36][R14.64] ;  /* 0x000000240e0e1981 */ /* 0x000ee2000c1e1900 */
[----:B------:R-:W-:-:S04]  /*eba0*/  @P1 ISETP.GE.AND P4, PT, R66, R63, PT ;  /* 0x0000003f4200120c */ /* 0x000fc80003f86270 */
[----:B------:R-:W-:-:S04]  /*ebb0*/  @P1 SEL R66, RZ, UR38, P4 ;  /* 0x00000026ff421c07 */ /* 0x000fc8000a000000 */
[----:B------:R-:W-:-:S04]  /*ebc0*/  @P1 IADD3 R66, PT, PT, R61, -UR42, R66 ;  /* 0x8000002a3d421c10 */ /* 0x000fc8000fffe042 */
[----:B------:R-:W-:Y:S01]  /*ebd0*/  @P1 I2FP.F32.S32 R66, R66 ;  /* 0x0000004200421245 */ /* 0x000fe20000201400 */
[----:B--2---:R-:W-:-:S04]  /*ebe0*/  @P3 FADD.FTZ R11, R11, R12 ;  /* 0x0000000c0b0b3221 */ /* 0x004fc80000010000 */
[----:B---3--:R-:W-:-:S05]  /*ebf0*/  @P1 FFMA.FTZ R11, R66, R14, R11 ;  /* 0x0000000e420b1223 */ /* 0x008fca000001000b */
[----:B------:R1:W-:Y:S01]  /*ec00*/  STS [R59], R11 ;  /* 0x0000000b3b007388 */ /* 0x0003e20000000800 */
[----:B------:R-:W-:-:S07]  /*ec10*/  @!P2 FMNMX.FTZ R87, R87, R11, !PT ;  /* 0x0000000b5757a209 */ /* 0x000fce0007810000 */
.L_x_1707:
[----:B------:R-:W-:Y:S05]  /*ec20*/  BSYNC.RECONVERGENT B0 ;  /* 0x0000000000007941 */ /* 0x000fea0003800200 */
.L_x_1706:
[C---:B-1----:R-:W-:Y:S01]  /*ec30*/  VIADD R11, R61.reuse, 0xf ;  /* 0x0000000f3d0b7836 */ /* 0x042fe20000000000 */
[----:B------:R-:W-:Y:S01]  /*ec40*/  IADD3 R56, P2, PT, R56, 0x10, RZ ;  /* 0x0000001038387810 */ /* 0x000fe20007f5e0ff */
[----:B------:R-:W-:Y:S02]  /*ec50*/  VIADD R61, R61, 0x10 ;  /* 0x000000103d3d7836 */ /* 0x000fe40000000000 */
[----:B------:R-:W-:Y:S01]  /*ec60*/  VIADD R59, R59, 0x40 ;  /* 0x000000403b3b7836 */ /* 0x000fe20000000000 */
[----:B------:R-:W-:Y:S01]  /*ec70*/  ISETP.GE.AND P1, PT, R11, R58, PT ;  /* 0x0000003a0b00720c */ /* 0x000fe20003f26270 */
[----:B------:R-:W-:Y:S02]  /*ec80*/  VIADD R60, R60, 0x10 ;  /* 0x000000103c3c7836 */ /* 0x000fe40000000000 */
[----:B------:R-:W-:-:S10]  /*ec90*/  IMAD.X R57, RZ, RZ, R57, P2 ;  /* 0x000000ffff397224 */ /* 0x000fd400010e0639 */
[----:B------:R-:W-:Y:S05]  /*eca0*/  @!P1 BRA `(.L_x_1708) ;  /* 0xffffff3c00449947 */ /* 0x000fea000383ffff */
.L_x_1398:
[----:B0-----:R-:W-:Y:S05]  /*ecb0*/  BSYNC B1 ;  /* 0x0000000000017941 */ /* 0x001fea0003800000 */
.L_x_1397:
[----:B------:R-:W-:-:S03]  /*ecc0*/  UMOV UR7, 0xffffffff ;  /* 0xffffffff00077882 */ /* 0x000fc60000000000 */
[----:B------:R-:W-:Y:S05]  /*ecd0*/  BRA.DIV UR7, `(.L_x_1709) ;  /* 0x0000005207607947 */ /* 0x000fea000b800000 */
[----:B------:R-:W0:Y:S02]  /*ece0*/  SHFL.BFLY PT, R14, R87, 0x10, 0x1f ;  /* 0x0e001f00570e7f89 */ /* 0x000e2400000e0000 */
[----:B0-----:R-:W-:-:S05]  /*ecf0*/  FMNMX.FTZ R13, R14, R87, !PT ;  /* 0x000000570e0d7209 */ /* 0x001fca0007810000 */
[----:B------:R-:W0:Y:S02]  /*ed00*/  SHFL.BFLY PT, R14, R13, 0x8, 0x1f ;  /* 0x0d001f000d0e7f89 */ /* 0x000e2400000e0000 */
[----:B0-----:R-:W-:-:S05]  /*ed10*/  FMNMX.FTZ R0, R13, R14, !PT ;  /* 0x0000000e0d007209 */ /* 0x001fca0007810000 */
[----:B------:R0:W2:Y:S02]  /*ed20*/  SHFL.BFLY PT, R14, R0, 0x4, 0x1f ;  /* 0x0c801f00000e7f89 */ /* 0x0000a400000e0000 */
.L_x_1788:
[----:B------:R-:W3:Y:S01]  /*ed30*/  S2R R3, SR_TID.X ;  /* 0x0000000000037919 */ /* 0x000ee20000002100 */
[----:B------:R-:W-:Y:S01]  /*ed40*/  MOV R17, 0x400 ;  /* 0x0000040000117802 */ /* 0x000fe20000000f00 */
[----:B------:R-:W-:Y:S05]  /*ed50*/  WARPSYNC.ALL ;  /* 0x0000000000007948 */ /* 0x000fea0003800000 */
[----:B------:R-:W5:Y:S01]  /*ed60*/  S2R R18, SR_CgaCtaId ;  /* 0x0000000000127919 */ /* 0x000f620000008800 */
[----:B--2---:R-:W-:Y:S02]  /*ed70*/  FMNMX.FTZ R7, R0, R14, !PT ;  /* 0x0000000e00077209 */ /* 0x004fe40007810000 */
[----:B---3--:R-:W-:-:S02]  /*ed80*/  LOP3.LUT P0, R6, R3, 0x1f, RZ, 0xc0, !PT ;  /* 0x0000001f03067812 */ /* 0x008fc4000780c0ff */
[----:B-----5:R-:W-:-:S11]  /*ed90*/  LEA R5, R18, R17, 0x18 ;  /* 0x0000001112057211 */ /* 0x020fd600078ec0ff */
[----:B0-----:R-:W-:-:S05]  /*eda0*/  @!P0 LEA.HI R0, R3, R5, RZ, 0x1d ;  /* 0x0000000503008211 */ /* 0x001fca00078fe8ff */
[----:B------:R0:W-:Y:S01]  /*edb0*/  @!P0 STS [R0], R7 ;  /* 0x0000000700008388 */ /* 0x0001e20000000800 */
[----:B------:R-:W-:Y:S01]  /*edc0*/  BAR.SYNC.DEFER_BLOCKING 0x0 ;  /* 0x0000000000007b1d */ /* 0x000fe20000010000 */
[C---:B------:R-:W-:Y:S01]  /*edd0*/  ISETP.GT.U32.AND P0, PT, R6.reuse, 0x1, PT ;  /* 0x000000010600780c */ /* 0x040fe20003f04070 */
[----:B------:R-:W-:Y:S02]  /*ede0*/  IMAD.MOV.U32 R10, RZ, RZ, -0x800001 ;  /* 0xff7fffffff0a7424 */ /* 0x000fe400078e00ff */
[----:B0-----:R-:W-:-:S04]  /*edf0*/  IMAD R7, R6, 0x4, R5 ;  /* 0x0000000406077824 */ /* 0x001fc800078e0205 */
[----:B------:R-:W0:Y:S01]  /*ee00*/  S2UR UR12, SR_CTAID.Y ;  /* 0x00000000000c79c3 */ /* 0x000e220000002600 */
[C---:B-1----:R-:W-:Y:S01]  /*ee10*/  VIADD R4, R3.reuse, UR45 ;  /* 0x0000002d03047c36 */ /* 0x042fe20008000000 */
[----:B------:R-:W-:Y:S01]  /*ee20*/  BSSY.RECONVERGENT B0, `(.L_x_1710) ;  /* 0x0000153000007945 */ /* 0x000fe20003800200 */
[----:B------:R-:W-:-:S03]  /*ee30*/  IMAD.SHL.U32 R0, R3, 0x4, RZ ;  /* 0x0000000403007824 */ /* 0x000fc600078e00ff */
[----:B------:R-:W1:Y:S01]  /*ee40*/  @!P0 LDS R10, [R7] ;  /* 0x00000000070a8984 */ /* 0x000e620000000800 */
[----:B------:R-:W-:Y:S01]  /*ee50*/  ISETP.GE.AND P0, PT, R4, UR42, PT ;  /* 0x0000002a04007c0c */ /* 0x000fe2000bf06270 */
[----:B0-----:R-:W-:-:S05]  /*ee60*/  IMAD R13, R52, UR12, RZ ;  /* 0x0000000c340d7c24 */ /* 0x001fca000f8e02ff */
[----:B------:R-:W-:Y:S01]  /*ee70*/  SHF.R.S32.HI R12, RZ, 0x1f, R13 ;  /* 0x0000001fff0c7819 */ /* 0x000fe2000001140d */
[----:B-1----:R-:W0:Y:S02]  /*ee80*/  SHFL.BFLY PT, R9, R10, 0x1, 0x1f ;  /* 0x0c201f000a097f89 */ /* 0x002e2400000e0000 */
[----:B0-----:R-:W-:Y:S01]  /*ee90*/  FMNMX.FTZ R8, R9, R10, !PT ;  /* 0x0000000a09087209 */ /* 0x001fe20007810000 */
[----:B------:R-:W-:-:S05]  /*eea0*/  IMAD.MOV.U32 R9, RZ, RZ, RZ ;  /* 0x000000ffff097224 */ /* 0x000fca00078e00ff */
[----:B------:R-:W0:Y:S01]  /*eeb0*/  SHFL.IDX PT, R8, R8, RZ, 0x1f ;  /* 0x00001fff08087589 */ /* 0x000e2200000e0000 */
        /* <DEDUP_REMOVED lines=17> */
[----:B------:R-:W-:-:S04]  /*efd0*/  LEA.HI R9, R10, 0x1, RZ, 0x1a ;  /* 0x000000010a097811 */ /* 0x000fc800078fd0ff */
[----:B------:R-:W-:Y:S01]  /*efe0*/  LEA R15, R18, R11, 0x18 ;  /* 0x0000000b120f7211 */ /* 0x000fe200078ec0ff */
[----:B------:R-:W-:Y:S01]  /*eff0*/  IMAD.MOV.U32 R11, RZ, RZ, R4 ;  /* 0x000000ffff0b7224 */ /* 0x000fe200078e0004 */
[----:B------:R-:W-:Y:S01]  /*f000*/  LOP3.LUT R10, R9, 0x3, RZ, 0xc0, !PT ;  /* 0x00000003090a7812 */ /* 0x000fe200078ec0ff */
[----:B------:R-:W-:Y:S02]  /*f010*/  IMAD.MOV.U32 R9, RZ, RZ, RZ ;  /* 0x000000ffff097224 */ /* 0x000fe400078e00ff */
[----:B------:R-:W-:Y:S02]  /*f020*/  IMAD.IADD R14, R0, 0x1, R15 ;  /* 0x00000001000e7824 */ /* 0x000fe400078e020f */
[----:B------:R-:W-:-:S07]  /*f030*/  IMAD.MOV R10, RZ, RZ, -R10 ;  /* 0x000000ffff0a7224 */ /* 0x000fce00078e0a0a */
.L_x_1715:
[----:B------:R-:W0:Y:S01]  /*f040*/  LDS R15, [R14] ;  /* 0x000000000e0f7984 */ /* 0x000e220000000800 */
[----:B------:R-:W-:Y:S02]  /*f050*/  VIADD R10, R10, 0x1 ;  /* 0x000000010a0a7836 */ /* 0x000fe40000000000 */
[----:B------:R-:W-:-:S03]  /*f060*/  VIADD R11, R11, 0x40 ;  /* 0x000000400b0b7836 */ /* 0x000fc60000000000 */
        /* <DEDUP_REMOVED lines=8> */
.L_x_1714:
[----:B------:R-:W-:Y:S05]  /*f0f0*/  BSYNC.RECONVERGENT B1 ;  /* 0x0000000000017941 */ /* 0x000fea0003800200 */
.L_x_1713:
        /* <DEDUP_REMOVED lines=11> */
[----:B------:R-:W-:Y:S01]  /*f1b0*/  IMAD.U32 R14, RZ, RZ, UR42 ;  /* 0x0000002aff0e7e24 */ /* 0x000fe2000f8e00ff */
[----:B------:R-:W-:-:S03]  /*f1c0*/  PLOP3.LUT P0, PT, PT, PT, PT, 0x8, 0x80 ;  /* 0x000000000080781c */ /* 0x000fc60003f0e170 */
[----:B------:R-:W-:-:S10]  /*f1d0*/  VIADD R14, R14, 0xfffffd00 ;  /* 0xfffffd000e0e7836 */ /* 0x000fd40000000000 */
.L_x_1718:
[----:B------:R-:W0:Y:S01]  /*f1e0*/  LDS R15, [R10+-0x200] ;  /* 0xfffe00000a0f7984 */ /* 0x000e220000000800 */
[----:B------:R-:W-:-:S03]  /*f1f0*/  VIADD R11, R11, 0x400 ;  /* 0x000004000b0b7836 */ /* 0x000fc60000000000 */
[----:B------:R-:W1:Y:S02]  /*f200*/  LDS R17, [R10+-0x100] ;  /* 0xffff00000a117984 */ /* 0x000e640000000800 */
[----:B------:R-:W-:Y:S02]  /*f210*/  ISETP.GE.AND P1, PT, R11, R14, PT ;  /* 0x0000000e0b00720c */ /* 0x000fe40003f26270 */
[----:B------:R-:W2:Y:S04]  /*f220*/  LDS R19, [R10] ;  /* 0x000000000a137984 */ /* 0x000ea80000000800 */
[----:B------:R-:W3:Y:S04]  /*f230*/  LDS R21, [R10+0x100] ;  /* 0x000100000a157984 */ /* 0x000ee80000000800 */
[----:B------:R-:W5:Y:S04]  /*f240*/  LDS R23, [R10+0x200] ;  /* 0x000200000a177984 */ /* 0x000f680000000800 */
[----:B------:R-:W5:Y:S04]  /*f250*/  LDS R25, [R10+0x300] ;  /* 0x000300000a197984 */ /* 0x000f680000000800 */
[----:B------:R-:W5:Y:S04]  /*f260*/  LDS R27, [R10+0x400] ;  /* 0x000400000a1b7984 */ /* 0x000f680000000800 */
[----:B------:R-:W5:Y:S04]  /*f270*/  LDS R29, [R10+0x500] ;  /* 0x000500000a1d7984 */ /* 0x000f680000000800 */
[----:B------:R-:W5:Y:S04]  /*f280*/  LDS R31, [R10+0x600] ;  /* 0x000600000a1f7984 */ /* 0x000f680000000800 */
[----:B----4-:R-:W4:Y:S01]  /*f290*/  LDS R33, [R10+0x700] ;  /* 0x000700000a217984 */ /* 0x010f220000000800 */
        /* <DEDUP_REMOVED lines=19> */
[C---:B------:R-:W-:Y:S02]  /*f3d0*/  FADD.FTZ R27, -R8.reuse, R27 ;  /* 0x0000001b081b7221 */ /* 0x040fe40000010100 */
[----:B------:R-:W-:Y:S02]  /*f3e0*/  FMUL.FTZ R25, R25, 1.4426950216293334961 ;  /* 0x3fb8aa3b19197820 */ /* 0x000fe40000410000 */
[----:B------:R-:W1:Y:S01]  /*f3f0*/  MUFU.EX2 R19, R19 ;  /* 0x0000001300137308 */ /* 0x000e620000000800 */
[----:B----4-:R-:W-:Y:S01]  /*f400*/  FADD.FTZ R9, R15, R9 ;  /* 0x000000090f097221 */ /* 0x010fe20000010000 */
[----:B------:R-:W-:Y:S01]  /*f410*/  FMUL.FTZ R27, R27, 1.4426950216293334961 ;  /* 0x3fb8aa3b1b1b7820 */ /* 0x000fe20000410000 */
[C---:B------:R-:W-:Y:S01]  /*f420*/  FADD.FTZ R29, -R8.reuse, R29 ;  /* 0x0000001d081d7221 */ /* 0x040fe20000010100 */
[----:B------:R-:W-:Y:S01]  /*f430*/  STS [R10+-0x200], R15 ;  /* 0xfffe000f0a007388 */ /* 0x000fe20000000800 */
[----:B------:R-:W-:-:S02]  /*f440*/  FADD.FTZ R31, -R8, R31 ;  /* 0x0000001f081f7221 */ /* 0x000fc40000010100 */
[----:B------:R-:W-:Y:S01]  /*f450*/  FMUL.FTZ R29, R29, 1.4426950216293334961 ;  /* 0x3fb8aa3b1d1d7820 */ /* 0x000fe20000410000 */
[----:B------:R-:W4:Y:S01]  /*f460*/  MUFU.EX2 R21, R21 ;  /* 0x0000001500157308 */ /* 0x000f220000000800 */
        /* <DEDUP_REMOVED lines=13> */
[----:B----4-:R-:W-:Y:S01]  /*f540*/  FADD.FTZ R9, R9, R21 ;  /* 0x0000001509097221 */ /* 0x010fe20000010000 */
[C---:B--2---:R-:W-:Y:S01]  /*f550*/  FADD.FTZ R39, -R8.reuse, R39 ;  /* 0x0000002708277221 */ /* 0x044fe20000010100 */
        /* <DEDUP_REMOVED lines=44> */
.L_x_1717:
[----:B------:R-:W-:Y:S05]  /*f820*/  BSYNC.RECONVERGENT B1 ;  /* 0x0000000000017941 */ /* 0x000fea0003800200 */
.L_x_1716:
        /* <DEDUP_REMOVED lines=55> */
.L_x_1720:
[----:B------:R-:W-:Y:S05]  /*fba0*/  BSYNC.RECONVERGENT B1 ;  /* 0x0000000000017941 */ /* 0x000fea0003800200 */
.L_x_1719:
        /* <DEDUP_REMOVED lines=27> */
.L_x_1712:
        /* <DEDUP_REMOVED lines=15> */
[----:B------:R-:W-:Y:S02]  /*fe50*/  LEA R17, R18, R17, 0x18 ;  /* 0x0000001112117211 */ /* 0x000fe400078ec0ff */
[----:B------:R-:W-:Y:S01]  /*fe60*/  LOP3.LUT R10, R9, 0x3, RZ, 0xc0, !PT ;  /* 0x00000003090a7812 */ /* 0x000fe200078ec0ff */
[----:B------:R-:W-:Y:S01]  /*fe70*/  IMAD.MOV.U32 R9, RZ, RZ, RZ ;  /* 0x000000ffff097224 */ /* 0x000fe200078e00ff */
[----:B------:R-:W-:Y:S01]  /*fe80*/  IADD3.X R11, PT, PT, R12, R11, RZ, P1, P2 ;  /* 0x0000000b0c0b7210 */ /* 0x000fe20000fe44ff */
[----:B------:R-:W-:-:S02]  /*fe90*/  IMAD.IADD R15, R0, 0x1, R17 ;  /* 0x00000001000f7824 */ /* 0x000fc400078e0211 */
[----:B------:R-:W-:-:S07]  /*fea0*/  IMAD.MOV R17, RZ, RZ, -R10 ;  /* 0x000000ffff117224 */ /* 0x000fce00078e0a0a */
.L_x_1723:
[----:B------:R-:W-:-:S06]  /*feb0*/  IMAD.MOV.U32 R10, RZ, RZ, R20 ;  /* 0x000000ffff0a7224 */ /* 0x000fcc00078e0014 */
[----:B------:R1:W2:Y:S01]  /*fec0*/  LDG.E.U8 R10, desc[UR36][R10.64] ;  /* 0x000000240a0a7981 */ /* 0x0002a2000c1e1100 */
[----:B------:R-:W-:Y:S01]  /*fed0*/  IMAD.MOV.U32 R18, RZ, RZ, RZ ;  /* 0x000000ffff127224 */ /* 0x000fe200078e00ff */
[----:B------:R-:W-:Y:S01]  /*fee0*/  IADD3 R20, P2, PT, R20, 0x40, RZ ;  /* 0x0000004014147810 */ /* 0x000fe20007f5e0ff */
[----:B------:R-:W-:Y:S02]  /*fef0*/  VIADD R17, R17, 0x1 ;  /* 0x0000000111117836 */ /* 0x000fe40000000000 */
[----:B------:R-:W-:Y:S02]  /*ff00*/  VIADD R14, R14, 0x40 ;  /* 0x000000400e0e7836 */ /* 0x000fe40000000000 */
        /* <DEDUP_REMOVED lines=9> */
[----:B0-----:R-:W-:-:S10]  /*ffa0*/  VIADD R15, R15, 0x100 ;  /* 0x000001000f0f7836 */ /* 0x001fd40000000000 */
[----:B------:R-:W-:Y:S05]  /*ffb0*/  @P1 BRA `(.L_x_1723) ;  /* 0xfffffffc00bc1947 */ /* 0x000fea000383ffff */
.L_x_1722:
[----:B------:R-:W-:Y:S05]  /*ffc0*/  BSYNC.RECONVERGENT B1 ;  /* 0x0000000000017941 */ /* 0x000fea0003800200 */
.L_x_1721:
        /* <DEDUP_REMOVED lines=11> */
[----:B------:R-:W-:-:S03]  /*10080*/  IADD3 R15, PT, PT, R10, 0x200, R15 ;  /* 0x000002000a0f7810 */ /* 0x000fc60007ffe00f */
[----:B------:R-:W-:-:S07]  /*10090*/  IMAD.X R11, RZ, RZ, R11, P2 ;  /* 0x000000ffff0b7224 */ /* 0x000fce00010e060b */
.L_x_1724:
[----:B------:R-:W-:-:S05]  /*100a0*/  IMAD.MOV.U32 R10, RZ, RZ, R17 ;  /* 0x000000ffff0a7224 */ /* 0x000fca00078e0011 */
[----:B------:R-:W2:Y:S04]  /*100b0*/  LDG.E.U8 R19, desc[UR36][R10.64+-0x80] ;  /* 0xffff80240a137981 */ /* 0x000ea8000c1e1100 */
[----:B------:R-:W3:Y:S04]  /*100c0*/  LDG.E.U8 R17, desc[UR36][R10.64+-0x40] ;  /* 0xffffc0240a117981 */ /* 0x000ee8000c1e1100 */
[----:B------:R-:W5:Y:S04]  /*100d0*/  LDG.E.U8 R18, desc[UR36][R10.64] ;  /* 0x000000240a127981 */ /* 0x000f68000c1e1100 */
[----:B------:R-:W4:Y:S01]  /*100e0*/  LDG.E.U8 R20, desc[UR36][R10.64+0x40] ;  /* 0x000040240a147981 */ /* 0x000f22000c1e1100 */
[----:B------:R-:W-:-:S02]  /*100f0*/  IMAD.MOV.U32 R22, RZ, RZ, RZ ;  /* 0x000000ffff167224 */ /* 0x000fc400078e00ff */
[----:B------:R-:W-:Y:S02]  /*10100*/  IMAD.MOV.U32 R24, RZ, RZ, RZ ;  /* 0x000000ffff187224 */ /* 0x000fe400078e00ff */
[----:B------:R-:W-:Y:S01]  /*10110*/  VIADD R14, R14, 0x100 ;  /* 0x000001000e0e7836 */ /* 0x000fe20000000000 */
[----:B--2---:R-:W-:Y:S02]  /*10120*/  ISETP.NE.AND P0, PT, R19, RZ, PT ;  /* 0x000000ff1300720c */ /* 0x004fe40003f05270 */
[----:B---3--:R-:W-:Y:S02]  /*10130*/  ISETP.NE.AND P1, PT, R17, RZ, PT ;  /* 0x000000ff1100720c */ /* 0x008fe40003f25270 */
[----:B-----5:R-:W-:Y:S01]  /*10140*/  ISETP.NE.AND P2, PT, R18, RZ, PT ;  /* 0x000000ff1200720c */ /* 0x020fe20003f45270 */
[----:B------:R-:W-:Y:S01]  /*10150*/  IMAD.MOV.U32 R18, RZ, RZ, RZ ;  /* 0x000000ffff127224 */ /* 0x000fe200078e00ff */
        /* <DEDUP_REMOVED lines=31> */
.L_x_1711:
[----:B------:R-:W-:Y:S05]  /*10350*/  BSYNC.RECONVERGENT B0 ;  /* 0x0000000000007941 */ /* 0x000fea0003800200 */
.L_x_1710:
[----:B0-----:R-:W0:Y:S01]  /*10360*/  SHFL.BFLY PT, R8, R9, 0x10, 0x1f ;  /* 0x0e001f0009087f89 */ /* 0x001e2200000e0000 */
[C---:B------:R-:W-:Y:S01]  /*10370*/  ISETP.NE.AND P0, PT, R6.reuse, RZ, PT ;  /* 0x000000ff0600720c */ /* 0x040fe20003f05270 */
[----:B------:R-:W1:Y:S01]  /*10380*/  LDCU.U8 UR8, c[0x0][0x48c] ;  /* 0x00009180ff0877ac */ /* 0x000e620008000000 */
[----:B------:R-:W-:Y:S02]  /*10390*/  SHF.R.U32.HI R14, RZ, 0x5, R3 ;  /* 0x00000005ff0e7819 */ /* 0x000fe40000011603 */
[----:B------:R-:W-:Y:S01]  /*103a0*/  ISETP.GT.U32.AND P1, PT, R6, 0x1, PT ;  /* 0x000000010600780c */ /* 0x000fe20003f24070 */
[----:B-1----:R-:W-:Y:S01]  /*103b0*/  UISETP.NE.AND UP0, UPT, UR8, URZ, UPT ;  /* 0x000000ff0800728c */ /* 0x002fe2000bf05270 */
[----:B0-----:R-:W-:-:S07]  /*103c0*/  FADD.FTZ R8, R8, R9 ;  /* 0x0000000908087221 */ /* 0x001fce0000010000 */
[----:B------:R-:W-:Y:S01]  /*103d0*/  @!P0 IMAD R9, R14, 0x4, R5 ;  /* 0x000000040e098824 */ /* 0x000fe200078e0205 */
[----:B---3--:R-:W0:Y:S02]  /*103e0*/  SHFL.BFLY PT, R11, R8, 0x8, 0x1f ;  /* 0x0d001f00080b7f89 */ /* 0x008e2400000e0000 */
[----:B0-----:R-:W-:-:S05]  /*103f0*/  FADD.FTZ R11, R8, R11 ;  /* 0x0000000b080b7221 */ /* 0x001fca0000010000 */
[----:B------:R-:W0:Y:S02]  /*10400*/  SHFL.BFLY PT, R10, R11, 0x4, 0x1f ;  /* 0x0c801f000b0a7f89 */ /* 0x000e2400000e0000 */
[----:B0-----:R-:W-:-:S05]  /*10410*/  FADD.FTZ R10, R11, R10 ;  /* 0x0000000a0b0a7221 */ /* 0x001fca0000010000 */
[----:B------:R-:W0:Y:S02]  /*10420*/  SHFL.BFLY PT, R15, R10, 0x2, 0x1f ;  /* 0x0c401f000a0f7f89 */ /* 0x000e2400000e0000 */
[----:B0-----:R-:W-:-:S05]  /*10430*/  FADD.FTZ R15, R10, R15 ;  /* 0x0000000f0a0f7221 */ /* 0x001fca0000010000 */
[----:B------:R-:W0:Y:S02]  /*10440*/  SHFL.BFLY PT, R18, R15, 0x1, 0x1f ;  /* 0x0c201f000f127f89 */ /* 0x000e2400000e0000 */
[----:B0-----:R-:W-:Y:S02]  /*10450*/  FADD.FTZ R18, R15, R18 ;  /* 0x000000120f127221 */ /* 0x001fe40000010000 */
[----:B------:R-:W0:Y:S03]  /*10460*/  S2R R15, SR_CTAID.X ;  /* 0x00000000000f7919 */ /* 0x000e260000002500 */
[----:B------:R1:W-:Y:S01]  /*10470*/  @!P0 STS [R9+0x8], R18 ;  /* 0x0000081209008388 */ /* 0x0003e20000000800 */
[----:B------:R-:W-:Y:S01]  /*10480*/  BAR.SYNC.DEFER_BLOCKING 0x0 ;  /* 0x0000000000007b1d */ /* 0x000fe20000010000 */
[----:B------:R-:W-:Y:S02]  /*10490*/  ISETP.GE.AND P0, PT, R4, UR42, PT ;  /* 0x0000002a04007c0c */ /* 0x000fe4000bf06270 */
[----:B-1----:R-:W-:-:S03]  /*104a0*/  CS2R R8, SRZ ;  /* 0x0000000000087805 */ /* 0x002fc6000001ff00 */
[----:B------:R-:W1:Y:S04]  /*104b0*/  @!P1 LDS R18, [R7+0x8] ;  /* 0x0000080007129984 */ /* 0x000e680000000800 */
[----:B-1----:R-:W1:Y:S02]  /*104c0*/  SHFL.BFLY PT, R5, R18, 0x1, 0x1f ;  /* 0x0c201f0012057f89 */ /* 0x002e6400000e0000 */
[----:B-1----:R-:W-:-:S06]  /*104d0*/  FADD.FTZ R6, R5, R18 ;  /* 0x0000001205067221 */ /* 0x002fcc0000010000 */
[----:B------:R-:W1:Y:S02]  /*104e0*/  SHFL.IDX PT, R6, R6, RZ, 0x1f ;  /* 0x00001fff06067589 */ /* 0x000e6400000e0000 */
[----:B-1----:R-:W-:-:S06]  /*104f0*/  FADD.FTZ R5, R6, 9.9999999747524270788e-07 ;  /* 0x358637bd06057421 */ /* 0x002fcc0000010000 */
[----:B------:R-:W1:Y:S01]  /*10500*/  MUFU.RCP R5, R5 ;  /* 0x0000000500057308 */ /* 0x000e620000001000 */
[----:B0-----:R-:W-:Y:S05]  /*10510*/  BRA.U !UP0, `(.L_x_1725) ;  /* 0x0000000108207547 */ /* 0x001fea000b800000 */
[----:B------:R-:W0:Y:S08]  /*10520*/  LDC R8, c[0x0][0x3f8] ;  /* 0x0000fe00ff087b82 */ /* 0x000e300000000800 */
[----:B------:R-:W2:Y:S08]  /*10530*/  LDC R6, c[0x0][0x488] ;  /* 0x00012200ff067b82 */ /* 0x000eb00000000800 */
[----:B------:R-:W2:Y:S08]  /*10540*/  LDC R9, c[0x0][0x40c] ;  /* 0x00010300ff097b82 */ /* 0x000eb00000000800 */
[----:B------:R-:W3:Y:S01]  /*10550*/  LDC R11, c[0x0][0x3f4] ;  /* 0x0000fd00ff0b7b82 */ /* 0x000ee20000000800 */
[----:B0-----:R-:W-:-:S04]  /*10560*/  IMAD R7, R8, UR12, R15 ;  /* 0x0000000c08077c24 */ /* 0x001fc8000f8e020f */
[----:B--2---:R-:W-:-:S04]  /*10570*/  IMAD R6, R7, R6, R9 ;  /* 0x0000000607067224 */ /* 0x004fc800078e0209 */
[----:B---3--:R-:W-:-:S05]  /*10580*/  IMAD R8, R6, R11, RZ ;  /* 0x0000000b06087224 */ /* 0x008fca00078e02ff */
[----:B------:R-:W-:-:S07]  /*10590*/  SHF.R.S32.HI R9, RZ, 0x1f, R8 ;  /* 0x0000001fff097819 */ /* 0x000fce0000011408 */
.L_x_1725:
[----:B------:R-:W-:Y:S04]  /*105a0*/  BSSY.RECONVERGENT B0, `(.L_x_1726) ;  /* 0x0000158000007945 */ /* 0x000fe80003800200 */
[----:B------:R-:W-:Y:S05]  /*105b0*/  @P0 BRA `(.L_x_1727) ;  /* 0x0000001400580947 */ /* 0x000fea0003800000 */
[----:B------:R-:W-:-:S09]  /*105c0*/  UISETP.NE.AND UP0, UPT, UR8, URZ, UPT ;  /* 0x000000ff0800728c */ /* 0x000fd2000bf05270 */
[----:B------:R-:W-:Y:S05]  /*105d0*/  BRA.U UP0, `(.L_x_1728) ;  /* 0x0000000900407547 */ /* 0x000fea000b800000 */
[----:B------:R-:W-:Y:S01]  /*105e0*/  IMAD.MOV.U32 R9, RZ, RZ, 0x40 ;  /* 0x00000040ff097424 */ /* 0x000fe200078e00ff */
        /* <DEDUP_REMOVED lines=19> */
.L_x_1731:
[----:B------:R-:W1:Y:S01]  /*10720*/  LDS R10, [R6] ;  /* 0x00000000060a7984 */ /* 0x000e620000000800 */
[----:B------:R-:W-:-:S05]  /*10730*/  VIADD R8, R8, 0x1 ;  /* 0x0000000108087836 */ /* 0x000fca0000000000 */
[----:B------:R-:W-:Y:S01]  /*10740*/  ISETP.NE.AND P0, PT, R8, RZ, PT ;  /* 0x000000ff0800720c */ /* 0x000fe20003f05270 */
[----:B-1----:R-:W-:-:S05]  /*10750*/  FMUL.FTZ R7, R10, R5 ;  /* 0x000000050a077220 */ /* 0x002fca0000410000 */
[----:B------:R0:W-:Y:S02]  /*10760*/  STS [R6], R7 ;  /* 0x0000000706007388 */ /* 0x0001e40000000800 */
[----:B0-----:R-:W-:-:S05]  /*10770*/  VIADD R6, R6, 0x100 ;  /* 0x0000010006067836 */ /* 0x001fca0000000000 */
[----:B------:R-:W-:Y:S05]  /*10780*/  @P0 BRA `(.L_x_1731) ;  /* 0xfffffffc00e40947 */ /* 0x000fea000383ffff */
.L_x_1730:
[----:B------:R-:W-:Y:S05]  /*10790*/  BSYNC.RECONVERGENT B1 ;  /* 0x0000000000017941 */ /* 0x000fea0003800200 */
.L_x_1729:
[----:B------:R-:W-:Y:S05]  /*107a0*/  @!P1 BRA `(.L_x_1727) ;  /* 0x0000001000dc9947 */ /* 0x000fea0003800000 */
[----:B------:R-:W0:Y:S01]  /*107b0*/  S2R R8, SR_CgaCtaId ;  /* 0x0000000000087919 */ /* 0x000e220000008800 */
[----:B------:R-:W-:Y:S01]  /*107c0*/  IADD3 R7, PT, PT, -R4, UR42, RZ ;  /* 0x0000002a04077c10 */ /* 0x000fe2000fffe1ff */
[----:B------:R-:W-:Y:S01]  /*107d0*/  USHF.L.U32 UR5, UR45, 0x2, URZ ;  /* 0x000000022d057899 */ /* 0x000fe200080006ff */
[----:B------:R-:W-:Y:S01]  /*107e0*/  MOV R6, 0x400 ;  /* 0x0000040000067802 */ /* 0x000fe20000000f00 */
[----:B------:R-:W-:Y:S01]  /*107f0*/  BSSY.RECONVERGENT B1, `(.L_x_1732) ;  /* 0x000003f000017945 */ /* 0x000fe20003800200 */
[----:B------:R-:W-:Y:S02]  /*10800*/  ISETP.GT.AND P1, PT, R7, 0x300, PT ;  /* 0x000003000700780c */ /* 0x000fe40003f24270 */
[----:B------:R-:W-:Y:S01]  /*10810*/  PLOP3.LUT P0, PT, PT, PT, PT, 0x80, 0x8 ;  /* 0x000000000008781c */ /* 0x000fe20003f0f070 */
[----:B------:R-:W-:Y:S01]  /*10820*/  VIADD R7, R6, 0x410 ;  /* 0x0000041006077836 */ /* 0x000fe20000000000 */
[----:B------:R-:W-:-:S04]  /*10830*/  LEA R6, R4, -UR5, 0x2 ;  /* 0x8000000504067c11 */ /* 0x000fc8000f8e10ff */
[----:B0-----:R-:W-:-:S04]  /*10840*/  LEA R7, R8, R7, 0x18 ;  /* 0x0000000708077211 */ /* 0x001fc800078ec0ff */
[----:B------:R-:W-:Y:S01]  /*10850*/  IADD3 R6, PT, PT, R6, 0x200, R7 ;  /* 0x0000020006067810 */ /* 0x000fe20007ffe007 */
[----:B------:R-:W-:Y:S06]  /*10860*/  @!P1 BRA `(.L_x_1733) ;  /* 0x0000000000dc9947 */ /* 0x000fec0003800000 */
[----:B------:R-:W-:Y:S01]  /*10870*/  IMAD.U32 R31, RZ, RZ, UR42 ;  /* 0x0000002aff1f7e24 */ /* 0x000fe2000f8e00ff */
[----:B------:R-:W-:-:S03]  /*10880*/  PLOP3.LUT P0, PT, PT, PT, PT, 0x8, 0x80 ;  /* 0x000000000080781c */ /* 0x000fc60003f0e170 */
[----:B------:R-:W-:-:S10]  /*10890*/  VIADD R31, R31, 0xfffffd00 ;  /* 0xfffffd001f1f7836 */ /* 0x000fd40000000000 */
.L_x_1734:
[----:B------:R-:W1:Y:S01]  /*108a0*/  LDS R8, [R6+-0x200] ;  /* 0xfffe000006087984 */ /* 0x000e620000000800 */
[----:B------:R-:W-:-:S03]  /*108b0*/  VIADD R4, R4, 0x400 ;  /* 0x0000040004047836 */ /* 0x000fc60000000000 */
[----:B------:R-:W0:Y:S02]  /*108c0*/  LDS R10, [R6+-0x100] ;  /* 0xffff0000060a7984 */ /* 0x000e240000000800 */
[----:B------:R-:W-:Y:S02]  /*108d0*/  ISETP.GE.AND P1, PT, R4, R31, PT ;  /* 0x0000001f0400720c */ /* 0x000fe40003f26270 */
[----:B------:R-:W2:Y:S04]  /*108e0*/  LDS R18, [R6] ;  /* 0x0000000006127984 */ /* 0x000ea80000000800 */
[----:B------:R-:W3:Y:S04]  /*108f0*/  LDS R20, [R6+0x100] ;  /* 0x0001000006147984 */ /* 0x000ee80000000800 */
[----:B------:R-:W5:Y:S04]  /*10900*/  LDS R22, [R6+0x200] ;  /* 0x0002000006167984 */ /* 0x000f680000000800 */
[----:B------:R-:W5:Y:S04]  /*10910*/  LDS R24, [R6+0x300] ;  /* 0x0003000006187984 */ /* 0x000f680000000800 */
[----:B------:R-:W-:Y:S04]  /*10920*/  LDS R26, [R6+0x400] ;  /* 0x00040000061a7984 */ /* 0x000fe80000000800 */
[----:B------:R-:W5:Y:S04]  /*10930*/  LDS R28, [R6+0x500] ;  /* 0x00050000061c7984 */ /* 0x000f680000000800 */
[----:B------:R-:W5:Y:S04]  /*10940*/  LDS R30, [R6+0x600] ;  /* 0x00060000061e7984 */ /* 0x000f680000000800 */
[----:B----4-:R-:W4:Y:S04]  /*10950*/  LDS R32, [R6+0x700] ;  /* 0x0007000006207984 */ /* 0x010f280000000800 */
[----:B------:R-:W4:Y:S01]  /*10960*/  LDS R34, [R6+0x800] ;  /* 0x0008000006227984 */ /* 0x000f220000000800 */
[----:B-1----:R-:W-:-:S03]  /*10970*/  FMUL.FTZ R7, R5, R8 ;  /* 0x0000000805077220 */ /* 0x002fc60000410000 */
[----:B------:R-:W1:Y:S01]  /*10980*/  LDS R36, [R6+0x900] ;  /* 0x0009000006247984 */ /* 0x000e620000000800 */
[----:B0-----:R-:W-:-:S03]  /*10990*/  FMUL.FTZ R9, R5, R10 ;  /* 0x0000000a05097220 */ /* 0x001fc60000410000 */
[----:B------:R-:W0:Y:S01]  /*109a0*/  LDS R38, [R6+0xa00] ;  /* 0x000a000006267984 */ /* 0x000e220000000800 */
[----:B--2---:R-:W-:-:S03]  /*109b0*/  FMUL.FTZ R11, R5, R18 ;  /* 0x00000012050b7220 */ /* 0x004fc60000410000 */
[----:B------:R-:W2:Y:S01]  /*109c0*/  LDS R40, [R6+0xb00] ;  /* 0x000b000006287984 */ /* 0x000ea20000000800 */
[----:B---3--:R-:W-:-:S03]  /*109d0*/  FMUL.FTZ R17, R5, R20 ;  /* 0x0000001405117220 */ /* 0x008fc60000410000 */
[----:B------:R-:W3:Y:S01]  /*109e0*/  LDS R42, [R6+0xc00] ;  /* 0x000c0000062a7984 */ /* 0x000ee20000000800 */
[----:B-----5:R-:W-:-:S03]  /*109f0*/  FMUL.FTZ R19, R5, R22 ;  /* 0x0000001605137220 */ /* 0x020fc60000410000 */
[----:B------:R-:W5:Y:S01]  /*10a00*/  LDS R44, [R6+0xd00] ;  /* 0x000d0000062c7984 */ /* 0x000f620000000800 */
[----:B------:R-:W-:-:S03]  /*10a10*/  FMUL.FTZ R21, R5, R24 ;  /* 0x0000001805157220 */ /* 0x000fc60000410000 */
[----:B------:R4:W-:Y:S04]  /*10a20*/  STS [R6+-0x200], R7 ;  /* 0xfffe000706007388 */ /* 0x0009e80000000800 */
[----:B------:R1:W-:Y:S01]  /*10a30*/  STS [R6+-0x100], R9 ;  /* 0xffff000906007388 */ /* 0x0003e20000000800 */
[----:B------:R-:W-:-:S03]  /*10a40*/  FMUL.FTZ R23, R5, R28 ;  /* 0x0000001c05177220 */ /* 0x000fc60000410000 */
[----:B------:R0:W-:Y:S01]  /*10a50*/  STS [R6], R11 ;  /* 0x0000000b06007388 */ /* 0x0001e20000000800 */
[C---:B------:R-:W-:Y:S01]  /*10a60*/  FMUL.FTZ R25, R5.reuse, R30 ;  /* 0x0000001e05197220 */ /* 0x040fe20000410000 */
[C---:B----4-:R-:W-:Y:S02]  /*10a70*/  FMUL.FTZ R7, R5.reuse, R26 ;  /* 0x0000001a05077220 */ /* 0x050fe40000410000 */
[----:B------:R2:W-:Y:S01]  /*10a80*/  STS [R6+0x100], R17 ;  /* 0x0001001106007388 */ /* 0x0005e20000000800 */
[----:B------:R-:W-:-:S03]  /*10a90*/  FMUL.FTZ R27, R5, R32 ;  /* 0x00000020051b7220 */ /* 0x000fc60000410000 */
[----:B------:R3:W-:Y:S01]  /*10aa0*/  STS [R6+0x200], R19 ;  /* 0x0002001306007388 */ /* 0x0007e20000000800 */
[----:B------:R-:W-:-:S03]  /*10ab0*/  FMUL.FTZ R29, R5, R34 ;  /* 0x00000022051d7220 */ /* 0x000fc60000410000 */
[----:B------:R5:W-:Y:S01]  /*10ac0*/  STS [R6+0x300], R21 ;  /* 0x0003001506007388 */ /* 0x000be20000000800 */
[C---:B-1----:R-:W-:Y:S01]  /*10ad0*/  FMUL.FTZ R9, R5.reuse, R36 ;  /* 0x0000002405097220 */ /* 0x042fe20000410000 */
[C---:B0-----:R-:W-:Y:S02]  /*10ae0*/  FMUL.FTZ R11, R5.reuse, R38 ;  /* 0x00000026050b7220 */ /* 0x041fe40000410000 */
[----:B------:R-:W-:Y:S01]  /*10af0*/  STS [R6+0x400], R7 ;  /* 0x0004000706007388 */ /* 0x000fe20000000800 */
[----:B--2---:R-:W-:-:S03]  /*10b00*/  FMUL.FTZ R17, R5, R40 ;  /* 0x0000002805117220 */ /* 0x004fc60000410000 */
[----:B------:R-:W-:Y:S01]  /*10b10*/  STS [R6+0x500], R23 ;  /* 0x0005001706007388 */ /* 0x000fe20000000800 */
[----:B---3--:R-:W-:-:S03]  /*10b20*/  FMUL.FTZ R19, R5, R42 ;  /* 0x0000002a05137220 */ /* 0x008fc60000410000 */
        /* <DEDUP_REMOVED lines=11> */
.L_x_1733:
[----:B------:R-:W-:Y:S05]  /*10be0*/  BSYNC.RECONVERGENT B1 ;  /* 0x0000000000017941 */ /* 0x000fea0003800200 */
.L_x_1732:
        /* <DEDUP_REMOVED lines=10> */
[----:B------:R-:W5:Y:S04]  /*10c90*/  LDS R22, [R6+0x200] ;  /* 0x0002000006167984 */ /* 0x000f680000000800 */
[----:B------:R-:W4:Y:S04]  /*10ca0*/  LDS R24, [R6+0x300] ;  /* 0x0003000006187984 */ /* 0x000f280000000800 */
[----:B------:R-:W4:Y:S04]  /*10cb0*/  LDS R26, [R6+0x400] ;  /* 0x00040000061a7984 */ /* 0x000f280000000800 */
[----:B------:R-:W4:Y:S01]  /*10cc0*/  LDS R28, [R6+0x500] ;  /* 0x00050000061c7984 */ /* 0x000f220000000800 */
[C---:B-1----:R-:W-:Y:S01]  /*10cd0*/  FMUL.FTZ R7, R5.reuse, R8 ;  /* 0x0000000805077220 */ /* 0x042fe20000410000 */
[----:B0-----:R-:W-:-:S04]  /*10ce0*/  FMUL.FTZ R9, R5, R10 ;  /* 0x0000000a05097220 */ /* 0x001fc80000410000 */
[----:B------:R-:W-:Y:S01]  /*10cf0*/  STS [R6+-0x200], R7 ;  /* 0xfffe000706007388 */ /* 0x000fe20000000800 */
[----:B--2---:R-:W-:-:S03]  /*10d00*/  FMUL.FTZ R11, R5, R18 ;  /* 0x00000012050b7220 */ /* 0x004fc60000410000 */
[----:B------:R-:W-:Y:S01]  /*10d10*/  STS [R6+-0x100], R9 ;  /* 0xffff000906007388 */ /* 0x000fe20000000800 */
[----:B---3--:R-:W-:-:S03]  /*10d20*/  FMUL.FTZ R17, R5, R20 ;  /* 0x0000001405117220 */ /* 0x008fc60000410000 */
[----:B------:R-:W-:Y:S01]  /*10d30*/  STS [R6], R11 ;  /* 0x0000000b06007388 */ /* 0x000fe20000000800 */
[----:B-----5:R-:W-:-:S03]  /*10d40*/  FMUL.FTZ R19, R5, R22 ;  /* 0x0000001605137220 */ /* 0x020fc60000410000 */
[----:B------:R-:W-:Y:S01]  /*10d50*/  STS [R6+0x100], R17 ;  /* 0x0001001106007388 */ /* 0x000fe20000000800 */
[----:B----4-:R-:W-:-:S03]  /*10d60*/  FMUL.FTZ R21, R5, R24 ;  /* 0x0000001805157220 */ /* 0x010fc60000410000 */
[----:B------:R-:W-:Y:S01]  /*10d70*/  STS [R6+0x200], R19 ;  /* 0x0002001306007388 */ /* 0x000fe20000000800 */
[----:B------:R-:W-:-:S03]  /*10d80*/  FMUL.FTZ R23, R5, R26 ;  /* 0x0000001a05177220 */ /* 0x000fc60000410000 */
[----:B------:R-:W-:Y:S01]  /*10d90*/  STS [R6+0x300], R21 ;  /* 0x0003001506007388 */ /* 0x000fe20000000800 */
[----:B------:R-:W-:-:S03]  /*10da0*/  FMUL.FTZ R25, R5, R28 ;  /* 0x0000001c05197220 */ /* 0x000fc60000410000 */
[----:B------:R-:W-:Y:S04]  /*10db0*/  STS [R6+0x400], R23 ;  /* 0x0004001706007388 */ /* 0x000fe80000000800 */
[----:B------:R0:W-:Y:S02]  /*10dc0*/  STS [R6+0x500], R25 ;  /* 0x0005001906007388 */ /* 0x0001e40000000800 */
[----:B0-----:R-:W-:-:S07]  /*10dd0*/  VIADD R6, R6, 0x800 ;  /* 0x0000080006067836 */ /* 0x001fce0000000000 */
.L_x_1736:
[----:B------:R-:W-:Y:S05]  /*10de0*/  BSYNC.RECONVERGENT B1 ;  /* 0x0000000000017941 */ /* 0x000fea0003800200 */
.L_x_1735:
[----:B------:R-:W-:-:S13]  /*10df0*/  ISETP.LT.OR P0, PT, R4, UR42, P0 ;  /* 0x0000002a04007c0c */ /* 0x000fda0008701670 */
[----:B------:R-:W-:Y:S05]  /*10e00*/  @!P0 BRA `(.L_x_1727) ;  /* 0x0000000c00448947 */ /* 0x000fea0003800000 */
[----:B------:R-:W1:Y:S04]  /*10e10*/  LDS R4, [R6+-0x200] ;  /* 0xfffe000006047984 */ /* 0x000e680000000800 */
[----:B------:R-:W0:Y:S04]  /*10e20*/  LDS R8, [R6+-0x100] ;  /* 0xffff000006087984 */ /* 0x000e280000000800 */
[----:B------:R-:W2:Y:S04]  /*10e30*/  LDS R10, [R6] ;  /* 0x00000000060a7984 */ /* 0x000ea80000000800 */
[----:B------:R-:W3:Y:S01]  /*10e40*/  LDS R18, [R6+0x100] ;  /* 0x0001000006127984 */ /* 0x000ee20000000800 */
[-C--:B-1----:R-:W-:Y:S01]  /*10e50*/  FMUL.FTZ R7, R4, R5.reuse ;  /* 0x0000000504077220 */ /* 0x082fe20000410000 */
[----:B0-----:R-:W-:-:S04]  /*10e60*/  FMUL.FTZ R9, R8, R5 ;  /* 0x0000000508097220 */ /* 0x001fc80000410000 */
[----:B------:R0:W-:Y:S01]  /*10e70*/  STS [R6+-0x200], R7 ;  /* 0xfffe000706007388 */ /* 0x0001e20000000800 */
[----:B--2---:R-:W-:-:S03]  /*10e80*/  FMUL.FTZ R11, R10, R5 ;  /* 0x000000050a0b7220 */ /* 0x004fc60000410000 */
[----:B------:R0:W-:Y:S01]  /*10e90*/  STS [R6+-0x100], R9 ;  /* 0xffff000906007388 */ /* 0x0001e20000000800 */
[----:B---3--:R-:W-:-:S03]  /*10ea0*/  FMUL.FTZ R5, R18, R5 ;  /* 0x0000000512057220 */ /* 0x008fc60000410000 */
[----:B------:R0:W-:Y:S04]  /*10eb0*/  STS [R6], R11 ;  /* 0x0000000b06007388 */ /* 0x0001e80000000800 */
[----:B------:R0:W-:Y:S01]  /*10ec0*/  STS [R6+0x100], R5 ;  /* 0x0001000506007388 */ /* 0x0001e20000000800 */
[----:B------:R-:W-:Y:S05]  /*10ed0*/  BRA `(.L_x_1727) ;  /* 0x0000000c00107947 */ /* 0x000fea0003800000 */
.L_x_1728:
        /* <DEDUP_REMOVED lines=13> */
[----:B------:R-:W-:Y:S02]  /*10fb0*/  UMOV UR5, 0x400 ;  /* 0x0000040000057882 */ /* 0x000fe40000000000 */
[----:B------:R-:W-:Y:S01]  /*10fc0*/  UIADD3 UR5, UPT, UPT, UR5, 0x410, URZ ;  /* 0x0000041005057890 */ /* 0x000fe2000fffe0ff */
[C---:B------:R-:W-:Y:S01]  /*10fd0*/  IMAD.SHL.U32 R7, R6.reuse, 0x40, RZ ;  /* 0x0000004006077824 */ /* 0x040fe200078e00ff */
[----:B------:R-:W-:Y:S01]  /*10fe0*/  LOP3.LUT R6, R6, 0x3, RZ, 0xc0, !PT ;  /* 0x0000000306067812 */ /* 0x000fe200078ec0ff */
[----:B------:R-:W-:-:S03]  /*10ff0*/  IMAD.X R10, RZ, RZ, R9, P0 ;  /* 0x000000ffff0a7224 */ /* 0x000fc600000e0609 */
[----:B------:R-:W-:Y:S01]  /*11000*/  LOP3.LUT R7, R7, 0xc0, RZ, 0xc0, !PT ;  /* 0x000000c007077812 */ /* 0x000fe200078ec0ff */
[----:B------:R-:W-:-:S04]  /*11010*/  IMAD.MOV R11, RZ, RZ, -R6 ;  /* 0x000000ffff0b7224 */ /* 0x000fc800078e0a06 */
[----:B------:R-:W-:Y:S01]  /*11020*/  IMAD.IADD R4, R4, 0x1, R7 ;  /* 0x0000000104047824 */ /* 0x000fe200078e0207 */
[----:B--2---:R-:W-:-:S04]  /*11030*/  LEA R18, P0, R19, UR10, 0x2 ;  /* 0x0000000a13127c11 */ /* 0x004fc8000f8010ff */
[----:B------:R-:W-:Y:S01]  /*11040*/  LEA.HI.X R19, R19, UR11, R10, 0x2, P0 ;  /* 0x0000000b13137c11 */ /* 0x000fe200080f140a */
[----:B0-----:R-:W-:-:S06]  /*11050*/  ULEA UR5, UR7, UR5, 0x18 ;  /* 0x0000000507057291 */ /* 0x001fcc000f8ec0ff */
[----:B------:R-:W-:-:S07]  /*11060*/  VIADD R10, R0, UR5 ;  /* 0x00000005000a7c36 */ /* 0x000fce0008000000 */
.L_x_1739:
[----:B--2---:R-:W1:Y:S01]  /*11070*/  LDS R6, [R10] ;  /* 0x000000000a067984 */ /* 0x004e620000000800 */
[----:B------:R-:W-:Y:S02]  /*11080*/  IMAD.MOV.U32 R7, RZ, RZ, R19 ;  /* 0x000000ffff077224 */ /* 0x000fe400078e0013 */
[----:B------:R-:W-:-:S05]  /*11090*/  VIADD R11, R11, 0x1 ;  /* 0x000000010b0b7836 */ /* 0x000fca0000000000 */
[----:B------:R-:W-:Y:S01]  /*110a0*/  ISETP.NE.AND P0, PT, R11, RZ, PT ;  /* 0x000000ff0b00720c */ /* 0x000fe20003f05270 */
[----:B-1----:R-:W-:Y:S01]  /*110b0*/  FMUL.FTZ R17, R6, R5 ;  /* 0x0000000506117220 */ /* 0x002fe20000410000 */
[----:B------:R-:W-:Y:S01]  /*110c0*/  IMAD.MOV.U32 R6, RZ, RZ, R18 ;  /* 0x000000ffff067224 */ /* 0x000fe200078e0012 */
[----:B------:R-:W-:-:S03]  /*110d0*/  IADD3 R18, P2, PT, R18, 0x100, RZ ;  /* 0x0000010012127810 */ /* 0x000fc60007f5e0ff */
[----:B------:R0:W-:Y:S02]  /*110e0*/  STS [R10], R17 ;  /* 0x000000110a007388 */ /* 0x0001e40000000800 */
[----:B------:R-:W-:Y:S02]  /*110f0*/  IMAD.X R19, RZ, RZ, R19, P2 ;  /* 0x000000ffff137224 */ /* 0x000fe400010e0613 */
[----:B------:R2:W-:Y:S01]  /*11100*/  STG.E desc[UR36][R6.64], R17 ;  /* 0x0000001106007986 */ /* 0x0005e2000c101924 */
[----:B0-----:R-:W-:Y:S02]  /*11110*/  VIADD R10, R10, 0x100 ;  /* 0x000001000a0a7836 */ /* 0x001fe40000000000 */
[----:B------:R-:W-:Y:S05]  /*11120*/  @P0 BRA `(.L_x_1739) ;  /* 0xfffffffc00d00947 */ /* 0x000fea000383ffff */
.L_x_1738:
[----:B------:R-:W-:Y:S05]  /*11130*/  BSYNC.RECONVERGENT B1 ;  /* 0x0000000000017941 */ /* 0x000fea0003800200 */
.L_x_1737:
[----:B------:R-:W-:Y:S05]  /*11140*/  @!P1 BRA `(.L_x_1727) ;  /* 0x0000000800749947 */ /* 0x000fea0003800000 */
[----:B------:R-:W0:Y:S01]  /*11150*/  S2R R10, SR_CgaCtaId ;  /* 0x00000000000a7919 */ /* 0x000e220000008800 */
[----:B------:R-:W3:Y:S01]  /*11160*/  LDCU.64 UR10, c[0x0][0x480] ;  /* 0x00009000ff0a77ac */ /* 0x000ee20008000a00 */
[C---:B------:R-:W-:Y:S01]  /*11170*/  IADD3 R18, PT, PT, -R4.reuse, UR42, RZ ;  /* 0x0000002a04127c10 */ /* 0x040fe2000fffe1ff */
[----:B------:R-:W-:Y:S01]  /*11180*/  BSSY.RECONVERGENT B1, `(.L_x_1740) ;  /* 0x000005b000017945 */ /* 0x000fe20003800200 */
[----:B------:R-:W-:Y:S01]  /*11190*/  IADD3 R8, P0, PT, R4, R8, RZ ;  /* 0x0000000804087210 */ /* 0x000fe20007f1e0ff */
[----:B------:R-:W-:Y:S01]  /*111a0*/  USHF.L.U32 UR5, UR45, 0x2, URZ ;  /* 0x000000022d057899 */ /* 0x000fe200080006ff */
[----:B------:R-:W-:Y:S02]  /*111b0*/  ISETP.GT.AND P1, PT, R18, 0x300, PT ;  /* 0x000003001200780c */ /* 0x000fe40003f24270 */
[----:B--2---:R-:W-:Y:S01]  /*111c0*/  MOV R6, 0x400 ;  /* 0x0000040000067802 */ /* 0x004fe20000000f00 */
[----:B------:R-:W-:-:S04]  /*111d0*/  IMAD.X R9, RZ, RZ, R9, P0 ;  /* 0x000000ffff097224 */ /* 0x000fc800000e0609 */
[----:B------:R-:W-:Y:S01]  /*111e0*/  VIADD R7, R6, 0x410 ;  /* 0x0000041006077836 */ /* 0x000fe20000000000 */
[----:B---3--:R-:W-:-:S04]  /*111f0*/  LEA R11, P0, R8, UR10, 0x2 ;  /* 0x0000000a080b7c11 */ /* 0x008fc8000f8010ff */
[----:B------:R-:W-:Y:S02]  /*11200*/  LEA.HI.X R17, R8, UR11, R9, 0x2, P0 ;  /* 0x0000000b08117c11 */ /* 0x000fe400080f1409 */
[----:B------:R-:W-:Y:S02]  /*11210*/  IADD3 R6, P0, PT, R11, 0x200, RZ ;  /* 0x000002000b067810 */ /* 0x000fe40007f1e0ff */
[----:B------:R-:W-:Y:S02]  /*11220*/  LEA R8, R4, -UR5, 0x2 ;  /* 0x8000000504087c11 */ /* 0x000fe4000f8e10ff */
        /* <DEDUP_REMOVED lines=8> */
.L_x_1742:
[----:B------:R-:W1:Y:S01]  /*112b0*/  LDS R10, [R8+-0x200] ;  /* 0xfffe0000080a7984 */ /* 0x000e620000000800 */
[----:B------:R-:W-:-:S03]  /*112c0*/  VIADD R4, R4, 0x400 ;  /* 0x0000040004047836 */ /* 0x000fc60000000000 */
[----:B------:R-:W0:Y:S02]  /*112d0*/  LDS R18, [R8+-0x100] ;  /* 0xffff000008127984 */ /* 0x000e240000000800 */
[----:B------:R-:W-:Y:S02]  /*112e0*/  ISETP.GE.AND P2, PT, R4, R27, PT ;  /* 0x0000001b0400720c */ /* 0x000fe40003f46270 */
[----:B------:R-:W2:Y:S04]  /*112f0*/  LDS R20, [R8] ;  /* 0x0000000008147984 */ /* 0x000ea80000000800 */
[----:B----4-:R-:W-:Y:S04]  /*11300*/  LDS R32, [R8+0x600] ;  /* 0x0006000008207984 */ /* 0x010fe80000000800 */
[----:B------:R-:W3:Y:S04]  /*11310*/  LDS R22, [R8+0x100] ;  /* 0x0001000008167984 */ /* 0x000ee80000000800 */
[----:B------:R-:W4:Y:S04]  /*11320*/  LDS R24, [R8+0x200] ;  /* 0x0002000008187984 */ /* 0x000f280000000800 */
[----:B------:R-:W5:Y:S04]  /*11330*/  LDS R26, [R8+0x300] ;  /* 0x00030000081a7984 */ /* 0x000f680000000800 */
[----:B------:R-:W5:Y:S04]  /*11340*/  LDS R28, [R8+0x400] ;  /* 0x00040000081c7984 */ /* 0x000f680000000800 */
[----:B------:R-:W5:Y:S04]  /*11350*/  LDS R30, [R8+0x500] ;  /* 0x00050000081e7984 */ /* 0x000f680000000800 */
[----:B------:R-:W5:Y:S01]  /*11360*/  LDS R34, [R8+0x700] ;  /* 0x0007000008227984 */ /* 0x000f620000000800 */
[----:B-1----:R-:W-:-:S03]  /*11370*/  FMUL.FTZ R9, R5, R10 ;  /* 0x0000000a05097220 */ /* 0x002fc60000410000 */
[----:B------:R-:W-:Y:S01]  /*11380*/  LDS R36, [R8+0x800] ;  /* 0x0008000008247984 */ /* 0x000fe20000000800 */
[----:B0-----:R-:W-:-:S03]  /*11390*/  FMUL.FTZ R11, R5, R18 ;  /* 0x00000012050b7220 */ /* 0x001fc60000410000 */
[----:B------:R-:W0:Y:S01]  /*113a0*/  LDS R10, [R8+0xd00] ;  /* 0x000d0000080a7984 */ /* 0x000e220000000800 */
[----:B--2---:R-:W-:-:S03]  /*113b0*/  FMUL.FTZ R17, R5, R20 ;  /* 0x0000001405117220 */ /* 0x004fc60000410000 */
[----:B------:R-:W1:Y:S04]  /*113c0*/  LDS R38, [R8+0x900] ;  /* 0x0009000008267984 */ /* 0x000e680000000800 */
[----:B------:R-:W2:Y:S01]  /*113d0*/  LDS R40, [R8+0xa00] ;  /* 0x000a000008287984 */ /* 0x000ea20000000800 */
[----:B---3--:R-:W-:-:S03]  /*113e0*/  FMUL.FTZ R19, R5, R22 ;  /* 0x0000001605137220 */ /* 0x008fc60000410000 */
[----:B------:R-:W-:Y:S01]  /*113f0*/  LDS R42, [R8+0xb00] ;  /* 0x000b0000082a7984 */ /* 0x000fe20000000800 */
[----:B----4-:R-:W-:-:S03]  /*11400*/  FMUL.FTZ R21, R5, R24 ;  /* 0x0000001805157220 */ /* 0x010fc60000410000 */
[----:B------:R-:W3:Y:S01]  /*11410*/  LDS R44, [R8+0xc00] ;  /* 0x000c0000082c7984 */ /* 0x000ee20000000800 */
[----:B-----5:R-:W-:-:S03]  /*11420*/  FMUL.FTZ R23, R5, R26 ;  /* 0x0000001a05177220 */ /* 0x020fc60000410000 */
[----:B------:R-:W-:Y:S01]  /*11430*/  STG.E desc[UR36][R6.64+-0x100], R11 ;  /* 0xffff000b06007986 */ /* 0x000fe2000c101924 */
[----:B------:R-:W-:-:S03]  /*11440*/  FMUL.FTZ R25, R5, R28 ;  /* 0x0000001c05197220 */ /* 0x000fc60000410000 */
[----:B------:R4:W-:Y:S04]  /*11450*/  STS [R8+-0x100], R11 ;  /* 0xffff000b08007388 */ /* 0x0009e80000000800 */
[----:B------:R-:W-:Y:S04]  /*11460*/  STG.E desc[UR36][R6.64+-0x200], R9 ;  /* 0xfffe000906007986 */ /* 0x000fe8000c101924 */
[----:B------:R5:W-:Y:S01]  /*11470*/  STS [R8+-0x200], R9 ;  /* 0xfffe000908007388 */ /* 0x000be20000000800 */
[----:B----4-:R-:W-:-:S03]  /*11480*/  FMUL.FTZ R11, R5, R32 ;  /* 0x00000020050b7220 */ /* 0x010fc60000410000 */
[----:B------:R-:W-:Y:S04]  /*11490*/  STG.E desc[UR36][R6.64], R17 ;  /* 0x0000001106007986 */ /* 0x000fe8000c101924 */
[----:B------:R4:W-:Y:S01]  /*114a0*/  STS [R8], R17 ;  /* 0x0000001108007388 */ /* 0x0009e20000000800 */
[----:B-----5:R-:W-:-:S03]  /*114b0*/  FMUL.FTZ R9, R5, R30 ;  /* 0x0000001e05097220 */ /* 0x020fc60000410000 */
[----:B------:R-:W-:Y:S04]  /*114c0*/  STG.E desc[UR36][R6.64+0x600], R11 ;  /* 0x0006000b06007986 */ /* 0x000fe8000c101924 */
[----:B------:R0:W-:Y:S01]  /*114d0*/  STS [R8+0x600], R11 ;  /* 0x0006000b08007388 */ /* 0x0001e20000000800 */
[----:B----4-:R-:W-:-:S03]  /*114e0*/  FMUL.FTZ R17, R5, R34 ;  /* 0x0000002205117220 */ /* 0x010fc60000410000 */
[----:B------:R-:W-:Y:S04]  /*114f0*/  STG.E desc[UR36][R6.64+0x100], R19 ;  /* 0x0001001306007986 */ /* 0x000fe8000c101924 */
[----:B------:R4:W-:Y:S01]  /*11500*/  STS [R8+0x100], R19 ;  /* 0x0001001308007388 */ /* 0x0009e20000000800 */
[C---:B0-----:R-:W-:Y:S01]  /*11510*/  FMUL.FTZ R11, R5.reuse, R10 ;  /* 0x0000000a050b7220 */ /* 0x041fe20000410000 */
[----:B------:R-:W-:Y:S02]  /*11520*/  IADD3 R10, P1, PT, R6, 0x1000, RZ ;  /* 0x00001000060a7810 */ /* 0x000fe40007f3e0ff */
[----:B------:R-:W-:Y:S04]  /*11530*/  STG.E desc[UR36][R6.64+0x200], R21 ;  /* 0x0002001506007986 */ /* 0x000fe8000c101924 */
[----:B------:R1:W-:Y:S01]  /*11540*/  STS [R8+0x200], R21 ;  /* 0x0002001508007388 */ /* 0x0003e20000000800 */
[----:B----4-:R-:W-:-:S03]  /*11550*/  FMUL.FTZ R19, R5, R36 ;  /* 0x0000002405137220 */ /* 0x010fc60000410000 */
[----:B------:R-:W-:Y:S04]  /*11560*/  STG.E desc[UR36][R6.64+0x300], R23 ;  /* 0x0003001706007986 */ /* 0x000fe8000c101924 */
[----:B------:R2:W-:Y:S01]  /*11570*/  STS [R8+0x300], R23 ;  /* 0x0003001708007388 */ /* 0x0005e20000000800 */
[----:B-1----:R-:W-:-:S03]  /*11580*/  FMUL.FTZ R21, R5, R38 ;  /* 0x0000002605157220 */ /* 0x002fc60000410000 */
[----:B------:R-:W-:Y:S04]  /*11590*/  STG.E desc[UR36][R6.64+0x400], R25 ;  /* 0x0004001906007986 */ /* 0x000fe8000c101924 */
[----:B------:R3:W-:Y:S01]  /*115a0*/  STS [R8+0x400], R25 ;  /* 0x0004001908007388 */ /* 0x0007e20000000800 */
[----:B--2---:R-:W-:-:S03]  /*115b0*/  FMUL.FTZ R23, R5, R40 ;  /* 0x0000002805177220 */ /* 0x004fc60000410000 */
[----:B------:R-:W-:Y:S04]  /*115c0*/  STG.E desc[UR36][R6.64+0x500], R9 ;  /* 0x0005000906007986 */ /* 0x000fe8000c101924 */
[----:B------:R0:W-:Y:S01]  /*115d0*/  STS [R8+0x500], R9 ;  /* 0x0005000908007388 */ /* 0x0001e20000000800 */
[----:B---3--:R-:W-:-:S03]  /*115e0*/  FMUL.FTZ R25, R5, R44 ;  /* 0x0000002c05197220 */ /* 0x008fc60000410000 */
        /* <DEDUP_REMOVED lines=16> */
[----:B0-----:R-:W-:-:S02]  /*116f0*/  IMAD.MOV.U32 R6, RZ, RZ, R10 ;  /* 0x000000ffff067224 */ /* 0x001fc400078e000a */
[----:B-1----:R-:W-:Y:S02]  /*11700*/  VIADD R8, R8, 0x1000 ;  /* 0x0000100008087836 */ /* 0x002fe40000000000 */
[----:B------:R-:W-:Y:S01]  /*11710*/  IMAD.MOV.U32 R7, RZ, RZ, R17 ;  /* 0x000000ffff077224 */ /* 0x000fe200078e0011 */
[----:B------:R-:W-:Y:S06]  /*11720*/  @!P2 BRA `(.L_x_1742) ;  /* 0xfffffff800e0a947 */ /* 0x000fec000383ffff */
.L_x_1741:
[----:B------:R-:W-:Y:S05]  /*11730*/  BSYNC.RECONVERGENT B1 ;  /* 0x0000000000017941 */ /* 0x000fea0003800200 */
.L_x_1740:
        /* <DEDUP_REMOVED lines=15> */
[----:B------:R-:W-:Y:S01]  /*11830*/  IADD3 R10, P1, PT, R6, 0x800, RZ ;  /* 0x00000800060a7810 */ /* 0x000fe20007f3e0ff */
[----:B0-----:R-:W-:-:S03]  /*11840*/  FMUL.FTZ R11, R5, R18 ;  /* 0x00000012050b7220 */ /* 0x001fc60000410000 */
[----:B------:R-:W-:Y:S01]  /*11850*/  STG.E desc[UR36][R6.64+-0x200], R9 ;  /* 0xfffe000906007986 */ /* 0x000fe2000c101924 */
[----:B--2---:R-:W-:-:S03]  /*11860*/  FMUL.FTZ R17, R5, R20 ;  /* 0x0000001405117220 */ /* 0x004fc60000410000 */
[----:B------:R-:W-:Y:S01]  /*11870*/  STS [R8+-0x200], R9 ;  /* 0xfffe000908007388 */ /* 0x000fe20000000800 */
[----:B---3--:R-:W-:-:S03]  /*11880*/  FMUL.FTZ R19, R5, R22 ;  /* 0x0000001605137220 */ /* 0x008fc60000410000 */
[----:B------:R-:W-:Y:S01]  /*11890*/  STG.E desc[UR36][R6.64+-0x100], R11 ;  /* 0xffff000b06007986 */ /* 0x000fe2000c101924 */
[----:B-----5:R-:W-:-:S03]  /*118a0*/  FMUL.FTZ R21, R5, R24 ;  /* 0x0000001805157220 */ /* 0x020fc60000410000 */
[----:B------:R0:W-:Y:S01]  /*118b0*/  STS [R8+-0x100], R11 ;  /* 0xffff000b08007388 */ /* 0x0001e20000000800 */
[----:B----4-:R-:W-:-:S03]  /*118c0*/  FMUL.FTZ R23, R5, R26 ;  /* 0x0000001a05177220 */ /* 0x010fc60000410000 */
        /* <DEDUP_REMOVED lines=17> */
[----:B------:R-:W-:-:S07]  /*119e0*/  IMAD.MOV.U32 R7, RZ, RZ, R11 ;  /* 0x000000ffff077224 */ /* 0x000fce00078e000b */
.L_x_1744:
[----:B------:R-:W-:Y:S05]  /*119f0*/  BSYNC.RECONVERGENT B1 ;  /* 0x0000000000017941 */ /* 0x000fea0003800200 */
.L_x_1743:
        /* <DEDUP_REMOVED lines=8> */
[----:B------:R0:W-:Y:S01]  /*11a80*/  STG.E desc[UR36][R6.64+-0x200], R9 ;  /* 0xfffe000906007986 */ /* 0x0001e2000c101924 */
[----:B--2---:R-:W-:-:S03]  /*11a90*/  FMUL.FTZ R17, R18, R5 ;  /* 0x0000000512117220 */ /* 0x004fc60000410000 */
        /* <DEDUP_REMOVED lines=8> */
.L_x_1727:
[----:B------:R-:W-:Y:S05]  /*11b20*/  BSYNC.RECONVERGENT B0 ;  /* 0x0000000000007941 */ /* 0x000fea0003800200 */
.L_x_1726:
[----:B------:R-:W3:Y:S01]  /*11b30*/  LDCU UR5, c[0x0][0x40c] ;  /* 0x00008180ff0577ac */ /* 0x000ee20008000800 */
[----:B------:R-:W-:Y:S01]  /*11b40*/  IMAD.U32 R4, RZ, RZ, UR43 ;  /* 0x0000002bff047e24 */ /* 0x000fe2000f8e00ff */
[----:B------:R-:W1:Y:S01]  /*11b50*/  S2R R25, SR_CgaCtaId ;  /* 0x0000000000197919 */ /* 0x000e620000008800 */
[----:B------:R-:W-:Y:S01]  /*11b60*/  LOP3.LUT R22, R0, 0x7c, RZ, 0xc0, !PT ;  /* 0x0000007c00167812 */ /* 0x000fe200078ec0ff */
[----:B------:R-:W-:Y:S01]  /*11b70*/  IMAD.SHL.U32 R0, R3, 0x10, RZ ;  /* 0x0000001003007824 */ /* 0x000fe200078e00ff */
[----:B------:R-:W-:Y:S01]  /*11b80*/  MOV R18, 0x400 ;  /* 0x0000040000127802 */ /* 0x000fe20000000f00 */
[----:B------:R-:W-:Y:S01]  /*11b90*/  BSSY.RECONVERGENT B0, `(.L_x_1745) ;  /* 0x0000019000007945 */ /* 0x000fe20003800200 */
[----:B------:R-:W-:Y:S02]  /*11ba0*/  LEA.HI R4, R4, UR43, RZ, 0x1 ;  /* 0x0000002b04047c11 */ /* 0x000fe4000f8f08ff */
[----:B0-2---:R-:W-:Y:S02]  /*11bb0*/  CS2R R6, SRZ ;  /* 0x0000000000067805 */ /* 0x005fe4000001ff00 */
[----:B------:R-:W-:-:S02]  /*11bc0*/  LOP3.LUT R0, R0, 0x1f0, RZ, 0xc0, !PT ;  /* 0x000001f000007812 */ /* 0x000fc400078ec0ff */
[----:B------:R-:W-:-:S04]  /*11bd0*/  LOP3.LUT R4, R4, 0xfffffffe, RZ, 0xc0, !PT ;  /* 0xfffffffe04047812 */ /* 0x000fc800078ec0ff */
[----:B------:R-:W-:Y:S01]  /*11be0*/  IADD3 R23, PT, PT, -R4, UR43, RZ ;  /* 0x0000002b04177c10 */ /* 0x000fe2000fffe1ff */
[----:B------:R-:W-:Y:S02]  /*11bf0*/  VIADD R4, R18, 0x210 ;  /* 0x0000021012047836 */ /* 0x000fe40000000000 */
[----:B---3--:R-:W-:Y:S01]  /*11c00*/  IMAD.U32 R38, RZ, RZ, UR5 ;  /* 0x00000005ff267e24 */ /* 0x008fe2000f8e00ff */
[----:B------:R-:W-:-:S04]  /*11c10*/  ISETP.NE.AND P0, PT, R14, R23, PT ;  /* 0x000000170e00720c */ /* 0x000fc80003f05270 */
[----:B------:R-:W-:-:S04]  /*11c20*/  ISETP.NE.OR P0, PT, R38, RZ, P0 ;  /* 0x000000ff2600720c */ /* 0x000fc80000705670 */
[----:B------:R-:W-:Y:S02]  /*11c30*/  ISETP.GT.U32.OR P0, PT, R22, 0x6f, P0 ;  /* 0x0000006f1600780c */ /* 0x000fe40000704470 */
[----:B-1----:R-:W-:-:S05]  /*11c40*/  LEA R5, R25, R4, 0x18 ;  /* 0x0000000419057211 */ /* 0x002fca00078ec0ff */
        /* <DEDUP_REMOVED lines=12> */
.L_x_1747:
[----:B-----5:R0:W-:Y:S02]  /*11d10*/  STS.128 [R24], R4 ;  /* 0x0000000418007388 */ /* 0x0201e40000000c00 */
.L_x_1746:
[----:B------:R-:W-:Y:S05]  /*11d20*/  BSYNC.RECONVERGENT B0 ;  /* 0x0000000000007941 */ /* 0x000fea0003800200 */
.L_x_1745:
[----:B------:R-:W1:Y:S08]  /*11d30*/  LDC R0, c[0x0][0x3f8] ;  /* 0x0000fe00ff007b82 */ /* 0x000e700000000800 */
[----:B------:R-:W-:Y:S01]  /*11d40*/  BAR.SYNC.DEFER_BLOCKING 0x0 ;  /* 0x0000000000007b1d */ /* 0x000fe20000010000 */
[----:B------:R-:W-:Y:S02]  /*11d50*/  ISETP.GT.U32.AND P0, PT, R22, 0x6f, PT ;  /* 0x0000006f1600780c */ /* 0x000fe40003f04070 */
[----:B------:R-:W-:-:S02]  /*11d60*/  CS2R R10, SRZ ;  /* 0x00000000000a7805 */ /* 0x000fc4000001ff00 */
[----:B------:R-:W-:Y:S01]  /*11d70*/  CS2R R8, SRZ ;  /* 0x0000000000087805 */ /* 0x000fe2000001ff00 */
[----:B------:R-:W2:Y:S01]  /*11d80*/  LDCU UR13, c[0x0][0x40c] ;  /* 0x00008180ff0d77ac */ /* 0x000ea20008000800 */
[----:B------:R-:W-:Y:S01]  /*11d90*/  BSSY.RECONVERGENT B0, `(.L_x_1748) ;  /* 0x00001a2000007945 */ /* 0x000fe20003800200 */
[----:B------:R-:W3:Y:S01]  /*11da0*/  LDCU.64 UR10, c[0x0][0x3c8] ;  /* 0x00007900ff0a77ac */ /* 0x000ee20008000a00 */
[----:B-1----:R-:W-:-:S04]  /*11db0*/  IMAD R17, R0, UR12, R15 ;  /* 0x0000000c00117c24 */ /* 0x002fc8000f8e020f */
[----:B------:R-:W-:Y:S01]  /*11dc0*/  IMAD R17, R17, 0x70, RZ ;  /* 0x0000007011117824 */ /* 0x000fe200078e02ff */
[----:B--23--:R-:W-:Y:S06]  /*11dd0*/  @P0 BRA `(.L_x_1749) ;  /* 0x0000001800740947 */ /* 0x00cfec0003800000 */
[----:B------:R-:W1:Y:S01]  /*11de0*/  LDC R31, c[0x0][0x3f4] ;  /* 0x0000fd00ff1f7b82 */ /* 0x000e620000000800 */
[----:B------:R-:W-:Y:S01]  /*11df0*/  VIADD R36, R14, UR45 ;  /* 0x0000002d0e247c36 */ /* 0x000fe20008000000 */
[----:B------:R-:W-:Y:S01]  /*11e00*/  BSSY.RECONVERGENT B1, `(.L_x_1750) ;  /* 0x0000093000017945 */ /* 0x000fe20003800200 */
[----:B------:R-:W-:-:S05]  /*11e10*/  VIADD R18, R18, 0x410 ;  /* 0x0000041012127836 */ /* 0x000fca0000000000 */
[----:B------:R-:W2:Y:S01]  /*11e20*/  LDC.64 R20, c[0x0][0x3c0] ;  /* 0x0000f000ff147b82 */ /* 0x000ea20000000a00 */
[----:B------:R-:W-:-:S05]  /*11e30*/  LEA R25, R25, R18, 0x18 ;  /* 0x0000001219197211 */ /* 0x000fca00078ec0ff */
[----:B------:R-:W-:Y:S01]  /*11e40*/  IMAD R37, R14, 0x4, R25 ;  /* 0x000000040e257824 */ /* 0x000fe200078e0219 */
[----:B-1----:R-:W-:Y:S01]  /*11e50*/  VIMNMX R39, PT, PT, R31, UR43, PT ;  /* 0x0000002b1f277c48 */ /* 0x002fe2000bfe0100 */
[--C-:B------:R-:W-:Y:S02]  /*11e60*/  IMAD R19, R17, R31, R22.reuse ;  /* 0x0000001f11137224 */ /* 0x100fe400078e0216 */
[----:B------:R-:W-:Y:S01]  /*11e70*/  IMAD R11, R31, UR6, R22 ;  /* 0x000000061f0b7c24 */ /* 0x000fe2000f8e0216 */
[----:B------:R-:W-:Y:S01]  /*11e80*/  ISETP.GE.AND P0, PT, R36, R39, PT ;  /* 0x000000272400720c */ /* 0x000fe20003f06270 */
[----:B--2---:R-:W-:-:S04]  /*11e90*/  IMAD.WIDE R18, R19, 0x4, R20 ;  /* 0x0000000413127825 */ /* 0x004fc800078e0214 */
[----:B------:R-:W-:-:S04]  /*11ea0*/  IMAD.WIDE R20, R11, 0x4, R20 ;  /* 0x000000040b147825 */ /* 0x000fc800078e0214 */
[----:B------:R-:W-:-:S04]  /*11eb0*/  IMAD.MOV.U32 R11, RZ, RZ, RZ ;  /* 0x000000ffff0b7224 */ /* 0x000fc800078e00ff */
[----:B------:R-:W-:Y:S05]  /*11ec0*/  @P0 BRA `(.L_x_1751) ;  /* 0x0000000800180947 */ /* 0x000fea0003800000 */
[----:B------:R-:W-:Y:S01]  /*11ed0*/  VIADD R28, R36, 0x2 ;  /* 0x00000002241c7836 */ /* 0x000fe20000000000 */
[----:B------:R-:W1:Y:S01]  /*11ee0*/  LDC.64 R26, c[0x0][0x458] ;  /* 0x00011600ff1a7b82 */ /* 0x000e620000000a00 */
[----:B------:R-:W-:Y:S01]  /*11ef0*/  ULOP3.LUT UR5, URZ, UR45, URZ, 0x33, !UPT ;  /* 0x0000002dff057292 */ /* 0x000fe2000f8e33ff */
[----:B------:R-:W-:Y:S01]  /*11f00*/  IMAD R9, R2, R0, R15 ;  /* 0x0000000002097224 */ /* 0x000fe200078e020f */
[----:B------:R-:W-:Y:S01]  /*11f10*/  BSSY.RECONVERGENT B2, `(.L_x_1752) ;  /* 0x0000032000027945 */ /* 0x000fe20003800200 */
[----:B------:R-:W-:Y:S01]  /*11f20*/  VIMNMX R11, PT, PT, R39, R28, !PT ;  /* 0x0000001c270b7248 */ /* 0x000fe20007fe0100 */
[----:B------:R-:W-:Y:S02]  /*11f30*/  IMAD R31, R0, R31, RZ ;  /* 0x0000001f001f7224 */ /* 0x000fe400078e02ff */
[----:B------:R-:W-:Y:S01]  /*11f40*/  IMAD R9, R9, 0x70, R22 ;  /* 0x0000007009097824 */ /* 0x000fe200078e0216 */
[----:B------:R-:W-:Y:S01]  /*11f50*/  IADD3 R29, PT, PT, -R14, UR5, R11 ;  /* 0x000000050e1d7c10 */ /* 0x000fe2000fffe10b */
[----:B------:R-:W-:Y:S01]  /*11f60*/  IMAD.MOV.U32 R0, RZ, RZ, R36 ;  /* 0x000000ffff007224 */ /* 0x000fe200078e0024 */
[----:B------:R-:W-:Y:S01]  /*11f70*/  CS2R R10, SRZ ;  /* 0x00000000000a7805 */ /* 0x000fe2000001ff00 */
[----:B------:R-:W-:Y:S01]  /*11f80*/  IMAD R48, R31, 0x70, RZ ;  /* 0x000000701f307824 */ /* 0x000fe200078e02ff */
[----:B------:R-:W-:Y:S01]  /*11f90*/  LOP3.LUT P0, RZ, R29, 0x2, RZ, 0xc0, !PT ;  /* 0x000000021dff7812 */ /* 0x000fe2000780c0ff */
[----:B-1----:R-:W-:Y:S01]  /*11fa0*/  IMAD.WIDE R26, R9, 0x4, R26 ;  /* 0x00000004091a7825 */ /* 0x002fe200078e021a */
[----:B------:R-:W-:-:S11]  /*11fb0*/  CS2R R8, SRZ ;  /* 0x0000000000087805 */ /* 0x000fd6000001ff00 */
[----:B------:R-:W-:Y:S05]  /*11fc0*/  @P0 BRA `(.L_x_1753) ;  /* 0x0000000000980947 */ /* 0x000fea0003800000 */
[----:B------:R-:W1:Y:S01]  /*11fd0*/  LDCU.64 UR8, c[0x0][0x3c8] ;  /* 0x00007900ff0877ac */ /* 0x000e620008000a00 */
[----:B------:R-:W-:-:S05]  /*11fe0*/  IADD3 R0, P0, PT, R13, R36, RZ ;  /* 0x000000240d007210 */ /* 0x000fca0007f1e0ff */
[----:B------:R-:W-:Y:S01]  /*11ff0*/  IMAD.X R9, RZ, RZ, R12, P0 ;  /* 0x000000ffff097224 */ /* 0x000fe200000e060c */
[----:B-1----:R-:W-:-:S04]  /*12000*/  LEA R10, P0, R0, UR8, 0x2 ;  /* 0x00000008000a7c11 */ /* 0x002fc8000f8010ff */
        /* <DEDUP_REMOVED lines=10> */
[----:B-1----:R-:W1:-:S12]  /*120b0*/  LDS.128 R8, [R24] ;  /* 0x0000000018087984 */ /* 0x002e580000000c00 */
[----:B------:R-:W-:Y:S01]  /*120c0*/  VOTEU.ANY UP0, P1 ;  /* 0x0000000000ff7886 */ /* 0x000fe20000800100 */
[----:B------:R-:W-:-:S13]  /*120d0*/  PLOP3.LUT P0, PT, PT, PT, UP0, 0x80, 0x8 ;  /* 0x000000000008781c */ /* 0x000fda0003f0f008 */
[----:B------:R-:W2:Y:S01]  /*120e0*/  @P0 LDG.E.128 R40, desc[UR36][R26.64] ;  /* 0x000000241a280981 */ /* 0x000ea2000c1e1d00 */
[----:B------:R-:W-:Y:S02]  /*120f0*/  PLOP3.LUT P0, PT, PT, PT, UP0, 0x80, 0x8 ;  /* 0x000000000008781c */ /* 0x000fe40003f0f008 */
[----:B------:R-:W-:Y:S02]  /*12100*/  PLOP3.LUT P1, PT, PT, PT, UP0, 0x80, 0x8 ;  /* 0x000000000008781c */ /* 0x000fe40003f2f008 */
[----:B------:R-:W-:Y:S02]  /*12110*/  PLOP3.LUT P2, PT, PT, PT, UP0, 0x80, 0x8 ;  /* 0x000000000008781c */ /* 0x000fe40003f4f008 */
[----:B------:R-:W-:Y:S01]  /*12120*/  PLOP3.LUT P3, PT, PT, PT, UP0, 0x80, 0x8 ;  /* 0x000000000008781c */ /* 0x000fe20003f6f008 */
[----:B-1---5:R-:W-:Y:S01]  /*12130*/  FADD.FTZ R33, R33, R9 ;  /* 0x0000000921217221 */ /* 0x022fe20000010000 */
        /* <DEDUP_REMOVED lines=10> */
.L_x_1754:
[C---:B-12--5:R-:W-:Y:S01]  /*121e0*/  FFMA.FTZ R8, R0.reuse, R32, RZ ;  /* 0x0000002000087223 */ /* 0x066fe200000100ff */
[C---:B------:R-:W-:Y:S01]  /*121f0*/  FFMA.FTZ R9, R0.reuse, R33, RZ ;  /* 0x0000002100097223 */ /* 0x040fe200000100ff */
[C---:B------:R-:W-:Y:S01]  /*12200*/  FFMA.FTZ R10, R0.reuse, R34, RZ ;  /* 0x00000022000a7223 */ /* 0x040fe200000100ff */
[----:B------:R-:W-:Y:S01]  /*12210*/  FFMA.FTZ R11, R0, R35, RZ ;  /* 0x00000023000b7223 */ /* 0x000fe200000100ff */
[----:B------:R-:W-:-:S07]  /*12220*/  IMAD.MOV.U32 R0, RZ, RZ, R28 ;  /* 0x000000ffff007224 */ /* 0x000fce00078e001c */
.L_x_1753:
[----:B------:R-:W-:Y:S05]  /*12230*/  BSYNC.RECONVERGENT B2 ;  /* 0x0000000000027941 */ /* 0x000fea0003800200 */
.L_x_1752:
[----:B------:R-:W-:-:S13]  /*12240*/  ISETP.GE.U32.AND P0, PT, R29, 0x2, PT ;  /* 0x000000021d00780c */ /* 0x000fda0003f06070 */
[----:B------:R-:W-:Y:S05]  /*12250*/  @!P0 BRA `(.L_x_1751) ;  /* 0x0000000400348947 */ /* 0x000fea0003800000 */
[----:B------:R-:W-:Y:S01]  /*12260*/  USHF.L.U32 UR5, UR45, 0x2, URZ ;  /* 0x000000022d057899 */ /* 0x000fe200080006ff */
[----:B------:R-:W-:Y:S01]  /*12270*/  ISETP.NE.AND P0, PT, R38, RZ, PT ;  /* 0x000000ff2600720c */ /* 0x000fe20003f05270 */
[----:B------:R-:W-:-:S04]  /*12280*/  IMAD R43, R0, 0x70, RZ ;  /* 0x00000070002b7824 */ /* 0x000fc800078e02ff */
[----:B------:R-:W-:-:S04]  /*12290*/  LEA R28, R0, -UR5, 0x2 ;  /* 0x80000005001c7c11 */ /* 0x000fc8000f8e10ff */
[----:B------:R-:W-:-:S07]  /*122a0*/  IADD3 R42, PT, PT, R28, 0x8, R25 ;  /* 0x000000081c2a7810 */ /* 0x000fce0007ffe019 */
.L_x_1758:
[----:B------:R-:W-:Y:S02]  /*122b0*/  IADD3 R28, P1, PT, R13, R0, RZ ;  /* 0x000000000d1c7210 */ /* 0x000fe40007f3e0ff */
[----:B------:R-:W-:-:S03]  /*122c0*/  ISETP.NE.AND P4, PT, R16, RZ, PT ;  /* 0x000000ff1000720c */ /* 0x000fc60003f85270 */
[----:B------:R-:W-:Y:S01]  /*122d0*/  IMAD.X R29, RZ, RZ, R12, P1 ;  /* 0x000000ffff1d7224 */ /* 0x000fe200008e060c */
        /* <DEDUP_REMOVED lines=10> */
[----:B----4-:R-:W1:-:S12]  /*12380*/  LDS.128 R32, [R24] ;  /* 0x0000000018207984 */ /* 0x010e580000000c00 */
        /* <DEDUP_REMOVED lines=9> */
[----:B------:R-:W-:-:S04]  /*12420*/  IMAD.WIDE.U32 R32, R43, 0x4, R18 ;  /* 0x000000042b207825 */ /* 0x000fc800078e0012 */
[----:B--2---:R-:W-:Y:S01]  /*12430*/  @P0 FMUL.FTZ R28, R28, R44 ;  /* 0x0000002c1c1c0220 */ /* 0x004fe20000410000 */
[----:B------:R-:W-:Y:S01]  /*12440*/  @P1 FMUL.FTZ R29, R29, R45 ;  /* 0x0000002d1d1d1220 */ /* 0x000fe20000410000 */
[----:B------:R-:W-:Y:S02]  /*12450*/  @P2 FMUL.FTZ R30, R30, R46 ;  /* 0x0000002e1e1e2220 */ /* 0x000fe40000410000 */
[----:B------:R-:W-:-:S05]  /*12460*/  @P3 FMUL.FTZ R31, R31, R47 ;  /* 0x0000002f1f1f3220 */ /* 0x000fca0000410000 */
[----:B------:R1:W-:Y:S02]  /*12470*/  STG.E.128 desc[UR36][R32.64], R28 ;  /* 0x0000001c20007986 */ /* 0x0003e4000c101d24 */
.L_x_1756:
[----:B------:R-:W-:Y:S05]  /*12480*/  BSYNC.RECONVERGENT B2 ;  /* 0x0000000000027941 */ /* 0x000fea0003800200 */
.L_x_1755:
[----:B------:R-:W1:Y:S04]  /*12490*/  LDG.E R40, desc[UR36][R40.64+0x8] ;  /* 0x0000082428287981 */ /* 0x000e68000c1e1900 */
[----:B------:R-:W2:Y:S01]  /*124a0*/  LDS R45, [R42+-0x8] ;  /* 0xfffff8002a2d7984 */ /* 0x000ea20000000800 */
[----:B------:R-:W-:Y:S02]  /*124b0*/  IMAD.U32 R38, RZ, RZ, UR13 ;  /* 0x0000000dff267e24 */ /* 0x000fe4000f8e00ff */
[----:B-1--4-:R-:W-:-:S04]  /*124c0*/  IMAD R32, R48, R40, R43 ;  /* 0x0000002830207224 */ /* 0x012fc800078e022b */
[----:B------:R-:W-:-:S04]  /*124d0*/  VIADD R33, R32, 0xe0 ;  /* 0x000000e020217836 */ /* 0x000fc80000000000 */
[----:B------:R-:W-:-:S06]  /*124e0*/  IMAD.WIDE R32, R33, 0x4, R20 ;  /* 0x0000000421207825 */ /* 0x000fcc00078e0214 */
[----:B------:R-:W5:Y:S01]  /*124f0*/  LDG.E.128 R32, desc[UR36][R32.64] ;  /* 0x0000002420207981 */ /* 0x000f62000c1e1d00 */
[----:B------:R-:W-:Y:S01]  /*12500*/  ISETP.NE.AND P0, PT, R38, RZ, PT ;  /* 0x000000ff2600720c */ /* 0x000fe20003f05270 */
[C---:B--2--5:R-:W-:Y:S01]  /*12510*/  FFMA.FTZ R44, R45.reuse, R28, R8 ;  /* 0x0000001c2d2c7223 */ /* 0x064fe20000010008 */
[C---:B------:R-:W-:Y:S01]  /*12520*/  FFMA.FTZ R46, R45.reuse, R29, R9 ;  /* 0x0000001d2d2e7223 */ /* 0x040fe20000010009 */
[C---:B------:R-:W-:Y:S01]  /*12530*/  FFMA.FTZ R47, R45.reuse, R30, R10 ;  /* 0x0000001e2d2f7223 */ /* 0x040fe2000001000a */
[----:B------:R-:W-:-:S09]  /*12540*/  FFMA.FTZ R40, R45, R31, R11 ;  /* 0x0000001f2d287223 */ /* 0x000fd2000001000b */
        /* <DEDUP_REMOVED lines=9> */
[----:B-1----:R-:W-:Y:S01]  /*125e0*/  FADD.FTZ R32, R28, R32 ;  /* 0x000000201c207221 */ /* 0x002fe20000010000 */
[----:B------:R-:W-:Y:S01]  /*125f0*/  FADD.FTZ R33, R29, R33 ;  /* 0x000000211d217221 */ /* 0x000fe20000010000 */
[----:B------:R-:W-:Y:S01]  /*12600*/  FADD.FTZ R34, R30, R34 ;  /* 0x000000221e227221 */ /* 0x000fe20000010000 */
[----:B------:R-:W-:Y:S01]  /*12610*/  FADD.FTZ R35, R31, R35 ;  /* 0x000000231f237221 */ /* 0x000fe20000010000 */
[----:B------:R-:W-:-:S02]  /*12620*/  VIADD R29, R43, 0xe0 ;  /* 0x000000e02b1d7836 */ /* 0x000fc40000000000 */
[----:B--2---:R-:W-:Y:S02]  /*12630*/  @P1 FMUL.FTZ R32, R32, R8 ;  /* 0x0000000820201220 */ /* 0x004fe40000410000 */
[----:B------:R-:W-:Y:S02]  /*12640*/  @P2 FMUL.FTZ R33, R33, R9 ;  /* 0x0000000921212220 */ /* 0x000fe40000410000 */
[----:B------:R-:W-:Y:S02]  /*12650*/  @P3 FMUL.FTZ R34, R34, R10 ;  /* 0x0000000a22223220 */ /* 0x000fe40000410000 */
[----:B------:R-:W-:Y:S01]  /*12660*/  @P4 FMUL.FTZ R35, R35, R11 ;  /* 0x0000000b23234220 */ /* 0x000fe20000410000 */
[----:B------:R-:W-:-:S05]  /*12670*/  IMAD.WIDE.U32 R8, R29, 0x4, R18 ;  /* 0x000000041d087825 */ /* 0x000fca00078e0012 */
[----:B------:R1:W-:Y:S02]  /*12680*/  STG.E.128 desc[UR36][R8.64], R32 ;  /* 0x0000002008007986 */ /* 0x0003e4000c101d24 */
.L_x_1757:
[----:B------:R2:W1:Y:S01]  /*12690*/  LDS R11, [R42] ;  /* 0x000000002a0b7984 */ /* 0x0004620000000800 */
[----:B------:R-:W-:Y:S02]  /*126a0*/  VIADD R0, R0, 0x4 ;  /* 0x0000000400007836 */ /* 0x000fe40000000000 */
[----:B------:R-:W-:-:S03]  /*126b0*/  VIADD R43, R43, 0x1c0 ;  /* 0x000001c02b2b7836 */ /* 0x000fc60000000000 */
[----:B------:R-:W-:Y:S01]  /*126c0*/  ISETP.GE.AND P1, PT, R0, R39, PT ;  /* 0x000000270000720c */ /* 0x000fe20003f26270 */
[----:B--2---:R-:W-:Y:S02]  /*126d0*/  VIADD R42, R42, 0x10 ;  /* 0x000000102a2a7836 */ /* 0x004fe40000000000 */
[C---:B-1----:R-:W-:Y:S01]  /*126e0*/  FFMA.FTZ R8, R11.reuse, R32, R44 ;  /* 0x000000200b087223 */ /* 0x042fe2000001002c */
[C---:B------:R-:W-:Y:S01]  /*126f0*/  FFMA.FTZ R9, R11.reuse, R33, R46 ;  /* 0x000000210b097223 */ /* 0x040fe2000001002e */
[C---:B------:R-:W-:Y:S01]  /*12700*/  FFMA.FTZ R10, R11.reuse, R34, R47 ;  /* 0x000000220b0a7223 */ /* 0x040fe2000001002f */
[----:B------:R-:W-:-:S07]  /*12710*/  FFMA.FTZ R11, R11, R35, R40 ;  /* 0x000000230b0b7223 */ /* 0x000fce0000010028 */
[----:B------:R-:W-:Y:S05]  /*12720*/  @!P1 BRA `(.L_x_1758) ;  /* 0xfffffff800e09947 */ /* 0x000fea000383ffff */
.L_x_1751:
[----:B------:R-:W-:Y:S05]  /*12730*/  BSYNC.RECONVERGENT B1 ;  /* 0x0000000000017941 */ /* 0x000fea0003800200 */
.L_x_1750:
[----:B------:R-:W-:Y:S01]  /*12740*/  ISETP.GE.AND P0, PT, R36, UR43, PT ;  /* 0x0000002b24007c0c */ /* 0x000fe2000bf06270 */
[----:B------:R-:W-:-:S12]  /*12750*/  BSSY.RECONVERGENT B1, `(.L_x_1759) ;  /* 0x00000e1000017945 */ /* 0x000fd80003800200 */
[----:B------:R-:W-:Y:S05]  /*12760*/  @P0 BRA `(.L_x_1760) ;  /* 0x0000000c007c0947 */ /* 0x000fea0003800000 */
[----:B----4-:R-:W-:Y:S01]  /*12770*/  VIADD R35, R36, 0x2 ;  /* 0x0000000224237836 */ /* 0x010fe20000000000 */
[----:B------:R-:W1:Y:S01]  /*12780*/  LDC R31, c[0x0][0x3f4] ;  /* 0x0000fd00ff1f7b82 */ /* 0x000e620000000800 */
[----:B------:R-:W2:Y:S01]  /*12790*/  LDCU UR5, c[0x0][0x3f8] ;  /* 0x00007f00ff0577ac */ /* 0x000ea20008000800 */
[----:B------:R-:W-:Y:S01]  /*127a0*/  BSSY.RECONVERGENT B2, `(.L_x_1761) ;  /* 0x000004d000027945 */ /* 0x000fe20003800200 */
[----:B------:R-:W-:Y:S01]  /*127b0*/  IMAD.MOV.U32 R28, RZ, RZ, R36 ;  /* 0x000000ffff1c7224 */ /* 0x000fe200078e0024 */
[----:B------:R-:W-:Y:S01]  /*127c0*/  VIMNMX R29, PT, PT, R35, UR43, !PT ;  /* 0x0000002b231d7c48 */ /* 0x000fe2000ffe0100 */
[----:B------:R-:W-:-:S03]  /*127d0*/  ULOP3.LUT UR7, URZ, UR45, URZ, 0x33, !UPT ;  /* 0x0000002dff077292 */ /* 0x000fc6000f8e33ff */
[----:B------:R-:W3:Y:S03]  /*127e0*/  LDC.64 R26, c[0x0][0x458] ;  /* 0x00011600ff1a7b82 */ /* 0x000ee60000000a00 */
[----:B------:R-:W-:-:S04]  /*127f0*/  IADD3 R32, PT, PT, -R14, UR7, R29 ;  /* 0x000000070e207c10 */ /* 0x000fc8000fffe11d */
[----:B------:R-:W-:Y:S01]  /*12800*/  LOP3.LUT P0, RZ, R32, 0x2, RZ, 0xc0, !PT ;  /* 0x0000000220ff7812 */ /* 0x000fe2000780c0ff */
[----:B--2---:R-:W-:-:S04]  /*12810*/  IMAD R33, R2, UR5, R15 ;  /* 0x0000000502217c24 */ /* 0x004fc8000f8e020f */
[----:B------:R-:W-:Y:S02]  /*12820*/  IMAD R33, R33, 0x70, R22 ;  /* 0x0000007021217824 */ /* 0x000fe400078e0216 */
[----:B-1----:R-:W-:Y:S02]  /*12830*/  IMAD R0, R31, UR5, RZ ;  /* 0x000000051f007c24 */ /* 0x002fe4000f8e02ff */
[----:B---3--:R-:W-:-:S04]  /*12840*/  IMAD.WIDE R26, R33, 0x4, R26 ;  /* 0x00000004211a7825 */ /* 0x008fc800078e021a */
[----:B------:R-:W-:Y:S05]  /*12850*/  @P0 BRA `(.L_x_1762) ;  /* 0x0000000400040947 */ /* 0x000fea0003800000 */
[----:B------:R-:W-:Y:S01]  /*12860*/  ISETP.GE.AND P0, PT, R36, R31, PT ;  /* 0x0000001f2400720c */ /* 0x000fe20003f06270 */
[----:B------:R-:W-:-:S12]  /*12870*/  IMAD.MOV.U32 R28, RZ, RZ, R35 ;  /* 0x000000ffff1c7224 */ /* 0x000fd800078e0023 */
[----:B------:R-:W-:Y:S05]  /*12880*/  @!P0 BRA `(.L_x_1762) ;  /* 0x0000000000f88947 */ /* 0x000fea0003800000 */
[----:B------:R-:W-:Y:S01]  /*12890*/  IABS R33, R31 ;  /* 0x0000001f00217213 */ /* 0x000fe20000000000 */
[----:B------:R-:W1:Y:S01]  /*128a0*/  LDCU.64 UR8, c[0x0][0x3c8] ;  /* 0x00007900ff0877ac */ /* 0x000e620008000a00 */
[----:B------:R-:W-:Y:S01]  /*128b0*/  IABS R40, R36 ;  /* 0x0000002400287213 */ /* 0x000fe20000000000 */
[----:B------:R-:W2:Y:S01]  /*128c0*/  LDS R37, [R37] ;  /* 0x0000000025257984 */ /* 0x000ea20000000800 */
[----:B------:R-:W3:Y:S01]  /*128d0*/  I2F.RP R30, R33 ;  /* 0x00000021001e7306 */ /* 0x000ee20000209400 */
[----:B------:R-:W-:Y:S02]  /*128e0*/  ISETP.GE.AND P1, PT, R36, RZ, PT ;  /* 0x000000ff2400720c */ /* 0x000fe40003f26270 */
[----:B------:R-:W-:-:S05]  /*128f0*/  ISETP.NE.AND P2, PT, R31, RZ, PT ;  /* 0x000000ff1f00720c */ /* 0x000fca0003f45270 */
[----:B---3--:R-:W3:Y:S02]  /*12900*/  MUFU.RCP R30, R30 ;  /* 0x0000001e001e7308 */ /* 0x008ee40000001000 */
[----:B---3--:R-:W-:-:S06]  /*12910*/  VIADD R34, R30, 0xffffffe ;  /* 0x0ffffffe1e227836 */ /* 0x008fcc0000000000 */
[----:B------:R-:W3:Y:S02]  /*12920*/  F2I.FTZ.U32.TRUNC.NTZ R29, R34 ;  /* 0x00000022001d7305 */ /* 0x000ee4000021f000 */
[----:B---3--:R-:W-:-:S04]  /*12930*/  IMAD.MOV R28, RZ, RZ, -R29 ;  /* 0x000000ffff1c7224 */ /* 0x008fc800078e0a1d */
        /* <DEDUP_REMOVED lines=13> */
[----:B------:R-:W-:-:S05]  /*12a10*/  IADD3 R29, P0, PT, R13, R28, RZ ;  /* 0x0000001c0d1d7210 */ /* 0x000fca0007f1e0ff */
[----:B------:R-:W-:Y:S01]  /*12a20*/  IMAD.X R34, RZ, RZ, R12, P0 ;  /* 0x000000ffff227224 */ /* 0x000fe200000e060c */
[----:B-1----:R-:W-:-:S04]  /*12a30*/  LEA R30, P0, R29, UR8, 0x2 ;  /* 0x000000081d1e7c11 */ /* 0x002fc8000f8010ff */
        /* <DEDUP_REMOVED lines=10> */
[----:B------:R-:W2:-:S12]  /*12ae0*/  LDS.128 R44, [R24] ;  /* 0x00000000182c7984 */ /* 0x000e980000000c00 */
[----:B------:R-:W-:Y:S01]  /*12af0*/  VOTEU.ANY UP0, P3 ;  /* 0x0000000000ff7886 */ /* 0x000fe20001800100 */
[----:B------:R-:W-:-:S13]  /*12b00*/  PLOP3.LUT P0, PT, PT, PT, UP0, 0x80, 0x8 ;  /* 0x000000000008781c */ /* 0x000fda0003f0f008 */
[----:B-1----:R-:W3:Y:S01]  /*12b10*/  @P0 LDG.E.128 R28, desc[UR36][R26.64] ;  /* 0x000000241a1c0981 */ /* 0x002ee2000c1e1d00 */
[----:B------:R-:W-:Y:S01]  /*12b20*/  PLOP3.LUT P0, PT, PT, PT, UP0, 0x80, 0x8 ;  /* 0x000000000008781c */ /* 0x000fe20003f0f008 */
[----:B------:R-:W-:Y:S01]  /*12b30*/  IMAD R33, R36, 0x70, RZ ;  /* 0x0000007024217824 */ /* 0x000fe200078e02ff */
[----:B------:R-:W-:Y:S02]  /*12b40*/  PLOP3.LUT P1, PT, PT, PT, UP0, 0x80, 0x8 ;  /* 0x000000000008781c */ /* 0x000fe40003f2f008 */
[----:B------:R-:W-:Y:S02]  /*12b50*/  PLOP3.LUT P2, PT, PT, PT, UP0, 0x80, 0x8 ;  /* 0x000000000008781c */ /* 0x000fe40003f4f008 */
[----:B------:R-:W-:Y:S01]  /*12b60*/  PLOP3.LUT P3, PT, PT, PT, UP0, 0x80, 0x8 ;  /* 0x000000000008781c */ /* 0x000fe20003f6f008 */
[----:B--2--5:R-:W-:Y:S01]  /*12b70*/  FADD.FTZ R40, R44, R40 ;  /* 0x000000282c287221 */ /* 0x024fe20000010000 */
[----:B------:R-:W-:Y:S01]  /*12b80*/  FADD.FTZ R41, R45, R41 ;  /* 0x000000292d297221 */ /* 0x000fe20000010000 */
[----:B------:R-:W-:Y:S01]  /*12b90*/  FADD.FTZ R42, R46, R42 ;  /* 0x0000002a2e2a7221 */ /* 0x000fe20000010000 */
[----:B------:R-:W-:-:S03]  /*12ba0*/  FADD.FTZ R43, R47, R43 ;  /* 0x0000002b2f2b7221 */ /* 0x000fc60000010000 */
[----:B---3--:R-:W-:Y:S02]  /*12bb0*/  @P0 FMUL.FTZ R40, R40, R28 ;  /* 0x0000001c28280220 */ /* 0x008fe40000410000 */
[----:B------:R-:W-:Y:S02]  /*12bc0*/  @P1 FMUL.FTZ R41, R41, R29 ;  /* 0x0000001d29291220 */ /* 0x000fe40000410000 */
[----:B------:R-:W-:Y:S02]  /*12bd0*/  @P2 FMUL.FTZ R42, R42, R30 ;  /* 0x0000001e2a2a2220 */ /* 0x000fe40000410000 */
[----:B------:R-:W-:Y:S01]  /*12be0*/  @P3 FMUL.FTZ R43, R43, R31 ;  /* 0x0000001f2b2b3220 */ /* 0x000fe20000410000 */
[----:B------:R-:W-:-:S05]  /*12bf0*/  IMAD.WIDE.U32 R28, R33, 0x4, R18 ;  /* 0x00000004211c7825 */ /* 0x000fca00078e0012 */
[----:B------:R2:W-:Y:S02]  /*12c00*/  STG.E.128 desc[UR36][R28.64], R40 ;  /* 0x000000281c007986 */ /* 0x0005e4000c101d24 */
.L_x_1764:
[----:B------:R-:W-:Y:S05]  /*12c10*/  BSYNC.RECONVERGENT B3 ;  /* 0x0000000000037941 */ /* 0x000fea0003800200 */
.L_x_1763:
[C---:B-----5:R-:W-:Y:S01]  /*12c20*/  FFMA.FTZ R8, R37.reuse, R40, R8 ;  /* 0x0000002825087223 */ /* 0x060fe20000010008 */
[C---:B------:R-:W-:Y:S01]  /*12c30*/  FFMA.FTZ R9, R37.reuse, R41, R9 ;  /* 0x0000002925097223 */ /* 0x040fe20000010009 */
[C---:B------:R-:W-:Y:S01]  /*12c40*/  FFMA.FTZ R10, R37.reuse, R42, R10 ;  /* 0x0000002a250a7223 */ /* 0x040fe2000001000a */
[----:B------:R-:W-:Y:S01]  /*12c50*/  FFMA.FTZ R11, R37, R43, R11 ;  /* 0x0000002b250b7223 */ /* 0x000fe2000001000b */
[----:B-12---:R-:W-:-:S07]  /*12c60*/  IMAD.MOV.U32 R28, RZ, RZ, R35 ;  /* 0x000000ffff1c7224 */ /* 0x006fce00078e0023 */
.L_x_1762:
[----:B------:R-:W-:Y:S05]  /*12c70*/  BSYNC.RECONVERGENT B2 ;  /* 0x0000000000027941 */ /* 0x000fea0003800200 */
.L_x_1761:
[----:B------:R-:W-:-:S13]  /*12c80*/  ISETP.GE.U32.AND P0, PT, R32, 0x2, PT ;  /* 0x000000022000780c */ /* 0x000fda0003f06070 */
[----:B------:R-:W-:Y:S05]  /*12c90*/  @!P0 BRA `(.L_x_1760) ;  /* 0x0000000800308947 */ /* 0x000fea0003800000 */
[----:B------:R-:W-:Y:S01]  /*12ca0*/  USHF.L.U32 UR5, UR45, 0x2, URZ ;  /* 0x000000022d057899 */ /* 0x000fe200080006ff */
[C---:B------:R-:W-:Y:S02]  /*12cb0*/  VIADD R32, R28.reuse, 0x2 ;  /* 0x000000021c207836 */ /* 0x040fe40000000000 */
[----:B------:R-:W-:-:S03]  /*12cc0*/  IMAD R33, R28, 0x70, RZ ;  /* 0x000000701c217824 */ /* 0x000fc600078e02ff */
[----:B------:R-:W-:-:S04]  /*12cd0*/  LEA R30, R28, -UR5, 0x2 ;  /* 0x800000051c1e7c11 */ /* 0x000fc8000f8e10ff */
[----:B------:R-:W-:-:S07]  /*12ce0*/  IADD3 R25, PT, PT, R30, 0x8, R25 ;  /* 0x000000081e197810 */ /* 0x000fce0007ffe019 */
.L_x_1771:
[----:B------:R-:W1:Y:S01]  /*12cf0*/  LDC R45, c[0x0][0x3f4] ;  /* 0x0000fd00ff2d7b82 */ /* 0x000e620000000800 */
[----:B------:R-:W-:Y:S01]  /*12d00*/  VIADD R30, R32, 0xfffffffe ;  /* 0xfffffffe201e7836 */ /* 0x000fe20000000000 */
[----:B------:R-:W-:Y:S04]  /*12d10*/  BSSY.RECONVERGENT B2, `(.L_x_1765) ;  /* 0x000003e000027945 */ /* 0x000fe80003800200 */
[----:B-1----:R-:W-:-:S13]  /*12d20*/  ISETP.GE.AND P0, PT, R30, R45, PT ;  /* 0x0000002d1e00720c */ /* 0x002fda0003f06270 */
[----:B------:R-:W-:Y:S05]  /*12d30*/  @!P0 BRA `(.L_x_1766) ;  /* 0x0000000000ec8947 */ /* 0x000fea0003800000 */
[----:B------:R-:W-:Y:S01]  /*12d40*/  IABS R31, R45 ;  /* 0x0000002d001f7213 */ /* 0x000fe20000000000 */
[----:B------:R-:W1:Y:S01]  /*12d50*/  LDCU.64 UR8, c[0x0][0x3c8] ;  /* 0x00007900ff0877ac */ /* 0x000e620008000a00 */
[----:B------:R-:W-:Y:S02]  /*12d60*/  IABS R36, R30 ;  /* 0x0000001e00247213 */ /* 0x000fe40000000000 */
[----:B------:R-:W2:Y:S01]  /*12d70*/  I2F.RP R34, R31 ;  /* 0x0000001f00227306 */ /* 0x000ea20000209400 */
[----:B------:R-:W-:Y:S01]  /*12d80*/  ISETP.GE.AND P1, PT, R30, RZ, PT ;  /* 0x000000ff1e00720c */ /* 0x000fe20003f26270 */
[----:B------:R-:W3:Y:S01]  /*12d90*/  LDCU UR5, c[0x0][0x40c] ;  /* 0x00008180ff0577ac */ /* 0x000ee20008000800 */
[----:B------:R-:W-:-:S05]  /*12da0*/  ISETP.NE.AND P2, PT, R45, RZ, PT ;  /* 0x000000ff2d00720c */ /* 0x000fca0003f45270 */
[----:B--2---:R-:W2:Y:S02]  /*12db0*/  MUFU.RCP R34, R34 ;  /* 0x0000002200227308 */ /* 0x004ea40000001000 */
[----:B--2---:R-:W-:-:S06]  /*12dc0*/  VIADD R35, R34, 0xffffffe ;  /* 0x0ffffffe22237836 */ /* 0x004fcc0000000000 */
[----:B------:R2:W4:Y:S02]  /*12dd0*/  F2I.FTZ.U32.TRUNC.NTZ R29, R35 ;  /* 0x00000023001d7305 */ /* 0x000524000021f000 */
[----:B--2---:R2:W0:Y:S01]  /*12de0*/  LDS R35, [R25+-0x8] ;  /* 0xfffff80019237984 */ /* 0x0044220000000800 */
[----:B----4-:R-:W-:-:S04]  /*12df0*/  IMAD.MOV R28, RZ, RZ, -R29 ;  /* 0x000000ffff1c7224 */ /* 0x010fc800078e0a1d */
        /* <DEDUP_REMOVED lines=17> */
[----:B------:R-:W4:Y:S01]  /*12f10*/  LDG.E R31, desc[UR36][R30.64] ;  /* 0x000000241e1f7981 */ /* 0x000f22000c1e1900 */
[----:B---3--:R-:W-:Y:S01]  /*12f20*/  UISETP.NE.AND UP0, UPT, UR5, URZ, UPT ;  /* 0x000000ff0500728c */ /* 0x008fe2000bf05270 */
[----:B----4-:R-:W-:-:S04]  /*12f30*/  IMAD R28, R0, R31, R28 ;  /* 0x0000001f001c7224 */ /* 0x010fc800078e021c */
[----:B------:R-:W-:-:S04]  /*12f40*/  IMAD R29, R28, 0x70, RZ ;  /* 0x000000701c1d7824 */ /* 0x000fc800078e02ff */
[----:B------:R-:W-:-:S05]  /*12f50*/  IMAD.WIDE R28, R29, 0x4, R20 ;  /* 0x000000041d1c7825 */ /* 0x000fca00078e0214 */
[----:B------:R2:W5:Y:S01]  /*12f60*/  LDG.E.128 R36, desc[UR36][R28.64] ;  /* 0x000000241c247981 */ /* 0x000562000c1e1d00 */
[----:B0-----:R-:W-:Y:S05]  /*12f70*/  BRA.U UP0, `(.L_x_1767) ;  /* 0x00000001004c7547 */ /* 0x001fea000b800000 */
[----:B------:R-:W-:Y:S01]  /*12f80*/  ISETP.NE.AND P3, PT, R16, RZ, PT ;  /* 0x000000ff1000720c */ /* 0x000fe20003f65270 */
[----:B--2---:R-:W0:-:S12]  /*12f90*/  LDS.128 R28, [R24] ;  /* 0x00000000181c7984 */ /* 0x004e180000000c00 */
[----:B------:R-:W-:Y:S01]  /*12fa0*/  VOTEU.ANY UP0, P3 ;  /* 0x0000000000ff7886 */ /* 0x000fe20001800100 */
[----:B------:R-:W-:-:S13]  /*12fb0*/  PLOP3.LUT P0, PT, PT, PT, UP0, 0x80, 0x8 ;  /* 0x000000000008781c */ /* 0x000fda0003f0f008 */
[----:B------:R-:W2:Y:S01]  /*12fc0*/  @P0 LDG.E.128 R40, desc[UR36][R26.64] ;  /* 0x000000241a280981 */ /* 0x000ea2000c1e1d00 */
        /* <DEDUP_REMOVED lines=14> */
.L_x_1767:
[C---:B-----5:R-:W-:Y:S01]  /*130b0*/  FFMA.FTZ R8, R35.reuse, R36, R8 ;  /* 0x0000002423087223 */ /* 0x060fe20000010008 */
[C---:B------:R-:W-:Y:S01]  /*130c0*/  FFMA.FTZ R9, R35.reuse, R37, R9 ;  /* 0x0000002523097223 */ /* 0x040fe20000010009 */
[C---:B------:R-:W-:Y:S01]  /*130d0*/  FFMA.FTZ R10, R35.reuse, R38, R10 ;  /* 0x00000026230a7223 */ /* 0x040fe2000001000a */
[----:B------:R-:W-:-:S07]  /*130e0*/  FFMA.FTZ R11, R35, R39, R11 ;  /* 0x00000027230b7223 */ /* 0x000fce000001000b */
.L_x_1766:
[----:B------:R-:W-:Y:S05]  /*130f0*/  BSYNC.RECONVERGENT B2 ;  /* 0x0000000000027941 */ /* 0x000fea0003800200 */
.L_x_1765:
[----:B------:R-:W-:Y:S01]  /*13100*/  ISETP.GE.AND P0, PT, R32, R45, PT ;  /* 0x0000002d2000720c */ /* 0x000fe20003f06270 */
[----:B------:R-:W-:-:S12]  /*13110*/  BSSY.RECONVERGENT B2, `(.L_x_1768) ;  /* 0x000003e000027945 */ /* 0x000fd80003800200 */
[----:B------:R-:W-:Y:S05]  /*13120*/  @!P0 BRA `(.L_x_1769) ;  /* 0x0000000000f08947 */ /* 0x000fea0003800000 */
[----:B------:R-:W-:Y:S01]  /*13130*/  IABS R31, R45 ;  /* 0x0000002d001f7213 */ /* 0x000fe20000000000 */
[----:B------:R-:W1:Y:S01]  /*13140*/  LDCU.64 UR8, c[0x0][0x3c8] ;  /* 0x00007900ff0877ac */ /* 0x000e620008000a00 */
[----:B0-----:R-:W-:Y:S01]  /*13150*/  IABS R36, R32 ;  /* 0x0000002000247213 */ /* 0x001fe20000000000 */
[----:B------:R0:W3:Y:S01]  /*13160*/  LDS R41, [R25] ;  /* 0x0000000019297984 */ /* 0x0000e20000000800 */
[----:B------:R-:W4:Y:S01]  /*13170*/  I2F.RP R30, R31 ;  /* 0x0000001f001e7306 */ /* 0x000f220000209400 */
[----:B------:R-:W-:Y:S01]  /*13180*/  ISETP.GE.AND P1, PT, R32, RZ, PT ;  /* 0x000000ff2000720c */ /* 0x000fe20003f26270 */
[----:B------:R-:W0:Y:S01]  /*13190*/  LDCU UR5, c[0x0][0x40c] ;  /* 0x00008180ff0577ac */ /* 0x000e220008000800 */
[----:B------:R-:W-:-:S05]  /*131a0*/  ISETP.NE.AND P2, PT, R45, RZ, PT ;  /* 0x000000ff2d00720c */ /* 0x000fca0003f45270 */
[----:B----4-:R-:W4:Y:S02]  /*131b0*/  MUFU.RCP R30, R30 ;  /* 0x0000001e001e7308 */ /* 0x010f240000001000 */
[----:B----4-:R-:W-:-:S06]  /*131c0*/  VIADD R34, R30, 0xffffffe ;  /* 0x0ffffffe1e227836 */ /* 0x010fcc0000000000 */
[----:B--2---:R-:W2:Y:S02]  /*131d0*/  F2I.FTZ.U32.TRUNC.NTZ R29, R34 ;  /* 0x00000022001d7305 */ /* 0x004ea4000021f000 */
[----:B--2---:R-:W-:-:S04]  /*131e0*/  IMAD.MOV R28, RZ, RZ, -R29 ;  /* 0x000000ffff1c7224 */ /* 0x004fc800078e0a1d */
        /* <DEDUP_REMOVED lines=17> */
[----:B------:R-:W2:Y:S01]  /*13300*/  LDG.E R31, desc[UR36][R30.64] ;  /* 0x000000241e1f7981 */ /* 0x000ea2000c1e1900 */
[----:B0-----:R-:W-:Y:S01]  /*13310*/  UISETP.NE.AND UP0, UPT, UR5, URZ, UPT ;  /* 0x000000ff0500728c */ /* 0x001fe2000bf05270 */
[----:B--2---:R-:W-:-:S04]  /*13320*/  IMAD R28, R0, R31, R28 ;  /* 0x0000001f001c7224 */ /* 0x004fc800078e021c */
[----:B------:R-:W-:-:S04]  /*13330*/  IMAD R29, R28, 0x70, RZ ;  /* 0x000000701c1d7824 */ /* 0x000fc800078e02ff */
[----:B------:R-:W-:-:S05]  /*13340*/  IMAD.WIDE R28, R29, 0x4, R20 ;  /* 0x000000041d1c7825 */ /* 0x000fca00078e0214 */
[----:B------:R0:W5:Y:S01]  /*13350*/  LDG.E.128 R36, desc[UR36][R28.64] ;  /* 0x000000241c247981 */ /* 0x000162000c1e1d00 */
[----:B---3--:R-:W-:Y:S05]  /*13360*/  BRA.U UP0, `(.L_x_1770) ;  /* 0x0000000100507547 */ /* 0x008fea000b800000 */
[----:B------:R-:W-:Y:S01]  /*13370*/  ISETP.NE.AND P3, PT, R16, RZ, PT ;  /* 0x000000ff1000720c */ /* 0x000fe20003f65270 */
[----:B------:R-:W1:-:S12]  /*13380*/  LDS.128 R44, [R24] ;  /* 0x00000000182c7984 */ /* 0x000e580000000c00 */
[----:B------:R-:W-:Y:S01]  /*13390*/  VOTEU.ANY UP0, P3 ;  /* 0x0000000000ff7886 */ /* 0x000fe20001800100 */
[----:B------:R-:W-:-:S13]  /*133a0*/  PLOP3.LUT P0, PT, PT, PT, UP0, 0x80, 0x8 ;  /* 0x000000000008781c */ /* 0x000fda0003f0f008 */
[----:B0-----:R-:W2:Y:S01]  /*133b0*/  @P0 LDG.E.128 R28, desc[UR36][R26.64] ;  /* 0x000000241a1c0981 */ /* 0x001ea2000c1e1d00 */
[----:B------:R-:W-:Y:S01]  /*133c0*/  PLOP3.LUT P0, PT, PT, PT, UP0, 0x80, 0x8 ;  /* 0x000000000008781c */ /* 0x000fe20003f0f008 */
[----:B------:R-:W-:Y:S01]  /*133d0*/  VIADD R35, R33, 0xe0 ;  /* 0x000000e021237836 */ /* 0x000fe20000000000 */
        /* <DEDUP_REMOVED lines=13> */
.L_x_1770:
[C---:B-----5:R-:W-:Y:S01]  /*134b0*/  FFMA.FTZ R8, R41.reuse, R36, R8 ;  /* 0x0000002429087223 */ /* 0x060fe20000010008 */
[C---:B------:R-:W-:Y:S01]  /*134c0*/  FFMA.FTZ R9, R41.reuse, R37, R9 ;  /* 0x0000002529097223 */ /* 0x040fe20000010009 */
[C---:B------:R-:W-:Y:S01]  /*134d0*/  FFMA.FTZ R10, R41.reuse, R38, R10 ;  /* 0x00000026290a7223 */ /* 0x040fe2000001000a */
[----:B------:R-:W-:-:S07]  /*134e0*/  FFMA.FTZ R11, R41, R39, R11 ;  /* 0x00000027290b7223 */ /* 0x000fce000001000b */
.L_x_1769:
[----:B------:R-:W-:Y:S05]  /*134f0*/  BSYNC.RECONVERGENT B2 ;  /* 0x0000000000027941 */ /* 0x000fea0003800200 */
.L_x_1768:
[C---:B012---:R-:W-:Y:S02]  /*13500*/  VIADD R28, R32.reuse, 0x2 ;  /* 0x00000002201c7836 */ /* 0x047fe40000000000 */
[----:B------:R-:W-:Y:S02]  /*13510*/  VIADD R32, R32, 0x4 ;  /* 0x0000000420207836 */ /* 0x000fe40000000000 */
[----:B------:R-:W-:Y:S01]  /*13520*/  VIADD R33, R33, 0x1c0 ;  /* 0x000001c021217836 */ /* 0x000fe20000000000 */
[----:B------:R-:W-:Y:S01]  /*13530*/  ISETP.GE.AND P0, PT, R28, UR43, PT ;  /* 0x0000002b1c007c0c */ /* 0x000fe2000bf06270 */
[----:B------:R-:W-:-:S12]  /*13540*/  VIADD R25, R25, 0x10 ;  /* 0x0000001019197836 */ /* 0x000fd80000000000 */
[----:B------:R-:W-:Y:S05]  /*13550*/  @!P0 BRA `(.L_x_1771) ;  /* 0xfffffff400e48947 */ /* 0x000fea000383ffff */
.L_x_1760:
[----:B------:R-:W-:Y:S05]  /*13560*/  BSYNC.RECONVERGENT B1 ;  /* 0x0000000000017941 */ /* 0x000fea0003800200 */
.L_x_1759:
[----:B------:R-:W-:-:S13]  /*13570*/  ISETP.NE.AND P0, PT, R14, R23, PT ;  /* 0x000000170e00720c */ /* 0x000fda0003f05270 */
[----:B------:R-:W-:Y:S05]  /*13580*/  @P0 BRA `(.L_x_1749) ;  /* 0x0000000000880947 */ /* 0x000fea0003800000 */
[----:B------:R-:W-:Y:S01]  /*13590*/  UMOV UR5, 0x70 ;  /* 0x0000007000057882 */ /* 0x000fe20000000000 */
[----:B------:R-:W1:Y:S01]  /*135a0*/  LDS R21, [UR4+-0x4] ;  /* 0xfffffc04ff157984 */ /* 0x000e620008000800 */
[----:B------:R-:W-:-:S06]  /*135b0*/  UIMAD UR5, UR42, UR5, -0x70 ;  /* 0xffffff902a0574a4 */ /* 0x000fcc000f8e0205 */
[----:B------:R-:W-:-:S04]  /*135c0*/  IMAD.U32 R13, RZ, RZ, UR5 ;  /* 0x00000005ff0d7e24 */ /* 0x000fc8000f8e00ff */
[----:B------:R-:W-:Y:S01]  /*135d0*/  IMAD.WIDE R12, R13, 0x4, R18 ;  /* 0x000000040d0c7825 */ /* 0x000fe200078e0212 */
[----:B------:R-:W2:Y:S04]  /*135e0*/  LDCU UR5, c[0x0][0x40c] ;  /* 0x00008180ff0577ac */ /* 0x000ea80008000800 */
[----:B0-----:R0:W5:Y:S01]  /*135f0*/  LDG.E.128 R24, desc[UR36][R12.64] ;  /* 0x000000240c187981 */ /* 0x001162000c1e1d00 */
[----:B--2---:R-:W-:-:S09]  /*13600*/  UISETP.NE.AND UP0, UPT, UR5, URZ, UPT ;  /* 0x000000ff0500728c */ /* 0x004fd2000bf05270 */
[----:B0-----:R-:W-:Y:S05]  /*13610*/  BRA.U UP0, `(.L_x_1772) ;  /* 0x0000000100547547 */ /* 0x001fea000b800000 */
        /* <DEDUP_REMOVED lines=10> */
[----:B-----5:R-:W-:Y:S01]  /*136c0*/  FADD.FTZ R24, R24, R4 ;  /* 0x0000000418187221 */ /* 0x020fe20000010000 */
[----:B------:R-:W-:Y:S01]  /*136d0*/  FADD.FTZ R25, R25, R5 ;  /* 0x0000000519197221 */ /* 0x000fe20000010000 */
[----:B------:R-:W-:Y:S01]  /*136e0*/  FADD.FTZ R26, R26, R6 ;  /* 0x000000061a1a7221 */ /* 0x000fe20000010000 */
[----:B------:R-:W-:Y:S02]  /*136f0*/  FADD.FTZ R27, R27, R7 ;  /* 0x000000071b1b7221 */ /* 0x000fe40000010000 */
[----:B------:R-:W-:-:S04]  /*13700*/  IMAD.U32 R23, RZ, RZ, UR5 ;  /* 0x00000005ff177e24 */ /* 0x000fc8000f8e00ff */
[----:B------:R-:W-:-:S04]  /*13710*/  IMAD.WIDE R18, R23, 0x4, R18 ;  /* 0x0000000417127825 */ /* 0x000fc800078e0212 */
[----:B--2---:R-:W-:Y:S01]  /*13720*/  @P0 FMUL.FTZ R24, R24, R12 ;  /* 0x0000000c18180220 */ /* 0x004fe20000410000 */
[----:B------:R-:W-:Y:S01]  /*13730*/  @P0 FMUL.FTZ R25, R25, R13 ;  /* 0x0000000d19190220 */ /* 0x000fe20000410000 */
[----:B------:R-:W-:Y:S01]  /*13740*/  @P0 FMUL.FTZ R26, R26, R14 ;  /* 0x0000000e1a1a0220 */ /* 0x000fe20000410000 */
[----:B------:R-:W-:-:S05]  /*13750*/  @P0 FMUL.FTZ R27, R27, R15 ;  /* 0x0000000f1b1b0220 */ /* 0x000fca0000410000 */
[----:B------:R0:W-:Y:S02]  /*13760*/  STG.E.128 desc[UR36][R18.64], R24 ;  /* 0x0000001812007986 */ /* 0x0001e4000c101d24 */
.L_x_1772:
[C---:B-1---5:R-:W-:Y:S01]  /*13770*/  FFMA.FTZ R8, R21.reuse, R24, R8 ;  /* 0x0000001815087223 */ /* 0x062fe20000010008 */
[C---:B------:R-:W-:Y:S01]  /*13780*/  FFMA.FTZ R9, R21.reuse, R25, R9 ;  /* 0x0000001915097223 */ /* 0x040fe20000010009 */
[C---:B------:R-:W-:Y:S01]  /*13790*/  FFMA.FTZ R10, R21.reuse, R26, R10 ;  /* 0x0000001a150a7223 */ /* 0x040fe2000001000a */
[----:B------:R-:W-:-:S07]  /*137a0*/  FFMA.FTZ R11, R21, R27, R11 ;  /* 0x0000001b150b7223 */ /* 0x000fce000001000b */
.L_x_1749:
[----:B------:R-:W-:Y:S05]  /*137b0*/  BSYNC.RECONVERGENT B0 ;  /* 0x0000000000007941 */ /* 0x000fea0003800200 */
.L_x_1748:
[----:B------:R-:W-:Y:S01]  /*137c0*/  BAR.SYNC.DEFER_BLOCKING 0x0 ;  /* 0x0000000000007b1d */ /* 0x000fe20000010000 */
[----:B------:R-:W-:-:S13]  /*137d0*/  ISETP.GT.U32.AND P0, PT, R22, 0x6f, PT ;  /* 0x0000006f1600780c */ /* 0x000fda0003f04070 */
[----:B------:R-:W-:Y:S05]  /*137e0*/  @P0 EXIT ;  /* 0x000000000000094d */ /* 0x000fea0003800000 */
[----:B------:R-:W1:Y:S01]  /*137f0*/  S2UR UR5, SR_CgaCtaId ;  /* 0x00000000000579c3 */ /* 0x000e620000008800 */
[----:B------:R-:W-:Y:S01]  /*13800*/  UMOV UR4, 0x400 ;  /* 0x0000040000047882 */ /* 0x000fe20000000000 */
[C---:B------:R-:W-:Y:S01]  /*13810*/  LOP3.LUT R0, R3.reuse, 0x3e0, RZ, 0xc0, !PT ;  /* 0x000003e003007812 */ /* 0x040fe200078ec0ff */
[----:B------:R-:W-:Y:S01]  /*13820*/  UIADD3 UR4, UPT, UPT, UR4, 0x410, URZ ;  /* 0x0000041004047890 */ /* 0x000fe2000fffe0ff */
[----:B------:R-:W-:Y:S02]  /*13830*/  ISETP.GT.U32.AND P1, PT, R3, 0x1f, PT ;  /* 0x0000001f0300780c */ /* 0x000fe40003f24070 */
[----:B------:R-:W-:Y:S01]  /*13840*/  ISETP.NE.AND P0, PT, R0, 0x20, PT ;  /* 0x000000200000780c */ /* 0x000fe20003f05270 */
[----:B-1----:R-:W-:-:S06]  /*13850*/  ULEA UR4, UR5, UR4, 0x18 ;  /* 0x0000000405047291 */ /* 0x002fcc000f8ec0ff */
[----:B------:R-:W-:-:S06]  /*13860*/  LEA R0, R22, UR4, 0x2 ;  /* 0x0000000416007c11 */ /* 0x000fcc000f8e10ff */
[----:B------:R1:W-:Y:S01]  /*13870*/  @!P0 STS.128 [R0], R8 ;  /* 0x0000000800008388 */ /* 0x0003e20000000c00 */
[----:B------:R-:W-:Y:S06]  /*13880*/  BAR.SYNC.DEFER_BLOCKING 0x0 ;  /* 0x0000000000007b1d */ /* 0x000fec0000010000 */
[----:B0-----:R1:W0:Y:S02]  /*13890*/  @!P1 LDS.128 R4, [R0] ;  /* 0x0000000000049984 */ /* 0x0012240000000c00 */
[----:B------:R-:W-:Y:S06]  /*138a0*/  BAR.SYNC.DEFER_BLOCKING 0x0 ;  /* 0x0000000000007b1d */ /* 0x000fec0000010000 */
[----:B------:R-:W-:Y:S05]  /*138b0*/  @P1 EXIT ;  /* 0x000000000000194d */ /* 0x000fea0003800000 */
[----:B------:R-:W2:Y:S01]  /*138c0*/  LDCU UR4, c[0x0][0x478] ;  /* 0x00008f00ff0477ac */ /* 0x000ea20008000800 */
[----:B01----:R-:W-:Y:S01]  /*138d0*/  @!P1 FADD.FTZ R8, R8, R4 ;  /* 0x0000000408089221 */ /* 0x003fe20000010000 */
[----:B------:R-:W-:Y:S01]  /*138e0*/  @!P1 FADD.FTZ R9, R9, R5 ;  /* 0x0000000509099221 */ /* 0x000fe20000010000 */
[----:B------:R-:W-:Y:S01]  /*138f0*/  @!P1 FADD.FTZ R10, R10, R6 ;  /* 0x000000060a0a9221 */ /* 0x000fe20000010000 */
[----:B------:R-:W-:Y:S01]  /*13900*/  @!P1 FADD.FTZ R11, R11, R7 ;  /* 0x000000070b0b9221 */ /* 0x000fe20000010000 */
[----:B--2---:R-:W-:-:S09]  /*13910*/  UISETP.NE.AND UP0, UPT, UR4, 0x2, UPT ;  /* 0x000000020400788c */ /* 0x004fd2000bf05270 */
[----:B------:R-:W-:Y:S05]  /*13920*/  BRA.U UP0, `(.L_x_1773) ;  /* 0x00000001007c7547 */ /* 0x000fea000b800000 */
[----:B------:R-:W0:Y:S01]  /*13930*/  LDC.64 R2, c[0x0][0x470] ;  /* 0x00011c00ff027b82 */ /* 0x000e220000000a00 */
[----:B------:R-:W1:Y:S01]  /*13940*/  LDCU.64 UR4, c[0x0][0x380] ;  /* 0x00007000ff0477ac */ /* 0x000e620008000a00 */
[----:B0-----:R-:W2:Y:S01]  /*13950*/  LDG.E R2, desc[UR36][R2.64] ;  /* 0x0000002402027981 */ /* 0x001ea2000c1e1900 */
[----:B------:R-:W-:Y:S02]  /*13960*/  IMAD.IADD R17, R17, 0x1, R22 ;  /* 0x0000000111117824 */ /* 0x000fe400078e0216 */
[C---:B--2---:R-:W-:Y:S01]  /*13970*/  FMUL.FTZ R10, R2.reuse, R10 ;  /* 0x0000000a020a7220 */ /* 0x044fe20000410000 */
[C---:B------:R-:W-:Y:S01]  /*13980*/  FMUL.FTZ R11, R2.reuse, R11 ;  /* 0x0000000b020b7220 */ /* 0x040fe20000410000 */
[C---:B------:R-:W-:Y:S01]  /*13990*/  FMUL.FTZ R9, R2.reuse, R9 ;  /* 0x0000000902097220 */ /* 0x040fe20000410000 */
[----:B------:R-:W-:-:S03]  /*139a0*/  FMUL.FTZ R8, R2, R8 ;  /* 0x0000000802087220 */ /* 0x000fc60000410000 */
[----:B------:R-:W0:Y:S08]  /*139b0*/  F2I.S8.NTZ R10, R10 ;  /* 0x0000000a000a7305 */ /* 0x000e300000202100 */
[----:B------:R-:W2:Y:S01]  /*139c0*/  F2I.S8.NTZ R11, R11 ;  /* 0x0000000b000b7305 */ /* 0x000ea20000202100 */
[----:B0-----:R-:W-:-:S07]  /*139d0*/  PRMT R0, R10, 0x8880, RZ ;  /* 0x000088800a007816 */ /* 0x001fce00000000ff */
[----:B------:R-:W0:Y:S01]  /*139e0*/  F2I.S8.NTZ R9, R9 ;  /* 0x0000000900097305 */ /* 0x000e220000202100 */
[----:B------:R-:W-:Y:S02]  /*139f0*/  PRMT R0, R0, 0x7710, RZ ;  /* 0x0000771000007816 */ /* 0x000fe400000000ff */
[----:B--2---:R-:W-:-:S05]  /*13a00*/  PRMT R3, R11, 0x8880, RZ ;  /* 0x000088800b037816 */ /* 0x004fca00000000ff */
[----:B------:R-:W2:Y:S01]  /*13a10*/  F2I.S8.NTZ R8, R8 ;  /* 0x0000000800087305 */ /* 0x000ea20000202100 */
[----:B------:R-:W-:Y:S01]  /*13a20*/  IMAD.U32 R2, R0, 0x10000, RZ ;  /* 0x0001000000027824 */ /* 0x000fe200078e00ff */
[----:B------:R-:W-:-:S04]  /*13a30*/  PRMT R0, R3, 0x7710, RZ ;  /* 0x0000771003007816 */ /* 0x000fc800000000ff */
[----:B------:R-:W-:Y:S02]  /*13a40*/  LOP3.LUT R3, R2, 0xff0000, RZ, 0xc0, !PT ;  /* 0x00ff000002037812 */ /* 0x000fe400078ec0ff */
[----:B0-----:R-:W-:-:S03]  /*13a50*/  PRMT R9, R9, 0x8880, RZ ;  /* 0x0000888009097816 */ /* 0x001fc600000000ff */
[----:B------:R-:W-:Y:S01]  /*13a60*/  IMAD R3, R0, 0x1000000, R3 ;  /* 0x0100000000037824 */ /* 0x000fe200078e0203 */
[----:B------:R-:W-:Y:S02]  /*13a70*/  PRMT R2, R9, 0x7710, RZ ;  /* 0x0000771009027816 */ /* 0x000fe400000000ff */
[----:B--2---:R-:W-:-:S04]  /*13a80*/  PRMT R4, R8, 0x8880, RZ ;  /* 0x0000888008047816 */ /* 0x004fc800000000ff */
        /* <DEDUP_REMOVED lines=9> */
.L_x_1773:
[----:B------:R-:W0:Y:S01]  /*13b20*/  LDC.64 R2, c[0x0][0x380] ;  /* 0x0000e000ff027b82 */ /* 0x000e220000000a00 */
[----:B------:R-:W-:-:S04]  /*13b30*/  IMAD.IADD R17, R17, 0x1, R22 ;  /* 0x0000000111117824 */ /* 0x000fc800078e0216 */
[----:B0-----:R-:W-:-:S05]  /*13b40*/  IMAD.WIDE R2, R17, 0x4, R2 ;  /* 0x0000000411027825 */ /* 0x001fca00078e0202 */
[----:B------:R-:W-:Y:S01]  /*13b50*/  STG.E.128 desc[UR36][R2.64], R8 ;  /* 0x0000000802007986 */ /* 0x000fe2000c101d24 */
[----:B------:R-:W-:Y:S05]  /*13b60*/  EXIT ;  /* 0x000000000000794d */ /* 0x000fea0003800000 */
.L_x_1394:
[----:B------:R-:W-:Y:S02]  /*13b70*/  IMAD.MOV.U32 R12, RZ, RZ, 0x10 ;  /* 0x00000010ff0c7424 */ /* 0x000fe400078e00ff */
[----:B------:R-:W-:Y:S02]  /*13b80*/  IMAD.MOV.U32 R11, RZ, RZ, 0x1f ;  /* 0x0000001fff0b7424 */ /* 0x000fe400078e00ff */
[----:B------:R-:W-:-:S07]  /*13b90*/  IMAD.MOV.U32 R15, RZ, RZ, -0x1 ;  /* 0xffffffffff0f7424 */ /* 0x000fce00078e00ff */
[----:B01----:R-:W-:Y:S05]  /*13ba0*/  WARPSYNC.COLLECTIVE R15, `(.L_x_1774) ;  /* 0x000000000f087348 */ /* 0x003fea0003c00000 */
[----:B------:R2:W3:Y:S02]  /*13bb0*/  SHFL.BFLY P6, R14, R13, R12, R11 ;  /* 0x0c00000c0d0e7389 */ /* 0x0004e400000c000b */
[----:B0123--:R-:W-:Y:S05]  /*13bc0*/  ENDCOLLECTIVE ;  /* 0x000000000000791b */ /* 0x00ffea0003800000 */
.L_x_1774:
[----:B------:R-:W-:Y:S02]  /*13bd0*/  IMAD.MOV.U32 R12, RZ, RZ, 0x8 ;  /* 0x00000008ff0c7424 */ /* 0x000fe400078e00ff */
[----:B------:R-:W-:-:S04]  /*13be0*/  FADD.FTZ R0, R13, R14 ;  /* 0x0000000e0d007221 */ /* 0x000fc80000010000 */
[----:B------:R-:W-:-:S07]  /*13bf0*/  IMAD.MOV.U32 R13, RZ, RZ, R0 ;  /* 0x000000ffff0d7224 */ /* 0x000fce00078e0000 */
[----:B------:R-:W-:Y:S05]  /*13c00*/  WARPSYNC.COLLECTIVE R15, `(.L_x_1775) ;  /* 0x000000000f087348 */ /* 0x000fea0003c00000 */
[----:B------:R0:W1:Y:S02]  /*13c10*/  SHFL.BFLY P6, R14, R13, R12, R11 ;  /* 0x0c00000c0d0e7389 */ /* 0x00006400000c000b */
[----:B01----:R-:W-:Y:S05]  /*13c20*/  ENDCOLLECTIVE ;  /* 0x000000000000791b */ /* 0x003fea0003800000 */
.L_x_1775:
[----:B------:R-:W-:Y:S02]  /*13c30*/  IMAD.MOV.U32 R12, RZ, RZ, 0x4 ;  /* 0x00000004ff0c7424 */ /* 0x000fe400078e00ff */
[----:B------:R-:W-:-:S04]  /*13c40*/  FADD.FTZ R3, R0, R14 ;  /* 0x0000000e00037221 */ /* 0x000fc80000010000 */
[----:B------:R-:W-:-:S07]  /*13c50*/  IMAD.MOV.U32 R13, RZ, RZ, R3 ;  /* 0x000000ffff0d7224 */ /* 0x000fce00078e0003 */
[----:B------:R-:W-:Y:S05]  /*13c60*/  WARPSYNC.COLLECTIVE R15, `(.L_x_1776) ;  /* 0x000000000f087348 */ /* 0x000fea0003c00000 */
[----:B------:R0:W1:Y:S02]  /*13c70*/  SHFL.BFLY P6, R14, R13, R12, R11 ;  /* 0x0c00000c0d0e7389 */ /* 0x00006400000c000b */
[----:B01----:R-:W-:Y:S05]  /*13c80*/  ENDCOLLECTIVE ;  /* 0x000000000000791b */ /* 0x003fea0003800000 */
.L_x_1776:
[----:B------:R-:W-:Y:S02]  /*13c90*/  IMAD.MOV.U32 R12, RZ, RZ, 0x2 ;  /* 0x00000002ff0c7424 */ /* 0x000fe400078e00ff */
[----:B------:R-:W-:-:S04]  /*13ca0*/  FADD.FTZ R4, R3, R14 ;  /* 0x0000000e03047221 */ /* 0x000fc80000010000 */
[----:B------:R-:W-:-:S07]  /*13cb0*/  IMAD.MOV.U32 R13, RZ, RZ, R4 ;  /* 0x000000ffff0d7224 */ /* 0x000fce00078e0004 */
[----:B------:R-:W-:Y:S05]  /*13cc0*/  WARPSYNC.COLLECTIVE R15, `(.L_x_1777) ;  /* 0x000000000f087348 */ /* 0x000fea0003c00000 */
[----:B------:R0:W1:Y:S02]  /*13cd0*/  SHFL.BFLY P6, R14, R13, R12, R11 ;  /* 0x0c00000c0d0e7389 */ /* 0x00006400000c000b */
[----:B01----:R-:W-:Y:S05]  /*13ce0*/  ENDCOLLECTIVE ;  /* 0x000000000000791b */ /* 0x003fea0003800000 */
.L_x_1777:
[----:B------:R-:W-:Y:S02]  /*13cf0*/  IMAD.MOV.U32 R12, RZ, RZ, 0x1 ;  /* 0x00000001ff0c7424 */ /* 0x000fe400078e00ff */
[----:B------:R-:W-:-:S04]  /*13d00*/  FADD.FTZ R5, R4, R14 ;  /* 0x0000000e04057221 */ /* 0x000fc80000010000 */
[----:B------:R-:W-:-:S07]  /*13d10*/  IMAD.MOV.U32 R13, RZ, RZ, R5 ;  /* 0x000000ffff0d7224 */ /* 0x000fce00078e0005 */
[----:B------:R-:W-:Y:S05]  /*13d20*/  WARPSYNC.COLLECTIVE R15, `(.L_x_1778) ;  /* 0x000000000f087348 */ /* 0x000fea0003c00000 */
[----:B------:R0:W1:Y:S02]  /*13d30*/  SHFL.BFLY P6, R14, R13, R12, R11 ;  /* 0x0c00000c0d0e7389 */ /* 0x00006400000c000b */
[----:B01----:R-:W-:Y:S05]  /*13d40*/  ENDCOLLECTIVE ;  /* 0x000000000000791b */ /* 0x003fea0003800000 */
.L_x_1778:
[----:B------:R-:W-:Y:S05]  /*13d50*/  BRA `(.L_x_1779) ;  /* 0xfffffee000c07947 */ /* 0x000fea000383ffff */
.L_x_1705:
[----:B------:R-:W-:Y:S01]  /*13d60*/  BSSY B0, `(.L_x_1780) ;  /* 0x0000007000007945 */ /* 0x000fe20003800000 */
[----:B------:R-:W-:Y:S02]  /*13d70*/  IMAD.MOV.U32 R12, RZ, RZ, 0x2 ;  /* 0x00000002ff0c7424 */ /* 0x000fe400078e00ff */
[----:B------:R-:W-:Y:S02]  /*13d80*/  IMAD.MOV.U32 R11, RZ, RZ, 0x1f ;  /* 0x0000001fff0b7424 */ /* 0x000fe400078e00ff */
[----:B0-234-:R-:W-:-:S07]  /*13d90*/  IMAD.MOV.U32 R15, RZ, RZ, -0x1 ;  /* 0xffffffffff0f7424 */ /* 0x01dfce00078e00ff */
[----:B------:R-:W-:Y:S05]  /*13da0*/  WARPSYNC.COLLECTIVE R15, `(.L_x_1781) ;  /* 0x000000000f087348 */ /* 0x000fea0003c00000 */
[----:B------:R0:W1:Y:S02]  /*13db0*/  SHFL.BFLY P6, R14, R13, R12, R11 ;  /* 0x0c00000c0d0e7389 */ /* 0x00006400000c000b */
[----:B01----:R-:W-:Y:S05]  /*13dc0*/  ENDCOLLECTIVE ;  /* 0x000000000000791b */ /* 0x003fea0003800000 */
.L_x_1781:
[----:B------:R-:W-:Y:S05]  /*13dd0*/  BSYNC B0 ;  /* 0x0000000000007941 */ /* 0x000fea0003800000 */
.L_x_1780:
[----:B------:R-:W-:Y:S01]  /*13de0*/  FADD.FTZ R13, R13, R14 ;  /* 0x0000000e0d0d7221 */ /* 0x000fe20000010000 */
[----:B------:R-:W-:Y:S02]  /*13df0*/  IMAD.MOV.U32 R12, RZ, RZ, 0x1 ;  /* 0x00000001ff0c7424 */ /* 0x000fe400078e00ff */
[----:B------:R-:W-:Y:S02]  /*13e00*/  IMAD.MOV.U32 R11, RZ, RZ, 0x1f ;  /* 0x0000001fff0b7424 */ /* 0x000fe400078e00ff */
[----:B------:R-:W-:-:S07]  /*13e10*/  IMAD.MOV.U32 R15, RZ, RZ, -0x1 ;  /* 0xffffffffff0f7424 */ /* 0x000fce00078e00ff */
[----:B------:R-:W-:Y:S05]  /*13e20*/  WARPSYNC.COLLECTIVE R15, `(.L_x_1782) ;  /* 0x000000000f087348 */ /* 0x000fea0003c00000 */
[----:B------:R0:W1:Y:S02]  /*13e30*/  SHFL.BFLY P6, R14, R13, R12, R11 ;  /* 0x0c00000c0d0e7389 */ /* 0x00006400000c000b */
[----:B01----:R-:W-:Y:S05]  /*13e40*/  ENDCOLLECTIVE ;  /* 0x000000000000791b */ /* 0x003fea0003800000 */
.L_x_1782:
[----:B------:R-:W-:Y:S05]  /*13e50*/  BRA `(.L_x_1783) ;  /* 0xffffffac00107947 */ /* 0x000fea000383ffff */
.L_x_1709:
[----:B------:R-:W-:Y:S01]  /*13e60*/  BSSY B0, `(.L_x_1784) ;  /* 0x0000008000007945 */ /* 0x000fe20003800000 */
[----:B------:R-:W-:Y:S02]  /*13e70*/  IMAD.MOV.U32 R13, RZ, RZ, R87 ;  /* 0x000000ffff0d7224 */ /* 0x000fe400078e0057 */
[----:B------:R-:W-:Y:S02]  /*13e80*/  IMAD.MOV.U32 R12, RZ, RZ, 0x10 ;  /* 0x00000010ff0c7424 */ /* 0x000fe400078e00ff */
[----:B------:R-:W-:Y:S02]  /*13e90*/  IMAD.MOV.U32 R11, RZ, RZ, 0x1f ;  /* 0x0000001fff0b7424 */ /* 0x000fe400078e00ff */
[----:B------:R-:W-:-:S07]  /*13ea0*/  IMAD.MOV.U32 R15, RZ, RZ, -0x1 ;  /* 0xffffffffff0f7424 */ /* 0x000fce00078e00ff */
[----:B-1--4-:R-:W-:Y:S05]  /*13eb0*/  WARPSYNC.COLLECTIVE R15, `(.L_x_1785) ;  /* 0x000000000f087348 */ /* 0x012fea0003c00000 */
[----:B------:R0:W2:Y:S02]  /*13ec0*/  SHFL.BFLY P6, R14, R13, R12, R11 ;  /* 0x0c00000c0d0e7389 */ /* 0x0000a400000c000b */
[----:B012-4-:R-:W-:Y:S05]  /*13ed0*/  ENDCOLLECTIVE ;  /* 0x000000000000791b */ /* 0x017fea0003800000 */
.L_x_1785:
[----:B------:R-:W-:Y:S05]  /*13ee0*/  BSYNC B0 ;  /* 0x0000000000007941 */ /* 0x000fea0003800000 */
.L_x_1784:
[----:B------:R-:W-:Y:S01]  /*13ef0*/  FMNMX.FTZ R13, R14, R87, !PT ;  /* 0x000000570e0d7209 */ /* 0x000fe20007810000 */
[----:B------:R-:W-:Y:S02]  /*13f00*/  IMAD.MOV.U32 R12, RZ, RZ, 0x8 ;  /* 0x00000008ff0c7424 */ /* 0x000fe400078e00ff */
[----:B------:R-:W-:Y:S02]  /*13f10*/  IMAD.MOV.U32 R11, RZ, RZ, 0x1f ;  /* 0x0000001fff0b7424 */ /* 0x000fe400078e00ff */
[----:B------:R-:W-:-:S07]  /*13f20*/  IMAD.MOV.U32 R15, RZ, RZ, -0x1 ;  /* 0xffffffffff0f7424 */ /* 0x000fce00078e00ff */
[----:B------:R-:W-:Y:S05]  /*13f30*/  WARPSYNC.COLLECTIVE R15, `(.L_x_1786) ;  /* 0x000000000f087348 */ /* 0x000fea0003c00000 */
[----:B------:R0:W1:Y:S02]  /*13f40*/  SHFL.BFLY P6, R14, R13, R12, R11 ;  /* 0x0c00000c0d0e7389 */ /* 0x00006400000c000b */
[----:B01----:R-:W-:Y:S05]  /*13f50*/  ENDCOLLECTIVE ;  /* 0x000000000000791b */ /* 0x003fea0003800000 */
.L_x_1786:
[----:B------:R-:W-:Y:S01]  /*13f60*/  IMAD.MOV.U32 R12, RZ, RZ, 0x4 ;  /* 0x00000004ff0c7424 */ /* 0x000fe200078e00ff */
[----:B------:R-:W-:-:S05]  /*13f70*/  FMNMX.FTZ R0, R13, R14, !PT ;  /* 0x0000000e0d007209 */ /* 0x000fca0007810000 */
[----:B------:R-:W-:-:S07]  /*13f80*/  IMAD.MOV.U32 R13, RZ, RZ, R0 ;  /* 0x000000ffff0d7224 */ /* 0x000fce00078e0000 */
[----:B------:R-:W-:Y:S05]  /*13f90*/  WARPSYNC.COLLECTIVE R15, `(.L_x_1787) ;  /* 0x000000000f087348 */ /* 0x000fea0003c00000 */
[----:B------:R0:W1:Y:S02]  /*13fa0*/  SHFL.BFLY P6, R14, R13, R12, R11 ;  /* 0x0c00000c0d0e7389 */ /* 0x00006400000c000b */
[----:B01----:R-:W-:Y:S05]  /*13fb0*/  ENDCOLLECTIVE ;  /* 0x000000000000791b */ /* 0x003fea0003800000 */
.L_x_1787:
[----:B------:R-:W-:Y:S05]  /*13fc0*/  BRA `(.L_x_1788) ;  /* 0xffffffac00587947 */ /* 0x000fea000383ffff */
.L_x_1789:
        /* <DEDUP_REMOVED lines=11> */
.L_x_4061:


//--------------------- .text._ZN4mmha33masked_multihead_attention_kernelIfLi112ELi128ELi1ELi32ELi256ELb1ELb0EEEv26Multihead_attention_paramsIT_XT5_EE --------------------------
	.section	.text._ZN4mmha33masked_multihead_attention_kernelIfLi112ELi128ELi1ELi32ELi256ELb1ELb0EEEv26Multihead_attention_paramsIT_XT5_EE,"ax",@progbits
	.align	128
        .global         _ZN4mmha33masked_multihead_attention_kernelIfLi112ELi128ELi1ELi32ELi256ELb1ELb0EEEv26Multihead_attention_paramsIT_XT5_EE
        .type           _ZN4mmha33masked_multihead_attention_kernelIfLi112ELi128ELi1ELi32ELi256ELb1ELb0EEEv26Multihead_attention_paramsIT_XT5_EE,@function
        .size           _ZN4mmha33masked_multihead_attention_kernelIfLi112ELi128ELi1ELi32ELi256ELb1ELb0EEEv26Multihead_attention_paramsIT_XT5_EE,(.L_x_4062 - _ZN4mmha33masked_multihead_attention_kernelIfLi112ELi128ELi1ELi32ELi256ELb1ELb0EEEv26Multihead_attention_paramsIT_XT5_EE)
        .other          _ZN4mmha33masked_multihead_attention_kernelIfLi112ELi128ELi1ELi32ELi256ELb1ELb0EEEv26Multihead_attention_paramsIT_XT5_EE,@"STO_CUDA_ENTRY STV_DEFAULT"
_ZN4mmha33masked_multihead_attention_kernelIfLi112ELi128ELi1ELi32ELi256ELb1ELb0EEEv26Multihead_attention_paramsIT_XT5_EE:
.text._ZN4mmha33masked_multihead_attention_kernelIfLi112ELi128ELi1ELi32ELi256ELb1ELb0EEEv26Multihead_attention_paramsIT_XT5_EE:
        /* <DEDUP_REMOVED lines=13> */
.L_x_1790:
        /* <DEDUP_REMOVED lines=120> */
.L_x_1792:
[----:B------:R-:W-:Y:S05]  /*0850*/  BSYNC.RECONVERGENT B0 ;  /* 0x0000000000007941 */ /* 0x000fea0003800200 */
.L_x_1791:
[----:B------:R-:W-:Y:S01]  /*0860*/  ISETP.NE.U32.AND P0, PT, R14, RZ, PT ;  /* 0x000000ff0e00720c */ /* 0x000fe20003f05070 */
[----:B------:R-:W1:Y:S01]  /*0870*/  LDCU.64 UR8, c[0x0][0x3a0] ;  /* 0x00007400ff0877ac */ /* 0x000e620008000a00 */
[----:B------:R-:W2:Y:S01]  /*0880*/  @!P4 LDC.64 R4, c[0x0][0x3b8] ;  /* 0x0000ee00ff04cb82 */ /* 0x000ea20000000a00 */
[----:B------:R-:W-:Y:S01]  /*0890*/  @!P4 IMAD R3, R22, R21, UR39 ;  /* 0x000000271603ce24 */ /* 0x000fe2000f8e0215 */
[----:B------:R-:W-:Y:S01]  /*08a0*/  ISETP.NE.AND.EX P0, PT, R15, RZ, PT, P0 ;  /* 0x000000ff0f00720c */ /* 0x000fe20003f05300 */
[----:B------:R-:W3:Y:S01]  /*08b0*/  LDCU.64 UR4, c[0x0][0x390] ;  /* 0x00007200ff0477ac */ /* 0x000ee20008000a00 */
[----:B------:R-:W4:Y:S01]  /*08c0*/  S2R R15, SR_CTAID.X ;  /* 0x00000000000f7919 */ /* 0x000f220000002500 */
[----:B------:R-:W-:Y:S01]  /*08d0*/  @!P4 IMAD.SHL.U32 R14, R3, 0x4, RZ ;  /* 0x00000004030ec824 */ /* 0x000fe200078e00ff */
[----:B------:R-:W-:Y:S01]  /*08e0*/  CS2R R34, SRZ ;  /* 0x0000000000227805 */ /* 0x000fe2000001ff00 */
[----:B------:R-:W-:Y:S01]  /*08f0*/  VOTEU.ANY UP0, P2 ;  /* 0x0000000000ff7886 */ /* 0x000fe20001000100 */
[----:B------:R-:W-:Y:S01]  /*0900*/  PLOP3.LUT P2, PT, PT, PT, UP0, 0x40, 0x4 ;  /* 0x000000000004781c */ /* 0x000fe20003f4e808 */
[----:B------:R-:W-:Y:S01]  /*0910*/  UIMAD UR41, UR41, 0x70, URZ ;  /* 0x00000070292978a4 */ /* 0x000fe2000f8e02ff */
[----:B------:R-:W-:-:S02]  /*0920*/  PLOP3.LUT P5, PT, PT, PT, UP0, 0x80, 0x8 ;  /* 0x000000000008781c */ /* 0x000fc40003faf008 */
[----:B------:R-:W-:Y:S02]  /*0930*/  CS2R R32, SRZ ;  /* 0x0000000000207805 */ /* 0x000fe4000001ff00 */
[----:B------:R-:W-:Y:S01]  /*0940*/  ISETP.GT.U32.OR P2, PT, R22, 0x1f, P2 ;  /* 0x0000001f1600780c */ /* 0x000fe20001744470 */
[----:B------:R-:W0:Y:S01]  /*0950*/  @P0 LDC.64 R12, c[0x0][0x418] ;  /* 0x00010600ff0c0b82 */ /* 0x000e220000000a00 */
[----:B-1----:R-:W-:-:S04]  /*0960*/  ISETP.NE.U32.AND P3, PT, RZ, UR8, PT ;  /* 0x00000008ff007c0c */ /* 0x002fc8000bf65070 */
[----:B------:R-:W-:Y:S02]  /*0970*/  ISETP.NE.AND.EX P3, PT, RZ, UR9, PT, P3 ;  /* 0x00000009ff007c0c */ /* 0x000fe4000bf65330 */
[----:B---3--:R-:W-:Y:S02]  /*0980*/  ISETP.NE.U32.AND P1, PT, RZ, UR4, PT ;  /* 0x00000004ff007c0c */ /* 0x008fe4000bf25070 */
[----:B------:R-:W-:-:S03]  /*0990*/  ISETP.GT.U32.OR P3, PT, R22, 0x1b, !P3 ;  /* 0x0000001b1600780c */ /* 0x000fc60005f64470 */
[----:B------:R-:W-:Y:S01]  /*09a0*/  VOTEU.ALL UP0, P2 ;  /* 0x0000000000ff7886 */ /* 0x000fe20001000000 */
[----:B------:R-:W-:Y:S02]  /*09b0*/  ISETP.NE.AND.EX P1, PT, RZ, UR5, PT, P1 ;  /* 0x00000005ff007c0c */ /* 0x000fe4000bf25310 */
[----:B------:R-:W-:Y:S02]  /*09c0*/  ISETP.NE.OR P3, PT, R20, RZ, P3 ;  /* 0x000000ff1400720c */ /* 0x000fe40001f65670 */
[----:B------:R-:W-:Y:S02]  /*09d0*/  ISETP.GT.U32.OR P1, PT, R22, 0x1b, !P1 ;  /* 0x0000001b1600780c */ /* 0x000fe40004f24470 */
[----:B-----5:R-:W-:Y:S02]  /*09e0*/  @P5 R2UR UR38, R10 ;  /* 0x000000000a2652ca */ /* 0x020fe400000e0000 */
[----:B------:R-:W1:Y:S01]  /*09f0*/  @!P2 LDC.64 R10, c[0x0][0x450] ;  /* 0x00011400ff0aab82 */ /* 0x000e620000000a00 */
[----:B----4-:R-:W-:-:S02]  /*0a00*/  IMAD R3, R15, 0x70, R0 ;  /* 0x000000700f037824 */ /* 0x010fc400078e0200 */
[----:B------:R-:W-:Y:S02]  /*0a10*/  @!P4 IMAD R15, R21, UR41, R14 ;  /* 0x00000029150fcc24 */ /* 0x000fe4000f8e020e */
[----:B0-----:R-:W-:-:S03]  /*0a20*/  @P0 IMAD.WIDE.U32 R12, R17, 0x4, R12 ;  /* 0x00000004110c0825 */ /* 0x001fc600078e000c */
[----:B------:R-:W0:Y:S01]  /*0a30*/  @!P3 LDC.64 R8, c[0x0][0x3a0] ;  /* 0x0000e800ff08bb82 */ /* 0x000e220000000a00 */
[----:B--2---:R-:W-:Y:S02]  /*0a40*/  @!P4 IMAD.WIDE R4, R15, 0x4, R4 ;  /* 0x000000040f04c825 */ /* 0x004fe400078e0204 */
[----:B------:R-:W2:Y:S01]  /*0a50*/  @P0 LDG.E R12, desc[UR36][R12.64] ;  /* 0x000000240c0c0981 */ /* 0x000ea2000c1e1900 */
[----:B------:R-:W-:-:S04]  /*0a60*/  @!UP0 UIMAD UR4, UR38, UR6, URZ ;  /* 0x00000006260482a4 */ /* 0x000fc8000f8e02ff */
[----:B------:R-:W3:Y:S02]  /*0a70*/  @!P1 LDC.64 R6, c[0x0][0x390] ;  /* 0x0000e400ff069b82 */ /* 0x000ee40000000a00 */
[----:B------:R-:W-:Y:S01]  /*0a80*/  IMAD.U32 R14, RZ, RZ, UR4 ;  /* 0x00000004ff0e7e24 */ /* 0x000fe2000f8e00ff */
[----:B------:R-:W-:Y:S02]  /*0a90*/  CS2R R18, SRZ ;  /* 0x0000000000127805 */ /* 0x000fe4000001ff00 */
[----:B------:R-:W-:Y:S02]  /*0aa0*/  CS2R R16, SRZ ;  /* 0x0000000000107805 */ /* 0x000fe4000001ff00 */
[----:B------:R-:W-:Y:S02]  /*0ab0*/  CS2R R26, SRZ ;  /* 0x00000000001a7805 */ /* 0x000fe4000001ff00 */
[----:B------:R-:W-:Y:S01]  /*0ac0*/  CS2R R24, SRZ ;  /* 0x0000000000187805 */ /* 0x000fe2000001ff00 */
[----:B------:R-:W-:Y:S01]  /*0ad0*/  @!P2 IMAD R15, R14, 0x70, R3 ;  /* 0x000000700e0fa824 */ /* 0x000fe200078e0203 */
[----:B------:R-:W4:Y:S01]  /*0ae0*/  LDCU.U8 UR4, c[0x0][0x404] ;  /* 0x00008080ff0477ac */ /* 0x000f220008000000 */
[----:B------:R-:W2:Y:S02]  /*0af0*/  @!P4 LDG.E.128 R16, desc[UR36][R4.64] ;  /* 0x000000240410c981 */ /* 0x000ea4000c1e1d00 */
[----:B-1----:R-:W-:-:S04]  /*0b00*/  @!P2 IMAD.WIDE R10, R15, 0x4, R10 ;  /* 0x000000040f0aa825 */ /* 0x002fc800078e020a */
[C---:B0-----:R-:W-:Y:S01]  /*0b10*/  @!P3 IMAD.WIDE.U32 R8, R3.reuse, 0x4, R8 ;  /* 0x000000040308b825 */ /* 0x041fe200078e0008 */
[----:B------:R-:W2:Y:S04]  /*0b20*/  @!P2 LDG.E.128 R36, desc[UR36][R10.64] ;  /* 0x000000240a24a981 */ /* 0x000ea8000c1e1d00 */
[----:B------:R-:W2:Y:S01]  /*0b30*/  @!P3 LDG.E.128 R24, desc[UR36][R8.64] ;  /* 0x000000240818b981 */ /* 0x000ea2000c1e1d00 */
[----:B---3--:R-:W-:-:S05]  /*0b40*/  @!P1 IMAD.WIDE.U32 R6, R3, 0x4, R6 ;  /* 0x0000000403069825 */ /* 0x008fca00078e0006 */
[----:B------:R0:W3:Y:S01]  /*0b50*/  @!P1 LDG.E.128 R32, desc[UR36][R6.64] ;  /* 0x0000002406209981 */ /* 0x0000e2000c1e1d00 */
[----:B------:R-:W-:-:S05]  /*0b60*/  IMAD.MOV R116, RZ, RZ, -R21 ;  /* 0x000000ffff747224 */ /* 0x000fca00078e0a15 */
[----:B------:R-:W-:-:S04]  /*0b70*/  VIADDMNMX R116, R116, UR40, RZ, !PT ;  /* 0x0000002874747c46 */ /* 0x000fc8000f8001ff */
[----:B------:R-:W-:Y:S01]  /*0b80*/  R2UR UR5, R116 ;  /* 0x00000000740572ca */ /* 0x000fe200000e0000 */
[----:B0-----:R-:W0:-:S12]  /*0b90*/  LDC R7, c[0x0][0x400] ;  /* 0x00010000ff077b82 */ /* 0x001e180000000800 */
[----:B------:R-:W-:Y:S01]  /*0ba0*/  IMAD.U32 R3, RZ, RZ, UR5 ;  /* 0x00000005ff037e24 */ /* 0x000fe2000f8e00ff */
[----:B------:R-:W-:Y:S01]  /*0bb0*/  UMOV UR5, URZ ;  /* 0x000000ff00057c82 */ /* 0x000fe20008000000 */
[----:B----4-:R-:W-:Y:S02]  /*0bc0*/  ISETP.NE.AND P1, PT, RZ, UR4, PT ;  /* 0x00000004ff007c0c */ /* 0x010fe4000bf25270 */
[----:B------:R-:W-:Y:S02]  /*0bd0*/  ISETP.NE.AND P3, PT, R20, RZ, PT ;  /* 0x000000ff1400720c */ /* 0x000fe40003f65270 */
[----:B0-----:R-:W-:Y:S01]  /*0be0*/  ISETP.LT.OR P1, PT, R7, 0x1, P1 ;  /* 0x000000010700780c */ /* 0x001fe20000f21670 */
[----:B------:R-:W-:Y:S01]  /*0bf0*/  BSSY.RECONVERGENT B6, `(.L_x_1793) ;  /* 0x0000123000067945 */ /* 0x000fe20003800200 */
[----:B--2---:R-:W-:-:S13]  /*0c00*/  @P0 R2UR UR5, R12 ;  /* 0x000000000c0502ca */ /* 0x004fda00000e0000 */
[----:B------:R-:W-:-:S05]  /*0c10*/  MOV R40, UR5 ;  /* 0x0000000500287c02 */ /* 0x000fca0008000f00 */
[----:B------:R0:W-:Y:S01]  /*0c20*/  STL [R1+0x164], R40 ;  /* 0x0001642801007387 */ /* 0x0001e20000100800 */
[----:B------:R-:W-:Y:S01]  /*0c30*/  @!P3 FADD.FTZ R16, R16, R24 ;  /* 0x000000181010b221 */ /* 0x000fe20000010000 */
        /* <DEDUP_REMOVED lines=11> */
[----:B0-----:R-:W-:Y:S06]  /*0cf0*/  @P1 BRA `(.L_x_1794) ;  /* 0x0000000400341947 */ /* 0x001fec0003800000 */
[----:B------:R-:W-:Y:S05]  /*0d00*/  @P3 BRA `(.L_x_1795) ;  /* 0x0000000000ac3947 */ /* 0x000fea0003800000 */
[----:B------:R-:W-:-:S13]  /*0d10*/  ISETP.GE.AND P0, PT, R0, R7, PT ;  /* 0x000000070000720c */ /* 0x000fda0003f06270 */
[----:B------:R-:W-:Y:S05]  /*0d20*/  @P0 BRA `(.L_x_1796) ;  /* 0x00000010003c0947 */ /* 0x000fea0003800000 */
[----:B------:R-:W-:Y:S01]  /*0d30*/  I2FP.F32.U32 R3, R7 ;  /* 0x0000000700037245 */ /* 0x000fe20000201000 */
[----:B------:R-:W-:Y:S01]  /*0d40*/  VIADD R4, R0, 0x2 ;  /* 0x0000000200047836 */ /* 0x000fe20000000000 */
[----:B------:R-:W-:Y:S02]  /*0d50*/  I2FP.F32.U32 R0, R0 ;  /* 0x0000000000007245 */ /* 0x000fe40000201000 */
[----:B------:R-:W-:Y:S02]  /*0d60*/  R2UR UR4, R40 ;  /* 0x00000000280472ca */ /* 0x000fe400000e0000 */
        /* <DEDUP_REMOVED lines=37> */
.L_x_1795:
[----:B------:R-:W-:-:S13]  /*0fc0*/  ISETP.GE.AND P0, PT, R0, R7, PT ;  /* 0x000000070000720c */ /* 0x000fda0003f06270 */
[----:B------:R-:W-:Y:S05]  /*0fd0*/  @P0 BRA `(.L_x_1796) ;  /* 0x0000000c00900947 */ /* 0x000fea0003800000 */
[----:B------:R-:W-:Y:S01]  /*0fe0*/  I2FP.F32.U32 R7, R7 ;  /* 0x0000000700077245 */ /* 0x000fe20000201000 */
[----:B------:R-:W-:Y:S01]  /*0ff0*/  VIADD R3, R0, 0x2 ;  /* 0x0000000200037836 */ /* 0x000fe20000000000 */
[----:B------:R-:W-:Y:S02]  /*1000*/  I2FP.F32.U32 R0, R0 ;  /* 0x0000000000007245 */ /* 0x000fe40000201000 */
[----:B------:R-:W-:Y:S02]  /*1010*/  R2UR UR4, R40 ;  /* 0x00000000280472ca */ /* 0x000fe400000e0000 */
[----:B------:R-:W0:Y:S01]  /*1020*/  MUFU.RCP R7, R7 ;  /* 0x0000000700077308 */ /* 0x000e220000001000 */
[----:B------:R-:W-:-:S10]  /*1030*/  I2FP.F32.U32 R4, R3 ;  /* 0x0000000300047245 */ /* 0x000fd40000201000 */
[----:B------:R-:W-:-:S04]  /*1040*/  IADD3 R20, PT, PT, R20, -UR4, RZ ;  /* 0x8000000414147c10 */ /* 0x000fc8000fffe0ff */
[----:B------:R-:W-:Y:S01]  /*1050*/  I2FP.F32.S32 R20, R20 ;  /* 0x0000001400147245 */ /* 0x000fe20000201400 */
        /* <DEDUP_REMOVED lines=23> */
.L_x_1794:
        /* <DEDUP_REMOVED lines=39> */
[----:B------:R-:W-:Y:S02]  /*1440*/  HFMA2 R12, -RZ, RZ, 0, 5.9604644775390625e-08 ;  /* 0x00000001ff0c7431 */ /* 0x000fe400000001ff */
[----:B------:R-:W-:Y:S01]  /*1450*/  IMAD.MOV.U32 R8, RZ, RZ, 0x53f ;  /* 0x0000053fff087424 */ /* 0x000fe200078e00ff */
[----:B------:R1:W2:Y:S01]  /*1460*/  LDC.64 R14, c[0x4][R0] ;  /* 0x01000000000e7b82 */ /* 0x0002a20000000a00 */
[----:B------:R-:W3:Y:S01]  /*1470*/  LDCU.64 UR6, c[0x4][0xd0] ;  /* 0x01001a00ff0677ac */ /* 0x000ee20008000a00 */
[----:B------:R-:W-:Y:S01]  /*1480*/  IMAD.MOV.U32 R13, RZ, RZ, RZ ;  /* 0x000000ffff0d7224 */ /* 0x000fe200078e00ff */
[----:B------:R-:W4:Y:S01]  /*1490*/  LDCU.64 UR8, c[0x4][0x78] ;  /* 0x01000f00ff0877ac */ /* 0x000f220008000a00 */
[----:B0-----:R-:W-:Y:S01]  /*14a0*/  IMAD.U32 R4, RZ, RZ, UR4 ;  /* 0x00000004ff047e24 */ /* 0x001fe2000f8e00ff */
[----:B------:R-:W-:Y:S01]  /*14b0*/  MOV R5, UR5 ;  /* 0x0000000500057c02 */ /* 0x000fe20008000f00 */
[----:B---3--:R-:W-:-:S02]  /*14c0*/  IMAD.U32 R6, RZ, RZ, UR6 ;  /* 0x00000006ff067e24 */ /* 0x008fc4000f8e00ff */
[----:B------:R-:W-:Y:S02]  /*14d0*/  IMAD.U32 R7, RZ, RZ, UR7 ;  /* 0x00000007ff077e24 */ /* 0x000fe4000f8e00ff */
[----:B----4-:R-:W-:Y:S02]  /*14e0*/  IMAD.U32 R10, RZ, RZ, UR8 ;  /* 0x00000008ff0a7e24 */ /* 0x010fe4000f8e00ff */
[----:B-1----:R-:W-:-:S07]  /*14f0*/  IMAD.U32 R11, RZ, RZ, UR9 ;  /* 0x00000009ff0b7e24 */ /* 0x002fce000f8e00ff */
[----:B------:R-:W-:-:S07]  /*1500*/  LEPC R20, `(.L_x_1797) ;  /* 0x000000001014794e */ /* 0x000fce0000000000 */
[----:B--2---:R-:W-:Y:S05]  /*1510*/  CALL.ABS.NOINC R14 ;  /* 0x000000000e007343 */ /* 0x004fea0003c00000 */
.L_x_1797:
        /* <DEDUP_REMOVED lines=15> */
.L_x_1798:
        /* <DEDUP_REMOVED lines=12> */
[----:B------:R-:W-:Y:S03]  /*16d0*/  BSSY.RECONVERGENT B1, `(.L_x_1801) ;  /* 0x0000063000017945 */ /* 0x000fe60003800200 */
        /* <DEDUP_REMOVED lines=20> */
[----:B------:R-:W-:Y:S01]  /*1820*/  VIADD R4, R7, 0x2 ;  /* 0x0000000207047836 */ /* 0x000fe20000000000 */
[----:B------:R-:W-:-:S04]  /*1830*/  R2UR UR4, R40 ;  /* 0x00000000280472ca */ /* 0x000fc800000e0000 */
[----:B------:R-:W0:Y:S01]  /*1840*/  MUFU.RCP R5, R5 ;  /* 0x0000000500057308 */ /* 0x000e220000001000 */
[----:B------:R-:W-:-:S08]  /*1850*/  I2FP.F32.S32 R4, R4 ;  /* 0x0000000400047245 */ /* 0x000fd00000201400 */
[----:B------:R-:W-:Y:S01]  /*1860*/  IADD3 R8, PT, PT, R8, -UR4, RZ ;  /* 0x8000000408087c10 */ /* 0x000fe2000fffe0ff */
        /* <DEDUP_REMOVED lines=34> */
.L_x_1804:
[----:B------:R-:W-:Y:S05]  /*1a90*/  BSYNC.RECONVERGENT B2 ;  /* 0x0000000000027941 */ /* 0x000fea0003800200 */
.L_x_1803:
[----:B-1----:R0:W-:Y:S04]  /*1aa0*/  STS [R35], R16 ;  /* 0x0000001023007388 */ /* 0x0021e80000000800 */
[----:B--2---:R0:W-:Y:S04]  /*1ab0*/  STS [R35+0x4], R18 ;  /* 0x0000041223007388 */ /* 0x0041e80000000800 */
[----:B---3--:R0:W-:Y:S04]  /*1ac0*/  STS [R34], R17 ;  /* 0x0000001122007388 */ /* 0x0081e80000000800 */
[----:B----4-:R0:W-:Y:S01]  /*1ad0*/  STS [R34+0x4], R19 ;  /* 0x0000041322007388 */ /* 0x0101e20000000800 */
[----:B------:R-:W-:Y:S05]  /*1ae0*/  BRA `(.L_x_1805) ;  /* 0x0000000000847947 */ /* 0x000fea0003800000 */
.L_x_1802:
        /* <DEDUP_REMOVED lines=33> */
.L_x_1805:
[----:B------:R-:W-:Y:S05]  /*1d00*/  BSYNC.RECONVERGENT B1 ;  /* 0x0000000000017941 */ /* 0x000fea0003800200 */
.L_x_1801:
[----:B------:R1:W-:Y:S04]  /*1d10*/  STS [R21], R28 ;  /* 0x0000001c15007388 */ /* 0x0003e80000000800 */
[----:B------:R1:W-:Y:S04]  /*1d20*/  STS [R21+0x4], R30 ;  /* 0x0000041e15007388 */ /* 0x0003e80000000800 */
[----:B------:R1:W-:Y:S04]  /*1d30*/  STS [R20], R29 ;  /* 0x0000001d14007388 */ /* 0x0003e80000000800 */
[----:B------:R1:W-:Y:S02]  /*1d40*/  STS [R20+0x4], R31 ;  /* 0x0000041f14007388 */ /* 0x0003e40000000800 */
.L_x_1800:
[----:B------:R-:W-:Y:S05]  /*1d50*/  BSYNC.RECONVERGENT B0 ;  /* 0x0000000000007941 */ /* 0x000fea0003800200 */
.L_x_1799:
        /* <DEDUP_REMOVED lines=8> */
[----:B------:R-:W-:-:S05]  /*1de0*/  @!P0 LEA R3, R23, R3, 0x2 ;  /* 0x0000000317038211 */ /* 0x000fca00078e10ff */
[----:B0-----:R3:W2:Y:S02]  /*1df0*/  @!P0 LDS.128 R16, [R3] ;  /* 0x0000000003108984 */ /* 0x0016a40000000c00 */
.L_x_1807:
[----:B------:R-:W-:Y:S05]  /*1e00*/  BSYNC.RECONVERGENT B0 ;  /* 0x0000000000007941 */ /* 0x000fea0003800200 */
.L_x_1806:
[----:B------:R-:W-:Y:S06]  /*1e10*/  BAR.SYNC.DEFER_BLOCKING 0x0 ;  /* 0x0000000000007b1d */ /* 0x000fec0000010000 */
.L_x_1796:
[----:B------:R-:W-:Y:S05]  /*1e20*/  BSYNC.RECONVERGENT B6 ;  /* 0x0000000000067941 */ /* 0x000fea0003800200 */
.L_x_1793:
[----:B------:R-:W5:Y:S01]  /*1e30*/  S2UR UR11, SR_CgaCtaId ;  /* 0x00000000000b79c3 */ /* 0x000f620000008800 */
[----:B---3--:R-:W-:Y:S01]  /*1e40*/  IMAD.MOV.U32 R0, RZ, RZ, -0x800001 ;  /* 0xff7fffffff007424 */ /* 0x008fe200078e00ff */
[----:B------:R-:W-:Y:S01]  /*1e50*/  R2UR UR4, R116 ;  /* 0x00000000740472ca */ /* 0x000fe200000e0000 */
[----:B------:R-:W-:Y:S01]  /*1e60*/  UMOV UR10, 0x400 ;  /* 0x00000400000a7882 */ /* 0x000fe20000000000 */
[----:B------:R-:W-:Y:S01]  /*1e70*/  ISETP.GT.U32.AND P0, PT, R22, 0x1f, PT ;  /* 0x0000001f1600780c */ /* 0x000fe20003f04070 */
[----:B------:R-:W-:Y:S01]  /*1e80*/  UIADD3 UR73, UPT, UPT, UR10, 0x440, URZ ;  /* 0x000004400a497890 */ /* 0x000fe2000fffe0ff */
[----:B------:R3:W-:Y:S09]  /*1e90*/  STL [R1+0x160], R0 ;  /* 0x0001600001007387 */ /* 0x0007f20000100800 */
        /* <DEDUP_REMOVED lines=39> */
.L_x_2015:
        /* <DEDUP_REMOVED lines=11> */
[----:B------:R-:W-:Y:S01]  /*21c0*/  R2UR UR7, R40 ;  /* 0x00000000280772ca */ /* 0x000fe200000e0000 */
[----:B------:R-:W3:-:S12]  /*21d0*/  LDCU.64 UR4, c[0x0][0x438] ;  /* 0x00008700ff0477ac */ /* 0x000ed80008000a00 */
        /* <DEDUP_REMOVED lines=9> */
.L_x_1810:
[----:B--2---:R-:W2:Y:S04]  /*2270*/  LDL R0, [R1+0x160] ;  /* 0x0001600001007983 */ /* 0x004ea80000100800 */
[----:B--2---:R3:W-:Y:S02]  /*2280*/  STS [UR6+-0x4], R0 ;  /* 0xfffffc00ff007988 */ /* 0x0047e40008000806 */
.L_x_1808:
        /* <DEDUP_REMOVED lines=159> */
[----:B-1----:R1:W-:Y:S04]  /*2c80*/  STL.64 [R1+0x20], R16 ;  /* 0x0000201001007387 */ /* 0x0023e80000100a00 */
[----:B------:R1:W-:Y:S04]  /*2c90*/  STL.64 [R1+0x28], R18 ;  /* 0x0000281201007387 */ /* 0x0003e80000100a00 */
[----:B---3--:R1:W-:Y:S04]  /*2ca0*/  STL.64 [R1+0x10], R8 ;  /* 0x0000100801007387 */ /* 0x0083e80000100a00 */
[----:B------:R1:W-:Y:S04]  /*2cb0*/  STL.64 [R1+0x18], R10 ;  /* 0x0000180a01007387 */ /* 0x0003e80000100a00 */
[----:B------:R-:W3:Y:S04]  /*2cc0*/  LDS.128 R8, [UR43+0x290] ;  /* 0x0002902bff087984 */ /* 0x000ee80008000c00 */
[----:B------:R-:W4:Y:S04]  /*2cd0*/  LDS.128 R16, [UR43+0x2b0] ;  /* 0x0002b02bff107984 */ /* 0x000f280008000c00 */
[----:B------:R-:W2:Y:S04]  /*2ce0*/  LDS.128 R44, [UR43+0x320] ;  /* 0x0003202bff2c7984 */ /* 0x000ea80008000c00 */
[----:B------:R-:W1:Y:S04]  /*2cf0*/  LDS.128 R48, [UR43+0x330] ;  /* 0x0003302bff307984 */ /* 0x000e680008000c00 */
[----:B------:R-:W1:Y:S04]  /*2d00*/  LDS.128 R52, [UR43+0x340] ;  /* 0x0003402bff347984 */ /* 0x000e680008000c00 */
[----:B0-----:R0:W-:Y:S04]  /*2d10*/  STL.64 [R1], R12 ;  /* 0x0000000c01007387 */ /* 0x0011e80000100a00 */
[----:B------:R0:W-:Y:S04]  /*2d20*/  STL.64 [R1+0x8], R14 ;  /* 0x0000080e01007387 */ /* 0x0001e80000100a00 */
        /* <DEDUP_REMOVED lines=16> */
.L_x_1811:
        /* <DEDUP_REMOVED lines=19> */
[----:B------:R-:W-:-:S05]  /*2f60*/  IADD3.X R0, PT, PT, R0, UR43, RZ, P1, P2 ;  /* 0x0000002b00007c10 */ /* 0x000fca0008fe44ff */
[----:B------:R5:W-:Y:S01]  /*2f70*/  STL [R1+0x150], R0 ;  /* 0x0001500001007387 */ /* 0x000be20000100800 */
[----:B---3--:R-:W3:Y:S01]  /*2f80*/  MUFU.RCP R7, R7 ;  /* 0x0000000700077308 */ /* 0x008ee20000001000 */
[----:B-1----:R-:W-:Y:S02]  /*2f90*/  UIMAD UR42, UR75, UR44, UR39 ;  /* 0x0000002c4b2a72a4 */ /* 0x002fe4000f8e0227 */
[----:B-----5:R-:W-:-:S05]  /*2fa0*/  MOV R0, UR44 ;  /* 0x0000002c00007c02 */ /* 0x020fca0008000f00 */
[----:B------:R-:W-:Y:S02]  /*2fb0*/  IMAD R0, R0, UR42, R251 ;  /* 0x0000002a00007c24 */ /* 0x000fe4000f8e02fb */
[----:B------:R-:W-:Y:S02]  /*2fc0*/  VIADD R251, R251, 0x1 ;  /* 0x00000001fbfb7836 */ /* 0x000fe40000000000 */
[----:B---3--:R-:W-:-:S04]  /*2fd0*/  VIADD R4, R7, 0xffffffe ;  /* 0x0ffffffe07047836 */ /* 0x008fc80000000000 */
[----:B------:R1:W3:Y:S02]  /*2fe0*/  F2I.FTZ.U32.TRUNC.NTZ R5, R4 ;  /* 0x0000000400057305 */ /* 0x0002e4000021f000 */
[----:B-1----:R-:W-:Y:S02]  /*2ff0*/  IMAD.MOV.U32 R4, RZ, RZ, RZ ;  /* 0x000000ffff047224 */ /* 0x002fe400078e00ff */
[----:B---3--:R-:W-:-:S04]  /*3000*/  IMAD.MOV R7, RZ, RZ, -R5 ;  /* 0x000000ffff077224 */ /* 0x008fc800078e0a05 */
[----:B------:R-:W-:-:S04]  /*3010*/  IMAD R7, R7, R117, RZ ;  /* 0x0000007507077224 */ /* 0x000fc800078e02ff */
[----:B------:R-:W-:Y:S01]  /*3020*/  IMAD.HI.U32 R7, R5, R7, R4 ;  /* 0x0000000705077227 */ /* 0x000fe200078e0004 */
[----:B------:R-:W-:-:S03]  /*3030*/  LEA R5, R6, UR73, 0x2 ;  /* 0x0000004906057c11 */ /* 0x000fc6000f8e10ff */
[----:B------:R-:W-:Y:S01]  /*3040*/  IMAD.U32 R4, RZ, RZ, UR76 ;  /* 0x0000004cff047e24 */ /* 0x000fe2000f8e00ff */
[----:B------:R-:W-:Y:S03]  /*3050*/  STL [R1+0x168], R7 ;  /* 0x0001680701007387 */ /* 0x000fe60000100800 */
[----:B------:R-:W-:Y:S01]  /*3060*/  VIADD R4, R4, UR74 ;  /* 0x0000004a04047c36 */ /* 0x000fe20008000000 */
[----:B------:R-:W-:Y:S04]  /*3070*/  STL [R1+0x15c], R5 ;  /* 0x00015c0501007387 */ /* 0x000fe80000100800 */
[----:B------:R4:W-:Y:S04]  /*3080*/  STL [R1+0x158], R0 ;  /* 0x0001580001007387 */ /* 0x0009e80000100800 */
[----:B------:R1:W-:Y:S01]  /*3090*/  STL [R1+0x16c], R4 ;  /* 0x00016c0401007387 */ /* 0x0003e20000100800 */
[----:B----4-:R-:W-:-:S07]  /*30a0*/  VIADD R0, R3, UR45 ;  /* 0x0000002d03007c36 */ /* 0x010fce0008000000 */
.L_x_1943:
[----:B---3--:R-:W3:Y:S01]  /*30b0*/  LDL R3, [R1+0x168] ;  /* 0x0001680001037983 */ /* 0x008ee20000100800 */
[----:B------:R-:W4:Y:S03]  /*30c0*/  LDC R250, c[0x0][0x3f4] ;  /* 0x0000fd00fffa7b82 */ /* 0x000f260000000800 */
[----:B-----5:R-:W5:Y:S04]  /*30d0*/  LDL R241, [R1+0x154] ;  /* 0x0001540001f17983 */ /* 0x020f680000100800 */
[----:B------:R-:W2:Y:S01]  /*30e0*/  LDL R242, [R1+0x150] ;  /* 0x0001500001f27983 */ /* 0x000ea20000100800 */
[----:B------:R-:W0:Y:S01]  /*30f0*/  LDC R243, c[0x0][0x3f4] ;  /* 0x0000fd00fff37b82 */ /* 0x000e220000000800 */
[----:B------:R-:W-:Y:S01]  /*3100*/  IADD3 R249, PT, PT, R251, -0x1, RZ ;  /* 0xfffffffffbf97810 */ /* 0x000fe20007ffe0ff */
[----:B------:R-:W1:Y:S03]  /*3110*/  LDCU UR42, c[0x0][0x40c] ;  /* 0x00008180ff2a77ac */ /* 0x000e660008000800 */
[----:B------:R-:W-:-:S02]  /*3120*/  IABS R0, R249 ;  /* 0x000000f900007213 */ /* 0x000fc40000000000 */
[----:B----4-:R-:W-:Y:S02]  /*3130*/  IABS R240, R250 ;  /* 0x000000fa00f07213 */ /* 0x010fe40000000000 */
[----:B0-----:R-:W-:Y:S01]  /*3140*/  IABS R243, R243 ;  /* 0x000000f300f37213 */ /* 0x001fe20000000000 */
[----:B---3--:R-:W-:-:S04]  /*3150*/  IMAD.HI.U32 R3, R3, R0, RZ ;  /* 0x0000000003037227 */ /* 0x008fc800078e00ff */
[----:B------:R-:W-:-:S04]  /*3160*/  IMAD.MOV R3, RZ, RZ, -R3 ;  /* 0x000000ffff037224 */ /* 0x000fc800078e0a03 */
[----:B------:R-:W-:-:S05]  /*3170*/  IMAD R0, R240, R3, R0 ;  /* 0x00000003f0007224 */ /* 0x000fca00078e0200 */
[----:B------:R-:W-:-:S13]  /*3180*/  ISETP.GT.U32.AND P1, PT, R243, R0, PT ;  /* 0x00000000f300720c */ /* 0x000fda0003f24070 */
[----:B------:R-:W-:-:S05]  /*3190*/  @!P1 IMAD.IADD R0, R0, 0x1, -R240 ;  /* 0x0000000100009824 */ /* 0x000fca00078e0af0 */
[----:B------:R-:W-:-:S13]  /*31a0*/  ISETP.GT.U32.AND P1, PT, R243, R0, PT ;  /* 0x00000000f300720c */ /* 0x000fda0003f24070 */
[----:B------:R-:W-:Y:S02]  /*31b0*/  @!P1 IMAD.IADD R0, R0, 0x1, -R240 ;  /* 0x0000000100009824 */ /* 0x000fe400078e0af0 */
[----:B-----5:R-:W-:Y:S02]  /*31c0*/  @P0 IMAD.MOV.U32 R240, RZ, RZ, R241 ;  /* 0x000000fffff00224 */ /* 0x020fe400078e00f1 */
[----:B--2---:R-:W-:-:S05]  /*31d0*/  @P0 IMAD.MOV.U32 R241, RZ, RZ, R242 ;  /* 0x000000fffff10224 */ /* 0x004fca00078e00f2 */
[----:B------:R-:W2:Y:S01]  /*31e0*/  @P0 LDG.E.U8 R3, desc[UR36][R240.64] ;  /* 0x00000024f0030981 */ /* 0x000ea2000c1e1100 */
[----:B------:R-:W-:Y:S02]  /*31f0*/  ISETP.GE.AND P1, PT, R249, RZ, PT ;  /* 0x000000fff900720c */ /* 0x000fe40003f26270 */
[----:B------:R-:W-:Y:S01]  /*3200*/  ISETP.NE.AND P2, PT, R250, RZ, PT ;  /* 0x000000fffa00720c */ /* 0x000fe20003f45270 */
[----:B-1----:R-:W-:Y:S01]  /*3210*/  UISETP.NE.AND UP0, UPT, UR42, URZ, UPT ;  /* 0x000000ff2a00728c */ /* 0x002fe2000bf05270 */
[----:B------:R-:W-:Y:S01]  /*3220*/  BSSY.RECONVERGENT B0, `(.L_x_1814) ;  /* 0x0000a16000007945 */ /* 0x000fe20003800200 */
[----:B--2---:R-:W-:Y:S02]  /*3230*/  ISETP.NE.AND P6, PT, R3, RZ, P0 ;  /* 0x000000ff0300720c */ /* 0x004fe400007c5270 */
[----:B------:R-:W-:-:S06]  /*3240*/  MOV R3, R0 ;  /* 0x0000000000037202 */ /* 0x000fcc0000000f00 */
[----:B------:R-:W-:Y:S02]  /*3250*/  @!P1 IMAD.MOV R3, RZ, RZ, -R3 ;  /* 0x000000ffff039224 */ /* 0x000fe400078e0a03 */
[----:B------:R-:W-:Y:S01]  /*3260*/  @!P2 LOP3.LUT R3, RZ, R250, RZ, 0x33, !PT ;  /* 0x000000faff03a212 */ /* 0x000fe200078e33ff */
[----:B------:R-:W-:Y:S06]  /*3270*/  BRA.U UP0, `(.L_x_1815) ;  /* 0x0000007500587547 */ /* 0x000fec000b800000 */
[----:B------:R-:W-:Y:S01]  /*3280*/  ISETP.GE.AND P1, PT, R249, UR39, PT ;  /* 0x00000027f9007c0c */ /* 0x000fe2000bf26270 */
[----:B------:R-:W-:Y:S01]  /*3290*/  BSSY.RECONVERGENT B2, `(.L_x_1816) ;  /* 0x000003e000027945 */ /* 0x000fe20003800200 */
[C---:B------:R-:W-:Y:S02]  /*32a0*/  IMAD.SHL.U32 R0, R3.reuse, 0x4, RZ ;  /* 0x0000000403007824 */ /* 0x040fe400078e00ff */
[----:B------:R-:W-:Y:S02]  /*32b0*/  IMAD.IADD R3, R3, 0x1, R250 ;  /* 0x0000000103037824 */ /* 0x000fe400078e02fa */
[----:B------:R-:W-:-:S07]  /*32c0*/  IMAD R252, R250, 0x70, RZ ;  /* 0x00000070fafc7824 */ /* 0x000fce00078e02ff */
[----:B------:R-:W-:Y:S05]  /*32d0*/  @P1 BRA `(.L_x_1817) ;  /* 0x0000000000e41947 */ /* 0x000fea0003800000 */
[----:B------:R-:W-:Y:S01]  /*32e0*/  ISETP.NE.AND P3, PT, R2, RZ, PT ;  /* 0x000000ff0200720c */ /* 0x000fe20003f65270 */
[----:B------:R-:W2:Y:S01]  /*32f0*/  LDL R248, [R1+0x3c] ;  /* 0x00003c0001f87983 */ /* 0x000ea20000100800 */
[----:B------:R-:W-:-:S03]  /*3300*/  ISETP.GE.AND P2, PT, R0, R252, PT ;  /* 0x000000fc0000720c */ /* 0x000fc60003f46270 */
[----:B------:R-:W3:Y:S08]  /*3310*/  LDL R252, [R1+0x34] ;  /* 0x0000340001fc7983 */ /* 0x000ef00000100800 */
[----:B------:R-:W-:Y:S01]  /*3320*/  VOTEU.ANY UP0, P3 ;  /* 0x0000000000ff7886 */ /* 0x000fe20001800100 */
[----:B------:R-:W-:Y:S01]  /*3330*/  PLOP3.LUT P3, PT, PT, PT, UP0, 0x80, 0x8 ;  /* 0x000000000008781c */ /* 0x000fe20003f6f008 */
[----:B------:R-:W0:Y:S01]  /*3340*/  @!P2 LDC.64 R116, c[0x0][0x3b8] ;  /* 0x0000ee00ff74ab82 */ /* 0x000e220000000a00 */
[----:B------:R-:W-:-:S11]  /*3350*/  PLOP3.LUT P4, PT, PT, PT, UP0, 0x80, 0x8 ;  /* 0x000000000008781c */ /* 0x000fd60003f8f008 */
[----:B------:R-:W1:Y:S02]  /*3360*/  @P3 S2R R118, SR_CTAID.X ;  /* 0x0000000000763919 */ /* 0x000e640000002500 */
[----:B------:R-:W1:Y:S01]  /*3370*/  @P4 LDC R119, c[0x0][0x3f8] ;  /* 0x0000fe00ff774b82 */ /* 0x000e620000000800 */
[----:B------:R-:W-:Y:S01]  /*3380*/  @!P2 IMAD R242, R250, UR35, RZ ;  /* 0x00000023faf2ac24 */ /* 0x000fe2000f8e02ff */
[----:B------:R-:W-:Y:S01]  /*3390*/  PLOP3.LUT P4, PT, PT, PT, UP0, 0x80, 0x8 ;  /* 0x000000000008781c */ /* 0x000fe20003f8f008 */
[----:B------:R-:W4:Y:S03]  /*33a0*/  LDL R250, [R1+0x30] ;  /* 0x0000300001fa7983 */ /* 0x000f260000100800 */
[----:B------:R-:W-:-:S04]  /*33b0*/  @!P2 IADD3 R241, P3, PT, R0, R242, RZ ;  /* 0x000000f200f1a210 */ /* 0x000fc80007f7e0ff */
[----:B------:R-:W-:Y:S02]  /*33c0*/  @!P2 LEA.HI.X.SX32 R242, R242, RZ, 0x1, P3 ;  /* 0x000000fff2f2a211 */ /* 0x000fe400018f0eff */
[----:B0-----:R-:W-:-:S04]  /*33d0*/  @!P2 LEA R240, P3, R241, R116, 0x2 ;  /* 0x00000074f1f0a211 */ /* 0x001fc800078610ff */
[----:B------:R-:W-:Y:S02]  /*33e0*/  @!P2 LEA.HI.X R241, R241, R117, R242, 0x2, P3 ;  /* 0x00000075f1f1a211 */ /* 0x000fe400018f14f2 */
[----:B------:R-:W-:Y:S02]  /*33f0*/  PLOP3.LUT P3, PT, PT, PT, UP0, 0x80, 0x8 ;  /* 0x000000000008781c */ /* 0x000fe40003f6f008 */
[----:B------:R-:W-:Y:S01]  /*3400*/  CS2R R116, SRZ ;  /* 0x0000000000747805 */ /* 0x000fe2000001ff00 */
[----:B-1----:R-:W-:Y:S01]  /*3410*/  @P4 IMAD R242, R119, UR38, R118 ;  /* 0x0000002677f24c24 */ /* 0x002fe2000f8e0276 */
[----:B------:R-:W-:Y:S02]  /*3420*/  CS2R R118, SRZ ;  /* 0x0000000000767805 */ /* 0x000fe4000001ff00 */
[----:B------:R-:W-:-:S04]  /*3430*/  PLOP3.LUT P4, PT, PT, PT, UP0, 0x80, 0x8 ;  /* 0x000000000008781c */ /* 0x000fc80003f8f008 */
[----:B------:R0:W4:Y:S03]  /*3440*/  @!P2 LDG.E.128 R116, desc[UR36][R240.64] ;  /* 0x00000024f074a981 */ /* 0x000126000c1e1d00 */
[----:B0-----:R-:W0:Y:S01]  /*3450*/  @P3 LDC.64 R240, c[0x0][0x450] ;  /* 0x00011400fff03b82 */ /* 0x001e220000000a00 */
[----:B------:R-:W-:-:S05]  /*3460*/  PLOP3.LUT P3, PT, PT, PT, UP0, 0x80, 0x8 ;  /* 0x000000000008781c */ /* 0x000fca0003f6f008 */
[----:B------:R-:W-:Y:S01]  /*3470*/  @P4 IMAD R242, R242, 0x70, RZ ;  /* 0x00000070f2f24824 */ /* 0x000fe200078e02ff */
[----:B------:R-:W-:-:S07]  /*3480*/  PLOP3.LUT P4, PT, PT, PT, UP0, 0x80, 0x8 ;  /* 0x000000000008781c */ /* 0x000fce0003f8f008 */
[----:B0-----:R-:W-:-:S06]  /*3490*/  @P3 IMAD.WIDE R240, R242, 0x4, R240 ;  /* 0x00000004f2f03825 */ /* 0x001fcc00078e02f0 */
[----:B------:R-:W5:Y:S01]  /*34a0*/  @P4 LDG.E.128 R240, desc[UR36][R240.64] ;  /* 0x00000024f0f04981 */ /* 0x000f62000c1e1d00 */
[----:B------:R-:W-:Y:S01]  /*34b0*/  PLOP3.LUT P3, PT, PT, PT, UP0, 0x80, 0x8 ;  /* 0x000000000008781c */ /* 0x000fe20003f6f008 */
[----:B----4-:R-:W-:Y:S02]  /*34c0*/  FADD.FTZ R116, R250, R116 ;  /* 0x00000074fa747221 */ /* 0x010fe40000010000 */
[----:B------:R-:W0:Y:S10]  /*34d0*/  LDC R250, c[0x0][0x3f4] ;  /* 0x0000fd00fffa7b82 */ /* 0x000e340000000800 */
[----:B-----5:R-:W-:-:S02]  /*34e0*/  @P3 FMUL.FTZ R116, R116, R240 ;  /* 0x000000f074743220 */ /* 0x020fc40000410000 */
[----:B------:R-:W4:Y:S01]  /*34f0*/  LDL R240, [R1+0x38] ;  /* 0x0000380001f07983 */ /* 0x000f220000100800 */
[----:B------:R-:W-:Y:S02]  /*3500*/  PLOP3.LUT P3, PT, PT, PT, UP0, 0x80, 0x8 ;  /* 0x000000000008781c */ /* 0x000fe40003f6f008 */
[----:B------:R-:W-:Y:S02]  /*3510*/  PLOP3.LUT P4, PT, PT, PT, UP0, 0x80, 0x8 ;  /* 0x000000000008781c */ /* 0x000fe40003f8f008 */
[----:B------:R-:W-:Y:S01]  /*3520*/  PLOP3.LUT P5, PT, PT, PT, UP0, 0x80, 0x8 ;  /* 0x000000000008781c */ /* 0x000fe20003faf008 */
[----:B---3--:R-:W-:Y:S01]  /*3530*/  FADD.FTZ R117, R252, R117 ;  /* 0x00000075fc757221 */ /* 0x008fe20000010000 */
[----:B--2---:R-:W-:Y:S01]  /*3540*/  FADD.FTZ R119, R248, R119 ;  /* 0x00000077f8777221 */ /* 0x004fe20000010000 */
[----:B0-----:R-:W-:-:S06]  /*3550*/  IMAD R252, R250, 0x70, RZ ;  /* 0x00000070fafc7824 */ /* 0x001fcc00078e02ff */
[----:B------:R-:W-:-:S04]  /*3560*/  @P3 FMUL.FTZ R117, R117, R241 ;  /* 0x000000f175753220 */ /* 0x000fc80000410000 */
[----:B------:R-:W-:Y:S01]  /*3570*/  @P5 FMUL.FTZ R119, R119, R243 ;  /* 0x000000f377775220 */ /* 0x000fe20000410000 */
[----:B----4-:R-:W-:-:S04]  /*3580*/  FADD.FTZ R118, R240, R118 ;  /* 0x00000076f0767221 */ /* 0x010fc80000010000 */
        /* <DEDUP_REMOVED lines=14> */
.L_x_1817:
[----:B------:R-:W-:Y:S05]  /*3670*/  BSYNC.RECONVERGENT B2 ;  /* 0x0000000000027941 */ /* 0x000fea0003800200 */
.L_x_1816:
[----:B------:R-:W-:Y:S04]  /*3680*/  BSSY.RECONVERGENT B2, `(.L_x_1818) ;  /* 0x000003e000027945 */ /* 0x000fe80003800200 */
[----:B------:R-:W-:Y:S05]  /*3690*/  @P1 BRA `(.L_x_1819) ;  /* 0x0000000000f01947 */ /* 0x000fea0003800000 */
[----:B------:R-:W-:Y:S01]  /*36a0*/  ISETP.NE.AND P2, PT, R2, RZ, PT ;  /* 0x000000ff0200720c */ /* 0x000fe20003f45270 */
[----:B------:R-:W-:-:S12]  /*36b0*/  IMAD.SHL.U32 R248, R3, 0x4, RZ ;  /* 0x0000000403f87824 */ /* 0x000fd800078e00ff */
[----:B------:R-:W-:Y:S01]  /*36c0*/  VOTEU.ANY UP0, P2 ;  /* 0x0000000000ff7886 */ /* 0x000fe20001000100 */
[----:B------:R-:W-:Y:S02]  /*36d0*/  ISETP.GE.AND P2, PT, R248, R252, PT ;  /* 0x000000fcf800720c */ /* 0x000fe40003f46270 */
[----:B------:R-:W-:Y:S01]  /*36e0*/  PLOP3.LUT P3, PT, PT, PT, UP0, 0x80, 0x8 ;  /* 0x000000000008781c */ /* 0x000fe20003f6f008 */
[----:B------:R-:W2:Y:S01]  /*36f0*/  LDL R252, [R1+0x24] ;  /* 0x0000240001fc7983 */ /* 0x000ea20000100800 */
[----:B------:R-:W-:-:S09]  /*3700*/  PLOP3.LUT P4, PT, PT, PT, UP0, 0x80, 0x8 ;  /* 0x000000000008781c */ /* 0x000fd20003f8f008 */
[----:B------:R-:W1:Y:S01]  /*3710*/  @!P2 LDC.64 R4, c[0x0][0x3b8] ;  /* 0x0000ee00ff04ab82 */ /* 0x000e620000000a00 */
[----:B------:R-:W-:Y:S01]  /*3720*/  @!P2 IMAD R242, R250, UR35, RZ ;  /* 0x00000023faf2ac24 */ /* 0x000fe2000f8e02ff */
[----:B------:R-:W3:Y:S06]  /*3730*/  @P3 S2R R7, SR_CTAID.X ;  /* 0x0000000000073919 */ /* 0x000eec0000002500 */
[----:B------:R-:W3:Y:S01]  /*3740*/  @P4 LDC R6, c[0x0][0x3f8] ;  /* 0x0000fe00ff064b82 */ /* 0x000ee20000000800 */
[----:B0-----:R-:W-:Y:S01]  /*3750*/  @!P2 SHF.R.S32.HI R240, RZ, 0x1f, R248 ;  /* 0x0000001ffff0a819 */ /* 0x001fe200000114f8 */
[----:B------:R-:W4:Y:S01]  /*3760*/  LDL R250, [R1+0x20] ;  /* 0x0000200001fa7983 */ /* 0x000f220000100800 */
[----:B------:R-:W-:-:S02]  /*3770*/  @!P2 IADD3 R241, P3, PT, R242, R248, RZ ;  /* 0x000000f8f2f1a210 */ /* 0x000fc40007f7e0ff */
[----:B------:R-:W-:Y:S02]  /*3780*/  PLOP3.LUT P4, PT, PT, PT, UP0, 0x80, 0x8 ;  /* 0x000000000008781c */ /* 0x000fe40003f8f008 */
[----:B------:R-:W-:Y:S02]  /*3790*/  @!P2 LEA.HI.X.SX32 R242, R242, R240, 0x1, P3 ;  /* 0x000000f0f2f2a211 */ /* 0x000fe400018f0eff */
[----:B-1----:R-:W-:-:S04]  /*37a0*/  @!P2 LEA R240, P3, R241, R4, 0x2 ;  /* 0x00000004f1f0a211 */ /* 0x002fc800078610ff */
[----:B------:R-:W-:Y:S02]  /*37b0*/  @!P2 LEA.HI.X R241, R241, R5, R242, 0x2, P3 ;  /* 0x00000005f1f1a211 */ /* 0x000fe400018f14f2 */
[----:B------:R-:W-:Y:S02]  /*37c0*/  CS2R R4, SRZ ;  /* 0x0000000000047805 */ /* 0x000fe4000001ff00 */
[----:B------:R-:W-:Y:S01]  /*37d0*/  PLOP3.LUT P3, PT, PT, PT, UP0, 0x80, 0x8 ;  /* 0x000000000008781c */ /* 0x000fe20003f6f008 */
[----:B---3--:R-:W-:Y:S01]  /*37e0*/  @P4 IMAD R242, R6, UR38, R7 ;  /* 0x0000002606f24c24 */ /* 0x008fe2000f8e0207 */
[----:B------:R-:W-:Y:S02]  /*37f0*/  CS2R R6, SRZ ;  /* 0x0000000000067805 */ /* 0x000fe4000001ff00 */
[----:B------:R-:W-:-:S04]  /*3800*/  PLOP3.LUT P4, PT, PT, PT, UP0, 0x80, 0x8 ;  /* 0x000000000008781c */ /* 0x000fc80003f8f008 */
[----:B------:R0:W4:Y:S09]  /*3810*/  @!P2 LDG.E.128 R4, desc[UR36][R240.64] ;  /* 0x00000024f004a981 */ /* 0x000132000c1e1d00 */
[----:B------:R-:W-:Y:S01]  /*3820*/  @P4 IMAD R242, R242, 0x70, RZ ;  /* 0x00000070f2f24824 */ /* 0x000fe200078e02ff */
[----:B------:R-:W-:Y:S01]  /*3830*/  PLOP3.LUT P4, PT, PT, PT, UP0, 0x80, 0x8 ;  /* 0x000000000008781c */ /* 0x000fe20003f8f008 */
[----:B0-----:R-:W0:Y:S01]  /*3840*/  @P3 LDC.64 R240, c[0x0][0x450] ;  /* 0x00011400fff03b82 */ /* 0x001e220000000a00 */
[----:B------:R-:W-:-:S13]  /*3850*/  PLOP3.LUT P3, PT, PT, PT, UP0, 0x80, 0x8 ;  /* 0x000000000008781c */ /* 0x000fda0003f6f008 */
[----:B0-----:R-:W-:-:S06]  /*3860*/  @P3 IMAD.WIDE R240, R242, 0x4, R240 ;  /* 0x00000004f2f03825 */ /* 0x001fcc00078e02f0 */
[----:B------:R-:W3:Y:S01]  /*3870*/  @P4 LDG.E.128 R240, desc[UR36][R240.64+0x10] ;  /* 0x00001024f0f04981 */ /* 0x000ee2000c1e1d00 */
[----:B------:R-:W-:Y:S01]  /*3880*/  PLOP3.LUT P3, PT, PT, PT, UP0, 0x80, 0x8 ;  /* 0x000000000008781c */ /* 0x000fe20003f6f008 */
[----:B----4-:R-:W-:Y:S01]  /*3890*/  FADD.FTZ R4, R250, R4 ;  /* 0x00000004fa047221 */ /* 0x010fe20000010000 */
[----:B--2---:R-:W-:Y:S01]  /*38a0*/  FADD.FTZ R5, R252, R5 ;  /* 0x00000005fc057221 */ /* 0x004fe20000010000 */
[----:B------:R-:W0:Y:S10]  /*38b0*/  LDC R250, c[0x0][0x3f4] ;  /* 0x0000fd00fffa7b82 */ /* 0x000e340000000800 */
[----:B---3--:R-:W-:Y:S01]  /*38c0*/  @P3 FMUL.FTZ R4, R4, R240 ;  /* 0x000000f004043220 */ /* 0x008fe20000410000 */
[----:B------:R-:W-:Y:S01]  /*38d0*/  PLOP3.LUT P3, PT, PT, PT, UP0, 0x80, 0x8 ;  /* 0x000000000008781c */ /* 0x000fe20003f6f008 */
[----:B------:R-:W2:Y:S01]  /*38e0*/  LDL R240, [R1+0x2c] ;  /* 0x00002c0001f07983 */ /* 0x000ea20000100800 */
[----:B------:R-:W-:Y:S01]  /*38f0*/  PLOP3.LUT P4, PT, PT, PT, UP0, 0x80, 0x8 ;  /* 0x000000000008781c */ /* 0x000fe20003f8f008 */
[----:B0-----:R-:W-:Y:S01]  /*3900*/  IMAD R252, R250, 0x70, RZ ;  /* 0x00000070fafc7824 */ /* 0x001fe200078e02ff */
[----:B------:R-:W-:-:S09]  /*3910*/  PLOP3.LUT P5, PT, PT, PT, UP0, 0x80, 0x8 ;  /* 0x000000000008781c */ /* 0x000fd20003faf008 */
[----:B------:R-:W-:Y:S02]  /*3920*/  @P3 FMUL.FTZ R5, R5, R241 ;  /* 0x000000f105053220 */ /* 0x000fe40000410000 */
[----:B------:R-:W3:Y:S01]  /*3930*/  LDL R241, [R1+0x28] ;  /* 0x0000280001f17983 */ /* 0x000ee20000100800 */
[----:B--2---:R-:W-:-:S04]  /*3940*/  FADD.FTZ R7, R240, R7 ;  /* 0x00000007f0077221 */ /* 0x004fc80000010000 */
[----:B------:R-:W-:Y:S01]  /*3950*/  @P5 FMUL.FTZ R7, R7, R243 ;  /* 0x000000f307075220 */ /* 0x000fe20000410000 */
[----:B---3--:R-:W-:-:S04]  /*3960*/  FADD.FTZ R6, R241, R6 ;  /* 0x00000006f1067221 */ /* 0x008fc80000010000 */
        /* <DEDUP_REMOVED lines=15> */
.L_x_1819:
[----:B------:R-:W-:Y:S05]  /*3a60*/  BSYNC.RECONVERGENT B2 ;  /* 0x0000000000027941 */ /* 0x000fea0003800200 */
.L_x_1818:
[----:B------:R-:W-:Y:S04]  /*3a70*/  BSSY.RECONVERGENT B2, `(.L_x_1820) ;  /* 0x000003f000027945 */ /* 0x000fe80003800200 */
[----:B------:R-:W-:Y:S05]  /*3a80*/  @P1 BRA `(.L_x_1821) ;  /* 0x0000000000f41947 */ /* 0x000fea0003800000 */
[----:B------:R-:W-:Y:S01]  /*3a90*/  ISETP.NE.AND P2, PT, R2, RZ, PT ;  /* 0x000000ff0200720c */ /* 0x000fe20003f45270 */
[----:B------:R-:W-:-:S05]  /*3aa0*/  IMAD R248, R250, 0x8, R0 ;  /* 0x00000008faf87824 */ /* 0x000fca00078e0200 */
[----:B------:R-:W-:Y:S02]  /*3ab0*/  ISETP.GE.AND P3, PT, R248, R252, PT ;  /* 0x000000fcf800720c */ /* 0x000fe40003f66270 */
[----:B------:R-:W2:Y:S05]  /*3ac0*/  LDL R252, [R1+0x14] ;  /* 0x0000140001fc7983 */ /* 0x000eaa0000100800 */
[----:B------:R-:W-:Y:S01]  /*3ad0*/  VOTEU.ANY UP0, P2 ;  /* 0x0000000000ff7886 */ /* 0x000fe20001000100 */
[----:B------:R-:W-:Y:S02]  /*3ae0*/  PLOP3.LUT P2, PT, PT, PT, UP0, 0x80, 0x8 ;  /* 0x000000000008781c */ /* 0x000fe40003f4f008 */
[----:B------:R-:W-:-:S03]  /*3af0*/  PLOP3.LUT P4, PT, PT, PT, UP0, 0x80, 0x8 ;  /* 0x000000000008781c */ /* 0x000fc60003f8f008 */
[----:B------:R-:W3:Y:S08]  /*3b00*/  @!P3 LDC.64 R120, c[0x0][0x3b8] ;  /* 0x0000ee00ff78bb82 */ /* 0x000ef00000000a00 */
[----:B------:R-:W4:Y:S02]  /*3b10*/  @P2 S2R R123, SR_CTAID.X ;  /* 0x00000000007b2919 */ /* 0x000f240000002500 */
[----:B------:R-:W4:Y:S01]  /*3b20*/  @P4 LDC R122, c[0x0][0x3f8] ;  /* 0x0000fe00ff7a4b82 */ /* 0x000f220000000800 */
[----:B------:R-:W-:Y:S01]  /*3b30*/  @!P3 IMAD R242, R250, UR35, RZ ;  /* 0x00000023faf2bc24 */ /* 0x000fe2000f8e02ff */
[----:B01----:R-:W-:Y:S01]  /*3b40*/  @!P3 SHF.R.S32.HI R240, RZ, 0x1f, R248 ;  /* 0x0000001ffff0b819 */ /* 0x003fe200000114f8 */
[----:B------:R-:W5:Y:S01]  /*3b50*/  LDL R250, [R1+0x10] ;  /* 0x0000100001fa7983 */ /* 0x000f620000100800 */
[----:B------:R-:W-:-:S02]  /*3b60*/  PLOP3.LUT P2, PT, PT, PT, UP0, 0x80, 0x8 ;  /* 0x000000000008781c */ /* 0x000fc40003f4f008 */
[----:B------:R-:W-:-:S04]  /*3b70*/  @!P3 IADD3 R241, P4, PT, R242, R248, RZ ;  /* 0x000000f8f2f1b210 */ /* 0x000fc80007f9e0ff */
[----:B------:R-:W-:Y:S02]  /*3b80*/  @!P3 LEA.HI.X.SX32 R242, R242, R240, 0x1, P4 ;  /* 0x000000f0f2f2b211 */ /* 0x000fe400020f0eff */
[----:B---3--:R-:W-:-:S04]  /*3b90*/  @!P3 LEA R240, P4, R241, R120, 0x2 ;  /* 0x00000078f1f0b211 */ /* 0x008fc800078810ff */
[----:B------:R-:W-:Y:S02]  /*3ba0*/  @!P3 LEA.HI.X R241, R241, R121, R242, 0x2, P4 ;  /* 0x00000079f1f1b211 */ /* 0x000fe400020f14f2 */
[----:B------:R-:W-:Y:S02]  /*3bb0*/  PLOP3.LUT P4, PT, PT, PT, UP0, 0x80, 0x8 ;  /* 0x000000000008781c */ /* 0x000fe40003f8f008 */
[----:B------:R-:W-:Y:S01]  /*3bc0*/  CS2R R120, SRZ ;  /* 0x0000000000787805 */ /* 0x000fe2000001ff00 */
[----:B----4-:R-:W-:Y:S01]  /*3bd0*/  @P2 IMAD R242, R122, UR38, R123 ;  /* 0x000000267af22c24 */ /* 0x010fe2000f8e027b */
[----:B------:R-:W-:-:S06]  /*3be0*/  CS2R R122, SRZ ;  /* 0x00000000007a7805 */ /* 0x000fcc000001ff00 */
[----:B------:R0:W5:Y:S01]  /*3bf0*/  @!P3 LDG.E.128 R120, desc[UR36][R240.64] ;  /* 0x00000024f078b981 */ /* 0x000162000c1e1d00 */
[----:B------:R-:W-:Y:S02]  /*3c00*/  PLOP3.LUT P2, PT, PT, PT, UP0, 0x80, 0x8 ;  /* 0x000000000008781c */ /* 0x000fe40003f4f008 */
[----:B0-----:R-:W0:Y:S01]  /*3c10*/  @P4 LDC.64 R240, c[0x0][0x450] ;  /* 0x00011400fff04b82 */ /* 0x001e220000000a00 */
[----:B------:R-:W-:Y:S02]  /*3c20*/  PLOP3.LUT P3, PT, PT, PT, UP0, 0x80, 0x8 ;  /* 0x000000000008781c */ /* 0x000fe40003f6f008 */
[----:B------:R-:W-:-:S08]  /*3c30*/  PLOP3.LUT P4, PT, PT, PT, UP0, 0x80, 0x8 ;  /* 0x000000000008781c */ /* 0x000fd00003f8f008 */
[----:B------:R-:W-:-:S04]  /*3c40*/  @P2 IMAD R242, R242, 0x70, RZ ;  /* 0x00000070f2f22824 */ /* 0x000fc800078e02ff */
[----:B0-----:R-:W-:-:S06]  /*3c50*/  @P3 IMAD.WIDE R240, R242, 0x4, R240 ;  /* 0x00000004f2f03825 */ /* 0x001fcc00078e02f0 */
[----:B------:R-:W3:Y:S01]  /*3c60*/  @P4 LDG.E.128 R240, desc[UR36][R240.64+0x20] ;  /* 0x00002024f0f04981 */ /* 0x000ee2000c1e1d00 */
[----:B------:R-:W-:Y:S02]  /*3c70*/  PLOP3.LUT P2, PT, PT, PT, UP0, 0x80, 0x8 ;  /* 0x000000000008781c */ /* 0x000fe40003f4f008 */
[----:B------:R-:W-:Y:S01]  /*3c80*/  PLOP3.LUT P4, PT, PT, PT, UP0, 0x80, 0x8 ;  /* 0x000000000008781c */ /* 0x000fe20003f8f008 */
[----:B-----5:R-:W-:Y:S01]  /*3c90*/  FADD.FTZ R120, R250, R120 ;  /* 0x00000078fa787221 */ /* 0x020fe20000010000 */
[----:B--2---:R-:W-:Y:S01]  /*3ca0*/  FADD.FTZ R121, R252, R121 ;  /* 0x00000079fc797221 */ /* 0x004fe20000010000 */
[----:B------:R-:W0:Y:S08]  /*3cb0*/  LDC R250, c[0x0][0x3f4] ;  /* 0x0000fd00fffa7b82 */ /* 0x000e300000000800 */
[----:B---3--:R-:W-:-:S02]  /*3cc0*/  @P2 FMUL.FTZ R120, R120, R240 ;  /* 0x000000f078782220 */ /* 0x008fc40000410000 */
[----:B------:R-:W-:Y:S01]  /*3cd0*/  @P4 FMUL.FTZ R121, R121, R241 ;  /* 0x000000f179794220 */ /* 0x000fe20000410000 */
[----:B------:R-:W2:Y:S04]  /*3ce0*/  LDL R240, [R1+0x1c] ;  /* 0x00001c0001f07983 */ /* 0x000ea80000100800 */
[----:B------:R-:W3:Y:S01]  /*3cf0*/  LDL R241, [R1+0x18] ;  /* 0x0000180001f17983 */ /* 0x000ee20000100800 */
[----:B0-----:R-:W-:Y:S01]  /*3d00*/  IMAD R252, R250, 0x70, RZ ;  /* 0x00000070fafc7824 */ /* 0x001fe200078e02ff */
[----:B------:R-:W-:Y:S02]  /*3d10*/  PLOP3.LUT P2, PT, PT, PT, UP0, 0x80, 0x8 ;  /* 0x000000000008781c */ /* 0x000fe40003f4f008 */
[----:B------:R-:W-:Y:S02]  /*3d20*/  PLOP3.LUT P3, PT, PT, PT, UP0, 0x80, 0x8 ;  /* 0x000000000008781c */ /* 0x000fe40003f6f008 */
[----:B------:R-:W-:Y:S01]  /*3d30*/  ISETP.GE.AND P4, PT, R248, R252, PT ;  /* 0x000000fcf800720c */ /* 0x000fe20003f86270 */
[----:B--2---:R-:W-:Y:S01]  /*3d40*/  FADD.FTZ R123, R240, R123 ;  /* 0x0000007bf07b7221 */ /* 0x004fe20000010000 */
[----:B---3--:R-:W-:-:S09]  /*3d50*/  FADD.FTZ R122, R241, R122 ;  /* 0x0000007af17a7221 */ /* 0x008fd20000010000 */
[----:B------:R-:W-:Y:S01]  /*3d60*/  @P3 FMUL.FTZ R123, R123, R243 ;  /* 0x000000f37b7b3220 */ /* 0x000fe20000410000 */
        /* <DEDUP_REMOVED lines=15> */
.L_x_1821:
[----:B------:R-:W-:Y:S05]  /*3e60*/  BSYNC.RECONVERGENT B2 ;  /* 0x0000000000027941 */ /* 0x000fea0003800200 */
.L_x_1820:
[----:B------:R-:W-:Y:S04]  /*3e70*/  BSSY.RECONVERGENT B2, `(.L_x_1822) ;  /* 0x0000040000027945 */ /* 0x000fe80003800200 */
[----:B------:R-:W-:Y:S05]  /*3e80*/  @P1 BRA `(.L_x_1823) ;  /* 0x0000000000f81947 */ /* 0x000fea0003800000 */
[----:B------:R-:W-:Y:S02]  /*3e90*/  ISETP.NE.AND P2, PT, R2, RZ, PT ;  /* 0x000000ff0200720c */ /* 0x000fe40003f45270 */
[----:B------:R-:W-:-:S05]  /*3ea0*/  LEA R124, R250, R3, 0x1 ;  /* 0x00000003fa7c7211 */ /* 0x000fca00078e08ff */
[----:B------:R-:W-:-:S05]  /*3eb0*/  IMAD.SHL.U32 R248, R124, 0x4, RZ ;  /* 0x000000047cf87824 */ /* 0x000fca00078e00ff */
[----:B------:R-:W-:Y:S01]  /*3ec0*/  ISETP.GE.AND P3, PT, R248, R252, PT ;  /* 0x000000fcf800720c */ /* 0x000fe20003f66270 */
[----:B------:R-:W-:Y:S01]  /*3ed0*/  VOTEU.ANY UP0, P2 ;  /* 0x0000000000ff7886 */ /* 0x000fe20001000100 */
[----:B------:R-:W-:Y:S01]  /*3ee0*/  PLOP3.LUT P2, PT, PT, PT, UP0, 0x80, 0x8 ;  /* 0x000000000008781c */ /* 0x000fe20003f4f008 */
[----:B------:R-:W3:Y:S01]  /*3ef0*/  LDL R252, [R1+0x4] ;  /* 0x0000040001fc7983 */ /* 0x000ee20000100800 */
[----:B------:R-:W-:-:S09]  /*3f00*/  PLOP3.LUT P4, PT, PT, PT, UP0, 0x80, 0x8 ;  /* 0x000000000008781c */ /* 0x000fd20003f8f008 */
[----:B------:R-:W4:Y:S01]  /*3f10*/  @!P3 LDC.64 R124, c[0x0][0x3b8] ;  /* 0x0000ee00ff7cbb82 */ /* 0x000f220000000a00 */
[----:B------:R-:W-:Y:S01]  /*3f20*/  @!P3 IMAD R242, R250, UR35, RZ ;  /* 0x00000023faf2bc24 */ /* 0x000fe2000f8e02ff */
[----:B------:R-:W5:Y:S06]  /*3f30*/  @P2 S2R R127, SR_CTAID.X ;  /* 0x00000000007f2919 */ /* 0x000f6c0000002500 */
[----:B------:R-:W5:Y:S01]  /*3f40*/  @P4 LDC R126, c[0x0][0x3f8] ;  /* 0x0000fe00ff7e4b82 */ /* 0x000f620000000800 */
[----:B012---:R-:W-:Y:S01]  /*3f50*/  @!P3 SHF.R.S32.HI R240, RZ, 0x1f, R248 ;  /* 0x0000001ffff0b819 */ /* 0x007fe200000114f8 */
[----:B------:R-:W2:Y:S01]  /*3f60*/  LDL R250, [R1] ;  /* 0x0000000001fa7983 */ /* 0x000ea20000100800 */
[----:B------:R-:W-:-:S02]  /*3f70*/  @!P3 IADD3 R241, P4, PT, R242, R248, RZ ;  /* 0x000000f8f2f1b210 */ /* 0x000fc40007f9e0ff */
[----:B------:R-:W-:Y:S02]  /*3f80*/  PLOP3.LUT P2, PT, PT, PT, UP0, 0x80, 0x8 ;  /* 0x000000000008781c */ /* 0x000fe40003f4f008 */
[----:B------:R-:W-:Y:S02]  /*3f90*/  @!P3 LEA.HI.X.SX32 R242, R242, R240, 0x1, P4 ;  /* 0x000000f0f2f2b211 */ /* 0x000fe400020f0eff */
[----:B----4-:R-:W-:-:S04]  /*3fa0*/  @!P3 LEA R240, P4, R241, R124, 0x2 ;  /* 0x0000007cf1f0b211 */ /* 0x010fc800078810ff */
[----:B------:R-:W-:Y:S02]  /*3fb0*/  @!P3 LEA.HI.X R241, R241, R125, R242, 0x2, P4 ;  /* 0x0000007df1f1b211 */ /* 0x000fe400020f14f2 */
[----:B------:R-:W-:Y:S02]  /*3fc0*/  CS2R R124, SRZ ;  /* 0x00000000007c7805 */ /* 0x000fe4000001ff00 */
[----:B------:R-:W-:Y:S01]  /*3fd0*/  PLOP3.LUT P4, PT, PT, PT, UP0, 0x80, 0x8 ;  /* 0x000000000008781c */ /* 0x000fe20003f8f008 */
[----:B-----5:R-:W-:Y:S01]  /*3fe0*/  @P2 IMAD R242, R126, UR38, R127 ;  /* 0x000000267ef22c24 */ /* 0x020fe2000f8e027f */
[----:B------:R-:W-:-:S06]  /*3ff0*/  CS2R R126, SRZ ;  /* 0x00000000007e7805 */ /* 0x000fcc000001ff00 */
[----:B------:R0:W2:Y:S01]  /*4000*/  @!P3 LDG.E.128 R124, desc[UR36][R240.64] ;  /* 0x00000024f07cb981 */ /* 0x0000a2000c1e1d00 */
[----:B------:R-:W-:Y:S02]  /*4010*/  PLOP3.LUT P2, PT, PT, PT, UP0, 0x80, 0x8 ;  /* 0x000000000008781c */ /* 0x000fe40003f4f008 */
[----:B------:R-:W-:Y:S02]  /*4020*/  PLOP3.LUT P3, PT, PT, PT, UP0, 0x80, 0x8 ;  /* 0x000000000008781c */ /* 0x000fe40003f6f008 */
[----:B0-----:R-:W0:Y:S01]  /*4030*/  @P4 LDC.64 R240, c[0x0][0x450] ;  /* 0x00011400fff04b82 */ /* 0x001e220000000a00 */
[----:B------:R-:W-:-:S08]  /*4040*/  PLOP3.LUT P4, PT, PT, PT, UP0, 0x80, 0x8 ;  /* 0x000000000008781c */ /* 0x000fd00003f8f008 */
[----:B------:R-:W-:-:S04]  /*4050*/  @P2 IMAD R242, R242, 0x70, RZ ;  /* 0x00000070f2f22824 */ /* 0x000fc800078e02ff */
[----:B0-----:R-:W-:-:S06]  /*4060*/  @P3 IMAD.WIDE R240, R242, 0x4, R240 ;  /* 0x00000004f2f03825 */ /* 0x001fcc00078e02f0 */
[----:B------:R-:W4:Y:S01]  /*4070*/  @P4 LDG.E.128 R240, desc[UR36][R240.64+0x30] ;  /* 0x00003024f0f04981 */ /* 0x000f22000c1e1d00 */
[----:B------:R-:W-:Y:S02]  /*4080*/  PLOP3.LUT P2, PT, PT, PT, UP0, 0x80, 0x8 ;  /* 0x000000000008781c */ /* 0x000fe40003f4f008 */
[----:B------:R-:W-:Y:S01]  /*4090*/  PLOP3.LUT P4, PT, PT, PT, UP0, 0x80, 0x8 ;  /* 0x000000000008781c */ /* 0x000fe20003f8f008 */
[----:B--2---:R-:W-:Y:S01]  /*40a0*/  FADD.FTZ R124, R250, R124 ;  /* 0x0000007cfa7c7221 */ /* 0x004fe20000010000 */
[----:B---3--:R-:W-:Y:S01]  /*40b0*/  FADD.FTZ R125, R252, R125 ;  /* 0x0000007dfc7d7221 */ /* 0x008fe20000010000 */
[----:B------:R-:W0:Y:S08]  /*40c0*/  LDC R250, c[0x0][0x3f4] ;  /* 0x0000fd00fffa7b82 */ /* 0x000e300000000800 */
[----:B----4-:R-:W-:-:S02]  /*40d0*/  @P2 FMUL.FTZ R124, R124, R240 ;  /* 0x000000f07c7c2220 */ /* 0x010fc40000410000 */
[----:B------:R-:W-:Y:S01]  /*40e0*/  @P4 FMUL.FTZ R125, R125, R241 ;  /* 0x000000f17d7d4220 */ /* 0x000fe20000410000 */
[----:B------:R-:W2:Y:S01]  /*40f0*/  LDL R240, [R1+0xc] ;  /* 0x00000c0001f07983 */ /* 0x000ea20000100800 */
[----:B0-----:R-:W-:Y:S01]  /*4100*/  IMAD R252, R250, 0x70, RZ ;  /* 0x00000070fafc7824 */ /* 0x001fe200078e02ff */
[----:B------:R-:W-:Y:S02]  /*4110*/  PLOP3.LUT P2, PT, PT, PT, UP0, 0x80, 0x8 ;  /* 0x000000000008781c */ /* 0x000fe40003f4f008 */
[----:B------:R-:W3:Y:S01]  /*4120*/  LDL R241, [R1+0x8] ;  /* 0x0000080001f17983 */ /* 0x000ee20000100800 */
        /* <DEDUP_REMOVED lines=20> */
.L_x_1823:
[----:B------:R-:W-:Y:S05]  /*4270*/  BSYNC.RECONVERGENT B2 ;  /* 0x0000000000027941 */ /* 0x000fea0003800200 */
.L_x_1822:
[----:B------:R-:W-:Y:S01]  /*4280*/  BSSY.RECONVERGENT B2, `(.L_x_1824) ;  /* 0x000003a000027945 */ /* 0x000fe20003800200 */
[----:B------:R-:W-:-:S03]  /*4290*/  IMAD R3, R250, 0x4, R3 ;  /* 0x00000004fa037824 */ /* 0x000fc600078e0203 */
[----:B------:R-:W-:Y:S05]  /*42a0*/  @P1 BRA `(.L_x_1825) ;  /* 0x0000000000dc1947 */ /* 0x000fea0003800000 */
[----:B------:R-:W-:Y:S01]  /*42b0*/  ISETP.NE.AND P2, PT, R2, RZ, PT ;  /* 0x000000ff0200720c */ /* 0x000fe20003f45270 */
[----:B------:R-:W-:-:S05]  /*42c0*/  IMAD R248, R250, 0x10, R0 ;  /* 0x00000010faf87824 */ /* 0x000fca00078e0200 */
[----:B------:R-:W-:-:S07]  /*42d0*/  ISETP.GE.AND P3, PT, R248, R252, PT ;  /* 0x000000fcf800720c */ /* 0x000fce0003f66270 */
[----:B------:R-:W-:Y:S01]  /*42e0*/  VOTEU.ANY UP0, P2 ;  /* 0x0000000000ff7886 */ /* 0x000fe20001000100 */
[----:B------:R-:W-:Y:S02]  /*42f0*/  PLOP3.LUT P2, PT, PT, PT, UP0, 0x80, 0x8 ;  /* 0x000000000008781c */ /* 0x000fe40003f4f008 */
[----:B------:R-:W-:-:S03]  /*4300*/  PLOP3.LUT P4, PT, PT, PT, UP0, 0x80, 0x8 ;  /* 0x000000000008781c */ /* 0x000fc60003f8f008 */
[----:B------:R-:W4:Y:S01]  /*4310*/  @!P3 LDC.64 R128, c[0x0][0x3b8] ;  /* 0x0000ee00ff80bb82 */ /* 0x000f220000000a00 */
[----:B------:R-:W-:Y:S01]  /*4320*/  @!P3 IMAD R242, R250, UR35, RZ ;  /* 0x00000023faf2bc24 */ /* 0x000fe2000f8e02ff */
[----:B0123--:R-:W-:-:S06]  /*4330*/  @!P3 SHF.R.S32.HI R240, RZ, 0x1f, R248 ;  /* 0x0000001ffff0b819 */ /* 0x00ffcc00000114f8 */
[----:B------:R-:W0:Y:S01]  /*4340*/  @P2 S2R R131, SR_CTAID.X ;  /* 0x0000000000832919 */ /* 0x000e220000002500 */
[----:B------:R-:W-:Y:S01]  /*4350*/  PLOP3.LUT P2, PT, PT, PT, UP0, 0x80, 0x8 ;  /* 0x000000000008781c */ /* 0x000fe20003f4f008 */
[----:B------:R-:W0:Y:S01]  /*4360*/  @P4 LDC R130, c[0x0][0x3f8] ;  /* 0x0000fe00ff824b82 */ /* 0x000e220000000800 */
[----:B------:R-:W-:-:S04]  /*4370*/  @!P3 IADD3 R241, P4, PT, R242, R248, RZ ;  /* 0x000000f8f2f1b210 */ /* 0x000fc80007f9e0ff */
[----:B------:R-:W-:Y:S02]  /*4380*/  @!P3 LEA.HI.X.SX32 R242, R242, R240, 0x1, P4 ;  /* 0x000000f0f2f2b211 */ /* 0x000fe400020f0eff */
[----:B----4-:R-:W-:-:S04]  /*4390*/  @!P3 LEA R240, P4, R241, R128, 0x2 ;  /* 0x00000080f1f0b211 */ /* 0x010fc800078810ff */
[----:B------:R-:W-:Y:S02]  /*43a0*/  @!P3 LEA.HI.X R241, R241, R129, R242, 0x2, P4 ;  /* 0x00000081f1f1b211 */ /* 0x000fe400020f14f2 */
[----:B------:R-:W-:Y:S02]  /*43b0*/  CS2R R128, SRZ ;  /* 0x0000000000807805 */ /* 0x000fe4000001ff00 */
[----:B------:R-:W-:Y:S01]  /*43c0*/  PLOP3.LUT P4, PT, PT, PT, UP0, 0x80, 0x8 ;  /* 0x000000000008781c */ /* 0x000fe20003f8f008 */
[----:B0-----:R-:W-:Y:S01]  /*43d0*/  @P2 IMAD R242, R130, UR38, R131 ;  /* 0x0000002682f22c24 */ /* 0x001fe2000f8e0283 */
        /* <DEDUP_REMOVED lines=8> */
[----:B------:R-:W3:Y:S01]  /*4460*/  @P4 LDG.E.128 R240, desc[UR36][R240.64+0x40] ;  /* 0x00004024f0f04981 */ /* 0x000ee2000c1e1d00 */
[----:B------:R-:W-:Y:S02]  /*4470*/  PLOP3.LUT P4, PT, PT, PT, UP0, 0x80, 0x8 ;  /* 0x000000000008781c */ /* 0x000fe40003f8f008 */
[----:B------:R-:W-:Y:S02]  /*4480*/  PLOP3.LUT P2, PT, PT, PT, UP0, 0x80, 0x8 ;  /* 0x000000000008781c */ /* 0x000fe40003f4f008 */
[----:B------:R-:W-:Y:S01]  /*4490*/  PLOP3.LUT P3, PT, PT, PT, UP0, 0x80, 0x8 ;  /* 0x000000000008781c */ /* 0x000fe20003f6f008 */
[----:B--2---:R-:W-:Y:S01]  /*44a0*/  FADD.FTZ R129, R245, R129 ;  /* 0x00000081f5817221 */ /* 0x004fe20000010000 */
[----:B------:R-:W-:Y:S01]  /*44b0*/  FADD.FTZ R128, R244, R128 ;  /* 0x00000080f4807221 */ /* 0x000fe20000010000 */
[----:B------:R-:W-:Y:S01]  /*44c0*/  FADD.FTZ R130, R246, R130 ;  /* 0x00000082f6827221 */ /* 0x000fe20000010000 */
[----:B------:R-:W-:-:S05]  /*44d0*/  FADD.FTZ R131, R247, R131 ;  /* 0x00000083f7837221 */ /* 0x000fca0000010000 */
[----:B---3--:R-:W-:Y:S01]  /*44e0*/  @P4 FMUL.FTZ R129, R129, R241 ;  /* 0x000000f181814220 */ /* 0x008fe20000410000 */
        /* <DEDUP_REMOVED lines=19> */
.L_x_1825:
[----:B------:R-:W-:Y:S05]  /*4620*/  BSYNC.RECONVERGENT B2 ;  /* 0x0000000000027941 */ /* 0x000fea0003800200 */
.L_x_1824:
[----:B------:R-:W-:Y:S04]  /*4630*/  BSSY.RECONVERGENT B2, `(.L_x_1826) ;  /* 0x0000038000027945 */ /* 0x000fe80003800200 */
[----:B------:R-:W-:Y:S05]  /*4640*/  @P1 BRA `(.L_x_1827) ;  /* 0x0000000000d81947 */ /* 0x000fea0003800000 */
[----:B------:R-:W-:Y:S01]  /*4650*/  ISETP.NE.AND P2, PT, R2, RZ, PT ;  /* 0x000000ff0200720c */ /* 0x000fe20003f45270 */
[----:B------:R-:W-:-:S12]  /*4660*/  IMAD.SHL.U32 R248, R3, 0x4, RZ ;  /* 0x0000000403f87824 */ /* 0x000fd800078e00ff */
[----:B------:R-:W-:Y:S01]  /*4670*/  VOTEU.ANY UP0, P2 ;  /* 0x0000000000ff7886 */ /* 0x000fe20001000100 */
[----:B------:R-:W-:Y:S02]  /*4680*/  ISETP.GE.AND P2, PT, R248, R252, PT ;  /* 0x000000fcf800720c */ /* 0x000fe40003f46270 */
[----:B------:R-:W-:Y:S02]  /*4690*/  PLOP3.LUT P3, PT, PT, PT, UP0, 0x80, 0x8 ;  /* 0x000000000008781c */ /* 0x000fe40003f6f008 */
[----:B------:R-:W-:-:S09]  /*46a0*/  PLOP3.LUT P4, PT, PT, PT, UP0, 0x80, 0x8 ;  /* 0x000000000008781c */ /* 0x000fd20003f8f008 */
[----:B------:R-:W5:Y:S01]  /*46b0*/  @!P2 LDC.64 R132, c[0x0][0x3b8] ;  /* 0x0000ee00ff84ab82 */ /* 0x000f620000000a00 */
[----:B------:R-:W-:Y:S01]  /*46c0*/  @!P2 IMAD R242, R250, UR35, RZ ;  /* 0x00000023faf2ac24 */ /* 0x000fe2000f8e02ff */
[----:B------:R-:W5:Y:S01]  /*46d0*/  @P3 S2R R135, SR_CTAID.X ;  /* 0x0000000000873919 */ /* 0x000f620000002500 */
[----:B01234-:R-:W-:-:S03]  /*46e0*/  @!P2 SHF.R.S32.HI R240, RZ, 0x1f, R248 ;  /* 0x0000001ffff0a819 */ /* 0x01ffc600000114f8 */
[C---:B------:R-:W-:Y:S02]  /*46f0*/  @!P2 IADD3 R241, P3, PT, R242.reuse, R248, RZ ;  /* 0x000000f8f2f1a210 */ /* 0x040fe40007f7e0ff */
[----:B------:R-:W0:Y:S01]  /*4700*/  @P4 LDC R134, c[0x0][0x3f8] ;  /* 0x0000fe00ff864b82 */ /* 0x000e220000000800 */
[----:B------:R-:W-:Y:S02]  /*4710*/  PLOP3.LUT P4, PT, PT, PT, UP0, 0x80, 0x8 ;  /* 0x000000000008781c */ /* 0x000fe40003f8f008 */
[----:B------:R-:W-:Y:S02]  /*4720*/  @!P2 LEA.HI.X.SX32 R242, R242, R240, 0x1, P3 ;  /* 0x000000f0f2f2a211 */ /* 0x000fe400018f0eff */
[----:B-----5:R-:W-:-:S04]  /*4730*/  @!P2 LEA R240, P3, R241, R132, 0x2 ;  /* 0x00000084f1f0a211 */ /* 0x020fc800078610ff */
[----:B------:R-:W-:Y:S02]  /*4740*/  @!P2 LEA.HI.X R241, R241, R133, R242, 0x2, P3 ;  /* 0x00000085f1f1a211 */ /* 0x000fe400018f14f2 */
[----:B------:R-:W-:Y:S02]  /*4750*/  CS2R R132, SRZ ;  /* 0x0000000000847805 */ /* 0x000fe4000001ff00 */
[----:B------:R-:W-:Y:S01]  /*4760*/  PLOP3.LUT P3, PT, PT, PT, UP0, 0x80, 0x8 ;  /* 0x000000000008781c */ /* 0x000fe20003f6f008 */
[----:B0-----:R-:W-:Y:S01]  /*4770*/  @P4 IMAD R242, R134, UR38, R135 ;  /* 0x0000002686f24c24 */ /* 0x001fe2000f8e0287 */
[----:B------:R-:W-:Y:S02]  /*4780*/  CS2R R134, SRZ ;  /* 0x0000000000867805 */ /* 0x000fe4000001ff00 */
[----:B------:R-:W-:-:S04]  /*4790*/  PLOP3.LUT P4, PT, PT, PT, UP0, 0x80, 0x8 ;  /* 0x000000000008781c */ /* 0x000fc80003f8f008 */
[----:B------:R0:W2:Y:S09]  /*47a0*/  @!P2 LDG.E.128 R132, desc[UR36][R240.64] ;  /* 0x00000024f084a981 */ /* 0x0000b2000c1e1d00 */
[----:B------:R-:W-:Y:S01]  /*47b0*/  @P4 IMAD R242, R242, 0x70, RZ ;  /* 0x00000070f2f24824 */ /* 0x000fe200078e02ff */
[----:B------:R-:W-:Y:S01]  /*47c0*/  PLOP3.LUT P4, PT, PT, PT, UP0, 0x80, 0x8 ;  /* 0x000000000008781c */ /* 0x000fe20003f8f008 */
[----:B0-----:R-:W0:Y:S01]  /*47d0*/  @P3 LDC.64 R240, c[0x0][0x450] ;  /* 0x00011400fff03b82 */ /* 0x001e220000000a00 */
[----:B------:R-:W-:-:S13]  /*47e0*/  PLOP3.LUT P3, PT, PT, PT, UP0, 0x80, 0x8 ;  /* 0x000000000008781c */ /* 0x000fda0003f6f008 */
        /* <DEDUP_REMOVED lines=28> */
.L_x_1827:
[----:B------:R-:W-:Y:S05]  /*49b0*/  BSYNC.RECONVERGENT B2 ;  /* 0x0000000000027941 */ /* 0x000fea0003800200 */
.L_x_1826:
[----:B------:R-:W-:Y:S01]  /*49c0*/  BSSY.RECONVERGENT B2, `(.L_x_1828) ;  /* 0x0000039000027945 */ /* 0x000fe20003800200 */
[----:B------:R-:W-:-:S03]  /*49d0*/  IMAD.IADD R3, R3, 0x1, R250 ;  /* 0x0000000103037824 */ /* 0x000fc600078e02fa */
[----:B------:R-:W-:Y:S05]  /*49e0*/  @P1 BRA `(.L_x_1829) ;  /* 0x0000000000d81947 */ /* 0x000fea0003800000 */
[----:B------:R-:W-:Y:S02]  /*49f0*/  ISETP.NE.AND P2, PT, R2, RZ, PT ;  /* 0x000000ff0200720c */ /* 0x000fe40003f45270 */
[----:B------:R-:W-:-:S11]  /*4a00*/  SHF.L.U32 R248, R3, 0x2, RZ ;  /* 0x0000000203f87819 */ /* 0x000fd600000006ff */
        /* <DEDUP_REMOVED lines=52> */
.L_x_1829:
[----:B------:R-:W-:Y:S05]  /*4d50*/  BSYNC.RECONVERGENT B2 ;  /* 0x0000000000027941 */ /* 0x000fea0003800200 */
.L_x_1828:
[----:B------:R-:W-:Y:S01]  /*4d60*/  BSSY.RECONVERGENT B2, `(.L_x_1830) ;  /* 0x0000039000027945 */ /* 0x000fe20003800200 */
[----:B------:R-:W-:-:S03]  /*4d70*/  IMAD.IADD R3, R3, 0x1, R250 ;  /* 0x0000000103037824 */ /* 0x000fc600078e02fa */
        /* <DEDUP_REMOVED lines=55> */
.L_x_1831:
[----:B------:R-:W-:Y:S05]  /*50f0*/  BSYNC.RECONVERGENT B2 ;  /* 0x0000000000027941 */ /* 0x000fea0003800200 */
.L_x_1830:
[----:B------:R-:W-:Y:S04]  /*5100*/  BSSY.RECONVERGENT B2, `(.L_x_1832) ;  /* 0x0000039000027945 */ /* 0x000fe80003800200 */
[----:B------:R-:W-:Y:S05]  /*5110*/  @P1 BRA `(.L_x_1833) ;  /* 0x0000000000dc1947 */ /* 0x000fea0003800000 */
[----:B------:R-:W-:Y:S01]  /*5120*/  ISETP.NE.AND P2, PT, R2, RZ, PT ;  /* 0x000000ff0200720c */ /* 0x000fe20003f45270 */
[----:B------:R-:W-:-:S05]  /*5130*/  IMAD R248, R250, 0x20, R0 ;  /* 0x00000020faf87824 */ /* 0x000fca00078e0200 */
[----:B------:R-:W-:-:S07]  /*5140*/  ISETP.GE.AND P3, PT, R248, R252, PT ;  /* 0x000000fcf800720c */ /* 0x000fce0003f66270 */
[----:B------:R-:W-:Y:S01]  /*5150*/  VOTEU.ANY UP0, P2 ;  /* 0x0000000000ff7886 */ /* 0x000fe20001000100 */
[----:B------:R-:W-:Y:S02]  /*5160*/  PLOP3.LUT P2, PT, PT, PT, UP0, 0x80, 0x8 ;  /* 0x000000000008781c */ /* 0x000fe40003f4f008 */
[----:B------:R-:W-:-:S03]  /*5170*/  PLOP3.LUT P4, PT, PT, PT, UP0, 0x80, 0x8 ;  /* 0x000000000008781c */ /* 0x000fc60003f8f008 */
[----:B------:R-:W5:Y:S01]  /*5180*/  @!P3 LDC.64 R144, c[0x0][0x3b8] ;  /* 0x0000ee00ff90bb82 */ /* 0x000f620000000a00 */
[----:B------:R-:W-:Y:S01]  /*5190*/  @!P3 IMAD R242, R250, UR35, RZ ;  /* 0x00000023faf2bc24 */ /* 0x000fe2000f8e02ff */
[----:B01234-:R-:W-:-:S06]  /*51a0*/  @!P3 SHF.R.S32.HI R240, RZ, 0x1f, R248 ;  /* 0x0000001ffff0b819 */ /* 0x01ffcc00000114f8 */
[----:B------:R-:W0:Y:S01]  /*51b0*/  @P2 S2R R147, SR_CTAID.X ;  /* 0x0000000000932919 */ /* 0x000e220000002500 */
[----:B------:R-:W-:Y:S01]  /*51c0*/  PLOP3.LUT P2, PT, PT, PT, UP0, 0x80, 0x8 ;  /* 0x000000000008781c */ /* 0x000fe20003f4f008 */
[----:B------:R-:W0:Y:S01]  /*51d0*/  @P4 LDC R146, c[0x0][0x3f8] ;  /* 0x0000fe00ff924b82 */ /* 0x000e220000000800 */
[----:B------:R-:W-:-:S04]  /*51e0*/  @!P3 IADD3 R241, P4, PT, R242, R248, RZ ;  /* 0x000000f8f2f1b210 */ /* 0x000fc80007f9e0ff */
[----:B------:R-:W-:Y:S02]  /*51f0*/  @!P3 LEA.HI.X.SX32 R242, R242, R240, 0x1, P4 ;  /* 0x000000f0f2f2b211 */ /* 0x000fe400020f0eff */
[----:B-----5:R-:W-:-:S04]  /*5200*/  @!P3 LEA R240, P4, R241, R144, 0x2 ;  /* 0x00000090f1f0b211 */ /* 0x020fc800078810ff */
        /* <DEDUP_REMOVED lines=40> */
.L_x_1833:
[----:B------:R-:W-:Y:S05]  /*5490*/  BSYNC.RECONVERGENT B2 ;  /* 0x0000000000027941 */ /* 0x000fea0003800200 */
.L_x_1832:
[----:B------:R-:W-:Y:S01]  /*54a0*/  BSSY.RECONVERGENT B2, `(.L_x_1834) ;  /* 0x000003a000027945 */ /* 0x000fe20003800200 */
[C---:B------:R-:W-:Y:S02]  /*54b0*/  IMAD R0, R250.reuse, 0x40, R0 ;  /* 0x00000040fa007824 */ /* 0x040fe400078e0200 */
[----:B------:R-:W-:Y:S01]  /*54c0*/  IMAD R3, R250, 0x2, R3 ;  /* 0x00000002fa037824 */ /* 0x000fe200078e0203 */
[----:B------:R-:W-:Y:S06]  /*54d0*/  @P1 BRA `(.L_x_1835) ;  /* 0x0000000000d81947 */ /* 0x000fec0003800000 */
        /* <DEDUP_REMOVED lines=54> */
.L_x_1835:
[----:B------:R-:W-:Y:S05]  /*5840*/  BSYNC.RECONVERGENT B2 ;  /* 0x0000000000027941 */ /* 0x000fea0003800200 */
.L_x_1834:
        /* <DEDUP_REMOVED lines=57> */
.L_x_1837:
[----:B------:R-:W-:Y:S05]  /*5be0*/  BSYNC.RECONVERGENT B2 ;  /* 0x0000000000027941 */ /* 0x000fea0003800200 */
.L_x_1836:
        /* <DEDUP_REMOVED lines=57> */
.L_x_1839:
[----:B------:R-:W-:Y:S05]  /*5f80*/  BSYNC.RECONVERGENT B2 ;  /* 0x0000000000027941 */ /* 0x000fea0003800200 */
.L_x_1838:
        /* <DEDUP_REMOVED lines=57> */
.L_x_1841:
[----:B------:R-:W-:Y:S05]  /*6320*/  BSYNC.RECONVERGENT B2 ;  /* 0x0000000000027941 */ /* 0x000fea0003800200 */
.L_x_1840:
        /* <DEDUP_REMOVED lines=57> */
.L_x_1843:
[----:B------:R-:W-:Y:S05]  /*66c0*/  BSYNC.RECONVERGENT B2 ;  /* 0x0000000000027941 */ /* 0x000fea0003800200 */
.L_x_1842:
        /* <DEDUP_REMOVED lines=57> */
.L_x_1845:
[----:B------:R-:W-:Y:S05]  /*6a60*/  BSYNC.RECONVERGENT B2 ;  /* 0x0000000000027941 */ /* 0x000fea0003800200 */
.L_x_1844:
        /* <DEDUP_REMOVED lines=57> */
.L_x_1847:
[----:B------:R-:W-:Y:S05]  /*6e00*/  BSYNC.RECONVERGENT B2 ;  /* 0x0000000000027941 */ /* 0x000fea0003800200 */
.L_x_1846:
[----:B------:R-:W-:Y:S04]  /*6e10*/  BSSY.RECONVERGENT B2, `(.L_x_1848) ;  /* 0x0000037000027945 */ /* 0x000fe80003800200 */
[----:B------:R-:W-:Y:S05]  /*6e20*/  @P1 BRA `(.L_x_1849) ;  /* 0x0000000000d41947 */ /* 0x000fea0003800000 */
[----:B------:R-:W-:-:S13]  /*6e30*/  ISETP.NE.AND P2, PT, R2, RZ, PT ;  /* 0x000000ff0200720c */ /* 0x000fda0003f45270 */
        /* <DEDUP_REMOVED lines=52> */
.L_x_1849:
[----:B------:R-:W-:Y:S05]  /*7180*/  BSYNC.RECONVERGENT B2 ;  /* 0x0000000000027941 */ /* 0x000fea0003800200 */
.L_x_1848:
[----:B------:R-:W-:Y:S01]  /*7190*/  BSSY.RECONVERGENT B2, `(.L_x_1850) ;  /* 0x0000039000027945 */ /* 0x000fe20003800200 */
[----:B------:R-:W-:-:S03]  /*71a0*/  IMAD R3, R250, 0x2, R3 ;  /* 0x00000002fa037824 */ /* 0x000fc600078e0203 */
        /* <DEDUP_REMOVED lines=55> */
.L_x_1851:
[----:B------:R-:W-:Y:S05]  /*7520*/  BSYNC.RECONVERGENT B2 ;  /* 0x0000000000027941 */ /* 0x000fea0003800200 */
.L_x_1850:
        /* <DEDUP_REMOVED lines=57> */
.L_x_1853:
[----:B------:R-:W-:Y:S05]  /*78c0*/  BSYNC.RECONVERGENT B2 ;  /* 0x0000000000027941 */ /* 0x000fea0003800200 */
.L_x_1852:
        /* <DEDUP_REMOVED lines=57> */
.L_x_1855:
[----:B------:R-:W-:Y:S05]  /*7c60*/  BSYNC.RECONVERGENT B2 ;  /* 0x0000000000027941 */ /* 0x000fea0003800200 */
.L_x_1854:
        /* <DEDUP_REMOVED lines=57> */
.L_x_1857:
[----:B------:R-:W-:Y:S05]  /*8000*/  BSYNC.RECONVERGENT B2 ;  /* 0x0000000000027941 */ /* 0x000fea0003800200 */
.L_x_1856:
        /* <DEDUP_REMOVED lines=57> */
.L_x_1859:
[----:B------:R-:W-:Y:S05]  /*83a0*/  BSYNC.RECONVERGENT B2 ;  /* 0x0000000000027941 */ /* 0x000fea0003800200 */
.L_x_1858:
        /* <DEDUP_REMOVED lines=57> */
.L_x_1861:
[----:B------:R-:W-:Y:S05]  /*8740*/  BSYNC.RECONVERGENT B2 ;  /* 0x0000000000027941 */ /* 0x000fea0003800200 */
.L_x_1860:
        /* <DEDUP_REMOVED lines=57> */
.L_x_1863:
[----:B------:R-:W-:Y:S05]  /*8ae0*/  BSYNC.RECONVERGENT B2 ;  /* 0x0000000000027941 */ /* 0x000fea0003800200 */
.L_x_1862:
        /* <DEDUP_REMOVED lines=57> */
.L_x_1865:
[----:B------:R-:W-:Y:S05]  /*8e80*/  BSYNC.RECONVERGENT B2 ;  /* 0x0000000000027941 */ /* 0x000fea0003800200 */
.L_x_1864:
        /* <DEDUP_REMOVED lines=57> */
.L_x_1867:
[----:B------:R-:W-:Y:S05]  /*9220*/  BSYNC.RECONVERGENT B2 ;  /* 0x0000000000027941 */ /* 0x000fea0003800200 */
.L_x_1866:
        /* <DEDUP_REMOVED lines=57> */
.L_x_1869:
[----:B------:R-:W-:Y:S05]  /*95c0*/  BSYNC.RECONVERGENT B2 ;  /* 0x0000000000027941 */ /* 0x000fea0003800200 */
.L_x_1868:
        /* <DEDUP_REMOVED lines=57> */
.L_x_1871:
[----:B------:R-:W-:Y:S05]  /*9960*/  BSYNC.RECONVERGENT B2 ;  /* 0x0000000000027941 */ /* 0x000fea0003800200 */
.L_x_1870:
        /* <DEDUP_REMOVED lines=57> */
.L_x_1873:
[----:B------:R-:W-:Y:S05]  /*9d00*/  BSYNC.RECONVERGENT B2 ;  /* 0x0000000000027941 */ /* 0x000fea0003800200 */
.L_x_1872:
        /* <DEDUP_REMOVED lines=57> */
.L_x_1875:
[----:B------:R-:W-:Y:S05]  /*a0a0*/  BSYNC.RECONVERGENT B2 ;  /* 0x0000000000027941 */ /* 0x000fea0003800200 */
.L_x_1874:
        /* <DEDUP_REMOVED lines=57> */
.L_x_1877:
[----:B------:R-:W-:Y:S05]  /*a440*/  BSYNC.RECONVERGENT B2 ;  /* 0x0000000000027941 */ /* 0x000fea0003800200 */
.L_x_1876:
[----:B------:R-:W-:Y:S05]  /*a450*/  @P1 BRA `(.L_x_1878) ;  /* 0x0000002c00c81947 */ /* 0x000fea0003800000 */
[----:B------:R-:W-:Y:S01]  /*a460*/  ISETP.NE.AND P2, PT, R2, RZ, PT ;  /* 0x000000ff0200720c */ /* 0x000fe20003f45270 */
[----:B------:R-:W-:-:S05]  /*a470*/  IMAD.IADD R0, R3, 0x1, R250 ;  /* 0x0000000103007824 */ /* 0x000fca00078e02fa */
[----:B------:R-:W-:-:S07]  /*a480*/  SHF.L.U32 R0, R0, 0x2, RZ ;  /* 0x0000000200007819 */ /* 0x000fce00000006ff */
[----:B------:R-:W-:Y:S01]  /*a490*/  VOTEU.ANY UP0, P2 ;  /* 0x0000000000ff7886 */ /* 0x000fe20001000100 */
[----:B------:R-:W-:Y:S02]  /*a4a0*/  ISETP.GE.AND P2, PT, R0, R252, PT ;  /* 0x000000fc0000720c */ /* 0x000fe40003f46270 */
[----:B------:R-:W-:Y:S02]  /*a4b0*/  PLOP3.LUT P3, PT, PT, PT, UP0, 0x80, 0x8 ;  /* 0x000000000008781c */ /* 0x000fe40003f6f008 */
[----:B------:R-:W-:-:S09]  /*a4c0*/  PLOP3.LUT P4, PT, PT, PT, UP0, 0x80, 0x8 ;  /* 0x000000000008781c */ /* 0x000fd20003f8f008 */
[----:B------:R-:W5:Y:S01]  /*a4d0*/  @!P2 LDC.64 R236, c[0x0][0x3b8] ;  /* 0x0000ee00ffecab82 */ /* 0x000f620000000a00 */
[----:B01234-:R-:W-:Y:S01]  /*a4e0*/  @!P2 IMAD R241, R250, UR35, RZ ;  /* 0x00000023faf1ac24 */ /* 0x01ffe2000f8e02ff */
[----:B------:R-:W0:Y:S01]  /*a4f0*/  @P3 S2R R3, SR_CTAID.X ;  /* 0x0000000000033919 */ /* 0x000e220000002500 */
[----:B------:R-:W-:-:S03]  /*a500*/  @!P2 SHF.R.S32.HI R240, RZ, 0x1f, R0 ;  /* 0x0000001ffff0a819 */ /* 0x000fc60000011400 */
        /* <DEDUP_REMOVED lines=45> */
.L_x_1815:
[----:B------:R-:W-:Y:S01]  /*a7e0*/  ISETP.GE.AND P1, PT, R249, UR39, PT ;  /* 0x00000027f9007c0c */ /* 0x000fe2000bf26270 */
[----:B------:R-:W-:Y:S01]  /*a7f0*/  BSSY.RECONVERGENT B2, `(.L_x_1879) ;  /* 0x0000015000027945 */ /* 0x000fe20003800200 */
[C---:B------:R-:W-:Y:S02]  /*a800*/  IMAD.SHL.U32 R240, R3.reuse, 0x4, RZ ;  /* 0x0000000403f07824 */ /* 0x040fe400078e00ff */
[----:B------:R-:W-:Y:S02]  /*a810*/  IMAD.IADD R3, R3, 0x1, R250 ;  /* 0x0000000103037824 */ /* 0x000fe400078e02fa */
[----:B------:R-:W-:-:S07]  /*a820*/  IMAD R0, R250, 0x70, RZ ;  /* 0x00000070fa007824 */ /* 0x000fce00078e02ff */
        /* <DEDUP_REMOVED lines=10> */
[----:B------:R-:W0:Y:S01]  /*a8d0*/  LDCU.64 UR42, c[0x0][0x3b8] ;  /* 0x00007700ff2a77ac */ /* 0x000e220008000a00 */
[----:B------:R-:W-:-:S05]  /*a8e0*/  IMAD R118, R250, UR35, RZ ;  /* 0x00000023fa767c24 */ /* 0x000fca000f8e02ff */
[----:B------:R-:W-:-:S04]  /*a8f0*/  IADD3 R117, P2, PT, R118, R240, RZ ;  /* 0x000000f076757210 */ /* 0x000fc80007f5e0ff */
[----:B------:R-:W-:Y:S02]  /*a900*/  LEA.HI.X.SX32 R118, R118, RZ, 0x1, P2 ;  /* 0x000000ff76767211 */ /* 0x000fe400010f0eff */
[----:B0-----:R-:W-:-:S04]  /*a910*/  LEA R116, P2, R117, UR42, 0x2 ;  /* 0x0000002a75747c11 */ /* 0x001fc8000f8410ff */
[----:B------:R-:W-:-:S06]  /*a920*/  LEA.HI.X R117, R117, UR43, R118, 0x2, P2 ;  /* 0x0000002b75757c11 */ /* 0x000fcc00090f1476 */
[----:B------:R-:W5:Y:S03]  /*a930*/  LDG.E.128 R116, desc[UR36][R116.64] ;  /* 0x0000002474747981 */ /* 0x000f66000c1e1d00 */
.L_x_1880:
[----:B------:R-:W-:Y:S05]  /*a940*/  BSYNC.RECONVERGENT B2 ;  /* 0x0000000000027941 */ /* 0x000fea0003800200 */
.L_x_1879:
[----:B------:R-:W-:Y:S04]  /*a950*/  BSSY.RECONVERGENT B2, `(.L_x_1881) ;  /* 0x0000014000027945 */ /* 0x000fe80003800200 */
        /* <DEDUP_REMOVED lines=11> */
[----:B------:R-:W0:Y:S01]  /*aa10*/  LDCU.64 UR42, c[0x0][0x3b8] ;  /* 0x00007700ff2a77ac */ /* 0x000e220008000a00 */
[----:B------:R-:W-:Y:S01]  /*aa20*/  IMAD R4, R250, UR35, RZ ;  /* 0x00000023fa047c24 */ /* 0x000fe2000f8e02ff */
[----:B------:R-:W-:-:S04]  /*aa30*/  SHF.R.S32.HI R6, RZ, 0x1f, R241 ;  /* 0x0000001fff067819 */ /* 0x000fc800000114f1 */
[----:B------:R-:W-:-:S04]  /*aa40*/  IADD3 R5, P2, PT, R4, R241, RZ ;  /* 0x000000f104057210 */ /* 0x000fc80007f5e0ff */
[----:B------:R-:W-:Y:S02]  /*aa50*/  LEA.HI.X.SX32 R6, R4, R6, 0x1, P2 ;  /* 0x0000000604067211 */ /* 0x000fe400010f0eff */
[----:B0-----:R-:W-:-:S04]  /*aa60*/  LEA R4, P2, R5, UR42, 0x2 ;  /* 0x0000002a05047c11 */ /* 0x001fc8000f8410ff */
[----:B------:R-:W-:-:S06]  /*aa70*/  LEA.HI.X R5, R5, UR43, R6, 0x2, P2 ;  /* 0x0000002b05057c11 */ /* 0x000fcc00090f1406 */
[----:B------:R-:W5:Y:S03]  /*aa80*/  LDG.E.128 R4, desc[UR36][R4.64] ;  /* 0x0000002404047981 */ /* 0x000f66000c1e1d00 */
.L_x_1882:
[----:B------:R-:W-:Y:S05]  /*aa90*/  BSYNC.RECONVERGENT B2 ;  /* 0x0000000000027941 */ /* 0x000fea0003800200 */
.L_x_1881:
[----:B------:R-:W-:Y:S04]  /*aaa0*/  BSSY.RECONVERGENT B2, `(.L_x_1883) ;  /* 0x0000014000027945 */ /* 0x000fe80003800200 */
[----:B------:R-:W-:Y:S05]  /*aab0*/  @P1 BRA `(.L_x_1884) ;  /* 0x0000000000481947 */ /* 0x000fea0003800000 */
[----:B------:R-:W-:Y:S01]  /*aac0*/  LEA R241, R250, R240, 0x3 ;  /* 0x000000f0faf17211 */ /* 0x000fe200078e18ff */
        /* <DEDUP_REMOVED lines=17> */
.L_x_1884:
[----:B------:R-:W-:Y:S05]  /*abe0*/  BSYNC.RECONVERGENT B2 ;  /* 0x0000000000027941 */ /* 0x000fea0003800200 */
.L_x_1883:
[----:B------:R-:W-:Y:S04]  /*abf0*/  BSSY.RECONVERGENT B2, `(.L_x_1885) ;  /* 0x0000015000027945 */ /* 0x000fe80003800200 */
[----:B------:R-:W-:Y:S05]  /*ac00*/  @P1 BRA `(.L_x_1886) ;  /* 0x00000000004c1947 */ /* 0x000fea0003800000 */
[----:B------:R-:W-:Y:S01]  /*ac10*/  IMAD R124, R250, 0x2, R3 ;  /* 0x00000002fa7c7824 */ /* 0x000fe200078e0203 */
[----:B------:R-:W-:Y:S01]  /*ac20*/  UMOV UR44, URZ ;  /* 0x000000ff002c7c82 */ /* 0x000fe20008000000 */
[----:B------:R-:W-:Y:S01]  /*ac30*/  UMOV UR43, URZ ;  /* 0x000000ff002b7c82 */ /* 0x000fe20008000000 */
[----:B------:R-:W-:Y:S01]  /*ac40*/  UMOV UR42, URZ ;  /* 0x000000ff002a7c82 */ /* 0x000fe20008000000 */
[----:B------:R-:W-:Y:S01]  /*ac50*/  IMAD.U32 R127, RZ, RZ, UR44 ;  /* 0x0000002cff7f7e24 */ /* 0x000fe2000f8e00ff */
[----:B------:R-:W-:Y:S01]  /*ac60*/  SHF.L.U32 R241, R124, 0x2, RZ ;  /* 0x000000027cf17819 */ /* 0x000fe200000006ff */
[----:B------:R-:W-:Y:S02]  /*ac70*/  IMAD.U32 R126, RZ, RZ, UR43 ;  /* 0x0000002bff7e7e24 */ /* 0x000fe4000f8e00ff */
[----:B------:R-:W-:Y:S01]  /*ac80*/  IMAD.U32 R125, RZ, RZ, UR42 ;  /* 0x0000002aff7d7e24 */ /* 0x000fe2000f8e00ff */
[----:B------:R-:W-:Y:S01]  /*ac90*/  ISETP.GE.AND P2, PT, R241, R0, PT ;  /* 0x00000000f100720c */ /* 0x000fe20003f46270 */
[----:B------:R-:W-:-:S12]  /*aca0*/  IMAD.U32 R124, RZ, RZ, UR44 ;  /* 0x0000002cff7c7e24 */ /* 0x000fd8000f8e00ff */
        /* <DEDUP_REMOVED lines=9> */
.L_x_1886:
[----:B------:R-:W-:Y:S05]  /*ad40*/  BSYNC.RECONVERGENT B2 ;  /* 0x0000000000027941 */ /* 0x000fea0003800200 */
.L_x_1885:
[----:B------:R-:W-:Y:S01]  /*ad50*/  BSSY.RECONVERGENT B2, `(.L_x_1887) ;  /* 0x0000015000027945 */ /* 0x000fe20003800200 */
[----:B------:R-:W-:-:S03]  /*ad60*/  IMAD R3, R250, 0x4, R3 ;  /* 0x00000004fa037824 */ /* 0x000fc600078e0203 */
        /* <DEDUP_REMOVED lines=19> */
.L_x_1888:
[----:B------:R-:W-:Y:S05]  /*aea0*/  BSYNC.RECONVERGENT B2 ;  /* 0x0000000000027941 */ /* 0x000fea0003800200 */
.L_x_1887:
[----:B------:R-:W-:Y:S04]  /*aeb0*/  BSSY.RECONVERGENT B2, `(.L_x_1889) ;  /* 0x0000014000027945 */ /* 0x000fe80003800200 */
        /* <DEDUP_REMOVED lines=19> */
.L_x_1890:
[----:B------:R-:W-:Y:S05]  /*aff0*/  BSYNC.RECONVERGENT B2 ;  /* 0x0000000000027941 */ /* 0x000fea0003800200 */
.L_x_1889:
        /* <DEDUP_REMOVED lines=21> */
.L_x_1892:
[----:B------:R-:W-:Y:S05]  /*b150*/  BSYNC.RECONVERGENT B2 ;  /* 0x0000000000027941 */ /* 0x000fea0003800200 */
.L_x_1891:
        /* <DEDUP_REMOVED lines=21> */
.L_x_1894:
[----:B------:R-:W-:Y:S05]  /*b2b0*/  BSYNC.RECONVERGENT B2 ;  /* 0x0000000000027941 */ /* 0x000fea0003800200 */
.L_x_1893:
        /* <DEDUP_REMOVED lines=20> */
.L_x_1896:
[----:B------:R-:W-:Y:S05]  /*b400*/  BSYNC.RECONVERGENT B2 ;  /* 0x0000000000027941 */ /* 0x000fea0003800200 */
.L_x_1895:
        /* <DEDUP_REMOVED lines=22> */
.L_x_1898:
[----:B------:R-:W-:Y:S05]  /*b570*/  BSYNC.RECONVERGENT B2 ;  /* 0x0000000000027941 */ /* 0x000fea0003800200 */
.L_x_1897:
        /* <DEDUP_REMOVED lines=21> */
.L_x_1900:
[----:B------:R-:W-:Y:S05]  /*b6d0*/  BSYNC.RECONVERGENT B2 ;  /* 0x0000000000027941 */ /* 0x000fea0003800200 */
.L_x_1899:
        /* <DEDUP_REMOVED lines=21> */
.L_x_1902:
[----:B------:R-:W-:Y:S05]  /*b830*/  BSYNC.RECONVERGENT B2 ;  /* 0x0000000000027941 */ /* 0x000fea0003800200 */
.L_x_1901:
        /* <DEDUP_REMOVED lines=21> */
.L_x_1904:
[----:B------:R-:W-:Y:S05]  /*b990*/  BSYNC.RECONVERGENT B2 ;  /* 0x0000000000027941 */ /* 0x000fea0003800200 */
.L_x_1903:
        /* <DEDUP_REMOVED lines=21> */
.L_x_1906:
[----:B------:R-:W-:Y:S05]  /*baf0*/  BSYNC.RECONVERGENT B2 ;  /* 0x0000000000027941 */ /* 0x000fea0003800200 */
.L_x_1905:
        /* <DEDUP_REMOVED lines=21> */
.L_x_1908:
[----:B------:R-:W-:Y:S05]  /*bc50*/  BSYNC.RECONVERGENT B2 ;  /* 0x0000000000027941 */ /* 0x000fea0003800200 */
.L_x_1907:
        /* <DEDUP_REMOVED lines=21> */
.L_x_1910:
[----:B------:R-:W-:Y:S05]  /*bdb0*/  BSYNC.RECONVERGENT B2 ;  /* 0x0000000000027941 */ /* 0x000fea0003800200 */
.L_x_1909:
        /* <DEDUP_REMOVED lines=19> */
.L_x_1912:
[----:B------:R-:W-:Y:S05]  /*bef0*/  BSYNC.RECONVERGENT B2 ;  /* 0x0000000000027941 */ /* 0x000fea0003800200 */
.L_x_1911:
        /* <DEDUP_REMOVED lines=21> */
.L_x_1914:
[----:B------:R-:W-:Y:S05]  /*c050*/  BSYNC.RECONVERGENT B2 ;  /* 0x0000000000027941 */ /* 0x000fea0003800200 */
.L_x_1913:
        /* <DEDUP_REMOVED lines=21> */
.L_x_1916:
[----:B------:R-:W-:Y:S05]  /*c1b0*/  BSYNC.RECONVERGENT B2 ;  /* 0x0000000000027941 */ /* 0x000fea0003800200 */
.L_x_1915:
        /* <DEDUP_REMOVED lines=21> */
.L_x_1918:
[----:B------:R-:W-:Y:S05]  /*c310*/  BSYNC.RECONVERGENT B2 ;  /* 0x0000000000027941 */ /* 0x000fea0003800200 */
.L_x_1917:
        /* <DEDUP_REMOVED lines=21> */
.L_x_1920:
[----:B------:R-:W-:Y:S05]  /*c470*/  BSYNC.RECONVERGENT B2 ;  /* 0x0000000000027941 */ /* 0x000fea0003800200 */
.L_x_1919:
        /* <DEDUP_REMOVED lines=21> */
.L_x_1922:
[----:B------:R-:W-:Y:S05]  /*c5d0*/  BSYNC.RECONVERGENT B2 ;  /* 0x0000000000027941 */ /* 0x000fea0003800200 */
.L_x_1921:
        /* <DEDUP_REMOVED lines=21> */
.L_x_1924:
[----:B------:R-:W-:Y:S05]  /*c730*/  BSYNC.RECONVERGENT B2 ;  /* 0x0000000000027941 */ /* 0x000fea0003800200 */
.L_x_1923:
        /* <DEDUP_REMOVED lines=21> */
.L_x_1926:
[----:B------:R-:W-:Y:S05]  /*c890*/  BSYNC.RECONVERGENT B2 ;  /* 0x0000000000027941 */ /* 0x000fea0003800200 */
.L_x_1925:
        /* <DEDUP_REMOVED lines=21> */
.L_x_1928:
[----:B------:R-:W-:Y:S05]  /*c9f0*/  BSYNC.RECONVERGENT B2 ;  /* 0x0000000000027941 */ /* 0x000fea0003800200 */
.L_x_1927:
        /* <DEDUP_REMOVED lines=21> */
.L_x_1930:
[----:B------:R-:W-:Y:S05]  /*cb50*/  BSYNC.RECONVERGENT B2 ;  /* 0x0000000000027941 */ /* 0x000fea0003800200 */
.L_x_1929:
        /* <DEDUP_REMOVED lines=21> */
.L_x_1932:
[----:B------:R-:W-:Y:S05]  /*ccb0*/  BSYNC.RECONVERGENT B2 ;  /* 0x0000000000027941 */ /* 0x000fea0003800200 */
.L_x_1931:
        /* <DEDUP_REMOVED lines=21> */
.L_x_1934:
[----:B------:R-:W-:Y:S05]  /*ce10*/  BSYNC.RECONVERGENT B2 ;  /* 0x0000000000027941 */ /* 0x000fea0003800200 */
.L_x_1933:
        /* <DEDUP_REMOVED lines=21> */
.L_x_1936:
[----:B------:R-:W-:Y:S05]  /*cf70*/  BSYNC.RECONVERGENT B2 ;  /* 0x0000000000027941 */ /* 0x000fea0003800200 */
.L_x_1935:
        /* <DEDUP_REMOVED lines=21> */
.L_x_1938:
[----:B------:R-:W-:Y:S05]  /*d0d0*/  BSYNC.RECONVERGENT B2 ;  /* 0x0000000000027941 */ /* 0x000fea0003800200 */
.L_x_1937:
        /* <DEDUP_REMOVED lines=21> */
.L_x_1940:
[----:B------:R-:W-:Y:S05]  /*d230*/  BSYNC.RECONVERGENT B2 ;  /* 0x0000000000027941 */ /* 0x000fea0003800200 */
.L_x_1939:
        /* <DEDUP_REMOVED lines=20> */
.L_x_1878:
[----:B------:R-:W-:Y:S05]  /*d380*/  BSYNC.RECONVERGENT B0 ;  /* 0x0000000000007941 */ /* 0x000fea0003800200 */
.L_x_1814:
        /* <DEDUP_REMOVED lines=9> */
[----:B------:R-:W2:Y:S04]  /*d420*/  LDL R248, [R1+0x124] ;  /* 0x0001240001f87983 */ /* 0x000ea80000100800 */
[----:B------:R-:W2:Y:S04]  /*d430*/  LDL R243, [R1+0x110] ;  /* 0x0001100001f37983 */ /* 0x000ea80000100800 */
[----:B------:R-:W2:Y:S04]  /*d440*/  LDL R242, [R1+0x114] ;  /* 0x0001140001f27983 */ /* 0x000ea80000100800 */
[----:B01234-:R-:W2:Y:S04]  /*d450*/  LDL R241, [R1+0x100] ;  /* 0x0001000001f17983 */ /* 0x01fea80000100800 */
[----:B------:R-:W3:Y:S04]  /*d460*/  LDL R240, [R1+0x104] ;  /* 0x0001040001f07983 */ /* 0x000ee80000100800 */
[----:B------:R0:W-:Y:S04]  /*d470*/  STL [R1+0x1bc], R24 ;  /* 0x0001bc1801007387 */ /* 0x0001e80000100800 */
[----:B0-----:R-:W4:Y:S04]  /*d480*/  LDL R24, [R1+0x140] ;  /* 0x0001400001187983 */ /* 0x001f280000100800 */
[----:B------:R0:W-:Y:S04]  /*d490*/  STL [R1+0x1b8], R23 ;  /* 0x0001b81701007387 */ /* 0x0001e80000100800 */
[----:B0-----:R-:W2:Y:S04]  /*d4a0*/  LDL R23, [R1+0x164] ;  /* 0x0001640001177983 */ /* 0x001ea80000100800 */
[----:B------:R0:W-:Y:S04]  /*d4b0*/  STL [R1+0x1b4], R22 ;  /* 0x0001b41601007387 */ /* 0x0001e80000100800 */
        /* <DEDUP_REMOVED lines=15> */
[----:B0-----:R-:W3:Y:S04]  /*d5b0*/  LDL R22, [R1+0xe0] ;  /* 0x0000e00001167983 */ /* 0x001ee80000100800 */
[----:B-1----:R-:W3:Y:S04]  /*d5c0*/  LDL R21, [R1+0xe4] ;  /* 0x0000e40001157983 */ /* 0x002ee80000100800 */
[----:B------:R-:W3:Y:S04]  /*d5d0*/  LDL R20, [R1+0xd0] ;  /* 0x0000d00001147983 */ /* 0x000ee80000100800 */
        /* <DEDUP_REMOVED lines=12> */
[----:B------:R-:W3:Y:S01]  /*d6a0*/  LDL R2, [R1+0x170] ;  /* 0x0001700001027983 */ /* 0x000ee20000100800 */
[----:B-----5:R-:W-:Y:S01]  /*d6b0*/  FMUL.FTZ R3, R3, R4 ;  /* 0x0000000403037220 */ /* 0x020fe20000410000 */
[----:B------:R-:W-:-:S04]  /*d6c0*/  FMUL.FTZ R0, R0, R5 ;  /* 0x0000000500007220 */ /* 0x000fc80000410000 */
[----:B------:R-:W-:Y:S02]  /*d6d0*/  FFMA.FTZ R0, R252, R117, R0 ;  /* 0x00000075fc007223 */ /* 0x000fe40000010000 */
[----:B------:R-:W3:Y:S02]  /*d6e0*/  LDL R252, [R1+0xb4] ;  /* 0x0000b40001fc7983 */ /* 0x000ee40000100800 */
[----:B------:R-:W-:Y:S02]  /*d6f0*/  FFMA.FTZ R0, R248, R121, R0 ;  /* 0x00000079f8007223 */ /* 0x000fe40000010000 */
[----:B------:R-:W3:Y:S01]  /*d700*/  LDL R248, [R1+0xa4] ;  /* 0x0000a40001f87983 */ /* 0x000ee20000100800 */
[----:B----4-:R-:W-:-:S03]  /*d710*/  FFMA.FTZ R3, R24, R116, R3 ;  /* 0x0000007418037223 */ /* 0x010fc60000010003 */
[----:B------:R-:W4:Y:S01]  /*d720*/  LDL R24, [R1+0xf0] ;  /* 0x0000f00001187983 */ /* 0x000f220000100800 */
[----:B--2---:R-:W-:-:S03]  /*d730*/  R2UR UR76, R23 ;  /* 0x00000000174c72ca */ /* 0x004fc600000e0000 */
[----:B------:R-:W2:Y:S01]  /*d740*/  LDL R23, [R1+0xf4] ;  /* 0x0000f40001177983 */ /* 0x000ea20000100800 */
[----:B------:R-:W-:-:S03]  /*d750*/  FFMA.FTZ R3, R250, R120, R3 ;  /* 0x00000078fa037223 */ /* 0x000fc60000010003 */
[----:B------:R-:W2:Y:S01]  /*d760*/  LDL R250, [R1+0xa0] ;  /* 0x0000a00001fa7983 */ /* 0x000ea20000100800 */
[----:B------:R-:W-:Y:S01]  /*d770*/  FFMA.FTZ R3, R243, R124, R3 ;  /* 0x0000007cf3037223 */ /* 0x000fe20000010003 */
[----:B------:R-:W-:Y:S02]  /*d780*/  FFMA.FTZ R0, R242, R125, R0 ;  /* 0x0000007df2007223 */ /* 0x000fe40000010000 */
[----:B------:R-:W2:Y:S01]  /*d790*/  LDL R243, [R1+0x90] ;  /* 0x0000900001f37983 */ /* 0x000ea20000100800 */
[----:B------:R-:W-:-:S03]  /*d7a0*/  FFMA.FTZ R3, R241, R128, R3 ;  /* 0x00000080f1037223 */ /* 0x000fc60000010003 */
[----:B------:R-:W2:Y:S01]  /*d7b0*/  LDL R242, [R1+0x94] ;  /* 0x0000940001f27983 */ /* 0x000ea20000100800 */
[----:B---3--:R-:W-:-:S03]  /*d7c0*/  FFMA.FTZ R0, R240, R129, R0 ;  /* 0x00000081f0007223 */ /* 0x008fc60000010000 */
[----:B------:R-:W3:Y:S04]  /*d7d0*/  LDL R241, [R1+0x80] ;  /* 0x0000800001f17983 */ /* 0x000ee80000100800 */
[----:B------:R-:W3:Y:S01]  /*d7e0*/  LDL R240, [R1+0x84] ;  /* 0x0000840001f07983 */ /* 0x000ee20000100800 */
[----:B----4-:R-:W-:-:S03]  /*d7f0*/  FFMA.FTZ R3, R24, R132, R3 ;  /* 0x0000008418037223 */ /* 0x010fc60000010003 */
[----:B------:R-:W5:Y:S01]  /*d800*/  LDL.LU R24, [R1+0x1bc] ;  /* 0x0001bc0001187983 */ /* 0x000f620000300800 */
[----:B------:R-:W-:Y:S01]  /*d810*/  FFMA.FTZ R3, R22, R136, R3 ;  /* 0x0000008816037223 */ /* 0x000fe20000010003 */
[----:B--2---:R-:W-:-:S03]  /*d820*/  FFMA.FTZ R0, R23, R133, R0 ;  /* 0x0000008517007223 */ /* 0x004fc60000010000 */
[----:B------:R-:W-:Y:S01]  /*d830*/  FFMA.FTZ R3, R20, R140, R3 ;  /* 0x0000008c14037223 */ /* 0x000fe20000010003 */
[----:B------:R-:W5:Y:S01]  /*d840*/  LDL.LU R23, [R1+0x1b8] ;  /* 0x0001b80001177983 */ /* 0x000f620000300800 */
[----:B------:R-:W-:Y:S02]  /*d850*/  FFMA.FTZ R0, R21, R137, R0 ;  /* 0x0000008915007223 */ /* 0x000fe40000010000 */
[----:B------:R-:W-:Y:S01]  /*d860*/  FFMA.FTZ R3, R18, R144, R3 ;  /* 0x0000009012037223 */ /* 0x000fe20000010003 */
[----:B------:R-:W5:Y:S01]  /*d870*/  LDL.LU R22, [R1+0x1b4] ;  /* 0x0001b40001167983 */ /* 0x000f620000300800 */
[----:B------:R-:W-:Y:S02]  /*d880*/  FFMA.FTZ R0, R19, R141, R0 ;  /* 0x0000008d13007223 */ /* 0x000fe40000010000 */
[----:B------:R-:W-:Y:S01]  /*d890*/  FFMA.FTZ R3, R16, R148, R3 ;  /* 0x0000009410037223 */ /* 0x000fe20000010003 */
[----:B------:R-:W5:Y:S01]  /*d8a0*/  LDL.LU R21, [R1+0x1b0] ;  /* 0x0001b00001157983 */ /* 0x000f620000300800 */
[----:B------:R-:W-:-:S02]  /*d8b0*/  FFMA.FTZ R0, R17, R145, R0 ;  /* 0x0000009111007223 */ /* 0x000fc40000010000 */
[----:B------:R-:W-:Y:S01]  /*d8c0*/  FFMA.FTZ R3, R250, R152, R3 ;  /* 0x00000098fa037223 */ /* 0x000fe20000010003 */
[----:B------:R-:W5:Y:S01]  /*d8d0*/  LDL.LU R20, [R1+0x1ac] ;  /* 0x0001ac0001147983 */ /* 0x000f620000300800 */
[----:B------:R-:W-:Y:S02]  /*d8e0*/  FFMA.FTZ R0, R252, R149, R0 ;  /* 0x00000095fc007223 */ /* 0x000fe40000010000 */
[----:B------:R-:W-:Y:S01]  /*d8f0*/  FFMA.FTZ R3, R243, R156, R3 ;  /* 0x0000009cf3037223 */ /* 0x000fe20000010003 */
[----:B------:R-:W5:Y:S01]  /*d900*/  LDL.LU R19, [R1+0x1a8] ;  /* 0x0001a80001137983 */ /* 0x000f620000300800 */
[----:B------:R-:W-:Y:S02]  /*d910*/  FFMA.FTZ R0, R248, R153, R0 ;  /* 0x00000099f8007223 */ /* 0x000fe40000010000 */
[----:B---3--:R-:W-:Y:S01]  /*d920*/  FFMA.FTZ R3, R241, R160, R3 ;  /* 0x000000a0f1037223 */ /* 0x008fe20000010003 */
        /* <DEDUP_REMOVED lines=8> */
[----:B------:R-:W-:Y:S01]  /*d9b0*/  FFMA.FTZ R3, R11, R172, R3 ;  /* 0x000000ac0b037223 */ /* 0x000fe20000010003 */
[----:B------:R-:W2:Y:S01]  /*d9c0*/  LDL R252, [R1+0x148] ;  /* 0x0001480001fc7983 */ /* 0x000ea20000100800 */
[----:B------:R-:W-:-:S02]  /*d9d0*/  FFMA.FTZ R0, R12, R169, R0 ;  /* 0x000000a90c007223 */ /* 0x000fc40000010000 */
[----:B------:R-:W-:Y:S01]  /*d9e0*/  FFMA.FTZ R3, R9, R176, R3 ;  /* 0x000000b009037223 */ /* 0x000fe20000010003 */
[----:B------:R-:W3:Y:S01]  /*d9f0*/  LDL R250, [R1+0x128] ;  /* 0x0001280001fa7983 */ /* 0x000ee20000100800 */
[----:B------:R-:W-:Y:S02]  /*da00*/  FFMA.FTZ R0, R10, R173, R0 ;  /* 0x000000ad0a007223 */ /* 0x000fe40000010000 */
[----:B------:R-:W-:Y:S01]  /*da10*/  FFMA.FTZ R3, R2, R180, R3 ;  /* 0x000000b402037223 */ /* 0x000fe20000010003 */
[----:B------:R-:W4:Y:S01]  /*da20*/  LDL R248, [R1+0x118] ;  /* 0x0001180001f87983 */ /* 0x000f220000100800 */
[----:B------:R-:W-:Y:S02]  /*da30*/  FFMA.FTZ R0, R8, R177, R0 ;  /* 0x000000b108007223 */ /* 0x000fe40000010000 */
[----:B------:R-:W-:Y:S01]  /*da40*/  FFMA.FTZ R3, R184, UR69, R3 ;  /* 0x00000045b8037c23 */ /* 0x000fe20008010003 */
[----:B------:R-:W4:Y:S01]  /*da50*/  LDL R243, [R1+0x108] ;  /* 0x0001080001f37983 */ /* 0x000f220000100800 */
[----:B------:R-:W-:-:S02]  /*da60*/  FFMA.FTZ R0, R181, UR72, R0 ;  /* 0x00000048b5007c23 */ /* 0x000fc40008010000 */
[----:B------:R-:W-:Y:S01]  /*da70*/  FFMA.FTZ R3, R188, UR65, R3 ;  /* 0x00000041bc037c23 */ /* 0x000fe20008010003 */
[----:B------:R-:W4:Y:S01]  /*da80*/  LDL R242, [R1+0xf8] ;  /* 0x0000f80001f27983 */ /* 0x000f220000100800 */
[----:B------:R-:W-:Y:S02]  /*da90*/  FFMA.FTZ R0, R185, UR68, R0 ;  /* 0x00000044b9007c23 */ /* 0x000fe40008010000 */
[----:B------:R-:W-:Y:S01]  /*daa0*/  FFMA.FTZ R3, R192, UR61, R3 ;  /* 0x0000003dc0037c23 */ /* 0x000fe20008010003 */
[----:B------:R-:W4:Y:S01]  /*dab0*/  LDL R241, [R1+0xe8] ;  /* 0x0000e80001f17983 */ /* 0x000f220000100800 */
[----:B------:R-:W-:Y:S02]  /*dac0*/  FFMA.FTZ R0, R189, UR64, R0 ;  /* 0x00000040bd007c23 */ /* 0x000fe40008010000 */
        /* <DEDUP_REMOVED lines=30> */
[----:B------:R-:W-:Y:S02]  /*dcb0*/  FFMA.FTZ R3, R236, UR34, R3 ;  /* 0x00000022ec037c23 */ /* 0x000fe40008010003 */
[----:B------:R-:W-:-:S04]  /*dcc0*/  FFMA.FTZ R0, R233, UR29, R0 ;  /* 0x0000001de9007c23 */ /* 0x000fc80008010000 */
[----:B------:R-:W-:-:S04]  /*dcd0*/  FFMA.FTZ R0, R237, UR33, R0 ;  /* 0x00000021ed007c23 */ /* 0x000fc80008010000 */
[----:B------:R-:W-:Y:S02]  /*dce0*/  FADD.FTZ R0, R3, R0 ;  /* 0x0000000003007221 */ /* 0x000fe40000010000 */
[----:B------:R-:W2:Y:S02]  /*dcf0*/  LDL R3, [R1+0x138] ;  /* 0x0001380001037983 */ /* 0x000ea40000100800 */
[----:B--2---:R-:W-:-:S04]  /*dd00*/  FMUL.FTZ R3, R3, R6 ;  /* 0x0000000603037220 */ /* 0x004fc80000410000 */
[----:B------:R-:W-:Y:S02]  /*dd10*/  FFMA.FTZ R3, R252, R118, R3 ;  /* 0x00000076fc037223 */ /* 0x000fe40000010003 */
[----:B------:R-:W2:Y:S02]  /*dd20*/  LDL R252, [R1+0xac] ;  /* 0x0000ac0001fc7983 */ /* 0x000ea40000100800 */
[----:B---3--:R-:W-:Y:S02]  /*dd30*/  FFMA.FTZ R3, R250, R122, R3 ;  /* 0x0000007afa037223 */ /* 0x008fe40000010003 */
[----:B------:R-:W3:Y:S02]  /*dd40*/  LDL R250, [R1+0x9c] ;  /* 0x00009c0001fa7983 */ /* 0x000ee40000100800 */
[----:B----4-:R-:W-:Y:S02]  /*dd50*/  FFMA.FTZ R3, R248, R126, R3 ;  /* 0x0000007ef8037223 */ /* 0x010fe40000010003 */
[----:B------:R-:W4:Y:S02]  /*dd60*/  LDL R248, [R1+0x8c] ;  /* 0x00008c0001f87983 */ /* 0x000f240000100800 */
[----:B------:R-:W-:-:S02]  /*dd70*/  FFMA.FTZ R3, R243, R130, R3 ;  /* 0x00000082f3037223 */ /* 0x000fc40000010003 */
[----:B------:R-:W4:Y:S02]  /*dd80*/  LDL R243, [R1+0x7c] ;  /* 0x00007c0001f37983 */ /* 0x000f240000100800 */
[----:B------:R-:W-:Y:S02]  /*dd90*/  FFMA.FTZ R3, R242, R134, R3 ;  /* 0x00000086f2037223 */ /* 0x000fe40000010003 */
[----:B------:R-:W4:Y:S02]  /*dda0*/  LDL R242, [R1+0x6c] ;  /* 0x00006c0001f27983 */ /* 0x000f240000100800 */
[----:B------:R-:W-:Y:S02]  /*ddb0*/  FFMA.FTZ R3, R241, R138, R3 ;  /* 0x0000008af1037223 */ /* 0x000fe40000010003 */
[----:B------:R-:W4:Y:S02]  /*ddc0*/  LDL R241, [R1+0x5c] ;  /* 0x00005c0001f17983 */ /* 0x000f240000100800 */
[----:B------:R-:W-:-:S02]  /*ddd0*/  FFMA.FTZ R3, R240, R142, R3 ;  /* 0x0000008ef0037223 */ /* 0x000fc40000010003 */
[----:B------:R-:W2:Y:S02]  /*dde0*/  LDL R240, [R1+0x13c] ;  /* 0x00013c0001f07983 */ /* 0x000ea40000100800 */
[----:B------:R-:W-:Y:S02]  /*ddf0*/  FFMA.FTZ R3, R15, R146, R3 ;  /* 0x000000920f037223 */ /* 0x000fe40000010003 */
[----:B------:R-:W3:Y:S02]  /*de00*/  LDL R15, [R1+0x14c] ;  /* 0x00014c00010f7983 */ /* 0x000ee40000100800 */
[----:B------:R-:W-:Y:S02]  /*de10*/  FFMA.FTZ R3, R14, R150, R3 ;  /* 0x000000960e037223 */ /* 0x000fe40000010003 */
        /* <DEDUP_REMOVED lines=31> */
[----:B--2---:R-:W-:Y:S02]  /*e010*/  FMUL.FTZ R3, R240, R7 ;  /* 0x00000007f0037220 */ /* 0x004fe40000410000 */
[----:B------:R-:W2:Y:S02]  /*e020*/  LDL R240, [R1+0x4c] ;  /* 0x00004c0001f07983 */ /* 0x000ea40000100800 */
[----:B---3--:R-:W-:Y:S02]  /*e030*/  FFMA.FTZ R3, R15, R119, R3 ;  /* 0x000000770f037223 */ /* 0x008fe40000010003 */
[----:B------:R-:W5:Y:S02]  /*e040*/  LDL.LU R15, [R1+0x198] ;  /* 0x00019800010f7983 */ /* 0x000f640000300800 */
[----:B----4-:R-:W-:Y:S02]  /*e050*/  FFMA.FTZ R3, R14, R123, R3 ;  /* 0x0000007b0e037223 */ /* 0x010fe40000010003 */
[----:B------:R-:W5:Y:S02]  /*e060*/  LDL.LU R14, [R1+0x194] ;  /* 0x00019400010e7983 */ /* 0x000f640000300800 */
[----:B------:R-:W-:-:S02]  /*e070*/  FFMA.FTZ R3, R13, R127, R3 ;  /* 0x0000007f0d037223 */ /* 0x000fc40000010003 */
[----:B------:R-:W5:Y:S02]  /*e080*/  LDL.LU R13, [R1+0x190] ;  /* 0x00019000010d7983 */ /* 0x000f640000300800 */
[----:B------:R-:W-:Y:S02]  /*e090*/  FFMA.FTZ R3, R12, R131, R3 ;  /* 0x000000830c037223 */ /* 0x000fe40000010003 */
        /* <DEDUP_REMOVED lines=11> */
[----:B------:R-:W-:-:S04]  /*e150*/  FFMA.FTZ R3, R252, R155, R3 ;  /* 0x0000009bfc037223 */ /* 0x000fc80000010003 */
[----:B------:R-:W-:-:S04]  /*e160*/  FFMA.FTZ R3, R250, R159, R3 ;  /* 0x0000009ffa037223 */ /* 0x000fc80000010003 */
[----:B------:R-:W-:Y:S02]  /*e170*/  FFMA.FTZ R3, R248, R163, R3 ;  /* 0x000000a3f8037223 */ /* 0x000fe40000010003 */
[----:B------:R-:W3:Y:S02]  /*e180*/  LDL R248, [R1+0x158] ;  /* 0x0001580001f87983 */ /* 0x000ee40000100800 */
[----:B------:R-:W-:Y:S01]  /*e190*/  FFMA.FTZ R3, R243, R167, R3 ;  /* 0x000000a7f3037223 */ /* 0x000fe20000010003 */
[----:B------:R-:W-:Y:S01]  /*e1a0*/  ISETP.NE.U32.AND P1, PT, RZ, UR44, PT ;  /* 0x0000002cff007c0c */ /* 0x000fe2000bf25070 */
[----:B------:R-:W4:Y:S02]  /*e1b0*/  LDL R243, [R1+0x15c] ;  /* 0x00015c0001f37983 */ /* 0x000f240000100800 */
[----:B------:R-:W-:Y:S01]  /*e1c0*/  FFMA.FTZ R3, R242, R171, R3 ;  /* 0x000000abf2037223 */ /* 0x000fe20000010003 */
[----:B------:R-:W-:Y:S01]  /*e1d0*/  ISETP.NE.U32.AND P2, PT, RZ, UR42, PT ;  /* 0x0000002aff007c0c */ /* 0x000fe2000bf45070 */
[----:B------:R-:W0:Y:S01]  /*e1e0*/  LDCU UR42, c[0x0][0x410] ;  /* 0x00008200ff2a77ac */ /* 0x000e220008000800 */
[----:B------:R-:W-:Y:S01]  /*e1f0*/  ISETP.NE.AND.EX P1, PT, RZ, UR45, PT, P1 ;  /* 0x0000002dff007c0c */ /* 0x000fe2000bf25310 */
[----:B------:R-:W-:Y:S01]  /*e200*/  FFMA.FTZ R3, R241, R175, R3 ;  /* 0x000000aff1037223 */ /* 0x000fe20000010003 */
[----:B------:R-:W-:Y:S01]  /*e210*/  ISETP.NE.AND.EX P2, PT, RZ, UR43, PT, P2 ;  /* 0x0000002bff007c0c */ /* 0x000fe2000bf45320 */
[----:B------:R-:W4:Y:S02]  /*e220*/  LDL R242, [R1+0x160] ;  /* 0x0001600001f27983 */ /* 0x000f240000100800 */
[----:B--2---:R-:W-:-:S02]  /*e230*/  FFMA.FTZ R3, R240, R179, R3 ;  /* 0x000000b3f0037223 */ /* 0x004fc40000010003 */
[----:B------:R-:W1:Y:S02]  /*e240*/  LDC R240, c[0x0][0x430] ;  /* 0x00010c00fff07b82 */ /* 0x000e640000000800 */
[----:B-1----:R-:W-:-:S05]  /*e250*/  VIADD R240, R240, UR77 ;  /* 0x0000004df0f07c36 */ /* 0x002fca0008000000 */
[----:B------:R-:W-:Y:S02]  /*e260*/  @P1 ISETP.GE.AND P3, PT, R249, R240, PT ;  /* 0x000000f0f900120c */ /* 0x000fe40003f66270 */
[----:B------:R-:W3:Y:S02]  /*e270*/  @P2 LDC.64 R240, c[0x0][0x438] ;  /* 0x00010e00fff02b82 */ /* 0x000ee40000000a00 */
[----:B---3--:R-:W-:-:S06]  /*e280*/  @P2 IMAD.WIDE R240, R248, 0x4, R240 ;  /* 0x00000004f8f02825 */ /* 0x008fcc00078e02f0 */
        /* <DEDUP_REMOVED lines=27> */
[----:B----4-:R-:W-:Y:S01]  /*e440*/  @!P6 FMNMX.FTZ R242, R242, R0, !PT ;  /* 0x00000000f2f2e209 */ /* 0x010fe20007810000 */
[----:B------:R0:W-:Y:S04]  /*e450*/  STS [R243], R0 ;  /* 0x00000000f3007388 */ /* 0x0001e80000000800 */
[----:B------:R0:W-:Y:S02]  /*e460*/  @!P6 STL [R1+0x160], R242 ;  /* 0x000160f20100e387 */ /* 0x0001e40000100800 */
.L_x_1942:
[----:B------:R-:W-:Y:S05]  /*e470*/  BSYNC.RECONVERGENT B0 ;  /* 0x0000000000007941 */ /* 0x000fea0003800200 */
.L_x_1941:
[----:B------:R-:W1:Y:S04]  /*e480*/  LDL.LU R3, [R1+0x15c] ;  /* 0x00015c0001037983 */ /* 0x000e680000300800 */
[----:B0-----:R-:W2:Y:S04]  /*e490*/  LDL.LU R0, [R1+0x158] ;  /* 0x0001580001007983 */ /* 0x001ea80000300800 */
[----:B------:R-:W2:Y:S04]  /*e4a0*/  LDL R243, [R1+0x16c] ;  /* 0x00016c0001f37983 */ /* 0x000ea80000100800 */
[----:B------:R-:W2:Y:S02]  /*e4b0*/  LDL.LU R242, [R1+0x154] ;  /* 0x0001540001f27983 */ /* 0x000ea40000300800 */
[----:B-1234-:R-:W-:-:S02]  /*e4c0*/  IMAD.MOV.U32 R241, RZ, RZ, R3 ;  /* 0x000000fffff17224 */ /* 0x01efc400078e0003 */
[----:B------:R-:W2:Y:S01]  /*e4d0*/  LDL.LU R3, [R1+0x150] ;  /* 0x0001500001037983 */ /* 0x000ea20000300800 */
[----:B------:R-:W-:Y:S02]  /*e4e0*/  IMAD.MOV.U32 R240, RZ, RZ, R0 ;  /* 0x000000fffff07224 */ /* 0x000fe400078e0000 */
[----:B------:R-:W-:Y:S02]  /*e4f0*/  VIADD R241, R241, 0x400 ;  /* 0x00000400f1f17836 */ /* 0x000fe40000000000 */
[----:B------:R-:W-:Y:S01]  /*e500*/  VIADD R240, R240, 0x100 ;  /* 0x00000100f0f07836 */ /* 0x000fe20000000000 */
[----:B------:R-:W-:Y:S01]  /*e510*/  IADD3 R242, P2, PT, R242, 0x100, RZ ;  /* 0x00000100f2f27810 */ /* 0x000fe20007f5e0ff */
[----:B------:R-:W-:-:S04]  /*e520*/  VIADD R0, R251, 0xff ;  /* 0x000000fffb007836 */ /* 0x000fc80000000000 */
[----:B------:R3:W-:Y:S04]  /*e530*/  STL [R1+0x154], R242 ;  /* 0x000154f201007387 */ /* 0x0007e80000100800 */
[----:B------:R3:W-:Y:S04]  /*e540*/  STL [R1+0x15c], R241 ;  /* 0x00015cf101007387 */ /* 0x0007e80000100800 */
[----:B------:R3:W-:Y:S01]  /*e550*/  STL [R1+0x158], R240 ;  /* 0x000158f001007387 */ /* 0x0007e20000100800 */
[----:B------:R-:W-:Y:S02]  /*e560*/  ISETP.GE.AND P1, PT, R0, R243, PT ;  /* 0x000000f30000720c */ /* 0x000fe40003f26270 */
[----:B------:R-:W-:-:S05]  /*e570*/  IADD3 R0, PT, PT, R251, 0x100, RZ ;  /* 0x00000100fb007810 */ /* 0x000fca0007ffe0ff */
[----:B------:R-:W-:Y:S02]  /*e580*/  IMAD.MOV.U32 R251, RZ, RZ, R0 ;  /* 0x000000fffffb7224 */ /* 0x000fe400078e0000 */
[----:B--2---:R-:W-:-:S05]  /*e590*/  IMAD.X R3, RZ, RZ, R3, P2 ;  /* 0x000000ffff037224 */ /* 0x004fca00010e0603 */
[----:B------:R3:W-:Y:S01]  /*e5a0*/  STL [R1+0x150], R3 ;  /* 0x0001500301007387 */ /* 0x0007e20000100800 */
[----:B------:R-:W-:Y:S05]  /*e5b0*/  @!P1 BRA `(.L_x_1943) ;  /* 0xffffff4800bc9947 */ /* 0x000fea000383ffff */
.L_x_1813:
[----:B------:R-:W-:Y:S05]  /*e5c0*/  BSYNC.RECONVERGENT B1 ;  /* 0x0000000000017941 */ /* 0x000fea0003800200 */
.L_x_1812:
[----:B---3--:R-:W3:Y:S01]  /*e5d0*/  LDL.LU R3, [R1+0x160] ;  /* 0x0001600001037983 */ /* 0x008ee20000300800 */
[----:B0----5:R-:W-:Y:S01]  /*e5e0*/  MOV R14, 0x400 ;  /* 0x00000400000e7802 */ /* 0x021fe20000000f00 */
[----:B------:R-:W0:Y:S01]  /*e5f0*/  LDCU UR4, c[0x0][0x3f4] ;  /* 0x00007e80ff0477ac */ /* 0x000e220008000800 */
[----:B------:R-:W-:Y:S01]  /*e600*/  BSSY.RECONVERGENT B0, `(.L_x_1944) ;  /* 0x0000172000007945 */ /* 0x000fe20003800200 */
[----:B------:R-:W1:Y:S01]  /*e610*/  S2R R15, SR_CgaCtaId ;  /* 0x00000000000f7919 */ /* 0x000e620000008800 */
[----:B0-----:R-:W-:-:S04]  /*e620*/  IMAD.U32 R11, RZ, RZ, UR4 ;  /* 0x00000004ff0b7e24 */ /* 0x001fc8000f8e00ff */
[----:B------:R-:W-:Y:S01]  /*e630*/  IMAD.MOV R11, RZ, RZ, -R11 ;  /* 0x000000ffff0b7224 */ /* 0x000fe200078e0a0b */
[----:B-1----:R-:W-:Y:S01]  /*e640*/  LEA R7, R15, R14, 0x18 ;  /* 0x0000000e0f077211 */ /* 0x002fe200078ec0ff */
[----:B---3--:R-:W0:Y:S02]  /*e650*/  SHFL.BFLY PT, R0, R3, 0x10, 0x1f ;  /* 0x0e001f0003007f89 */ /* 0x008e2400000e0000 */
[----:B0-----:R-:W-:-:S05]  /*e660*/  FMNMX.FTZ R3, R0, R3, !PT ;  /* 0x0000000300037209 */ /* 0x001fca0007810000 */
[----:B------:R-:W0:Y:S02]  /*e670*/  SHFL.BFLY PT, R0, R3, 0x8, 0x1f ;  /* 0x0d001f0003007f89 */ /* 0x000e2400000e0000 */
[----:B0-----:R-:W-:Y:S02]  /*e680*/  FMNMX.FTZ R4, R3, R0, !PT ;  /* 0x0000000003047209 */ /* 0x001fe40007810000 */
[----:B------:R-:W0:Y:S03]  /*e690*/  S2R R0, SR_TID.X ;  /* 0x0000000000007919 */ /* 0x000e260000002100 */
[----:B------:R-:W1:Y:S02]  /*e6a0*/  SHFL.BFLY PT, R5, R4, 0x4, 0x1f ;  /* 0x0c801f0004057f89 */ /* 0x000e6400000e0000 */
[----:B-1----:R-:W-:Y:S01]  /*e6b0*/  FMNMX.FTZ R5, R4, R5, !PT ;  /* 0x0000000504057209 */ /* 0x002fe20007810000 */
[----:B------:R-:W-:Y:S01]  /*e6c0*/  IMAD.MOV.U32 R4, RZ, RZ, -0x800001 ;  /* 0xff7fffffff047424 */ /* 0x000fe200078e00ff */
[----:B0-----:R-:W-:-:S03]  /*e6d0*/  LOP3.LUT P0, R8, R0, 0x1f, RZ, 0xc0, !PT ;  /* 0x0000001f00087812 */ /* 0x001fc6000780c0ff */
[----:B------:R-:W0:Y:S01]  /*e6e0*/  SHFL.BFLY PT, R6, R5, 0x2, 0x1f ;  /* 0x0c401f0005067f89 */ /* 0x000e2200000e0000 */
[----:B------:R-:W-:-:S09]  /*e6f0*/  ISETP.GT.U32.AND P1, PT, R8, 0x7, PT ;  /* 0x000000070800780c */ /* 0x000fd20003f24070 */
[----:B------:R-:W-:Y:S02]  /*e700*/  @!P0 LEA.HI R3, R0, R7, RZ, 0x1d ;  /* 0x0000000700038211 */ /* 0x000fe400078fe8ff */
[----:B0-----:R-:W-:-:S05]  /*e710*/  FMNMX.FTZ R9, R5, R6, !PT ;  /* 0x0000000605097209 */ /* 0x001fca0007810000 */
[----:B------:R-:W0:Y:S02]  /*e720*/  SHFL.BFLY PT, R6, R9, 0x1, 0x1f ;  /* 0x0c201f0009067f89 */ /* 0x000e2400000e0000 */
[----:B0-----:R-:W-:Y:S02]  /*e730*/  FMNMX.FTZ R12, R9, R6, !PT ;  /* 0x00000006090c7209 */ /* 0x001fe40007810000 */
[----:B------:R-:W-:-:S03]  /*e740*/  LEA R6, R8, R7, 0x2 ;  /* 0x0000000708067211 */ /* 0x000fc600078e10ff */
[----:B------:R0:W-:Y:S01]  /*e750*/  @!P0 STS [R3], R12 ;  /* 0x0000000c03008388 */ /* 0x0001e20000000800 */
[----:B------:R-:W-:Y:S01]  /*e760*/  BAR.SYNC.DEFER_BLOCKING 0x0 ;  /* 0x0000000000007b1d */ /* 0x000fe20000010000 */
[----:B0-----:R-:W-:Y:S02]  /*e770*/  IMAD.MOV.U32 R3, RZ, RZ, R11 ;  /* 0x000000ffff037224 */ /* 0x001fe400078e000b */
[----:B------:R-:W-:-:S03]  /*e780*/  IMAD.MOV.U32 R12, RZ, RZ, RZ ;  /* 0x000000ffff0c7224 */ /* 0x000fc600078e00ff */
[----:B------:R-:W-:Y:S01]  /*e790*/  VIADDMNMX R3, R3, UR40, RZ, !PT ;  /* 0x0000002803037c46 */ /* 0x000fe2000f8001ff */
[----:B------:R-:W0:Y:S04]  /*e7a0*/  @!P1 LDS R4, [R6] ;  /* 0x0000000006049984 */ /* 0x000e280000000800 */
[----:B0-----:R-:W0:Y:S02]  /*e7b0*/  SHFL.BFLY PT, R5, R4, 0x4, 0x1f ;  /* 0x0c801f0004057f89 */ /* 0x001e2400000e0000 */
[----:B0-----:R-:W-:Y:S02]  /*e7c0*/  FMNMX.FTZ R5, R5, R4, !PT ;  /* 0x0000000405057209 */ /* 0x001fe40007810000 */
[----:B------:R-:W-:-:S03]  /*e7d0*/  SHF.L.U32 R4, R0, 0x2, RZ ;  /* 0x0000000200047819 */ /* 0x000fc600000006ff */
[----:B------:R-:W0:Y:S02]  /*e7e0*/  SHFL.BFLY PT, R10, R5, 0x2, 0x1f ;  /* 0x0c401f00050a7f89 */ /* 0x000e2400000e0000 */
[----:B0-----:R-:W-:Y:S01]  /*e7f0*/  FMNMX.FTZ R10, R5, R10, !PT ;  /* 0x0000000a050a7209 */ /* 0x001fe20007810000 */
[----:B------:R-:W-:-:S04]  /*e800*/  IMAD.IADD R5, R0, 0x1, R3 ;  /* 0x0000000100057824 */ /* 0x000fc800078e0203 */
[----:B------:R-:W0:Y:S01]  /*e810*/  SHFL.BFLY PT, R9, R10, 0x1, 0x1f ;  /* 0x0c201f000a097f89 */ /* 0x000e2200000e0000 */
[----:B------:R-:W-:Y:S02]  /*e820*/  ISETP.GE.AND P0, PT, R5, UR40, PT ;  /* 0x0000002805007c0c */ /* 0x000fe4000bf06270 */
[----:B0-----:R-:W-:-:S05]  /*e830*/  FMNMX.FTZ R9, R10, R9, !PT ;  /* 0x000000090a097209 */ /* 0x001fca0007810000 */
[----:B------:R0:W1:Y:S06]  /*e840*/  SHFL.IDX PT, R38, R9, RZ, 0x1f ;  /* 0x00001fff09267589 */ /* 0x00006c00000e0000 */
[----:B------:R-:W-:Y:S05]  /*e850*/  @P0 BRA `(.L_x_1945) ;  /* 0x0000001400300947 */ /* 0x000fea0003800000 */
[----:B------:R-:W3:Y:S02]  /*e860*/  LDC.64 R10, c[0x0][0x420] ;  /* 0x00010800ff0a7b82 */ /* 0x000ee40000000a00 */
[----:B---3--:R-:W-:-:S04]  /*e870*/  ISETP.NE.U32.AND P0, PT, R10, RZ, PT ;  /* 0x000000ff0a00720c */ /* 0x008fc80003f05070 */
[----:B------:R-:W-:-:S13]  /*e880*/  ISETP.NE.AND.EX P0, PT, R11, RZ, PT, P0 ;  /* 0x000000ff0b00720c */ /* 0x000fda0003f05300 */
[----:B------:R-:W-:Y:S05]  /*e890*/  @P0 BRA `(.L_x_1946) ;  /* 0x0000000c00940947 */ /* 0x000fea0003800000 */
[----:B------:R-:W-:Y:S01]  /*e8a0*/  IMAD.MOV.U32 R10, RZ, RZ, 0x100 ;  /* 0x00000100ff0a7424 */ /* 0x000fe200078e00ff */
[----:B0-----:R-:W-:Y:S01]  /*e8b0*/  LOP3.LUT R9, RZ, R0, RZ, 0x33, !PT ;  /* 0x00000000ff097212 */ /* 0x001fe200078e33ff */
[----:B------:R-:W-:Y:S01]  /*e8c0*/  BSSY.RECONVERGENT B1, `(.L_x_1947) ;  /* 0x000001c000017945 */ /* 0x000fe20003800200 */
[----:B------:R-:W-:Y:S02]  /*e8d0*/  IMAD.MOV.U32 R12, RZ, RZ, RZ ;  /* 0x000000ffff0c7224 */ /* 0x000fe400078e00ff */
[----:B------:R-:W-:-:S04]  /*e8e0*/  VIADDMNMX R10, R5, R10, UR40, !PT ;  /* 0x00000028050a7e46 */ /* 0x000fc8000f80010a */
        /* <DEDUP_REMOVED lines=8> */
[----:B------:R-:W-:Y:S01]  /*e970*/  LEA R11, R15, R12, 0x18 ;  /* 0x0000000c0f0b7211 */ /* 0x000fe200078ec0ff */
[----:B------:R-:W-:Y:S01]  /*e980*/  IMAD.MOV.U32 R12, RZ, RZ, RZ ;  /* 0x000000ffff0c7224 */ /* 0x000fe200078e00ff */
[----:B------:R-:W-:Y:S02]  /*e990*/  LOP3.LUT R10, R9, 0x3, RZ, 0xc0, !PT ;  /* 0x00000003090a7812 */ /* 0x000fe400078ec0ff */
[----:B------:R-:W-:Y:S01]  /*e9a0*/  MOV R9, R5 ;  /* 0x0000000500097202 */ /* 0x000fe20000000f00 */
[----:B------:R-:W-:Y:S02]  /*e9b0*/  IMAD.IADD R11, R4, 0x1, R11 ;  /* 0x00000001040b7824 */ /* 0x000fe400078e020b */
[----:B------:R-:W-:-:S07]  /*e9c0*/  IMAD.MOV R10, RZ, RZ, -R10 ;  /* 0x000000ffff0a7224 */ /* 0x000fce00078e0a0a */
.L_x_1949:
        /* <DEDUP_REMOVED lines=11> */
.L_x_1948:
[----:B------:R-:W-:Y:S05]  /*ea80*/  BSYNC.RECONVERGENT B1 ;  /* 0x0000000000017941 */ /* 0x000fea0003800200 */
.L_x_1947:
        /* <DEDUP_REMOVED lines=14> */
.L_x_1952:
[----:B------:R-:W1:Y:S01]  /*eb70*/  LDS R11, [R10+-0x800] ;  /* 0xfff800000a0b7984 */ /* 0x000e620000000800 */
[----:B------:R-:W-:-:S03]  /*eb80*/  VIADD R9, R9, 0x1000 ;  /* 0x0000100009097836 */ /* 0x000fc60000000000 */
[----:B------:R-:W0:Y:S02]  /*eb90*/  LDS R13, [R10+-0x400] ;  /* 0xfffc00000a0d7984 */ /* 0x000e240000000800 */
[----:B------:R-:W-:Y:S02]  /*eba0*/  ISETP.GE.AND P1, PT, R9, R36, PT ;  /* 0x000000240900720c */ /* 0x000fe40003f26270 */
[----:B------:R-:W3:Y:S04]  /*ebb0*/  LDS R15, [R10+0x400] ;  /* 0x000400000a0f7984 */ /* 0x000ee80000000800 */
[----:B------:R-:W4:Y:S04]  /*ebc0*/  LDS R14, [R10] ;  /* 0x000000000a0e7984 */ /* 0x000f280000000800 */
[----:B------:R-:W5:Y:S04]  /*ebd0*/  LDS R17, [R10+0x800] ;  /* 0x000800000a117984 */ /* 0x000f680000000800 */
[----:B------:R-:W5:Y:S04]  /*ebe0*/  LDS R19, [R10+0xc00] ;  /* 0x000c00000a137984 */ /* 0x000f680000000800 */
[----:B--2---:R-:W-:Y:S04]  /*ebf0*/  LDS R21, [R10+0x1000] ;  /* 0x001000000a157984 */ /* 0x004fe80000000800 */
[----:B------:R-:W2:Y:S04]  /*ec00*/  LDS R22, [R10+0x1400] ;  /* 0x001400000a167984 */ /* 0x000ea80000000800 */
[----:B------:R-:W2:Y:S04]  /*ec10*/  LDS R24, [R10+0x1800] ;  /* 0x001800000a187984 */ /* 0x000ea80000000800 */
[----:B------:R-:W2:Y:S01]  /*ec20*/  LDS R26, [R10+0x1c00] ;  /* 0x001c00000a1a7984 */ /* 0x000ea20000000800 */
[----:B-1----:R-:W-:-:S03]  /*ec30*/  FADD.FTZ R11, -R38, R11 ;  /* 0x0000000b260b7221 */ /* 0x002fc60000010100 */
[----:B------:R-:W1:Y:S01]  /*ec40*/  LDS R28, [R10+0x2000] ;  /* 0x002000000a1c7984 */ /* 0x000e620000000800 */
[----:B------:R-:W-:Y:S01]  /*ec50*/  FMUL.FTZ R11, R11, 1.4426950216293334961 ;  /* 0x3fb8aa3b0b0b7820 */ /* 0x000fe20000410000 */
[C---:B0-----:R-:W-:Y:S02]  /*ec60*/  FADD.FTZ R13, -R38.reuse, R13 ;  /* 0x0000000d260d7221 */ /* 0x041fe40000010100 */
[----:B------:R-:W0:Y:S01]  /*ec70*/  LDS R30, [R10+0x2400] ;  /* 0x002400000a1e7984 */ /* 0x000e220000000800 */
[C---:B---3--:R-:W-:Y:S01]  /*ec80*/  FADD.FTZ R16, -R38.reuse, R15 ;  /* 0x0000000f26107221 */ /* 0x048fe20000010100 */
[----:B------:R-:W-:Y:S01]  /*ec90*/  FMUL.FTZ R13, R13, 1.4426950216293334961 ;  /* 0x3fb8aa3b0d0d7820 */ /* 0x000fe20000410000 */
[----:B------:R-:W3:Y:S01]  /*eca0*/  MUFU.EX2 R11, R11 ;  /* 0x0000000b000b7308 */ /* 0x000ee20000000800 */
[----:B------:R-:W0:Y:S01]  /*ecb0*/  LDS R32, [R10+0x2800] ;  /* 0x002800000a207984 */ /* 0x000e220000000800 */
[----:B----4-:R-:W-:Y:S01]  /*ecc0*/  FADD.FTZ R14, -R38, R14 ;  /* 0x0000000e260e7221 */ /* 0x010fe20000010100 */
[----:B------:R-:W-:-:S02]  /*ecd0*/  FMUL.FTZ R16, R16, 1.4426950216293334961 ;  /* 0x3fb8aa3b10107820 */ /* 0x000fc40000410000 */
[----:B------:R-:W4:Y:S01]  /*ece0*/  LDS R34, [R10+0x2c00] ;  /* 0x002c00000a227984 */ /* 0x000f220000000800 */
[----:B-----5:R-:W-:Y:S01]  /*ecf0*/  FADD.FTZ R18, -R38, R17 ;  /* 0x0000001126127221 */ /* 0x020fe20000010100 */
[----:B------:R-:W-:Y:S01]  /*ed00*/  FMUL.FTZ R14, R14, 1.4426950216293334961 ;  /* 0x3fb8aa3b0e0e7820 */ /* 0x000fe20000410000 */
[----:B------:R-:W5:Y:S02]  /*ed10*/  MUFU.EX2 R13, R13 ;  /* 0x0000000d000d7308 */ /* 0x000f640000000800 */
[----:B------:R-:W-:Y:S01]  /*ed20*/  FMUL.FTZ R18, R18, 1.4426950216293334961 ;  /* 0x3fb8aa3b12127820 */ /* 0x000fe20000410000 */
[----:B------:R-:W-:-:S04]  /*ed30*/  FADD.FTZ R20, -R38, R19 ;  /* 0x0000001326147221 */ /* 0x000fc80000010100 */
[----:B------:R-:W-:Y:S01]  /*ed40*/  FMUL.FTZ R20, R20, 1.4426950216293334961 ;  /* 0x3fb8aa3b14147820 */ /* 0x000fe20000410000 */
[----:B------:R5:W0:Y:S01]  /*ed50*/  MUFU.EX2 R17, R16 ;  /* 0x0000001000117308 */ /* 0x000a220000000800 */
[----:B---3--:R-:W-:Y:S01]  /*ed60*/  FADD.FTZ R12, R11, R12 ;  /* 0x0000000c0b0c7221 */ /* 0x008fe20000010000 */
[----:B--2---:R-:W-:Y:S01]  /*ed70*/  FADD.FTZ R22, -R38, R22 ;  /* 0x0000001626167221 */ /* 0x004fe20000010100 */
[----:B------:R-:W-:Y:S03]  /*ed80*/  STS [R10+-0x800], R11 ;  /* 0xfff8000b0a007388 */ /* 0x000fe60000000800 */
[----:B------:R-:W-:Y:S01]  /*ed90*/  FMUL.FTZ R22, R22, 1.4426950216293334961 ;  /* 0x3fb8aa3b16167820 */ /* 0x000fe20000410000 */
[----:B------:R-:W-:Y:S01]  /*eda0*/  FADD.FTZ R24, -R38, R24 ;  /* 0x0000001826187221 */ /* 0x000fe20000010100 */
[----:B------:R2:W3:Y:S01]  /*edb0*/  MUFU.EX2 R15, R14 ;  /* 0x0000000e000f7308 */ /* 0x0004e20000000800 */
[----:B-----5:R-:W5:Y:S01]  /*edc0*/  LDS R16, [R10+0x3000] ;  /* 0x003000000a107984 */ /* 0x020f620000000800 */
[----:B------:R-:W-:Y:S01]  /*edd0*/  FADD.FTZ R12, R12, R13 ;  /* 0x0000000d0c0c7221 */ /* 0x000fe20000010000 */
[----:B------:R-:W-:Y:S01]  /*ede0*/  FMUL.FTZ R24, R24, 1.4426950216293334961 ;  /* 0x3fb8aa3b18187820 */ /* 0x000fe20000410000 */
[C---:B------:R-:W-:Y:S01]  /*edf0*/  FADD.FTZ R26, -R38.reuse, R26 ;  /* 0x0000001a261a7221 */ /* 0x040fe20000010100 */
[----:B------:R-:W-:Y:S01]  /*ee00*/  STS [R10+-0x400], R13 ;  /* 0xfffc000d0a007388 */ /* 0x000fe20000000800 */
[----:B-1----:R-:W-:-:S02]  /*ee10*/  FADD.FTZ R28, -R38, R28 ;  /* 0x0000001c261c7221 */ /* 0x002fc40000010100 */
[----:B------:R1:W4:Y:S01]  /*ee20*/  MUFU.EX2 R19, R18 ;  /* 0x0000001200137308 */ /* 0x0003220000000800 */
[----:B--2---:R-:W-:Y:S01]  /*ee30*/  FADD.FTZ R14, -R38, R21 ;  /* 0x00000015260e7221 */ /* 0x004fe20000010100 */
[----:B------:R-:W-:Y:S01]  /*ee40*/  FMUL.FTZ R26, R26, 1.4426950216293334961 ;  /* 0x3fb8aa3b1a1a7820 */ /* 0x000fe20000410000 */
[----:B------:R-:W-:Y:S01]  /*ee50*/  FMUL.FTZ R28, R28, 1.4426950216293334961 ;  /* 0x3fb8aa3b1c1c7820 */ /* 0x000fe20000410000 */
[----:B0-----:R-:W-:Y:S01]  /*ee60*/  FADD.FTZ R30, -R38, R30 ;  /* 0x0000001e261e7221 */ /* 0x001fe20000010100 */
[----:B------:R-:W-:Y:S01]  /*ee70*/  FMUL.FTZ R14, R14, 1.4426950216293334961 ;  /* 0x3fb8aa3b0e0e7820 */ /* 0x000fe20000410000 */
[----:B------:R-:W-:Y:S02]  /*ee80*/  STS [R10+0x400], R17 ;  /* 0x000400110a007388 */ /* 0x000fe40000000800 */
[----:B------:R-:W0:Y:S01]  /*ee90*/  MUFU.EX2 R21, R20 ;  /* 0x0000001400157308 */ /* 0x000e220000000800 */
[----:B---3--:R-:W-:Y:S01]  /*eea0*/  FADD.FTZ R12, R12, R15 ;  /* 0x0000000f0c0c7221 */ /* 0x008fe20000010000 */
[----:B-1----:R-:W1:Y:S01]  /*eeb0*/  LDS R18, [R10+0x3400] ;  /* 0x003400000a127984 */ /* 0x002e620000000800 */
[----:B------:R-:W-:Y:S01]  /*eec0*/  FMUL.FTZ R30, R30, 1.4426950216293334961 ;  /* 0x3fb8aa3b1e1e7820 */ /* 0x000fe20000410000 */
[----:B------:R-:W-:Y:S01]  /*eed0*/  FADD.FTZ R32, -R38, R32 ;  /* 0x0000002026207221 */ /* 0x000fe20000010100 */
[----:B------:R-:W-:Y:S01]  /*eee0*/  FADD.FTZ R12, R12, R17 ;  /* 0x000000110c0c7221 */ /* 0x000fe20000010000 */
[----:B----4-:R-:W-:Y:S01]  /*eef0*/  FADD.FTZ R34, -R38, R34 ;  /* 0x0000002226227221 */ /* 0x010fe20000010100 */
[----:B------:R-:W-:Y:S01]  /*ef00*/  STS [R10], R15 ;  /* 0x0000000f0a007388 */ /* 0x000fe20000000800 */
[----:B------:R-:W2:Y:S01]  /*ef10*/  MUFU.EX2 R23, R14 ;  /* 0x0000000e00177308 */ /* 0x000ea20000000800 */
[----:B------:R-:W-:Y:S01]  /*ef20*/  FADD.FTZ R12, R12, R19 ;  /* 0x000000130c0c7221 */ /* 0x000fe20000010000 */
[----:B------:R-:W-:Y:S01]  /*ef30*/  FMUL.FTZ R32, R32, 1.4426950216293334961 ;  /* 0x3fb8aa3b20207820 */ /* 0x000fe20000410000 */
[----:B------:R-:W-:Y:S01]  /*ef40*/  FMUL.FTZ R34, R34, 1.4426950216293334961 ;  /* 0x3fb8aa3b22227820 */ /* 0x000fe20000410000 */
[----:B------:R-:W-:Y:S04]  /*ef50*/  STS [R10+0x800], R19 ;  /* 0x000800130a007388 */ /* 0x000fe80000000800 */
[----:B------:R-:W3:Y:S01]  /*ef60*/  MUFU.EX2 R25, R22 ;  /* 0x0000001600197308 */ /* 0x000ee20000000800 */
[----:B0-----:R-:W-:Y:S01]  /*ef70*/  FADD.FTZ R12, R12, R21 ;  /* 0x000000150c0c7221 */ /* 0x001fe20000010000 */
[----:B------:R-:W-:Y:S06]  /*ef80*/  STS [R10+0xc00], R21 ;  /* 0x000c00150a007388 */ /* 0x000fec0000000800 */
[----:B------:R-:W0:Y:S01]  /*ef90*/  MUFU.EX2 R27, R24 ;  /* 0x00000018001b7308 */ /* 0x000e220000000800 */
[----:B--2---:R-:W-:Y:S01]  /*efa0*/  FADD.FTZ R12, R12, R23 ;  /* 0x000000170c0c7221 */ /* 0x004fe20000010000 */
[----:B-----5:R-:W-:Y:S01]  /*efb0*/  FADD.FTZ R16, -R38, R16 ;  /* 0x0000001026107221 */ /* 0x020fe20000010100 */
[----:B------:R-:W-:Y:S03]  /*efc0*/  STS [R10+0x1000], R23 ;  /* 0x001000170a007388 */ /* 0x000fe60000000800 */
[----:B------:R-:W-:-:S02]  /*efd0*/  FMUL.FTZ R16, R16, 1.4426950216293334961 ;  /* 0x3fb8aa3b10107820 */ /* 0x000fc40000410000 */
[----:B------:R-:W2:Y:S01]  /*efe0*/  MUFU.EX2 R29, R26 ;  /* 0x0000001a001d7308 */ /* 0x000ea20000000800 */
[----:B---3--:R-:W-:Y:S01]  /*eff0*/  FADD.FTZ R12, R12, R25 ;  /* 0x000000190c0c7221 */ /* 0x008fe20000010000 */
        /* <DEDUP_REMOVED lines=27> */
.L_x_1951:
[----:B------:R-:W-:Y:S05]  /*f1b0*/  BSYNC.RECONVERGENT B1 ;  /* 0x0000000000017941 */ /* 0x000fea0003800200 */
.L_x_1950:
        /* <DEDUP_REMOVED lines=8> */
[----:B------:R-:W3:Y:S04]  /*f240*/  LDS R14, [R10] ;  /* 0x000000000a0e7984 */ /* 0x000ee80000000800 */
[----:B------:R-:W4:Y:S04]  /*f250*/  LDS R15, [R10+0x400] ;  /* 0x000400000a0f7984 */ /* 0x000f280000000800 */
[----:B------:R-:W5:Y:S04]  /*f260*/  LDS R17, [R10+0x800] ;  /* 0x000800000a117984 */ /* 0x000f680000000800 */
[----:B------:R-:W5:Y:S04]  /*f270*/  LDS R19, [R10+0xc00] ;  /* 0x000c00000a137984 */ /* 0x000f680000000800 */
[----:B--2---:R-:W2:Y:S04]  /*f280*/  LDS R21, [R10+0x1000] ;  /* 0x001000000a157984 */ /* 0x004ea80000000800 */
[----:B------:R-:W2:Y:S01]  /*f290*/  LDS R23, [R10+0x1400] ;  /* 0x001400000a177984 */ /* 0x000ea20000000800 */
[----:B-1----:R-:W-:-:S04]  /*f2a0*/  FADD.FTZ R11, -R38, R11 ;  /* 0x0000000b260b7221 */ /* 0x002fc80000010100 */
[----:B------:R-:W-:Y:S01]  /*f2b0*/  FMUL.FTZ R11, R11, 1.4426950216293334961 ;  /* 0x3fb8aa3b0b0b7820 */ /* 0x000fe20000410000 */
[C---:B0-----:R-:W-:Y:S01]  /*f2c0*/  FADD.FTZ R13, -R38.reuse, R13 ;  /* 0x0000000d260d7221 */ /* 0x041fe20000010100 */
[----:B---3--:R-:W-:-:S03]  /*f2d0*/  FADD.FTZ R14, -R38, R14 ;  /* 0x0000000e260e7221 */ /* 0x008fc60000010100 */
[----:B------:R-:W-:Y:S01]  /*f2e0*/  FMUL.FTZ R13, R13, 1.4426950216293334961 ;  /* 0x3fb8aa3b0d0d7820 */ /* 0x000fe20000410000 */
[----:B------:R-:W0:Y:S01]  /*f2f0*/  MUFU.EX2 R11, R11 ;  /* 0x0000000b000b7308 */ /* 0x000e220000000800 */
[----:B------:R-:W-:Y:S01]  /*f300*/  FMUL.FTZ R14, R14, 1.4426950216293334961 ;  /* 0x3fb8aa3b0e0e7820 */ /* 0x000fe20000410000 */
[C---:B----4-:R-:W-:Y:S01]  /*f310*/  FADD.FTZ R16, -R38.reuse, R15 ;  /* 0x0000000f26107221 */ /* 0x050fe20000010100 */
[----:B-----5:R-:W-:-:S03]  /*f320*/  FADD.FTZ R18, -R38, R17 ;  /* 0x0000001126127221 */ /* 0x020fc60000010100 */
[----:B------:R-:W-:Y:S02]  /*f330*/  FMUL.FTZ R16, R16, 1.4426950216293334961 ;  /* 0x3fb8aa3b10107820 */ /* 0x000fe40000410000 */
[----:B------:R-:W1:Y:S01]  /*f340*/  MUFU.EX2 R13, R13 ;  /* 0x0000000d000d7308 */ /* 0x000e620000000800 */
[----:B------:R-:W-:Y:S01]  /*f350*/  FMUL.FTZ R18, R18, 1.4426950216293334961 ;  /* 0x3fb8aa3b12127820 */ /* 0x000fe20000410000 */
[C---:B------:R-:W-:Y:S01]  /*f360*/  FADD.FTZ R20, -R38.reuse, R19 ;  /* 0x0000001326147221 */ /* 0x040fe20000010100 */
[----:B--2---:R-:W-:-:S03]  /*f370*/  FADD.FTZ R22, -R38, R21 ;  /* 0x0000001526167221 */ /* 0x004fc60000010100 */
        /* <DEDUP_REMOVED lines=27> */
.L_x_1954:
[----:B------:R-:W-:Y:S05]  /*f530*/  BSYNC.RECONVERGENT B1 ;  /* 0x0000000000017941 */ /* 0x000fea0003800200 */
.L_x_1953:
[----:B------:R-:W-:-:S13]  /*f540*/  ISETP.LT.OR P0, PT, R9, UR40, P0 ;  /* 0x0000002809007c0c */ /* 0x000fda0008701670 */
[----:B------:R-:W-:Y:S05]  /*f550*/  @!P0 BRA `(.L_x_1945) ;  /* 0x0000000400f08947 */ /* 0x000fea0003800000 */
[----:B------:R-:W1:Y:S04]  /*f560*/  LDS R9, [R10+-0x800] ;  /* 0xfff800000a097984 */ /* 0x000e680000000800 */
[----:B------:R-:W0:Y:S04]  /*f570*/  LDS R11, [R10+-0x400] ;  /* 0xfffc00000a0b7984 */ /* 0x000e280000000800 */
[----:B------:R-:W3:Y:S04]  /*f580*/  LDS R13, [R10] ;  /* 0x000000000a0d7984 */ /* 0x000ee80000000800 */
[----:B------:R-:W4:Y:S01]  /*f590*/  LDS R14, [R10+0x400] ;  /* 0x000400000a0e7984 */ /* 0x000f220000000800 */
[C---:B-1----:R-:W-:Y:S01]  /*f5a0*/  FADD.FTZ R9, -R38.reuse, R9 ;  /* 0x0000000926097221 */ /* 0x042fe20000010100 */
[----:B0-----:R-:W-:-:S03]  /*f5b0*/  FADD.FTZ R11, -R38, R11 ;  /* 0x0000000b260b7221 */ /* 0x001fc60000010100 */
[----:B------:R-:W-:Y:S01]  /*f5c0*/  FMUL.FTZ R9, R9, 1.4426950216293334961 ;  /* 0x3fb8aa3b09097820 */ /* 0x000fe20000410000 */
[----:B---3--:R-:W-:Y:S01]  /*f5d0*/  FADD.FTZ R13, -R38, R13 ;  /* 0x0000000d260d7221 */ /* 0x008fe20000010100 */
[----:B------:R-:W-:-:S04]  /*f5e0*/  FMUL.FTZ R11, R11, 1.4426950216293334961 ;  /* 0x3fb8aa3b0b0b7820 */ /* 0x000fc80000410000 */
[----:B------:R-:W0:Y:S01]  /*f5f0*/  MUFU.EX2 R9, R9 ;  /* 0x0000000900097308 */ /* 0x000e220000000800 */
[----:B----4-:R-:W-:Y:S01]  /*f600*/  FADD.FTZ R14, -R38, R14 ;  /* 0x0000000e260e7221 */ /* 0x010fe20000010100 */
[----:B------:R-:W-:-:S03]  /*f610*/  FMUL.FTZ R13, R13, 1.4426950216293334961 ;  /* 0x3fb8aa3b0d0d7820 */ /* 0x000fc60000410000 */
[----:B------:R-:W-:-:S03]  /*f620*/  FMUL.FTZ R14, R14, 1.4426950216293334961 ;  /* 0x3fb8aa3b0e0e7820 */ /* 0x000fc60000410000 */
[----:B------:R-:W1:Y:S08]  /*f630*/  MUFU.EX2 R11, R11 ;  /* 0x0000000b000b7308 */ /* 0x000e700000000800 */
[----:B------:R-:W3:Y:S01]  /*f640*/  MUFU.EX2 R13, R13 ;  /* 0x0000000d000d7308 */ /* 0x000ee20000000800 */
[----:B0-----:R4:W-:Y:S01]  /*f650*/  STS [R10+-0x800], R9 ;  /* 0xfff800090a007388 */ /* 0x0019e20000000800 */
[----:B------:R-:W-:-:S06]  /*f660*/  FADD.FTZ R12, R12, R9 ;  /* 0x000000090c0c7221 */ /* 0x000fcc0000010000 */
[----:B------:R-:W0:Y:S01]  /*f670*/  MUFU.EX2 R15, R14 ;  /* 0x0000000e000f7308 */ /* 0x000e220000000800 */
[----:B-1----:R4:W-:Y:S01]  /*f680*/  STS [R10+-0x400], R11 ;  /* 0xfffc000b0a007388 */ /* 0x0029e20000000800 */
[----:B------:R-:W-:-:S03]  /*f690*/  FADD.FTZ R12, R12, R11 ;  /* 0x0000000b0c0c7221 */ /* 0x000fc60000010000 */
[----:B---3--:R4:W-:Y:S01]  /*f6a0*/  STS [R10], R13 ;  /* 0x0000000d0a007388 */ /* 0x0089e20000000800 */
[----:B------:R-:W-:-:S03]  /*f6b0*/  FADD.FTZ R12, R12, R13 ;  /* 0x0000000d0c0c7221 */ /* 0x000fc60000010000 */
[----:B0-----:R4:W-:Y:S01]  /*f6c0*/  STS [R10+0x400], R15 ;  /* 0x0004000f0a007388 */ /* 0x0019e20000000800 */
[----:B------:R-:W-:Y:S01]  /*f6d0*/  FADD.FTZ R12, R12, R15 ;  /* 0x0000000f0c0c7221 */ /* 0x000fe20000010000 */
[----:B------:R-:W-:Y:S06]  /*f6e0*/  BRA `(.L_x_1945) ;  /* 0x00000004008c7947 */ /* 0x000fec0003800000 */
.L_x_1946:
[----:B------:R-:W-:Y:S01]  /*f6f0*/  IMAD.MOV.U32 R12, RZ, RZ, 0x100 ;  /* 0x00000100ff0c7424 */ /* 0x000fe200078e00ff */
[----:B------:R-:W3:Y:S01]  /*f700*/  S2UR UR4, SR_CTAID.Y ;  /* 0x00000000000479c3 */ /* 0x000ee20000002600 */
[----:B------:R-:W-:Y:S01]  /*f710*/  LOP3.LUT R13, RZ, R0, RZ, 0x33, !PT ;  /* 0x00000000ff0d7212 */ /* 0x000fe200078e33ff */
[----:B------:R-:W-:Y:S02]  /*f720*/  BSSY.RECONVERGENT B1, `(.L_x_1955) ;  /* 0x0000027000017945 */ /* 0x000fe40003800200 */
[----:B------:R-:W-:-:S04]  /*f730*/  VIADDMNMX R12, R5, R12, UR40, !PT ;  /* 0x00000028050c7e46 */ /* 0x000fc8000f80010c */
[----:B0-----:R-:W3:Y:S01]  /*f740*/  LDC R9, c[0x0][0x3f4] ;  /* 0x0000fd00ff097b82 */ /* 0x001ee20000000800 */
[----:B------:R-:W-:-:S04]  /*f750*/  IADD3 R13, PT, PT, -R3, R12, R13 ;  /* 0x0000000c030d7210 */ /* 0x000fc80007ffe10d */
[C---:B------:R-:W-:Y:S02]  /*f760*/  LOP3.LUT R12, R13.reuse, 0x300, RZ, 0xc0, !PT ;  /* 0x000003000d0c7812 */ /* 0x040fe400078ec0ff */
[----:B------:R-:W-:Y:S02]  /*f770*/  ISETP.GE.U32.AND P0, PT, R13, 0x300, PT ;  /* 0x000003000d00780c */ /* 0x000fe40003f06070 */
[----:B------:R-:W-:Y:S01]  /*f780*/  ISETP.NE.AND P1, PT, R12, 0x300, PT ;  /* 0x000003000c00780c */ /* 0x000fe20003f25270 */
[----:B------:R-:W-:Y:S02]  /*f790*/  IMAD.MOV.U32 R12, RZ, RZ, RZ ;  /* 0x000000ffff0c7224 */ /* 0x000fe400078e00ff */
[----:B---3--:R-:W-:Y:S02]  /*f7a0*/  IMAD R18, R9, UR4, RZ ;  /* 0x0000000409127c24 */ /* 0x008fe4000f8e02ff */
[----:B------:R-:W-:-:S03]  /*f7b0*/  IMAD.MOV.U32 R9, RZ, RZ, R5 ;  /* 0x000000ffff097224 */ /* 0x000fc600078e0005 */
[----:B--2---:R-:W-:-:S05]  /*f7c0*/  SHF.R.S32.HI R20, RZ, 0x1f, R18 ;  /* 0x0000001fff147819 */ /* 0x004fca0000011412 */
[----:B------:R-:W-:Y:S05]  /*f7d0*/  @!P1 BRA `(.L_x_1956) ;  /* 0x00000000006c9947 */ /* 0x000fea0003800000 */
[----:B------:R-:W-:Y:S01]  /*f7e0*/  IADD3 R14, PT, PT, R14, 0x440, RZ ;  /* 0x000004400e0e7810 */ /* 0x000fe20007ffe0ff */
[----:B------:R-:W-:Y:S01]  /*f7f0*/  IMAD.MOV.U32 R12, RZ, RZ, RZ ;  /* 0x000000ffff0c7224 */ /* 0x000fe200078e00ff */
[----:B------:R-:W-:Y:S02]  /*f800*/  LEA.HI R9, R13, 0x1, RZ, 0x18 ;  /* 0x000000010d097811 */ /* 0x000fe400078fc0ff */
[--C-:B------:R-:W-:Y:S02]  /*f810*/  IADD3 R17, P1, P2, R18, R10, R5.reuse ;  /* 0x0000000a12117210 */ /* 0x100fe40007a3e005 */
[----:B------:R-:W-:Y:S02]  /*f820*/  LEA R13, R15, R14, 0x18 ;  /* 0x0000000e0f0d7211 */ /* 0x000fe400078ec0ff */
[----:B------:R-:W-:Y:S01]  /*f830*/  LOP3.LUT R10, R9, 0x3, RZ, 0xc0, !PT ;  /* 0x00000003090a7812 */ /* 0x000fe200078ec0ff */
[----:B------:R-:W-:Y:S01]  /*f840*/  IMAD.MOV.U32 R9, RZ, RZ, R5 ;  /* 0x000000ffff097224 */ /* 0x000fe200078e0005 */
[----:B------:R-:W-:Y:S01]  /*f850*/  IADD3.X R11, PT, PT, R20, R11, RZ, P1, P2 ;  /* 0x0000000b140b7210 */ /* 0x000fe20000fe44ff */
[----:B------:R-:W-:-:S02]  /*f860*/  IMAD.IADD R13, R4, 0x1, R13 ;  /* 0x00000001040d7824 */ /* 0x000fc400078e020d */
[----:B------:R-:W-:-:S07]  /*f870*/  IMAD.MOV R14, RZ, RZ, -R10 ;  /* 0x000000ffff0e7224 */ /* 0x000fce00078e0a0a */
.L_x_1957:
        /* <DEDUP_REMOVED lines=17> */
.L_x_1956:
[----:B------:R-:W-:Y:S05]  /*f990*/  BSYNC.RECONVERGENT B1 ;  /* 0x0000000000017941 */ /* 0x000fea0003800200 */
.L_x_1955:
[----:B------:R-:W-:Y:S05]  /*f9a0*/  @!P0 BRA `(.L_x_1945) ;  /* 0x0000000000dc8947 */ /* 0x000fea0003800000 */
[----:B------:R-:W0:Y:S01]  /*f9b0*/  S2R R14, SR_CgaCtaId ;  /* 0x00000000000e7919 */ /* 0x000e220000008800 */
[----:B------:R-:W2:Y:S01]  /*f9c0*/  LDCU.64 UR4, c[0x0][0x420] ;  /* 0x00008400ff0477ac */ /* 0x000ea20008000a00 */
        /* <DEDUP_REMOVED lines=10> */
.L_x_1958:
[----:B------:R-:W-:-:S05]  /*fa70*/  IMAD.MOV.U32 R10, RZ, RZ, R15 ;  /* 0x000000ffff0a7224 */ /* 0x000fca00078e000f */
[----:B------:R-:W2:Y:S04]  /*fa80*/  LDG.E.U8 R16, desc[UR36][R10.64+-0x200] ;  /* 0xfffe00240a107981 */ /* 0x000ea8000c1e1100 */
[----:B------:R-:W3:Y:S04]  /*fa90*/  LDG.E.U8 R14, desc[UR36][R10.64+-0x100] ;  /* 0xffff00240a0e7981 */ /* 0x000ee8000c1e1100 */
[----:B------:R-:W4:Y:S04]  /*faa0*/  LDG.E.U8 R15, desc[UR36][R10.64] ;  /* 0x000000240a0f7981 */ /* 0x000f28000c1e1100 */
[----:B------:R-:W5:Y:S01]  /*fab0*/  LDG.E.U8 R17, desc[UR36][R10.64+0x100] ;  /* 0x000100240a117981 */ /* 0x000f62000c1e1100 */
[----:B------:R-:W-:Y:S01]  /*fac0*/  VIADD R9, R9, 0x400 ;  /* 0x0000040009097836 */ /* 0x000fe20000000000 */
[----:B--2---:R-:W-:-:S02]  /*fad0*/  ISETP.NE.AND P0, PT, R16, RZ, PT ;  /* 0x000000ff1000720c */ /* 0x004fc40003f05270 */
        /* <DEDUP_REMOVED lines=8> */
[----:B------:R-:W-:-:S03]  /*fb60*/  IMAD.MOV.U32 R14, RZ, RZ, RZ ;  /* 0x000000ffff0e7224 */ /* 0x000fc600078e00ff */
[----:B------:R-:W-:Y:S01]  /*fb70*/  @!P0 FMUL.FTZ R15, R15, 1.4426950216293334961 ;  /* 0x3fb8aa3b0f0f8820 */ /* 0x000fe20000410000 */
[C---:B0-----:R-:W-:Y:S01]  /*fb80*/  @!P1 FADD.FTZ R17, -R38.reuse, R16 ;  /* 0x0000001026119221 */ /* 0x041fe20000010100 */
[----:B------:R-:W-:Y:S02]  /*fb90*/  IMAD.MOV.U32 R16, RZ, RZ, RZ ;  /* 0x000000ffff107224 */ /* 0x000fe400078e00ff */
[----:B------:R-:W0:Y:S01]  /*fba0*/  @!P0 MUFU.EX2 R14, R15 ;  /* 0x0000000f000e8308 */ /* 0x000e220000000800 */
[----:B------:R-:W-:Y:S01]  /*fbb0*/  @!P1 FMUL.FTZ R17, R17, 1.4426950216293334961 ;  /* 0x3fb8aa3b11119820 */ /* 0x000fe20000410000 */
[C---:B--2---:R-:W-:Y:S01]  /*fbc0*/  @!P2 FADD.FTZ R19, -R38.reuse, R18 ;  /* 0x000000122613a221 */ /* 0x044fe20000010100 */
[----:B------:R-:W-:Y:S01]  /*fbd0*/  MOV R18, RZ ;  /* 0x000000ff00127202 */ /* 0x000fe20000000f00 */
[----:B---3--:R-:W-:Y:S01]  /*fbe0*/  @!P3 FADD.FTZ R21, -R38, R20 ;  /* 0x000000142615b221 */ /* 0x008fe20000010100 */
[----:B------:R-:W-:Y:S02]  /*fbf0*/  IMAD.MOV.U32 R20, RZ, RZ, RZ ;  /* 0x000000ffff147224 */ /* 0x000fe400078e00ff */
[----:B------:R-:W-:Y:S01]  /*fc00*/  @!P2 FMUL.FTZ R19, R19, 1.4426950216293334961 ;  /* 0x3fb8aa3b1313a820 */ /* 0x000fe20000410000 */
[----:B------:R-:W-:Y:S01]  /*fc10*/  ISETP.GE.AND P0, PT, R9, UR40, PT ;  /* 0x0000002809007c0c */ /* 0x000fe2000bf06270 */
[----:B------:R-:W1:Y:S01]  /*fc20*/  @!P1 MUFU.EX2 R16, R17 ;  /* 0x0000001100109308 */ /* 0x000e620000000800 */
[----:B------:R-:W-:-:S07]  /*fc30*/  @!P3 FMUL.FTZ R21, R21, 1.4426950216293334961 ;  /* 0x3fb8aa3b1515b820 */ /* 0x000fce0000410000 */
        /* <DEDUP_REMOVED lines=14> */
.L_x_1945:
[----:B------:R-:W-:Y:S05]  /*fd20*/  BSYNC.RECONVERGENT B0 ;  /* 0x0000000000007941 */ /* 0x000fea0003800200 */
.L_x_1944:
[----:B0---4-:R-:W0:Y:S01]  /*fd30*/  SHFL.BFLY PT, R9, R12, 0x10, 0x1f ;  /* 0x0e001f000c097f89 */ /* 0x011e2200000e0000 */
[C---:B------:R-:W-:Y:S01]  /*fd40*/  ISETP.NE.AND P0, PT, R8.reuse, RZ, PT ;  /* 0x000000ff0800720c */ /* 0x040fe20003f05270 */
[----:B------:R-:W3:Y:S01]  /*fd50*/  LDCU.U8 UR10, c[0x0][0x48c] ;  /* 0x00009180ff0a77ac */ /* 0x000ee20008000000 */
[----:B------:R-:W-:Y:S01]  /*fd60*/  ISETP.GT.U32.AND P1, PT, R8, 0x7, PT ;  /* 0x000000070800780c */ /* 0x000fe20003f24070 */
[----:B------:R-:W4:Y:S01]  /*fd70*/  S2UR UR9, SR_CTAID.X ;  /* 0x00000000000979c3 */ /* 0x000f220000002500 */
[----:B------:R-:W-:Y:S01]  /*fd80*/  UMOV UR4, URZ ;  /* 0x000000ff00047c82 */ /* 0x000fe20008000000 */
[----:B------:R-:W-:Y:S01]  /*fd90*/  UMOV UR5, URZ ;  /* 0x000000ff00057c82 */ /* 0x000fe20008000000 */
[----:B---3--:R-:W-:Y:S01]  /*fda0*/  UISETP.NE.AND UP0, UPT, UR10, URZ, UPT ;  /* 0x000000ff0a00728c */ /* 0x008fe2000bf05270 */
        /* <DEDUP_REMOVED lines=23> */
[----:B--2---:R0:W2:Y:S01]  /*ff20*/  MUFU.RCP R31, R8 ;  /* 0x00000008001f7308 */ /* 0x0040a20000001000 */
[----:B----4-:R-:W-:Y:S05]  /*ff30*/  BRA.U !UP0, `(.L_x_1959) ;  /* 0x0000000108247547 */ /* 0x010fea000b800000 */
[----:B------:R-:W3:Y:S01]  /*ff40*/  S2UR UR5, SR_CTAID.Y ;  /* 0x00000000000579c3 */ /* 0x000ee20000002600 */
        /* <DEDUP_REMOVED lines=8> */
.L_x_1959:
[----:B------:R-:W-:Y:S04]  /*ffd0*/  BSSY.RECONVERGENT B0, `(.L_x_1960) ;  /* 0x0000158000007945 */ /* 0x000fe80003800200 */
[----:B------:R-:W-:Y:S05]  /*ffe0*/  @P0 BRA `(.L_x_1961) ;  /* 0x0000001400580947 */ /* 0x000fea0003800000 */
[----:B------:R-:W-:-:S09]  /*fff0*/  UISETP.NE.AND UP0, UPT, UR10, URZ, UPT ;  /* 0x000000ff0a00728c */ /* 0x000fd2000bf05270 */
[----:B------:R-:W-:Y:S05]  /*10000*/  BRA.U UP0, `(.L_x_1962) ;  /* 0x0000000900407547 */ /* 0x000fea000b800000 */
[----:B------:R-:W-:Y:S01]  /*10010*/  HFMA2 R6, -RZ, RZ, 0, 1.52587890625e-05 ;  /* 0x00000100ff067431 */ /* 0x000fe200000001ff */
[----:B------:R-:W-:Y:S01]  /*10020*/  LOP3.LUT R7, RZ, R0, RZ, 0x33, !PT ;  /* 0x00000000ff077212 */ /* 0x000fe200078e33ff */
[----:B------:R-:W-:Y:S03]  /*10030*/  BSSY.RECONVERGENT B1, `(.L_x_1963) ;  /* 0x0000019000017945 */ /* 0x000fe60003800200 */
[----:B------:R-:W-:-:S04]  /*10040*/  VIADDMNMX R6, R5, R6, UR40, !PT ;  /* 0x0000002805067e46 */ /* 0x000fc8000f800106 */
        /* <DEDUP_REMOVED lines=11> */
[----:B0-----:R-:W-:Y:S01]  /*10100*/  LOP3.LUT R8, R7, 0x300, RZ, 0xc0, !PT ;  /* 0x0000030007087812 */ /* 0x001fe200078ec0ff */
[----:B------:R-:W-:-:S04]  /*10110*/  IMAD.MOV R7, RZ, RZ, -R6 ;  /* 0x000000ffff077224 */ /* 0x000fc800078e0a06 */
[----:B------:R-:W-:Y:S01]  /*10120*/  IMAD.IADD R5, R5, 0x1, R8 ;  /* 0x0000000105057824 */ /* 0x000fe200078e0208 */
[----:B---3--:R-:W-:-:S06]  /*10130*/  ULEA UR6, UR7, UR6, 0x18 ;  /* 0x0000000607067291 */ /* 0x008fcc000f8ec0ff */
[----:B------:R-:W-:-:S07]  /*10140*/  VIADD R6, R4, UR6 ;  /* 0x0000000604067c36 */ /* 0x000fce0008000000 */
.L_x_1965:
[----:B------:R-:W2:Y:S01]  /*10150*/  LDS R8, [R6] ;  /* 0x0000000006087984 */ /* 0x000ea20000000800 */
[----:B------:R-:W-:-:S05]  /*10160*/  VIADD R7, R7, 0x1 ;  /* 0x0000000107077836 */ /* 0x000fca0000000000 */
[----:B------:R-:W-:Y:S01]  /*10170*/  ISETP.NE.AND P0, PT, R7, RZ, PT ;  /* 0x000000ff0700720c */ /* 0x000fe20003f05270 */
[----:B--2---:R-:W-:-:S05]  /*10180*/  FMUL.FTZ R9, R8, R31 ;  /* 0x0000001f08097220 */ /* 0x004fca0000410000 */
[----:B------:R0:W-:Y:S02]  /*10190*/  STS [R6], R9 ;  /* 0x0000000906007388 */ /* 0x0001e40000000800 */
[----:B0-----:R-:W-:-:S05]  /*101a0*/  IADD3 R6, PT, PT, R6, 0x400, RZ ;  /* 0x0000040006067810 */ /* 0x001fca0007ffe0ff */
[----:B------:R-:W-:Y:S05]  /*101b0*/  @P0 BRA `(.L_x_1965) ;  /* 0xfffffffc00e40947 */ /* 0x000fea000383ffff */
.L_x_1964:
[----:B------:R-:W-:Y:S05]  /*101c0*/  BSYNC.RECONVERGENT B1 ;  /* 0x0000000000017941 */ /* 0x000fea0003800200 */
.L_x_1963:
[----:B------:R-:W-:Y:S05]  /*101d0*/  @!P1 BRA `(.L_x_1961) ;  /* 0x0000001000dc9947 */ /* 0x000fea0003800000 */
[----:B0-----:R-:W0:Y:S01]  /*101e0*/  S2R R8, SR_CgaCtaId ;  /* 0x0000000000087919 */ /* 0x001e220000008800 */
[----:B------:R-:W-:Y:S01]  /*101f0*/  IADD3 R6, PT, PT, -R5, UR40, RZ ;  /* 0x0000002805067c10 */ /* 0x000fe2000fffe1ff */
        /* <DEDUP_REMOVED lines=13> */
.L_x_1968:
        /* <DEDUP_REMOVED lines=52> */
.L_x_1967:
[----:B------:R-:W-:Y:S05]  /*10610*/  BSYNC.RECONVERGENT B1 ;  /* 0x0000000000017941 */ /* 0x000fea0003800200 */
.L_x_1966:
        /* <DEDUP_REMOVED lines=31> */
.L_x_1970:
[----:B------:R-:W-:Y:S05]  /*10810*/  BSYNC.RECONVERGENT B1 ;  /* 0x0000000000017941 */ /* 0x000fea0003800200 */
.L_x_1969:
        /* <DEDUP_REMOVED lines=15> */
.L_x_1962:
[----:B------:R-:W-:Y:S01]  /*10910*/  IMAD.MOV.U32 R6, RZ, RZ, 0x100 ;  /* 0x00000100ff067424 */ /* 0x000fe200078e00ff */
        /* <DEDUP_REMOVED lines=9> */
[----:B------:R-:W4:Y:S01]  /*109b0*/  LDCU.64 UR12, c[0x0][0x480] ;  /* 0x00009000ff0c77ac */ /* 0x000f220008000a00 */
[----:B------:R-:W-:Y:S02]  /*109c0*/  LEA.HI R6, R6, 0x1, RZ, 0x18 ;  /* 0x0000000106067811 */ /* 0x000fe400078fc0ff */
[----:B------:R-:W-:Y:S01]  /*109d0*/  IADD3 R13, P0, PT, R5, UR4, RZ ;  /* 0x00000004050d7c10 */ /* 0x000fe2000ff1e0ff */
[----:B------:R-:W-:Y:S02]  /*109e0*/  UMOV UR6, 0x400 ;  /* 0x0000040000067882 */ /* 0x000fe40000000000 */
[C---:B------:R-:W-:Y:S01]  /*109f0*/  IMAD.SHL.U32 R7, R6.reuse, 0x100, RZ ;  /* 0x0000010006077824 */ /* 0x040fe200078e00ff */
[----:B------:R-:W-:Y:S01]  /*10a00*/  UIADD3 UR6, UPT, UPT, UR6, 0x440, URZ ;  /* 0x0000044006067890 */ /* 0x000fe2000fffe0ff */
[----:B------:R-:W-:Y:S02]  /*10a10*/  IADD3.X R14, PT, PT, RZ, UR5, RZ, P0, !PT ;  /* 0x00000005ff0e7c10 */ /* 0x000fe400087fe4ff */
[----:B------:R-:W-:-:S02]  /*10a20*/  LOP3.LUT R6, R6, 0x3, RZ, 0xc0, !PT ;  /* 0x0000000306067812 */ /* 0x000fc400078ec0ff */
[----:B0-----:R-:W-:-:S03]  /*10a30*/  LOP3.LUT R8, R7, 0x300, RZ, 0xc0, !PT ;  /* 0x0000030007087812 */ /* 0x001fc600078ec0ff */
[----:B------:R-:W-:Y:S02]  /*10a40*/  IMAD.MOV R9, RZ, RZ, -R6 ;  /* 0x000000ffff097224 */ /* 0x000fe400078e0a06 */
[----:B------:R-:W-:Y:S01]  /*10a50*/  IMAD.IADD R5, R5, 0x1, R8 ;  /* 0x0000000105057824 */ /* 0x000fe200078e0208 */
[----:B----4-:R-:W-:-:S04]  /*10a60*/  LEA R10, P0, R13, UR12, 0x2 ;  /* 0x0000000c0d0a7c11 */ /* 0x010fc8000f8010ff */
[----:B------:R-:W-:Y:S01]  /*10a70*/  LEA.HI.X R13, R13, UR13, R14, 0x2, P0 ;  /* 0x0000000d0d0d7c11 */ /* 0x000fe200080f140e */
[----:B---3--:R-:W-:-:S06]  /*10a80*/  ULEA UR6, UR7, UR6, 0x18 ;  /* 0x0000000607067291 */ /* 0x008fcc000f8ec0ff */
[----:B------:R-:W-:-:S07]  /*10a90*/  VIADD R8, R4, UR6 ;  /* 0x0000000604087c36 */ /* 0x000fce0008000000 */
.L_x_1973:
        /* <DEDUP_REMOVED lines=12> */
.L_x_1972:
[----:B------:R-:W-:Y:S05]  /*10b60*/  BSYNC.RECONVERGENT B1 ;  /* 0x0000000000017941 */ /* 0x000fea0003800200 */
.L_x_1971:
[----:B------:R-:W-:Y:S05]  /*10b70*/  @!P1 BRA `(.L_x_1961) ;  /* 0x0000000800749947 */ /* 0x000fea0003800000 */
[----:B------:R-:W4:Y:S01]  /*10b80*/  S2R R10, SR_CgaCtaId ;  /* 0x00000000000a7919 */ /* 0x000f220000008800 */
[----:B------:R-:W5:Y:S01]  /*10b90*/  LDCU.64 UR6, c[0x0][0x480] ;  /* 0x00009000ff0677ac */ /* 0x000f620008000a00 */
[C---:B---3--:R-:W-:Y:S01]  /*10ba0*/  IADD3 R7, P0, PT, R5.reuse, UR4, RZ ;  /* 0x0000000405077c10 */ /* 0x048fe2000ff1e0ff */
[----:B------:R-:W-:Y:S01]  /*10bb0*/  BSSY.RECONVERGENT B1, `(.L_x_1974) ;  /* 0x000005b000017945 */ /* 0x000fe20003800200 */
[----:B------:R-:W-:Y:S02]  /*10bc0*/  IADD3 R13, PT, PT, -R5, UR40, RZ ;  /* 0x00000028050d7c10 */ /* 0x000fe4000fffe1ff */
[----:B------:R-:W-:Y:S01]  /*10bd0*/  MOV R6, 0x400 ;  /* 0x0000040000067802 */ /* 0x000fe20000000f00 */
[----:B0-----:R-:W-:Y:S01]  /*10be0*/  IMAD.X R8, RZ, RZ, UR5, P0 ;  /* 0x00000005ff087e24 */ /* 0x001fe200080e06ff */
[----:B------:R-:W-:Y:S02]  /*10bf0*/  ISETP.GT.AND P1, PT, R13, 0xc00, PT ;  /* 0x00000c000d00780c */ /* 0x000fe40003f24270 */
[----:B-----5:R-:W-:-:S04]  /*10c00*/  LEA R9, P0, R7, UR6, 0x2 ;  /* 0x0000000607097c11 */ /* 0x020fc8000f8010ff */
[----:B------:R-:W-:Y:S01]  /*10c10*/  LEA.HI.X R11, R7, UR7, R8, 0x2, P0 ;  /* 0x00000007070b7c11 */ /* 0x000fe200080f1408 */
[----:B------:R-:W-:Y:S01]  /*10c20*/  VIADD R7, R6, 0x440 ;  /* 0x0000044006077836 */ /* 0x000fe20000000000 */
[----:B------:R-:W-:Y:S01]  /*10c30*/  IADD3 R6, P0, PT, R9, 0x800, RZ ;  /* 0x0000080009067810 */ /* 0x000fe20007f1e0ff */
[----:B------:R-:W-:-:S05]  /*10c40*/  IMAD.SHL.U32 R8, R3, 0x4, RZ ;  /* 0x0000000403087824 */ /* 0x000fca00078e00ff */
[----:B------:R-:W-:Y:S02]  /*10c50*/  LEA R8, R5, -R8, 0x2 ;  /* 0x8000000805087211 */ /* 0x000fe400078e10ff */
[----:B----4-:R-:W-:Y:S01]  /*10c60*/  LEA R9, R10, R7, 0x18 ;  /* 0x000000070a097211 */ /* 0x010fe200078ec0ff */
[----:B------:R-:W-:Y:S01]  /*10c70*/  IMAD.X R7, RZ, RZ, R11, P0 ;  /* 0x000000ffff077224 */ /* 0x000fe200000e060b */
[----:B------:R-:W-:Y:S02]  /*10c80*/  PLOP3.LUT P0, PT, PT, PT, PT, 0x80, 0x8 ;  /* 0x000000000008781c */ /* 0x000fe40003f0f070 */
[----:B------:R-:W-:Y:S01]  /*10c90*/  IADD3 R8, PT, PT, R8, 0x800, R9 ;  /* 0x0000080008087810 */ /* 0x000fe20007ffe009 */
[----:B------:R-:W-:Y:S10]  /*10ca0*/  @!P1 BRA `(.L_x_1975) ;  /* 0x00000004002c9947 */ /* 0x000ff40003800000 */
[----:B------:R-:W-:Y:S01]  /*10cb0*/  IMAD.U32 R32, RZ, RZ, UR40 ;  /* 0x00000028ff207e24 */ /* 0x000fe2000f8e00ff */
[----:B------:R-:W-:-:S03]  /*10cc0*/  PLOP3.LUT P0, PT, PT, PT, PT, 0x8, 0x80 ;  /* 0x000000000080781c */ /* 0x000fc60003f0e170 */
[----:B------:R-:W-:-:S10]  /*10cd0*/  VIADD R32, R32, 0xfffff400 ;  /* 0xfffff40020207836 */ /* 0x000fd40000000000 */
.L_x_1976:
[----:B------:R-:W2:Y:S01]  /*10ce0*/  LDS R9, [R8+-0x800] ;  /* 0xfff8000008097984 */ /* 0x000ea20000000800 */
[----:B------:R-:W-:-:S03]  /*10cf0*/  VIADD R5, R5, 0x1000 ;  /* 0x0000100005057836 */ /* 0x000fc60000000000 */
[----:B------:R-:W0:Y:S02]  /*10d00*/  LDS R10, [R8+-0x400] ;  /* 0xfffc0000080a7984 */ /* 0x000e240000000800 */
[----:B------:R-:W-:Y:S02]  /*10d10*/  ISETP.GE.AND P2, PT, R5, R32, PT ;  /* 0x000000200500720c */ /* 0x000fe40003f46270 */
[----:B------:R-:W3:Y:S04]  /*10d20*/  LDS R13, [R8] ;  /* 0x00000000080d7984 */ /* 0x000ee80000000800 */
[----:B------:R-:W4:Y:S04]  /*10d30*/  LDS R14, [R8+0x400] ;  /* 0x00040000080e7984 */ /* 0x000f280000000800 */
[----:B------:R-:W-:Y:S04]  /*10d40*/  LDS R22, [R8+0x1400] ;  /* 0x0014000008167984 */ /* 0x000fe80000000800 */
[----:B------:R-:W-:Y:S04]  /*10d50*/  LDS R24, [R8+0x1c00] ;  /* 0x001c000008187984 */ /* 0x000fe80000000800 */
[----:B------:R-:W5:Y:S04]  /*10d60*/  LDS R16, [R8+0x800] ;  /* 0x0008000008107984 */ /* 0x000f680000000800 */
[----:B------:R-:W1:Y:S04]  /*10d70*/  LDS R18, [R8+0xc00] ;  /* 0x000c000008127984 */ /* 0x000e680000000800 */
[----:B------:R-:W1:Y:S04]  /*10d80*/  LDS R20, [R8+0x1000] ;  /* 0x0010000008147984 */ /* 0x000e680000000800 */
[----:B------:R-:W1:Y:S04]  /*10d90*/  LDS R23, [R8+0x1800] ;  /* 0x0018000008177984 */ /* 0x000e680000000800 */
[----:B------:R-:W1:Y:S01]  /*10da0*/  LDS R25, [R8+0x2000] ;  /* 0x0020000008197984 */ /* 0x000e620000000800 */
[----:B--2---:R-:W-:-:S03]  /*10db0*/  FMUL.FTZ R9, R31, R9 ;  /* 0x000000091f097220 */ /* 0x004fc60000410000 */
[----:B------:R-:W-:Y:S01]  /*10dc0*/  LDS R26, [R8+0x2400] ;  /* 0x00240000081a7984 */ /* 0x000fe20000000800 */
[C---:B0-----:R-:W-:Y:S01]  /*10dd0*/  FMUL.FTZ R11, R31.reuse, R10 ;  /* 0x0000000a1f0b7220 */ /* 0x041fe20000410000 */
[----:B------:R-:W-:Y:S02]  /*10de0*/  IADD3 R10, P1, PT, R6, 0x4000, RZ ;  /* 0x00004000060a7810 */ /* 0x000fe40007f3e0ff */
[----:B------:R-:W0:Y:S01]  /*10df0*/  LDS R27, [R8+0x2800] ;  /* 0x00280000081b7984 */ /* 0x000e220000000800 */
[----:B---3--:R-:W-:-:S03]  /*10e00*/  FMUL.FTZ R13, R31, R13 ;  /* 0x0000000d1f0d7220 */ /* 0x008fc60000410000 */
[----:B------:R-:W-:Y:S01]  /*10e10*/  LDS R28, [R8+0x2c00] ;  /* 0x002c0000081c7984 */ /* 0x000fe20000000800 */
[----:B----4-:R-:W-:-:S03]  /*10e20*/  FMUL.FTZ R15, R31, R14 ;  /* 0x0000000e1f0f7220 */ /* 0x010fc60000410000 */
[----:B------:R-:W2:Y:S04]  /*10e30*/  LDS R29, [R8+0x3000] ;  /* 0x00300000081d7984 */ /* 0x000ea80000000800 */
[----:B------:R-:W3:Y:S04]  /*10e40*/  LDS R30, [R8+0x3400] ;  /* 0x00340000081e7984 */ /* 0x000ee80000000800 */
[----:B------:R-:W-:Y:S01]  /*10e50*/  STG.E desc[UR36][R6.64+-0x800], R9 ;  /* 0xfff8000906007986 */ /* 0x000fe2000c101924 */
[----:B-----5:R-:W-:-:S03]  /*10e60*/  FMUL.FTZ R17, R31, R16 ;  /* 0x000000101f117220 */ /* 0x020fc60000410000 */
[----:B------:R4:W-:Y:S01]  /*10e70*/  STS [R8+-0x800], R9 ;  /* 0xfff8000908007388 */ /* 0x0009e20000000800 */
[----:B-1----:R-:W-:-:S03]  /*10e80*/  FMUL.FTZ R19, R31, R18 ;  /* 0x000000121f137220 */ /* 0x002fc60000410000 */
[----:B------:R-:W-:Y:S01]  /*10e90*/  STG.E desc[UR36][R6.64+-0x400], R11 ;  /* 0xfffc000b06007986 */ /* 0x000fe2000c101924 */
[----:B------:R-:W-:-:S03]  /*10ea0*/  FMUL.FTZ R21, R31, R20 ;  /* 0x000000141f157220 */ /* 0x000fc60000410000 */
[----:B------:R1:W-:Y:S01]  /*10eb0*/  STS [R8+-0x400], R11 ;  /* 0xfffc000b08007388 */ /* 0x0003e20000000800 */
[C---:B------:R-:W-:Y:S01]  /*10ec0*/  FMUL.FTZ R23, R31.reuse, R23 ;  /* 0x000000171f177220 */ /* 0x040fe20000410000 */
[C---:B----4-:R-:W-:Y:S02]  /*10ed0*/  FMUL.FTZ R9, R31.reuse, R22 ;  /* 0x000000161f097220 */ /* 0x050fe40000410000 */
[----:B------:R-:W-:Y:S01]  /*10ee0*/  STG.E desc[UR36][R6.64], R13 ;  /* 0x0000000d06007986 */ /* 0x000fe2000c101924 */
[----:B------:R-:W-:-:S03]  /*10ef0*/  FMUL.FTZ R25, R31, R25 ;  /* 0x000000191f197220 */ /* 0x000fc60000410000 */
[----:B------:R4:W-:Y:S01]  /*10f00*/  STS [R8], R13 ;  /* 0x0000000d08007388 */ /* 0x0009e20000000800 */
[----:B-1----:R-:W-:-:S03]  /*10f10*/  FMUL.FTZ R11, R31, R24 ;  /* 0x000000181f0b7220 */ /* 0x002fc60000410000 */
[----:B------:R-:W-:Y:S01]  /*10f20*/  STG.E desc[UR36][R6.64+0x400], R15 ;  /* 0x0004000f06007986 */ /* 0x000fe2000c101924 */
[----:B0-----:R-:W-:-:S03]  /*10f30*/  FMUL.FTZ R27, R31, R27 ;  /* 0x0000001b1f1b7220 */ /* 0x001fc60000410000 */
[----:B------:R3:W-:Y:S01]  /*10f40*/  STS [R8+0x400], R15 ;  /* 0x0004000f08007388 */ /* 0x0007e20000000800 */
[----:B----4-:R-:W-:-:S03]  /*10f50*/  FMUL.FTZ R13, R31, R26 ;  /* 0x0000001a1f0d7220 */ /* 0x010fc60000410000 */
[----:B------:R-:W-:Y:S01]  /*10f60*/  STG.E desc[UR36][R6.64+0x1400], R9 ;  /* 0x0014000906007986 */ /* 0x000fe2000c101924 */
[----:B--2---:R-:W-:-:S03]  /*10f70*/  FMUL.FTZ R29, R31, R29 ;  /* 0x0000001d1f1d7220 */ /* 0x004fc60000410000 */
        /* <DEDUP_REMOVED lines=30> */
.L_x_1975:
[----:B------:R-:W-:Y:S05]  /*11160*/  BSYNC.RECONVERGENT B1 ;  /* 0x0000000000017941 */ /* 0x000fea0003800200 */
.L_x_1974:
        /* <DEDUP_REMOVED lines=15> */
[----:B0-----:R-:W-:Y:S01]  /*11260*/  FMUL.FTZ R11, R31, R10 ;  /* 0x0000000a1f0b7220 */ /* 0x001fe20000410000 */
[----:B------:R-:W-:-:S03]  /*11270*/  IADD3 R10, P1, PT, R6, 0x2000, RZ ;  /* 0x00002000060a7810 */ /* 0x000fc60007f3e0ff */
[----:B------:R-:W-:Y:S01]  /*11280*/  STG.E desc[UR36][R6.64+-0x800], R9 ;  /* 0xfff8000906007986 */ /* 0x000fe2000c101924 */
[----:B---3--:R-:W-:-:S03]  /*11290*/  FMUL.FTZ R13, R31, R13 ;  /* 0x0000000d1f0d7220 */ /* 0x008fc60000410000 */
[----:B------:R0:W-:Y:S01]  /*112a0*/  STS [R8+-0x800], R9 ;  /* 0xfff8000908007388 */ /* 0x0001e20000000800 */
        /* <DEDUP_REMOVED lines=8> */
[----:B0-----:R-:W-:Y:S01]  /*11330*/  FMUL.FTZ R9, R31, R22 ;  /* 0x000000161f097220 */ /* 0x001fe20000410000 */
[----:B--2---:R-:W-:Y:S02]  /*11340*/  IMAD.X R11, RZ, RZ, R7, P1 ;  /* 0x000000ffff0b7224 */ /* 0x004fe400008e0607 */
        /* <DEDUP_REMOVED lines=13> */
.L_x_1978:
[----:B------:R-:W-:Y:S05]  /*11420*/  BSYNC.RECONVERGENT B1 ;  /* 0x0000000000017941 */ /* 0x000fea0003800200 */
.L_x_1977:
        /* <DEDUP_REMOVED lines=18> */
.L_x_1961:
[----:B------:R-:W-:Y:S05]  /*11550*/  BSYNC.RECONVERGENT B0 ;  /* 0x0000000000007941 */ /* 0x000fea0003800200 */
.L_x_1960:
[----:B------:R-:W-:Y:S01]  /*11560*/  USHF.R.S32.HI UR4, URZ, 0x1f, UR39 ;  /* 0x0000001fff047899 */ /* 0x000fe20008011427 */
[----:B------:R-:W4:Y:S01]  /*11570*/  S2UR UR5, SR_CTAID.Y ;  /* 0x00000000000579c3 */ /* 0x000f220000002600 */
[----:B------:R-:W5:Y:S01]  /*11580*/  LDCU UR13, c[0x0][0x40c] ;  /* 0x00008180ff0d77ac */ /* 0x000f620008000800 */
[----:B0-----:R-:W-:Y:S01]  /*11590*/  LOP3.LUT R13, R4, 0x7c, RZ, 0xc0, !PT ;  /* 0x0000007c040d7812 */ /* 0x001fe200078ec0ff */
[----:B------:R-:W-:Y:S01]  /*115a0*/  IMAD.SHL.U32 R18, R0, 0x10, RZ ;  /* 0x0000001000127824 */ /* 0x000fe200078e00ff */
[----:B------:R-:W-:Y:S01]  /*115b0*/  BSSY.RECONVERGENT B0, `(.L_x_1979) ;  /* 0x0000021000007945 */ /* 0x000fe20003800200 */
[----:B------:R-:W-:Y:S01]  /*115c0*/  ULEA.HI UR4, UR4, UR39, URZ, 0x3 ;  /* 0x0000002704047291 */ /* 0x000fe2000f8f18ff */
[----:B---3--:R-:W-:Y:S01]  /*115d0*/  CS2R R6, SRZ ;  /* 0x0000000000067805 */ /* 0x008fe2000001ff00 */
[----:B------:R-:W4:Y:S01]  /*115e0*/  LDCU UR12, c[0x0][0x3f8] ;  /* 0x00007f00ff0c77ac */ /* 0x000f220008000800 */
[----:B------:R-:W0:Y:S01]  /*115f0*/  S2UR UR15, SR_CgaCtaId ;  /* 0x00000000000f79c3 */ /* 0x000e220000008800 */
[----:B------:R-:W-:-:S02]  /*11600*/  CS2R R4, SRZ ;  /* 0x0000000000047805 */ /* 0x000fc4000001ff00 */
[----:B------:R-:W-:Y:S01]  /*11610*/  LOP3.LUT R18, R18, 0x1f0, RZ, 0xc0, !PT ;  /* 0x000001f012127812 */ /* 0x000fe200078ec0ff */
[----:B------:R-:W-:Y:S01]  /*11620*/  ULOP3.LUT UR4, UR4, 0xfffffff8, URZ, 0xc0, !UPT ;  /* 0xfffffff804047892 */ /* 0x000fe2000f8ec0ff */
[----:B------:R-:W3:Y:S03]  /*11630*/  LDCU UR8, c[0x0][0x3f4] ;  /* 0x00007e80ff0877ac */ /* 0x000ee60008000800 */
[----:B------:R-:W-:Y:S01]  /*11640*/  UIADD3 UR4, UPT, UPT, UR39, -UR4, URZ ;  /* 0x8000000427047290 */ /* 0x000fe2000fffe0ff */
[----:B------:R-:W-:Y:S02]  /*11650*/  UMOV UR14, 0x400 ;  /* 0x00000400000e7882 */ /* 0x000fe40000000000 */
[----:B------:R-:W-:-:S03]  /*11660*/  UIADD3 UR7, UPT, UPT, UR14, 0x240, URZ ;  /* 0x000002400e077890 */ /* 0x000fc6000fffe0ff */
[----:B------:R-:W-:Y:S01]  /*11670*/  ISETP.NE.AND P0, PT, R12, UR4, PT ;  /* 0x000000040c007c0c */ /* 0x000fe2000bf05270 */
[----:B----4-:R-:W-:-:S03]  /*11680*/  UIMAD UR5, UR5, UR12, UR9 ;  /* 0x0000000c050572a4 */ /* 0x010fc6000f8e0209 */
[----:B-----5:R-:W-:Y:S01]  /*11690*/  ISETP.NE.OR P0, PT, RZ, UR13, P0 ;  /* 0x0000000dff007c0c */ /* 0x020fe20008705670 */
[----:B------:R-:W-:-:S03]  /*116a0*/  UIMAD UR6, UR5, 0x70, URZ ;  /* 0x00000070050678a4 */ /* 0x000fc6000f8e02ff */
[----:B------:R-:W-:Y:S01]  /*116b0*/  ISETP.GT.U32.OR P0, PT, R13, 0x6f, P0 ;  /* 0x0000006f0d00780c */ /* 0x000fe20000704470 */
[----:B---3--:R-:W-:Y:S01]  /*116c0*/  IMAD.U32 R14, RZ, RZ, UR8 ;  /* 0x00000008ff0e7e24 */ /* 0x008fe2000f8e00ff */
[----:B0-----:R-:W-:-:S03]  /*116d0*/  ULEA UR7, UR15, UR7, 0x18 ;  /* 0x000000070f077291 */ /* 0x001fc6000f8ec0ff */
[C-C-:B------:R-:W-:Y:S02]  /*116e0*/  IMAD R25, R14.reuse, UR35, R13.reuse ;  /* 0x000000230e197c24 */ /* 0x140fe4000f8e020d */
[----:B------:R-:W-:-:S06]  /*116f0*/  IMAD R23, R14, UR6, R13 ;  /* 0x000000060e177c24 */ /* 0x000fcc000f8e020d */
[----:B------:R-:W-:Y:S05]  /*11700*/  @P0 BRA `(.L_x_1980) ;  /* 0x00000000002c0947 */ /* 0x000fea0003800000 */
[----:B------:R-:W0:Y:S01]  /*11710*/  LDCU.64 UR10, c[0x0][0x3b0] ;  /* 0x00007600ff0a77ac */ /* 0x000e220008000a00 */
[----:B------:R-:W-:Y:S01]  /*11720*/  IMAD.MOV.U32 R7, RZ, RZ, RZ ;  /* 0x000000ffff077224 */ /* 0x000fe200078e00ff */
        /* <DEDUP_REMOVED lines=8> */
.L_x_1981:
[----:B-----5:R0:W-:Y:S02]  /*117b0*/  STS.128 [R18+UR7], R4 ;  /* 0x0000000412007988 */ /* 0x0201e40008000c07 */
.L_x_1980:
[----:B------:R-:W-:Y:S05]  /*117c0*/  BSYNC.RECONVERGENT B0 ;  /* 0x0000000000007941 */ /* 0x000fea0003800200 */
.L_x_1979:
[----:B------:R-:W-:Y:S01]  /*117d0*/  BAR.SYNC.DEFER_BLOCKING 0x0 ;  /* 0x0000000000007b1d */ /* 0x000fe20000010000 */
[----:B------:R-:W-:Y:S02]  /*117e0*/  ISETP.GT.U32.AND P0, PT, R13, 0x6f, PT ;  /* 0x0000006f0d00780c */ /* 0x000fe40003f04070 */
[----:B------:R-:W-:Y:S02]  /*117f0*/  CS2R R10, SRZ ;  /* 0x00000000000a7805 */ /* 0x000fe4000001ff00 */
[----:B------:R-:W-:Y:S01]  /*11800*/  CS2R R8, SRZ ;  /* 0x0000000000087805 */ /* 0x000fe2000001ff00 */
[----:B------:R-:W3:Y:S01]  /*11810*/  LDCU UR16, c[0x0][0x40c] ;  /* 0x00008180ff1077ac */ /* 0x000ee20008000800 */
[----:B------:R-:W-:Y:S07]  /*11820*/  BSSY.RECONVERGENT B0, `(.L_x_1982) ;  /* 0x00001d9000007945 */ /* 0x000fee0003800200 */
[----:B------:R-:W-:Y:S05]  /*11830*/  @P0 BRA `(.L_x_1983) ;  /* 0x0000001c005c0947 */ /* 0x000fea0003800000 */
[----:B------:R-:W4:Y:S01]  /*11840*/  LDC.64 R16, c[0x0][0x3c0] ;  /* 0x0000f000ff107b82 */ /* 0x000f220000000a00 */
[----:B------:R-:W-:Y:S01]  /*11850*/  IMAD.IADD R28, R12, 0x1, R3 ;  /* 0x000000010c1c7824 */ /* 0x000fe200078e0203 */
[----:B------:R-:W-:Y:S01]  /*11860*/  VIMNMX R19, PT, PT, R14, UR39, PT ;  /* 0x000000270e137c48 */ /* 0x000fe2000bfe0100 */
[----:B------:R-:W-:Y:S01]  /*11870*/  BSSY.RECONVERGENT B1, `(.L_x_1984) ;  /* 0x00000cd000017945 */ /* 0x000fe20003800200 */
[----:B------:R-:W-:Y:S02]  /*11880*/  HFMA2 R11, -RZ, RZ, 0, 0 ;  /* 0x00000000ff0b7431 */ /* 0x000fe400000001ff */
[----:B------:R-:W-:Y:S01]  /*11890*/  ISETP.GE.AND P0, PT, R28, R19, PT ;  /* 0x000000131c00720c */ /* 0x000fe20003f06270 */
[----:B----4-:R-:W-:-:S04]  /*118a0*/  IMAD.WIDE R14, R23, 0x4, R16 ;  /* 0x00000004170e7825 */ /* 0x010fc800078e0210 */
[----:B------:R-:W-:-:S08]  /*118b0*/  IMAD.WIDE R16, R25, 0x4, R16 ;  /* 0x0000000419107825 */ /* 0x000fd000078e0210 */
[----:B------:R-:W-:Y:S05]  /*118c0*/  @P0 BRA `(.L_x_1985) ;  /* 0x0000000c001c0947 */ /* 0x000fea0003800000 */
[----:B------:R-:W-:Y:S01]  /*118d0*/  VIADDMNMX R11, R28, 0x8, R19, !PT ;  /* 0x000000081c0b7846 */ /* 0x000fe20007800113 */
[----:B------:R-:W4:Y:S01]  /*118e0*/  LDC.64 R8, c[0x0][0x458] ;  /* 0x00011600ff087b82 */ /* 0x000f220000000a00 */
[----:B------:R-:W-:Y:S01]  /*118f0*/  LOP3.LUT R10, RZ, R3, RZ, 0x33, !PT ;  /* 0x00000003ff0a7212 */ /* 0x000fe200078e33ff */
[----:B------:R-:W-:Y:S01]  /*11900*/  UIMAD UR5, UR38, UR12, UR9 ;  /* 0x0000000c260572a4 */ /* 0x000fe2000f8e0209 */
[----:B------:R-:W-:Y:S01]  /*11910*/  BSSY.RECONVERGENT B2, `(.L_x_1986) ;  /* 0x0000043000027945 */ /* 0x000fe20003800200 */
[----:B------:R-:W-:Y:S01]  /*11920*/  IMAD.MOV.U32 R30, RZ, RZ, R28 ;  /* 0x000000ffff1e7224 */ /* 0x000fe200078e001c */
[----:B------:R-:W-:-:S03]  /*11930*/  IADD3 R24, PT, PT, -R12, R11, R10 ;  /* 0x0000000b0c187210 */ /* 0x000fc60007ffe10a */
[----:B------:R-:W-:Y:S01]  /*11940*/  IMAD.U32 R10, RZ, RZ, UR5 ;  /* 0x00000005ff0a7e24 */ /* 0x000fe2000f8e00ff */
[----:B------:R-:W-:-:S03]  /*11950*/  LOP3.LUT R11, R24, 0x18, RZ, 0xc0, !PT ;  /* 0x00000018180b7812 */ /* 0x000fc600078ec0ff */
[----:B------:R-:W-:Y:S01]  /*11960*/  IMAD R27, R10, 0x70, R13 ;  /* 0x000000700a1b7824 */ /* 0x000fe200078e020d */
[----:B------:R-:W-:Y:S02]  /*11970*/  ISETP.NE.AND P0, PT, R11, 0x18, PT ;  /* 0x000000180b00780c */ /* 0x000fe40003f05270 */
[----:B------:R-:W-:Y:S01]  /*11980*/  CS2R R10, SRZ ;  /* 0x00000000000a7805 */ /* 0x000fe2000001ff00 */
[----:B----4-:R-:W-:Y:S01]  /*11990*/  IMAD.WIDE R26, R27, 0x4, R8 ;  /* 0x000000041b1a7825 */ /* 0x010fe200078e0208 */
[----:B------:R-:W-:-:S09]  /*119a0*/  CS2R R8, SRZ ;  /* 0x0000000000087805 */ /* 0x000fd2000001ff00 */
[----:B------:R-:W-:Y:S05]  /*119b0*/  @!P0 BRA `(.L_x_1987) ;  /* 0x0000000000e08947 */ /* 0x000fea0003800000 */
[----:B------:R-:W2:Y:S01]  /*119c0*/  LDCU.64 UR10, c[0x0][0x3c0] ;  /* 0x00007800ff0a77ac */ /* 0x000ea20008000a00 */
[----:B------:R-:W-:Y:S01]  /*119d0*/  IMAD R20, R28, 0x70, RZ ;  /* 0x000000701c147824 */ /* 0x000fe200078e02ff */
[----:B------:R-:W-:Y:S01]  /*119e0*/  LEA.HI R8, R24, 0x1, RZ, 0x1d ;  /* 0x0000000118087811 */ /* 0x000fe200078fe8ff */
[----:B------:R-:W-:Y:S01]  /*119f0*/  IMAD.MOV.U32 R30, RZ, RZ, R28 ;  /* 0x000000ffff1e7224 */ /* 0x000fe200078e001c */
[----:B------:R-:W-:Y:S01]  /*11a00*/  UIADD3 UR5, UPT, UPT, UR14, 0x440, URZ ;  /* 0x000004400e057890 */ /* 0x000fe2000fffe0ff */
[----:B------:R-:W-:-:S03]  /*11a10*/  IMAD.WIDE.U32 R20, R20, 0x4, RZ ;  /* 0x0000000414147825 */ /* 0x000fc600078e00ff */
[----:B------:R-:W-:Y:S01]  /*11a20*/  ULEA UR5, UR15, UR5, 0x18 ;  /* 0x000000050f057291 */ /* 0x000fe2000f8ec0ff */
[----:B------:R-:W-:-:S04]  /*11a30*/  IMAD.WIDE R22, R23, 0x4, R20 ;  /* 0x0000000417167825 */ /* 0x000fc800078e0214 */
[----:B------:R-:W-:Y:S01]  /*11a40*/  IMAD.WIDE R20, R25, 0x4, R20 ;  /* 0x0000000419147825 */ /* 0x000fe200078e0214 */
[----:B--2---:R-:W-:Y:S02]  /*11a50*/  IADD3 R31, P0, PT, R22, UR10, RZ ;  /* 0x0000000a161f7c10 */ /* 0x004fe4000ff1e0ff */
[----:B------:R-:W-:Y:S02]  /*11a60*/  IADD3 R29, P1, PT, R20, UR10, RZ ;  /* 0x0000000a141d7c10 */ /* 0x000fe4000ff3e0ff */
[----:B------:R-:W-:Y:S01]  /*11a70*/  LOP3.LUT R20, R8, 0x3, RZ, 0xc0, !PT ;  /* 0x0000000308147812 */ /* 0x000fe200078ec0ff */
[----:B------:R-:W-:Y:S01]  /*11a80*/  IMAD.MOV.U32 R8, RZ, RZ, RZ ;  /* 0x000000ffff087224 */ /* 0x000fe200078e00ff */
[----:B------:R-:W-:Y:S02]  /*11a90*/  IADD3.X R46, PT, PT, R23, UR11, RZ, P0, !PT ;  /* 0x0000000b172e7c10 */ /* 0x000fe400087fe4ff */
[----:B------:R-:W-:Y:S01]  /*11aa0*/  IADD3.X R44, PT, PT, R21, UR11, RZ, P1, !PT ;  /* 0x0000000b152c7c10 */ /* 0x000fe20008ffe4ff */
[----:B------:R-:W-:Y:S01]  /*11ab0*/  IMAD.MOV R23, RZ, RZ, -R20 ;  /* 0x000000ffff177224 */ /* 0x000fe200078e0a14 */
[----:B------:R-:W-:-:S07]  /*11ac0*/  LEA R22, R12, UR5, 0x2 ;  /* 0x000000050c167c11 */ /* 0x000fce000f8e10ff */
.L_x_1989:
[----:B--2---:R-:W-:Y:S01]  /*11ad0*/  MOV R20, R29 ;  /* 0x0000001d00147202 */ /* 0x004fe20000000f00 */
[----:B------:R-:W-:Y:S01]  /*11ae0*/  IMAD.MOV.U32 R21, RZ, RZ, R44 ;  /* 0x000000ffff157224 */ /* 0x000fe200078e002c */
[----:B------:R2:W4:Y:S04]  /*11af0*/  LDS R25, [R22] ;  /* 0x0000000016197984 */ /* 0x0005280000000800 */
[----:B------:R2:W5:Y:S01]  /*11b00*/  LDG.E.128 R32, desc[UR36][R20.64] ;  /* 0x0000002414207981 */ /* 0x000562000c1e1d00 */
[----:B------:R-:W-:Y:S01]  /*11b10*/  UISETP.NE.AND UP0, UPT, UR13, URZ, UPT ;  /* 0x000000ff0d00728c */ /* 0x000fe2000bf05270 */
[----:B------:R-:W-:-:S08]  /*11b20*/  VIADD R23, R23, 0x1 ;  /* 0x0000000117177836 */ /* 0x000fd00000000000 */
[----:B--2---:R-:W-:Y:S05]  /*11b30*/  BRA.U UP0, `(.L_x_1988) ;  /* 0x0000000100507547 */ /* 0x004fea000b800000 */
[----:B------:R-:W-:Y:S01]  /*11b40*/  ISETP.NE.AND P0, PT, R2, RZ, PT ;  /* 0x000000ff0200720c */ /* 0x000fe20003f05270 */
[----:B-1----:R-:W1:-:S12]  /*11b50*/  LDS.128 R36, [R18+UR7] ;  /* 0x0000000712247984 */ /* 0x002e580008000c00 */
[----:B------:R-:W-:Y:S01]  /*11b60*/  VOTEU.ANY UP0, P0 ;  /* 0x0000000000ff7886 */ /* 0x000fe20000000100 */
[----:B------:R-:W-:-:S13]  /*11b70*/  PLOP3.LUT P0, PT, PT, PT, UP0, 0x80, 0x8 ;  /* 0x000000000008781c */ /* 0x000fda0003f0f008 */
[----:B------:R-:W2:Y:S01]  /*11b80*/  @P0 LDG.E.128 R40, desc[UR36][R26.64] ;  /* 0x000000241a280981 */ /* 0x000ea2000c1e1d00 */
[----:B------:R-:W-:Y:S01]  /*11b90*/  PLOP3.LUT P0, PT, PT, PT, UP0, 0x80, 0x8 ;  /* 0x000000000008781c */ /* 0x000fe20003f0f008 */
[----:B------:R-:W-:Y:S01]  /*11ba0*/  IMAD.MOV.U32 R20, RZ, RZ, R31 ;  /* 0x000000ffff147224 */ /* 0x000fe200078e001f */
[----:B------:R-:W-:Y:S01]  /*11bb0*/  PLOP3.LUT P1, PT, PT, PT, UP0, 0x80, 0x8 ;  /* 0x000000000008781c */ /* 0x000fe20003f2f008 */
[----:B------:R-:W-:Y:S01]  /*11bc0*/  IMAD.MOV.U32 R21, RZ, RZ, R46 ;  /* 0x000000ffff157224 */ /* 0x000fe200078e002e */
        /* <DEDUP_REMOVED lines=11> */
.L_x_1988:
[----:B------:R-:W-:Y:S01]  /*11c80*/  ISETP.NE.AND P0, PT, R23, RZ, PT ;  /* 0x000000ff1700720c */ /* 0x000fe20003f05270 */
[----:B----45:R-:W-:Y:S01]  /*11c90*/  FFMA.FTZ R8, R25, R32, R8 ;  /* 0x0000002019087223 */ /* 0x030fe20000010008 */
[----:B------:R-:W-:Y:S01]  /*11ca0*/  IADD3 R29, P2, PT, R29, 0xe00, RZ ;  /* 0x00000e001d1d7810 */ /* 0x000fe20007f5e0ff */
[----:B------:R-:W-:Y:S01]  /*11cb0*/  FFMA.FTZ R9, R25, R33, R9 ;  /* 0x0000002119097223 */ /* 0x000fe20000010009 */
[----:B------:R-:W-:Y:S01]  /*11cc0*/  IADD3 R31, P1, PT, R31, 0xe00, RZ ;  /* 0x00000e001f1f7810 */ /* 0x000fe20007f3e0ff */
[C---:B------:R-:W-:Y:S01]  /*11cd0*/  FFMA.FTZ R10, R25.reuse, R34, R10 ;  /* 0x00000022190a7223 */ /* 0x040fe2000001000a */
[----:B------:R-:W-:Y:S01]  /*11ce0*/  FFMA.FTZ R11, R25, R35, R11 ;  /* 0x00000023190b7223 */ /* 0x000fe2000001000b */
[----:B------:R-:W-:Y:S01]  /*11cf0*/  VIADD R30, R30, 0x8 ;  /* 0x000000081e1e7836 */ /* 0x000fe20000000000 */
[----:B------:R-:W-:Y:S01]  /*11d00*/  IADD3 R22, PT, PT, R22, 0x20, RZ ;  /* 0x0000002016167810 */ /* 0x000fe20007ffe0ff */
[----:B------:R-:W-:Y:S02]  /*11d10*/  IMAD.X R44, RZ, RZ, R44, P2 ;  /* 0x000000ffff2c7224 */ /* 0x000fe400010e062c */
[----:B------:R-:W-:-:S02]  /*11d20*/  IMAD.X R46, RZ, RZ, R46, P1 ;  /* 0x000000ffff2e7224 */ /* 0x000fc400008e062e */
[----:B------:R-:W-:Y:S05]  /*11d30*/  @P0 BRA `(.L_x_1989) ;  /* 0xfffffffc00640947 */ /* 0x000fea000383ffff */
.L_x_1987:
[----:B---3--:R-:W-:Y:S05]  /*11d40*/  BSYNC.RECONVERGENT B2 ;  /* 0x0000000000027941 */ /* 0x008fea0003800200 */
.L_x_1986:
[----:B------:R-:W-:-:S13]  /*11d50*/  ISETP.GE.U32.AND P0, PT, R24, 0x18, PT ;  /* 0x000000181800780c */ /* 0x000fda0003f06070 */
[----:B------:R-:W-:Y:S05]  /*11d60*/  @!P0 BRA `(.L_x_1985) ;  /* 0x0000000400f48947 */ /* 0x000fea0003800000 */
[----:B------:R-:W3:Y:S02]  /*11d70*/  LDCU UR5, c[0x0][0x40c] ;  /* 0x00008180ff0577ac */ /* 0x000ee40008000800 */
[----:B---3--:R-:W-:-:S06]  /*11d80*/  UISETP.NE.AND UP0, UPT, UR5, URZ, UPT ;  /* 0x000000ff0500728c */ /* 0x008fcc000bf05270 */
[----:B------:R-:W-:-:S13]  /*11d90*/  PLOP3.LUT P0, PT, PT, PT, UP0, 0x80, 0x8 ;  /* 0x000000000008781c */ /* 0x000fda0003f0f008 */
.L_x_1995:
[----:B------:R-:W-:Y:S01]  /*11da0*/  IMAD R25, R30, 0x70, RZ ;  /* 0x000000701e197824 */ /* 0x000fe200078e02ff */
[----:B------:R-:W-:-:S03]  /*11db0*/  ISETP.NE.AND P5, PT, R2, RZ, PT ;  /* 0x000000ff0200720c */ /* 0x000fc60003fa5270 */
[----:B--2---:R-:W-:-:S05]  /*11dc0*/  IMAD.WIDE.U32 R20, R25, 0x4, R16 ;  /* 0x0000000419147825 */ /* 0x004fca00078e0010 */
[----:B------:R2:W5:Y:S01]  /*11dd0*/  LDG.E.128 R32, desc[UR36][R20.64] ;  /* 0x0000002414207981 */ /* 0x000562000c1e1d00 */
[----:B------:R-:W-:Y:S04]  /*11de0*/  BSSY.RECONVERGENT B2, `(.L_x_1990) ;  /* 0x0000014000027945 */ /* 0x000fe80003800200 */
[----:B------:R-:W-:Y:S05]  /*11df0*/  @P0 BRA `(.L_x_1991) ;  /* 0x0000000000480947 */ /* 0x000fea0003800000 */
[----:B------:R-:W-:Y:S01]  /*11e00*/  VOTEU.ANY UP0, P5 ;  /* 0x0000000000ff7886 */ /* 0x000fe20002800100 */
[----:B------:R-:W-:Y:S01]  /*11e10*/  PLOP3.LUT P0, PT, PT, PT, UP0, 0x80, 0x8 ;  /* 0x000000000008781c */ /* 0x000fe20003f0f008 */
[----:B--2---:R-:W2:-:S12]  /*11e20*/  LDS.128 R20, [R18+UR7] ;  /* 0x0000000712147984 */ /* 0x004e980008000c00 */
[----:B-1----:R-:W3:Y:S01]  /*11e30*/  @P0 LDG.E.128 R36, desc[UR36][R26.64] ;  /* 0x000000241a240981 */ /* 0x002ee2000c1e1d00 */
[----:B------:R-:W-:Y:S02]  /*11e40*/  PLOP3.LUT P0, PT, PT, PT, UP0, 0x80, 0x8 ;  /* 0x000000000008781c */ /* 0x000fe40003f0f008 */
[----:B------:R-:W-:Y:S02]  /*11e50*/  PLOP3.LUT P1, PT, PT, PT, UP0, 0x80, 0x8 ;  /* 0x000000000008781c */ /* 0x000fe40003f2f008 */
[----:B------:R-:W-:Y:S02]  /*11e60*/  PLOP3.LUT P2, PT, PT, PT, UP0, 0x80, 0x8 ;  /* 0x000000000008781c */ /* 0x000fe40003f4f008 */
[----:B------:R-:W-:Y:S01]  /*11e70*/  PLOP3.LUT P3, PT, PT, PT, UP0, 0x80, 0x8 ;  /* 0x000000000008781c */ /* 0x000fe20003f6f008 */
[----:B--2--5:R-:W-:Y:S01]  /*11e80*/  FADD.FTZ R32, R32, R20 ;  /* 0x0000001420207221 */ /* 0x024fe20000010000 */
[----:B------:R-:W-:Y:S01]  /*11e90*/  FADD.FTZ R33, R33, R21 ;  /* 0x0000001521217221 */ /* 0x000fe20000010000 */
[----:B------:R-:W-:Y:S01]  /*11ea0*/  FADD.FTZ R34, R34, R22 ;  /* 0x0000001622227221 */ /* 0x000fe20000010000 */
[----:B------:R-:W-:Y:S01]  /*11eb0*/  FADD.FTZ R35, R35, R23 ;  /* 0x0000001723237221 */ /* 0x000fe20000010000 */
[----:B------:R-:W-:-:S04]  /*11ec0*/  IMAD.WIDE.U32 R20, R25, 0x4, R14 ;  /* 0x0000000419147825 */ /* 0x000fc800078e000e */
[----:B---3--:R-:W-:Y:S01]  /*11ed0*/  @P0 FMUL.FTZ R32, R32, R36 ;  /* 0x0000002420200220 */ /* 0x008fe20000410000 */
[----:B------:R-:W-:Y:S01]  /*11ee0*/  @P1 FMUL.FTZ R33, R33, R37 ;  /* 0x0000002521211220 */ /* 0x000fe20000410000 */
[----:B------:R-:W-:Y:S02]  /*11ef0*/  @P2 FMUL.FTZ R34, R34, R38 ;  /* 0x0000002622222220 */ /* 0x000fe40000410000 */
[----:B------:R-:W-:-:S05]  /*11f00*/  @P3 FMUL.FTZ R35, R35, R39 ;  /* 0x0000002723233220 */ /* 0x000fca0000410000 */
[----:B------:R3:W-:Y:S02]  /*11f10*/  STG.E.128 desc[UR36][R20.64], R32 ;  /* 0x0000002014007986 */ /* 0x0007e4000c101d24 */
.L_x_1991:
[----:B------:R-:W-:Y:S05]  /*11f20*/  BSYNC.RECONVERGENT B2 ;  /* 0x0000000000027941 */ /* 0x000fea0003800200 */
.L_x_1990:
[----:B------:R-:W-:Y:S01]  /*11f30*/  VIADD R31, R25, 0x380 ;  /* 0x00000380191f7836 */ /* 0x000fe20000000000 */
[----:B------:R-:W4:Y:S01]  /*11f40*/  S2UR UR8, SR_CgaCtaId ;  /* 0x00000000000879c3 */ /* 0x000f220000008800 */
[----:B------:R-:W-:Y:S01]  /*11f50*/  UISETP.NE.AND UP0, UPT, UR16, URZ, UPT ;  /* 0x000000ff1000728c */ /* 0x000fe2000bf05270 */
[----:B------:R-:W-:Y:S01]  /*11f60*/  IADD3 R29, PT, PT, R30, -R3, RZ ;  /* 0x800000031e1d7210 */ /* 0x000fe20007ffe0ff */
[----:B--23--:R-:W-:Y:S01]  /*11f70*/  IMAD.WIDE.U32 R20, R31, 0x4, R16 ;  /* 0x000000041f147825 */ /* 0x00cfe200078e0010 */
[----:B------:R-:W-:Y:S02]  /*11f80*/  UMOV UR5, 0x400 ;  /* 0x0000040000057882 */ /* 0x000fe40000000000 */
[----:B------:R-:W-:Y:S01]  /*11f90*/  UIADD3 UR5, UPT, UPT, UR5, 0x440, URZ ;  /* 0x0000044005057890 */ /* 0x000fe2000fffe0ff */
[----:B------:R-:W-:Y:S01]  /*11fa0*/  PLOP3.LUT P0, PT, PT, PT, UP0, 0x80, 0x8 ;  /* 0x000000000008781c */ /* 0x000fe20003f0f008 */
[----:B-1----:R1:W5:Y:S01]  /*11fb0*/  LDG.E.128 R36, desc[UR36][R20.64] ;  /* 0x0000002414247981 */ /* 0x002362000c1e1d00 */
[----:B------:R-:W-:-:S02]  /*11fc0*/  VIADD R45, R25, 0x700 ;  /* 0x00000700192d7836 */ /* 0x000fc40000000000 */
[----:B------:R-:W-:Y:S02]  /*11fd0*/  VIADD R49, R25, 0xa80 ;  /* 0x00000a8019317836 */ /* 0x000fe40000000000 */
[----:B------:R-:W-:-:S04]  /*11fe0*/  IMAD.WIDE.U32 R22, R45, 0x4, R16 ;  /* 0x000000042d167825 */ /* 0x000fc800078e0010 */
[----:B------:R-:W-:Y:S01]  /*11ff0*/  IMAD.WIDE.U32 R24, R49, 0x4, R16 ;  /* 0x0000000431187825 */ /* 0x000fe200078e0010 */
[----:B----4-:R-:W-:-:S06]  /*12000*/  ULEA UR5, UR8, UR5, 0x18 ;  /* 0x0000000508057291 */ /* 0x010fcc000f8ec0ff */
[----:B------:R-:W-:Y:S01]  /*12010*/  LEA R29, R29, UR5, 0x2 ;  /* 0x000000051d1d7c11 */ /* 0x000fe2000f8e10ff */
[----:B-1----:R-:W-:Y:S06]  /*12020*/  @P0 BRA `(.L_x_1992) ;  /* 0x0000000000480947 */ /* 0x002fec0003800000 */
[----:B------:R-:W-:Y:S01]  /*12030*/  VOTEU.ANY UP0, P5 ;  /* 0x0000000000ff7886 */ /* 0x000fe20002800100 */
[----:B------:R-:W-:Y:S01]  /*12040*/  PLOP3.LUT P1, PT, PT, PT, UP0, 0x80, 0x8 ;  /* 0x000000000008781c */ /* 0x000fe20003f2f008 */
[----:B------:R-:W1:-:S12]  /*12050*/  LDS.128 R52, [R18+UR7] ;  /* 0x0000000712347984 */ /* 0x000e580008000c00 */
[----:B------:R-:W2:Y:S01]  /*12060*/  @P1 LDG.E.128 R40, desc[UR36][R26.64] ;  /* 0x000000241a281981 */ /* 0x000ea2000c1e1d00 */
[----:B------:R-:W-:Y:S01]  /*12070*/  PLOP3.LUT P1, PT, PT, PT, UP0, 0x80, 0x8 ;  /* 0x000000000008781c */ /* 0x000fe20003f2f008 */
[----:B------:R-:W-:Y:S01]  /*12080*/  IMAD.WIDE.U32 R20, R31, 0x4, R14 ;  /* 0x000000041f147825 */ /* 0x000fe200078e000e */
        /* <DEDUP_REMOVED lines=12> */
.L_x_1992:
[----:B------:R2:W5:Y:S01]  /*12150*/  LDG.E.128 R40, desc[UR36][R22.64] ;  /* 0x0000002416287981 */ /* 0x000562000c1e1d00 */
[----:B------:R-:W-:Y:S05]  /*12160*/  @P0 BRA `(.L_x_1993) ;  /* 0x0000000000480947 */ /* 0x000fea0003800000 */
[----:B------:R-:W-:Y:S01]  /*12170*/  VOTEU.ANY UP0, P5 ;  /* 0x0000000000ff7886 */ /* 0x000fe20002800100 */
[----:B------:R-:W-:Y:S01]  /*12180*/  PLOP3.LUT P1, PT, PT, PT, UP0, 0x80, 0x8 ;  /* 0x000000000008781c */ /* 0x000fe20003f2f008 */
[----:B------:R-:W3:-:S12]  /*12190*/  LDS.128 R52, [R18+UR7] ;  /* 0x0000000712347984 */ /* 0x000ed80008000c00 */
[----:B-12---:R-:W2:Y:S01]  /*121a0*/  @P1 LDG.E.128 R20, desc[UR36][R26.64] ;  /* 0x000000241a141981 */ /* 0x006ea2000c1e1d00 */
[----:B------:R-:W-:Y:S02]  /*121b0*/  PLOP3.LUT P1, PT, PT, PT, UP0, 0x80, 0x8 ;  /* 0x000000000008781c */ /* 0x000fe40003f2f008 */
[----:B------:R-:W-:Y:S02]  /*121c0*/  PLOP3.LUT P2, PT, PT, PT, UP0, 0x80, 0x8 ;  /* 0x000000000008781c */ /* 0x000fe40003f4f008 */
[----:B------:R-:W-:Y:S02]  /*121d0*/  PLOP3.LUT P3, PT, PT, PT, UP0, 0x80, 0x8 ;  /* 0x000000000008781c */ /* 0x000fe40003f6f008 */
[----:B------:R-:W-:Y:S01]  /*121e0*/  PLOP3.LUT P4, PT, PT, PT, UP0, 0x80, 0x8 ;  /* 0x000000000008781c */ /* 0x000fe20003f8f008 */
[----:B---3-5:R-:W-:Y:S01]  /*121f0*/  FADD.FTZ R40, R52, R40 ;  /* 0x0000002834287221 */ /* 0x028fe20000010000 */
        /* <DEDUP_REMOVED lines=9> */
.L_x_1993:
[----:B------:R4:W5:Y:S04]  /*12290*/  LDG.E.128 R44, desc[UR36][R24.64] ;  /* 0x00000024182c7981 */ /* 0x000968000c1e1d00 */
[----:B-1-3--:R-:W1:Y:S04]  /*122a0*/  LDS R21, [R29] ;  /* 0x000000001d157984 */ /* 0x00ae680000000800 */
[----:B------:R-:W3:Y:S04]  /*122b0*/  LDS R20, [R29+0x20] ;  /* 0x000020001d147984 */ /* 0x000ee80000000800 */
[----:B--2---:R-:W2:Y:S01]  /*122c0*/  LDS R22, [R29+0x40] ;  /* 0x000040001d167984 */ /* 0x004ea20000000800 */
[C---:B-1---5:R-:W-:Y:S01]  /*122d0*/  FFMA.FTZ R23, R21.reuse, R32, R8 ;  /* 0x0000002015177223 */ /* 0x062fe20000010008 */
[C---:B------:R-:W-:Y:S01]  /*122e0*/  FFMA.FTZ R8, R21.reuse, R33, R9 ;  /* 0x0000002115087223 */ /* 0x040fe20000010009 */
[C---:B------:R-:W-:Y:S01]  /*122f0*/  FFMA.FTZ R9, R21.reuse, R34, R10 ;  /* 0x0000002215097223 */ /* 0x040fe2000001000a */
[----:B------:R-:W-:Y:S01]  /*12300*/  FFMA.FTZ R10, R21, R35, R11 ;  /* 0x00000023150a7223 */ /* 0x000fe2000001000b */
[C---:B---3--:R-:W-:Y:S01]  /*12310*/  FFMA.FTZ R23, R20.reuse, R36, R23 ;  /* 0x0000002414177223 */ /* 0x048fe20000010017 */
[C---:B------:R-:W-:Y:S01]  /*12320*/  FFMA.FTZ R8, R20.reuse, R37, R8 ;  /* 0x0000002514087223 */ /* 0x040fe20000010008 */
[C---:B------:R-:W-:Y:S01]  /*12330*/  FFMA.FTZ R9, R20.reuse, R38, R9 ;  /* 0x0000002614097223 */ /* 0x040fe20000010009 */
[----:B------:R-:W-:Y:S01]  /*12340*/  FFMA.FTZ R10, R20, R39, R10 ;  /* 0x00000027140a7223 */ /* 0x000fe2000001000a */
[C---:B--2---:R-:W-:Y:S01]  /*12350*/  FFMA.FTZ R40, R22.reuse, R40, R23 ;  /* 0x0000002816287223 */ /* 0x044fe20000010017 */
[C---:B------:R-:W-:Y:S01]  /*12360*/  FFMA.FTZ R20, R22.reuse, R41, R8 ;  /* 0x0000002916147223 */ /* 0x040fe20000010008 */
[C---:B------:R-:W-:Y:S01]  /*12370*/  FFMA.FTZ R21, R22.reuse, R42, R9 ;  /* 0x0000002a16157223 */ /* 0x040fe20000010009 */
[----:B------:R-:W-:Y:S01]  /*12380*/  FFMA.FTZ R22, R22, R43, R10 ;  /* 0x0000002b16167223 */ /* 0x000fe2000001000a */
[----:B----4-:R-:W-:Y:S06]  /*12390*/  @P0 BRA `(.L_x_1994) ;  /* 0x0000000000480947 */ /* 0x010fec0003800000 */
[----:B------:R-:W-:Y:S01]  /*123a0*/  VOTEU.ANY UP0, P5 ;  /* 0x0000000000ff7886 */ /* 0x000fe20002800100 */
[----:B------:R-:W-:Y:S01]  /*123b0*/  PLOP3.LUT P1, PT, PT, PT, UP0, 0x80, 0x8 ;  /* 0x000000000008781c */ /* 0x000fe20003f2f008 */
[----:B------:R-:W1:-:S12]  /*123c0*/  LDS.128 R32, [R18+UR7] ;  /* 0x0000000712207984 */ /* 0x000e580008000c00 */
        /* <DEDUP_REMOVED lines=15> */
.L_x_1994:
[----:B------:R-:W1:Y:S01]  /*124c0*/  LDS R11, [R29+0x60] ;  /* 0x000060001d0b7984 */ /* 0x000e620000000800 */
[----:B------:R-:W-:-:S05]  /*124d0*/  VIADD R30, R30, 0x20 ;  /* 0x000000201e1e7836 */ /* 0x000fca0000000000 */
[----:B------:R-:W-:Y:S01]  /*124e0*/  ISETP.GE.AND P1, PT, R30, R19, PT ;  /* 0x000000131e00720c */ /* 0x000fe20003f26270 */
[C---:B-1----:R-:W-:Y:S01]  /*124f0*/  FFMA.FTZ R8, R11.reuse, R44, R40 ;  /* 0x0000002c0b087223 */ /* 0x042fe20000010028 */
[C---:B------:R-:W-:Y:S01]  /*12500*/  FFMA.FTZ R9, R11.reuse, R45, R20 ;  /* 0x0000002d0b097223 */ /* 0x040fe20000010014 */
[C---:B------:R-:W-:Y:S01]  /*12510*/  FFMA.FTZ R10, R11.reuse, R46, R21 ;  /* 0x0000002e0b0a7223 */ /* 0x040fe20000010015 */
[----:B------:R-:W-:-:S09]  /*12520*/  FFMA.FTZ R11, R11, R47, R22 ;  /* 0x0000002f0b0b7223 */ /* 0x000fd20000010016 */
[----:B------:R-:W-:Y:S05]  /*12530*/  @!P1 BRA `(.L_x_1995) ;  /* 0xfffffff800189947 */ /* 0x000fea000383ffff */
.L_x_1985:
[----:B---3--:R-:W-:Y:S05]  /*12540*/  BSYNC.RECONVERGENT B1 ;  /* 0x0000000000017941 */ /* 0x008fea0003800200 */
.L_x_1984:
[----:B------:R-:W-:Y:S01]  /*12550*/  ISETP.GE.AND P0, PT, R28, UR39, PT ;  /* 0x000000271c007c0c */ /* 0x000fe2000bf06270 */
[----:B------:R-:W-:-:S12]  /*12560*/  BSSY.RECONVERGENT B1, `(.L_x_1996) ;  /* 0x00000d4000017945 */ /* 0x000fd80003800200 */
[----:B------:R-:W-:Y:S05]  /*12570*/  @P0 BRA `(.L_x_1997) ;  /* 0x0000000c00480947 */ /* 0x000fea0003800000 */
[----:B------:R-:W3:Y:S01]  /*12580*/  LDCU UR5, c[0x0][0x3f8] ;  /* 0x00007f00ff0577ac */ /* 0x000ee20008000800 */
[----:B------:R-:W-:Y:S01]  /*12590*/  VIADD R19, R28, 0x8 ;  /* 0x000000081c137836 */ /* 0x000fe20000000000 */
[----:B--2---:R-:W2:Y:S01]  /*125a0*/  LDC.64 R20, c[0x0][0x458] ;  /* 0x00011600ff147b82 */ /* 0x004ea20000000a00 */
[----:B------:R-:W-:Y:S01]  /*125b0*/  LOP3.LUT R24, RZ, R3, RZ, 0x33, !PT ;  /* 0x00000003ff187212 */ /* 0x000fe200078e33ff */
[----:B------:R-:W-:Y:S01]  /*125c0*/  BSSY.RECONVERGENT B2, `(.L_x_1998) ;  /* 0x0000049000027945 */ /* 0x000fe20003800200 */
[----:B------:R-:W-:Y:S01]  /*125d0*/  IMAD.MOV.U32 R25, RZ, RZ, R28 ;  /* 0x000000ffff197224 */ /* 0x000fe200078e001c */
[----:B------:R-:W-:-:S04]  /*125e0*/  VIMNMX R23, PT, PT, R19, UR39, !PT ;  /* 0x0000002713177c48 */ /* 0x000fc8000ffe0100 */
[----:B------:R-:W-:-:S04]  /*125f0*/  IADD3 R24, PT, PT, -R12, R23, R24 ;  /* 0x000000170c187210 */ /* 0x000fc80007ffe118 */
[----:B------:R-:W-:Y:S01]  /*12600*/  LOP3.LUT P0, RZ, R24, 0x8, RZ, 0xc0, !PT ;  /* 0x0000000818ff7812 */ /* 0x000fe2000780c0ff */
[----:B---3--:R-:W-:-:S06]  /*12610*/  UIMAD UR5, UR38, UR5, UR9 ;  /* 0x00000005260572a4 */ /* 0x008fcc000f8e0209 */
[----:B------:R-:W-:-:S04]  /*12620*/  IMAD.U32 R22, RZ, RZ, UR5 ;  /* 0x00000005ff167e24 */ /* 0x000fc8000f8e00ff */
[----:B------:R-:W-:-:S04]  /*12630*/  IMAD R23, R22, 0x70, R13 ;  /* 0x0000007016177824 */ /* 0x000fc800078e020d */
[----:B--2---:R-:W-:Y:S01]  /*12640*/  IMAD.WIDE R22, R23, 0x4, R20 ;  /* 0x0000000417167825 */ /* 0x004fe200078e0214 */
[----:B------:R-:W-:Y:S06]  /*12650*/  @P0 BRA `(.L_x_1999) ;  /* 0x0000000000fc0947 */ /* 0x000fec0003800000 */
[----:B------:R-:W2:Y:S01]  /*12660*/  LDC R27, c[0x0][0x3f4] ;  /* 0x0000fd00ff1b7b82 */ /* 0x000ea20000000800 */
[----:B------:R-:W-:Y:S01]  /*12670*/  IMAD.MOV.U32 R25, RZ, RZ, R19 ;  /* 0x000000ffff197224 */ /* 0x000fe200078e0013 */
[----:B--2---:R-:W-:-:S13]  /*12680*/  ISETP.GE.AND P0, PT, R28, R27, PT ;  /* 0x0000001b1c00720c */ /* 0x004fda0003f06270 */
[----:B------:R-:W-:Y:S05]  /*12690*/  @!P0 BRA `(.L_x_1999) ;  /* 0x0000000000ec8947 */ /* 0x000fea0003800000 */
[----:B------:R-:W-:Y:S02]  /*126a0*/  IABS R25, R27 ;  /* 0x0000001b00197213 */ /* 0x000fe40000000000 */
        /* <DEDUP_REMOVED lines=18> */
[----:B------:R-:W-:-:S05]  /*127d0*/  @!P0 IADD3 R20, PT, PT, R20, -R25, RZ ;  /* 0x8000001914148210 */ /* 0x000fca0007ffe0ff */
[----:B------:R-:W-:Y:S01]  /*127e0*/  @!P1 IMAD.MOV R20, RZ, RZ, -R20 ;  /* 0x000000ffff149224 */ /* 0x000fe200078e0a14 */
[----:B------:R-:W-:-:S05]  /*127f0*/  @!P2 LOP3.LUT R20, RZ, R27, RZ, 0x33, !PT ;  /* 0x0000001bff14a212 */ /* 0x000fca00078e33ff */
[----:B------:R-:W-:-:S04]  /*12800*/  IMAD R21, R20, 0x70, RZ ;  /* 0x0000007014157824 */ /* 0x000fc800078e02ff */
[----:B------:R-:W-:-:S05]  /*12810*/  IMAD.WIDE.U32 R20, R21, 0x4, R16 ;  /* 0x0000000415147825 */ /* 0x000fca00078e0010 */
[----:B------:R2:W5:Y:S01]  /*12820*/  LDG.E.128 R32, desc[UR36][R20.64] ;  /* 0x0000002414207981 */ /* 0x000562000c1e1d00 */
[----:B------:R-:W3:Y:S01]  /*12830*/  S2UR UR8, SR_CgaCtaId ;  /* 0x00000000000879c3 */ /* 0x000ee20000008800 */
[----:B------:R-:W-:Y:S02]  /*12840*/  UMOV UR5, 0x400 ;  /* 0x0000040000057882 */ /* 0x000fe40000000000 */
[----:B------:R-:W-:-:S04]  /*12850*/  UIADD3 UR5, UPT, UPT, UR5, 0x440, URZ ;  /* 0x0000044005057890 */ /* 0x000fc8000fffe0ff */
[----:B---3--:R-:W-:-:S06]  /*12860*/  ULEA UR5, UR8, UR5, 0x18 ;  /* 0x0000000508057291 */ /* 0x008fcc000f8ec0ff */
[----:B------:R-:W-:-:S05]  /*12870*/  LEA R25, R12, UR5, 0x2 ;  /* 0x000000050c197c11 */ /* 0x000fca000f8e10ff */
[----:B------:R-:W3:Y:S01]  /*12880*/  LDCU UR5, c[0x0][0x40c] ;  /* 0x00008180ff0577ac */ /* 0x000ee20008000800 */
[----:B------:R-:W4:Y:S01]  /*12890*/  LDS R25, [R25] ;  /* 0x0000000019197984 */ /* 0x000f220000000800 */
[----:B---3--:R-:W-:-:S09]  /*128a0*/  UISETP.NE.AND UP0, UPT, UR5, URZ, UPT ;  /* 0x000000ff0500728c */ /* 0x008fd2000bf05270 */
[----:B--2---:R-:W-:Y:S05]  /*128b0*/  BRA.U UP0, `(.L_x_2000) ;  /* 0x0000000100507547 */ /* 0x004fea000b800000 */
[----:B------:R-:W-:Y:S01]  /*128c0*/  ISETP.NE.AND P3, PT, R2, RZ, PT ;  /* 0x000000ff0200720c */ /* 0x000fe20003f65270 */
[----:B------:R-:W2:-:S12]  /*128d0*/  LDS.128 R40, [R18+UR7] ;  /* 0x0000000712287984 */ /* 0x000e980008000c00 */
[----:B------:R-:W-:Y:S01]  /*128e0*/  VOTEU.ANY UP0, P3 ;  /* 0x0000000000ff7886 */ /* 0x000fe20001800100 */
[----:B------:R-:W-:-:S13]  /*128f0*/  PLOP3.LUT P0, PT, PT, PT, UP0, 0x80, 0x8 ;  /* 0x000000000008781c */ /* 0x000fda0003f0f008 */
[----:B-1----:R-:W3:Y:S01]  /*12900*/  @P0 LDG.E.128 R36, desc[UR36][R22.64] ;  /* 0x0000002416240981 */ /* 0x002ee2000c1e1d00 */
[----:B------:R-:W-:Y:S01]  /*12910*/  PLOP3.LUT P0, PT, PT, PT, UP0, 0x80, 0x8 ;  /* 0x000000000008781c */ /* 0x000fe20003f0f008 */
[----:B------:R-:W-:Y:S01]  /*12920*/  IMAD R21, R28, 0x70, RZ ;  /* 0x000000701c157824 */ /* 0x000fe200078e02ff */
[----:B------:R-:W-:Y:S02]  /*12930*/  PLOP3.LUT P1, PT, PT, PT, UP0, 0x80, 0x8 ;  /* 0x000000000008781c */ /* 0x000fe40003f2f008 */
[----:B------:R-:W-:Y:S01]  /*12940*/  PLOP3.LUT P2, PT, PT, PT, UP0, 0x80, 0x8 ;  /* 0x000000000008781c */ /* 0x000fe20003f4f008 */
[----:B------:R-:W-:Y:S01]  /*12950*/  IMAD.WIDE.U32 R20, R21, 0x4, R14 ;  /* 0x0000000415147825 */ /* 0x000fe200078e000e */
[----:B------:R-:W-:-:S03]  /*12960*/  PLOP3.LUT P3, PT, PT, PT, UP0, 0x80, 0x8 ;  /* 0x000000000008781c */ /* 0x000fc60003f6f008 */
[----:B--2--5:R-:W-:Y:S01]  /*12970*/  FADD.FTZ R32, R32, R40 ;  /* 0x0000002820207221 */ /* 0x024fe20000010000 */
[----:B------:R-:W-:Y:S01]  /*12980*/  FADD.FTZ R33, R33, R41 ;  /* 0x0000002921217221 */ /* 0x000fe20000010000 */
[----:B------:R-:W-:Y:S01]  /*12990*/  FADD.FTZ R34, R34, R42 ;  /* 0x0000002a22227221 */ /* 0x000fe20000010000 */
[----:B------:R-:W-:Y:S01]  /*129a0*/  FADD.FTZ R35, R35, R43 ;  /* 0x0000002b23237221 */ /* 0x000fe20000010000 */
[----:B---3--:R-:W-:Y:S02]  /*129b0*/  @P0 FMUL.FTZ R32, R32, R36 ;  /* 0x0000002420200220 */ /* 0x008fe40000410000 */
[----:B------:R-:W-:Y:S02]  /*129c0*/  @P1 FMUL.FTZ R33, R33, R37 ;  /* 0x0000002521211220 */ /* 0x000fe40000410000 */
[----:B------:R-:W-:Y:S02]  /*129d0*/  @P2 FMUL.FTZ R34, R34, R38 ;  /* 0x0000002622222220 */ /* 0x000fe40000410000 */
[----:B------:R-:W-:-:S05]  /*129e0*/  @P3 FMUL.FTZ R35, R35, R39 ;  /* 0x0000002723233220 */ /* 0x000fca0000410000 */
[----:B------:R2:W-:Y:S02]  /*129f0*/  STG.E.128 desc[UR36][R20.64], R32 ;  /* 0x0000002014007986 */ /* 0x0005e4000c101d24 */
.L_x_2000:
[C---:B----45:R-:W-:Y:S01]  /*12a00*/  FFMA.FTZ R8, R25.reuse, R32, R8 ;  /* 0x0000002019087223 */ /* 0x070fe20000010008 */
[C---:B------:R-:W-:Y:S01]  /*12a10*/  FFMA.FTZ R9, R25.reuse, R33, R9 ;  /* 0x0000002119097223 */ /* 0x040fe20000010009 */
[C---:B------:R-:W-:Y:S01]  /*12a20*/  FFMA.FTZ R10, R25.reuse, R34, R10 ;  /* 0x00000022190a7223 */ /* 0x040fe2000001000a */
[----:B------:R-:W-:Y:S01]  /*12a30*/  FFMA.FTZ R11, R25, R35, R11 ;  /* 0x00000023190b7223 */ /* 0x000fe2000001000b */
[----:B------:R-:W-:-:S07]  /*12a40*/  IMAD.MOV.U32 R25, RZ, RZ, R19 ;  /* 0x000000ffff197224 */ /* 0x000fce00078e0013 */
.L_x_1999:
[----:B------:R-:W-:Y:S05]  /*12a50*/  BSYNC.RECONVERGENT B2 ;  /* 0x0000000000027941 */ /* 0x000fea0003800200 */
.L_x_1998:
[----:B------:R-:W-:-:S13]  /*12a60*/  ISETP.GE.U32.AND P0, PT, R24, 0x8, PT ;  /* 0x000000081800780c */ /* 0x000fda0003f06070 */
[----:B------:R-:W-:Y:S05]  /*12a70*/  @!P0 BRA `(.L_x_1997) ;  /* 0x0000000800088947 */ /* 0x000fea0003800000 */
[----:B------:R-:W3:Y:S01]  /*12a80*/  S2R R24, SR_CgaCtaId ;  /* 0x0000000000187919 */ /* 0x000ee20000008800 */
[----:B------:R-:W-:Y:S01]  /*12a90*/  MOV R19, 0x400 ;  /* 0x0000040000137802 */ /* 0x000fe20000000f00 */
[----:B--2---:R-:W-:-:S04]  /*12aa0*/  IMAD.SHL.U32 R20, R3, 0x4, RZ ;  /* 0x0000000403147824 */ /* 0x004fc800078e00ff */
[----:B------:R-:W-:Y:S02]  /*12ab0*/  VIADD R21, R19, 0x440 ;  /* 0x0000044013157836 */ /* 0x000fe40000000000 */
[----:B------:R-:W-:-:S03]  /*12ac0*/  IMAD R19, R25, 0x4, -R20 ;  /* 0x0000000419137824 */ /* 0x000fc600078e0a14 */
[----:B---3--:R-:W-:Y:S02]  /*12ad0*/  LEA R20, R24, R21, 0x18 ;  /* 0x0000001518147211 */ /* 0x008fe400078ec0ff */
[C---:B------:R-:W-:Y:S01]  /*12ae0*/  IADD3 R24, PT, PT, R25.reuse, 0x8, RZ ;  /* 0x0000000819187810 */ /* 0x040fe20007ffe0ff */
[----:B------:R-:W-:Y:S01]  /*12af0*/  IMAD R25, R25, 0x70, RZ ;  /* 0x0000007019197824 */ /* 0x000fe200078e02ff */
[----:B------:R-:W-:-:S07]  /*12b00*/  IADD3 R19, PT, PT, R19, 0x20, R20 ;  /* 0x0000002013137810 */ /* 0x000fce0007ffe014 */
.L_x_2007:
[----:B------:R-:W2:Y:S01]  /*12b10*/  LDC R41, c[0x0][0x3f4] ;  /* 0x0000fd00ff297b82 */ /* 0x000ea20000000800 */
[----:B------:R-:W-:Y:S01]  /*12b20*/  VIADD R26, R24, 0xfffffff8 ;  /* 0xfffffff8181a7836 */ /* 0x000fe20000000000 */
[----:B------:R-:W-:Y:S04]  /*12b30*/  BSSY.RECONVERGENT B2, `(.L_x_2001) ;  /* 0x0000037000027945 */ /* 0x000fe80003800200 */
[----:B--2---:R-:W-:-:S13]  /*12b40*/  ISETP.GE.AND P0, PT, R26, R41, PT ;  /* 0x000000291a00720c */ /* 0x004fda0003f06270 */
[----:B------:R-:W-:Y:S05]  /*12b50*/  @!P0 BRA `(.L_x_2002) ;  /* 0x0000000000d08947 */ /* 0x000fea0003800000 */
[----:B------:R-:W-:Y:S01]  /*12b60*/  IABS R27, R41 ;  /* 0x00000029001b7213 */ /* 0x000fe20000000000 */
[----:B------:R-:W2:Y:S01]  /*12b70*/  LDCU UR5, c[0x0][0x40c] ;  /* 0x00008180ff0577ac */ /* 0x000ea20008000800 */
[----:B------:R-:W-:Y:S02]  /*12b80*/  IABS R30, R26 ;  /* 0x0000001a001e7213 */ /* 0x000fe40000000000 */
        /* <DEDUP_REMOVED lines=17> */
[----:B------:R-:W-:Y:S02]  /*12ca0*/  @!P0 IMAD.IADD R20, R20, 0x1, -R27 ;  /* 0x0000000114148824 */ /* 0x000fe400078e0a1b */
[----:B------:R3:W4:Y:S02]  /*12cb0*/  LDS R27, [R19+-0x20] ;  /* 0xffffe000131b7984 */ /* 0x0007240000000800 */
[----:B------:R-:W-:Y:S01]  /*12cc0*/  @!P1 IMAD.MOV R20, RZ, RZ, -R20 ;  /* 0x000000ffff149224 */ /* 0x000fe200078e0a14 */
[----:B------:R-:W-:-:S05]  /*12cd0*/  @!P2 LOP3.LUT R20, RZ, R41, RZ, 0x33, !PT ;  /* 0x00000029ff14a212 */ /* 0x000fca00078e33ff */
[----:B------:R-:W-:-:S04]  /*12ce0*/  IMAD R21, R20, 0x70, RZ ;  /* 0x0000007014157824 */ /* 0x000fc800078e02ff */
[----:B------:R-:W-:-:S05]  /*12cf0*/  IMAD.WIDE.U32 R20, R21, 0x4, R16 ;  /* 0x0000000415147825 */ /* 0x000fca00078e0010 */
[----:B------:R3:W5:Y:S01]  /*12d00*/  LDG.E.128 R28, desc[UR36][R20.64] ;  /* 0x00000024141c7981 */ /* 0x000762000c1e1d00 */
[----:B--2---:R-:W-:-:S09]  /*12d10*/  UISETP.NE.AND UP0, UPT, UR5, URZ, UPT ;  /* 0x000000ff0500728c */ /* 0x004fd2000bf05270 */
[----:B---3--:R-:W-:Y:S05]  /*12d20*/  BRA.U UP0, `(.L_x_2003) ;  /* 0x00000001004c7547 */ /* 0x008fea000b800000 */
[----:B------:R-:W-:Y:S01]  /*12d30*/  ISETP.NE.AND P3, PT, R2, RZ, PT ;  /* 0x000000ff0200720c */ /* 0x000fe20003f65270 */
[----:B------:R-:W2:-:S12]  /*12d40*/  LDS.128 R32, [R18+UR7] ;  /* 0x0000000712207984 */ /* 0x000e980008000c00 */
[----:B------:R-:W-:Y:S01]  /*12d50*/  VOTEU.ANY UP0, P3 ;  /* 0x0000000000ff7886 */ /* 0x000fe20001800100 */
[----:B------:R-:W-:-:S13]  /*12d60*/  PLOP3.LUT P0, PT, PT, PT, UP0, 0x80, 0x8 ;  /* 0x000000000008781c */ /* 0x000fda0003f0f008 */
[----:B-1----:R-:W3:Y:S01]  /*12d70*/  @P0 LDG.E.128 R36, desc[UR36][R22.64] ;  /* 0x0000002416240981 */ /* 0x002ee2000c1e1d00 */
[----:B------:R-:W-:Y:S01]  /*12d80*/  PLOP3.LUT P0, PT, PT, PT, UP0, 0x80, 0x8 ;  /* 0x000000000008781c */ /* 0x000fe20003f0f008 */
[----:B------:R-:W-:Y:S01]  /*12d90*/  IMAD.WIDE.U32 R20, R25, 0x4, R14 ;  /* 0x0000000419147825 */ /* 0x000fe200078e000e */
        /* <DEDUP_REMOVED lines=10> */
[----:B------:R-:W-:-:S05]  /*12e40*/  @P3 FMUL.FTZ R31, R31, R39 ;  /* 0x000000271f1f3220 */ /* 0x000fca0000410000 */
[----:B------:R2:W-:Y:S02]  /*12e50*/  STG.E.128 desc[UR36][R20.64], R28 ;  /* 0x0000001c14007986 */ /* 0x0005e4000c101d24 */
.L_x_2003:
[C---:B----45:R-:W-:Y:S01]  /*12e60*/  FFMA.FTZ R8, R27.reuse, R28, R8 ;  /* 0x0000001c1b087223 */ /* 0x070fe20000010008 */
[C---:B------:R-:W-:Y:S01]  /*12e70*/  FFMA.FTZ R9, R27.reuse, R29, R9 ;  /* 0x0000001d1b097223 */ /* 0x040fe20000010009 */
[C---:B------:R-:W-:Y:S01]  /*12e80*/  FFMA.FTZ R10, R27.reuse, R30, R10 ;  /* 0x0000001e1b0a7223 */ /* 0x040fe2000001000a */
[----:B------:R-:W-:-:S07]  /*12e90*/  FFMA.FTZ R11, R27, R31, R11 ;  /* 0x0000001f1b0b7223 */ /* 0x000fce000001000b */
.L_x_2002:
[----:B------:R-:W-:Y:S05]  /*12ea0*/  BSYNC.RECONVERGENT B2 ;  /* 0x0000000000027941 */ /* 0x000fea0003800200 */
.L_x_2001:
[----:B------:R-:W-:Y:S01]  /*12eb0*/  ISETP.GE.AND P0, PT, R24, R41, PT ;  /* 0x000000291800720c */ /* 0x000fe20003f06270 */
[----:B------:R-:W-:-:S12]  /*12ec0*/  BSSY.RECONVERGENT B2, `(.L_x_2004) ;  /* 0x0000037000027945 */ /* 0x000fd80003800200 */
[----:B------:R-:W-:Y:S05]  /*12ed0*/  @!P0 BRA `(.L_x_2005) ;  /* 0x0000000000d48947 */ /* 0x000fea0003800000 */
[----:B------:R-:W-:Y:S01]  /*12ee0*/  IABS R27, R41 ;  /* 0x00000029001b7213 */ /* 0x000fe20000000000 */
[----:B------:R-:W3:Y:S01]  /*12ef0*/  LDCU UR5, c[0x0][0x40c] ;  /* 0x00008180ff0577ac */ /* 0x000ee20008000800 */
[----:B--2---:R-:W-:Y:S02]  /*12f00*/  IABS R30, R24 ;  /* 0x00000018001e7213 */ /* 0x004fe40000000000 */
[----:B------:R-:W2:Y:S01]  /*12f10*/  I2F.RP R26, R27 ;  /* 0x0000001b001a7306 */ /* 0x000ea20000209400 */
[----:B------:R-:W-:Y:S02]  /*12f20*/  ISETP.GE.AND P1, PT, R24, RZ, PT ;  /* 0x000000ff1800720c */ /* 0x000fe40003f26270 */
[----:B------:R-:W-:-:S05]  /*12f30*/  ISETP.NE.AND P2, PT, R41, RZ, PT ;  /* 0x000000ff2900720c */ /* 0x000fca0003f45270 */
[----:B--2---:R-:W2:Y:S02]  /*12f40*/  MUFU.RCP R26, R26 ;  /* 0x0000001a001a7308 */ /* 0x004ea40000001000 */
[----:B--2---:R-:W-:-:S06]  /*12f50*/  VIADD R28, R26, 0xffffffe ;  /* 0x0ffffffe1a1c7836 */ /* 0x004fcc0000000000 */
[----:B------:R-:W2:Y:S02]  /*12f60*/  F2I.FTZ.U32.TRUNC.NTZ R21, R28 ;  /* 0x0000001c00157305 */ /* 0x000ea4000021f000 */
[----:B--2---:R-:W-:-:S04]  /*12f70*/  IMAD.MOV R20, RZ, RZ, -R21 ;  /* 0x000000ffff147224 */ /* 0x004fc800078e0a15 */
[----:B------:R-:W-:Y:S02]  /*12f80*/  IMAD R29, R20, R27, RZ ;  /* 0x0000001b141d7224 */ /* 0x000fe400078e02ff */
[----:B------:R-:W-:-:S05]  /*12f90*/  HFMA2 R20, -RZ, RZ, 0, 0 ;  /* 0x00000000ff147431 */ /* 0x000fca00000001ff */
        /* <DEDUP_REMOVED lines=8> */
[----:B------:R-:W-:Y:S02]  /*13020*/  @!P0 IMAD.IADD R20, R20, 0x1, -R27 ;  /* 0x0000000114148824 */ /* 0x000fe400078e0a1b */
[----:B------:R2:W4:Y:S02]  /*13030*/  LDS R27, [R19] ;  /* 0x00000000131b7984 */ /* 0x0005240000000800 */
[----:B------:R-:W-:Y:S01]  /*13040*/  @!P1 IMAD.MOV R20, RZ, RZ, -R20 ;  /* 0x000000ffff149224 */ /* 0x000fe200078e0a14 */
[----:B------:R-:W-:-:S05]  /*13050*/  @!P2 LOP3.LUT R20, RZ, R41, RZ, 0x33, !PT ;  /* 0x00000029ff14a212 */ /* 0x000fca00078e33ff */
[----:B------:R-:W-:-:S04]  /*13060*/  IMAD R21, R20, 0x70, RZ ;  /* 0x0000007014157824 */ /* 0x000fc800078e02ff */
[----:B------:R-:W-:-:S05]  /*13070*/  IMAD.WIDE.U32 R20, R21, 0x4, R16 ;  /* 0x0000000415147825 */ /* 0x000fca00078e0010 */
[----:B------:R2:W5:Y:S01]  /*13080*/  LDG.E.128 R28, desc[UR36][R20.64] ;  /* 0x00000024141c7981 */ /* 0x000562000c1e1d00 */
[----:B---3--:R-:W-:-:S09]  /*13090*/  UISETP.NE.AND UP0, UPT, UR5, URZ, UPT ;  /* 0x000000ff0500728c */ /* 0x008fd2000bf05270 */
[----:B--2---:R-:W-:Y:S05]  /*130a0*/  BRA.U UP0, `(.L_x_2006) ;  /* 0x0000000100507547 */ /* 0x004fea000b800000 */
[----:B------:R-:W-:Y:S01]  /*130b0*/  ISETP.NE.AND P3, PT, R2, RZ, PT ;  /* 0x000000ff0200720c */ /* 0x000fe20003f65270 */
[----:B-1----:R-:W1:-:S12]  /*130c0*/  LDS.128 R36, [R18+UR7] ;  /* 0x0000000712247984 */ /* 0x002e580008000c00 */
        /* <DEDUP_REMOVED lines=8> */
[----:B-1---5:R-:W-:Y:S01]  /*13150*/  FADD.FTZ R28, R36, R28 ;  /* 0x0000001c241c7221 */ /* 0x022fe20000010000 */
[----:B------:R-:W-:Y:S01]  /*13160*/  FADD.FTZ R29, R37, R29 ;  /* 0x0000001d251d7221 */ /* 0x000fe20000010000 */
[----:B------:R-:W-:Y:S01]  /*13170*/  FADD.FTZ R30, R38, R30 ;  /* 0x0000001e261e7221 */ /* 0x000fe20000010000 */
[----:B------:R-:W-:Y:S01]  /*13180*/  FADD.FTZ R31, R39, R31 ;  /* 0x0000001f271f7221 */ /* 0x000fe20000010000 */
[----:B------:R-:W-:-:S04]  /*13190*/  IMAD.WIDE.U32 R20, R21, 0x4, R14 ;  /* 0x0000000415147825 */ /* 0x000fc800078e000e */
[----:B--2---:R-:W-:Y:S01]  /*131a0*/  @P0 FMUL.FTZ R28, R28, R32 ;  /* 0x000000201c1c0220 */ /* 0x004fe20000410000 */
[----:B------:R-:W-:Y:S01]  /*131b0*/  @P1 FMUL.FTZ R29, R29, R33 ;  /* 0x000000211d1d1220 */ /* 0x000fe20000410000 */
[----:B------:R-:W-:Y:S01]  /*131c0*/  @P2 FMUL.FTZ R30, R30, R34 ;  /* 0x000000221e1e2220 */ /* 0x000fe20000410000 */
[----:B------:R-:W-:-:S05]  /*131d0*/  @P3 FMUL.FTZ R31, R31, R35 ;  /* 0x000000231f1f3220 */ /* 0x000fca0000410000 */
[----:B------:R2:W-:Y:S02]  /*131e0*/  STG.E.128 desc[UR36][R20.64], R28 ;  /* 0x0000001c14007986 */ /* 0x0005e4000c101d24 */
.L_x_2006:
[C---:B----45:R-:W-:Y:S01]  /*131f0*/  FFMA.FTZ R8, R27.reuse, R28, R8 ;  /* 0x0000001c1b087223 */ /* 0x070fe20000010008 */
[C---:B------:R-:W-:Y:S01]  /*13200*/  FFMA.FTZ R9, R27.reuse, R29, R9 ;  /* 0x0000001d1b097223 */ /* 0x040fe20000010009 */
[C---:B------:R-:W-:Y:S01]  /*13210*/  FFMA.FTZ R10, R27.reuse, R30, R10 ;  /* 0x0000001e1b0a7223 */ /* 0x040fe2000001000a */
[----:B------:R-:W-:-:S07]  /*13220*/  FFMA.FTZ R11, R27, R31, R11 ;  /* 0x0000001f1b0b7223 */ /* 0x000fce000001000b */
.L_x_2005:
[----:B------:R-:W-:Y:S05]  /*13230*/  BSYNC.RECONVERGENT B2 ;  /* 0x0000000000027941 */ /* 0x000fea0003800200 */
.L_x_2004:
[C---:B--2---:R-:W-:Y:S02]  /*13240*/  VIADD R20, R24.reuse, 0x8 ;  /* 0x0000000818147836 */ /* 0x044fe40000000000 */
[----:B------:R-:W-:Y:S02]  /*13250*/  VIADD R24, R24, 0x10 ;  /* 0x0000001018187836 */ /* 0x000fe40000000000 */
[----:B------:R-:W-:Y:S01]  /*13260*/  VIADD R25, R25, 0x700 ;  /* 0x0000070019197836 */ /* 0x000fe20000000000 */
[----:B------:R-:W-:Y:S01]  /*13270*/  ISETP.GE.AND P0, PT, R20, UR39, PT ;  /* 0x0000002714007c0c */ /* 0x000fe2000bf06270 */
[----:B------:R-:W-:-:S12]  /*13280*/  VIADD R19, R19, 0x40 ;  /* 0x0000004013137836 */ /* 0x000fd80000000000 */
[----:B------:R-:W-:Y:S05]  /*13290*/  @!P0 BRA `(.L_x_2007) ;  /* 0xfffffff8001c8947 */ /* 0x000fea000383ffff */
.L_x_1997:
[----:B------:R-:W-:Y:S05]  /*132a0*/  BSYNC.RECONVERGENT B1 ;  /* 0x0000000000017941 */ /* 0x000fea0003800200 */
.L_x_1996:
[----:B------:R-:W-:-:S13]  /*132b0*/  ISETP.NE.AND P0, PT, R12, UR4, PT ;  /* 0x000000040c007c0c */ /* 0x000fda000bf05270 */
[----:B------:R-:W-:Y:S05]  /*132c0*/  @P0 BRA `(.L_x_1983) ;  /* 0x0000000000b80947 */ /* 0x000fea0003800000 */
[----:B------:R-:W-:Y:S02]  /*132d0*/  UMOV UR5, 0x70 ;  /* 0x0000007000057882 */ /* 0x000fe40000000000 */
[----:B------:R-:W-:-:S06]  /*132e0*/  UIMAD UR5, UR40, UR5, -0x70 ;  /* 0xffffff90280574a4 */ /* 0x000fcc000f8e0205 */
[----:B------:R-:W-:-:S04]  /*132f0*/  IMAD.U32 R17, RZ, RZ, UR5 ;  /* 0x00000005ff117e24 */ /* 0x000fc8000f8e00ff */
[----:B------:R-:W-:Y:S01]  /*13300*/  IMAD.WIDE R16, R17, 0x4, R14 ;  /* 0x0000000411107825 */ /* 0x000fe200078e020e */
[----:B--2---:R-:W2:Y:S01]  /*13310*/  S2R R21, SR_CgaCtaId ;  /* 0x0000000000157919 */ /* 0x004ea20000008800 */
[----:B------:R-:W-:Y:S01]  /*13320*/  MOV R2, 0x400 ;  /* 0x0000040000027802 */ /* 0x000fe20000000f00 */
[----:B------:R-:W3:Y:S03]  /*13330*/  LDCU UR5, c[0x0][0x40c] ;  /* 0x00008180ff0577ac */ /* 0x000ee60008000800 */
[----:B0-----:R-:W5:Y:S01]  /*13340*/  LDG.E.128 R16, desc[UR36][R16.64] ;  /* 0x0000002410107981 */ /* 0x001f62000c1e1d00 */
[----:B------:R-:W-:Y:S02]  /*13350*/  IADD3 R2, PT, PT, R2, 0x440, RZ ;  /* 0x0000044002027810 */ /* 0x000fe40007ffe0ff */
[----:B------:R-:W-:Y:S01]  /*13360*/  IADD3 R3, PT, PT, -R3, UR40, RZ ;  /* 0x0000002803037c10 */ /* 0x000fe2000fffe1ff */
[----:B---3--:R-:W-:Y:S01]  /*13370*/  UISETP.NE.AND UP0, UPT, UR5, URZ, UPT ;  /* 0x000000ff0500728c */ /* 0x008fe2000bf05270 */
[----:B--2---:R-:W-:-:S05]  /*13380*/  LEA R2, R21, R2, 0x18 ;  /* 0x0000000215027211 */ /* 0x004fca00078ec0ff */
[----:B------:R-:W-:-:S05]  /*13390*/  IMAD R2, R3, 0x4, R2 ;  /* 0x0000000403027824 */ /* 0x000fca00078e0202 */
[----:B------:R0:W2:Y:S01]  /*133a0*/  LDS R25, [R2+-0x4] ;  /* 0xfffffc0002197984 */ /* 0x0000a20000000800 */
[----:B------:R-:W-:Y:S05]  /*133b0*/  BRA.U UP0, `(.L_x_2008) ;  /* 0x00000001006c7547 */ /* 0x000fea000b800000 */
[----:B------:R-:W3:Y:S01]  /*133c0*/  LDL R20, [R1+0x174] ;  /* 0x0001740001147983 */ /* 0x000ee20000100800 */
[----:B------:R-:W4:Y:S02]  /*133d0*/  LDCU.64 UR10, c[0x0][0x460] ;  /* 0x00008c00ff0a77ac */ /* 0x000f240008000a00 */
[----:B----4-:R-:W-:-:S04]  /*133e0*/  UISETP.NE.U32.AND UP0, UPT, UR10, URZ, UPT ;  /* 0x000000ff0a00728c */ /* 0x010fc8000bf05070 */
[----:B------:R-:W-:-:S06]  /*133f0*/  UISETP.NE.AND.EX UP0, UPT, UR11, URZ, UPT, UP0 ;  /* 0x000000ff0b00728c */ /* 0x000fcc000bf05300 */
[----:B------:R-:W-:-:S05]  /*13400*/  PLOP3.LUT P0, PT, PT, PT, UP0, 0x80, 0x8 ;  /* 0x000000000008781c */ /* 0x000fca0003f0f008 */
[----:B------:R-:W4:Y:S01]  /*13410*/  @UP0 LDCU UR5, c[0x0][0x3f8] ;  /* 0x00007f00ff0507ac */ /* 0x000f220008000800 */
[----:B------:R-:W0:Y:S01]  /*13420*/  @UP0 LDCU.64 UR10, c[0x0][0x458] ;  /* 0x00008b00ff0a07ac */ /* 0x000e220008000a00 */
[----:B----4-:R-:W-:Y:S01]  /*13430*/  @UP0 UIMAD UR5, UR38, UR5, UR9 ;  /* 0x00000005260502a4 */ /* 0x010fe2000f8e0209 */
[----:B0-----:R-:W-:Y:S02]  /*13440*/  IMAD.U32 R2, RZ, RZ, UR10 ;  /* 0x0000000aff027e24 */ /* 0x001fe4000f8e00ff */
[----:B------:R-:W-:Y:S01]  /*13450*/  IMAD.U32 R3, RZ, RZ, UR11 ;  /* 0x0000000bff037e24 */ /* 0x000fe2000f8e00ff */
[----:B---3--:R-:W-:Y:S02]  /*13460*/  R2UR UR8, R20 ;  /* 0x00000000140872ca */ /* 0x008fe400000e0000 */
[----:B------:R-:W-:-:S04]  /*13470*/  IMAD.U32 R20, RZ, RZ, UR5 ;  /* 0x00000005ff147e24 */ /* 0x000fc8000f8e00ff */
[----:B------:R-:W-:-:S04]  /*13480*/  @P0 IMAD R21, R20, 0x70, R13 ;  /* 0x0000007014150824 */ /* 0x000fc800078e020d */
[----:B------:R-:W-:-:S05]  /*13490*/  @P0 IMAD.WIDE R2, R21, 0x4, R2 ;  /* 0x0000000415020825 */ /* 0x000fca00078e0202 */
[----:B------:R-:W3:Y:S01]  /*134a0*/  @P0 LDG.E.128 R20, desc[UR36][R2.64] ;  /* 0x0000002402140981 */ /* 0x000ee2000c1e1d00 */
[----:B------:R-:W-:Y:S01]  /*134b0*/  UIMAD UR5, UR8, 0x70, URZ ;  /* 0x00000070080578a4 */ /* 0x000fe2000f8e02ff */
[----:B-----5:R-:W-:Y:S01]  /*134c0*/  FADD.FTZ R16, R16, R4 ;  /* 0x0000000410107221 */ /* 0x020fe20000010000 */
[----:B------:R-:W-:Y:S01]  /*134d0*/  FADD.FTZ R17, R17, R5 ;  /* 0x0000000511117221 */ /* 0x000fe20000010000 */
[----:B------:R-:W-:Y:S01]  /*134e0*/  FADD.FTZ R18, R18, R6 ;  /* 0x0000000612127221 */ /* 0x000fe20000010000 */
[----:B------:R-:W-:Y:S02]  /*134f0*/  FADD.FTZ R19, R19, R7 ;  /* 0x0000000713137221 */ /* 0x000fe40000010000 */
[----:B------:R-:W-:-:S04]  /*13500*/  IMAD.U32 R27, RZ, RZ, UR5 ;  /* 0x00000005ff1b7e24 */ /* 0x000fc8000f8e00ff */
[----:B------:R-:W-:-:S04]  /*13510*/  IMAD.WIDE R14, R27, 0x4, R14 ;  /* 0x000000041b0e7825 */ /* 0x000fc800078e020e */
[----:B---3--:R-:W-:Y:S01]  /*13520*/  @P0 FMUL.FTZ R16, R16, R20 ;  /* 0x0000001410100220 */ /* 0x008fe20000410000 */
[----:B------:R-:W-:Y:S01]  /*13530*/  @P0 FMUL.FTZ R17, R17, R21 ;  /* 0x0000001511110220 */ /* 0x000fe20000410000 */
[----:B------:R-:W-:Y:S01]  /*13540*/  @P0 FMUL.FTZ R18, R18, R22 ;  /* 0x0000001612120220 */ /* 0x000fe20000410000 */
[----:B------:R-:W-:-:S05]  /*13550*/  @P0 FMUL.FTZ R19, R19, R23 ;  /* 0x0000001713130220 */ /* 0x000fca0000410000 */
[----:B------:R3:W-:Y:S02]  /*13560*/  STG.E.128 desc[UR36][R14.64], R16 ;  /* 0x000000100e007986 */ /* 0x0007e4000c101d24 */
.L_x_2008:
[C---:B--2--5:R-:W-:Y:S01]  /*13570*/  FFMA.FTZ R8, R25.reuse, R16, R8 ;  /* 0x0000001019087223 */ /* 0x064fe20000010008 */
[C---:B------:R-:W-:Y:S01]  /*13580*/  FFMA.FTZ R9, R25.reuse, R17, R9 ;  /* 0x0000001119097223 */ /* 0x040fe20000010009 */
[C---:B------:R-:W-:Y:S01]  /*13590*/  FFMA.FTZ R10, R25.reuse, R18, R10 ;  /* 0x00000012190a7223 */ /* 0x040fe2000001000a */
[----:B------:R-:W-:-:S07]  /*135a0*/  FFMA.FTZ R11, R25, R19, R11 ;  /* 0x00000013190b7223 */ /* 0x000fce000001000b */
.L_x_1983:
[----:B---3--:R-:W-:Y:S05]  /*135b0*/  BSYNC.RECONVERGENT B0 ;  /* 0x0000000000007941 */ /* 0x008fea0003800200 */
.L_x_1982:
[----:B------:R-:W-:Y:S01]  /*135c0*/  BAR.SYNC.DEFER_BLOCKING 0x0 ;  /* 0x0000000000007b1d */ /* 0x000fe20000010000 */
[----:B------:R-:W-:-:S13]  /*135d0*/  ISETP.GT.U32.AND P0, PT, R13, 0x6f, PT ;  /* 0x0000006f0d00780c */ /* 0x000fda0003f04070 */
[----:B------:R-:W-:Y:S05]  /*135e0*/  @P0 EXIT ;  /* 0x000000000000094d */ /* 0x000fea0003800000 */
[----:B------:R-:W3:Y:S01]  /*135f0*/  S2UR UR5, SR_CgaCtaId ;  /* 0x00000000000579c3 */ /* 0x000ee20000008800 */
[----:B------:R-:W-:Y:S01]  /*13600*/  UMOV UR4, 0x400 ;  /* 0x0000040000047882 */ /* 0x000fe20000000000 */
[----:B0-----:R-:W-:Y:S01]  /*13610*/  LOP3.LUT R2, R0, 0x380, RZ, 0xc0, !PT ;  /* 0x0000038000027812 */ /* 0x001fe200078ec0ff */
[----:B------:R-:W-:Y:S01]  /*13620*/  UIADD3 UR4, UPT, UPT, UR4, 0x440, URZ ;  /* 0x0000044004047890 */ /* 0x000fe2000fffe0ff */
[----:B------:R-:W-:Y:S01]  /*13630*/  IMAD R12, R12, 0x70, R13 ;  /* 0x000000700c0c7824 */ /* 0x000fe200078e020d */
[----:B------:R-:W-:Y:S02]  /*13640*/  ISETP.GT.U32.AND P1, PT, R0, 0x7f, PT ;  /* 0x0000007f0000780c */ /* 0x000fe40003f24070 */
[----:B------:R-:W-:Y:S02]  /*13650*/  ISETP.NE.AND P0, PT, R2, 0x80, PT ;  /* 0x000000800200780c */ /* 0x000fe40003f05270 */
[C---:B------:R-:W-:Y:S02]  /*13660*/  LOP3.LUT R2, R0.reuse, 0x3c0, RZ, 0xc0, !PT ;  /* 0x000003c000027812 */ /* 0x040fe400078ec0ff */
[----:B------:R-:W-:Y:S01]  /*13670*/  ISETP.GT.U32.AND P2, PT, R0, 0x3f, PT ;  /* 0x0000003f0000780c */ /* 0x000fe20003f44070 */
[----:B---3--:R-:W-:-:S06]  /*13680*/  ULEA UR4, UR5, UR4, 0x18 ;  /* 0x0000000405047291 */ /* 0x008fcc000f8ec0ff */
        /* <DEDUP_REMOVED lines=23> */
[----:B------:R0:W3:Y:S02]  /*13800*/  @!P1 LDS.128 R4, [R12] ;  /* 0x000000000c049984 */ /* 0x0000e40000000c00 */
[----:B------:R-:W-:Y:S06]  /*13810*/  BAR.SYNC.DEFER_BLOCKING 0x0 ;  /* 0x0000000000007b1d */ /* 0x000fec0000010000 */
[----:B------:R-:W-:Y:S05]  /*13820*/  @P1 EXIT ;  /* 0x000000000000194d */ /* 0x000fea0003800000 */
[----:B------:R-:W4:Y:S01]  /*13830*/  LDCU UR4, c[0x0][0x478] ;  /* 0x00008f00ff0477ac */ /* 0x000f220008000800 */
[----:B0--3--:R-:W-:Y:S01]  /*13840*/  @!P1 FADD.FTZ R8, R8, R4 ;  /* 0x0000000408089221 */ /* 0x009fe20000010000 */
[----:B------:R-:W-:Y:S01]  /*13850*/  @!P1 FADD.FTZ R9, R9, R5 ;  /* 0x0000000509099221 */ /* 0x000fe20000010000 */
[----:B------:R-:W-:Y:S01]  /*13860*/  @!P1 FADD.FTZ R10, R10, R6 ;  /* 0x000000060a0a9221 */ /* 0x000fe20000010000 */
[----:B------:R-:W-:Y:S01]  /*13870*/  @!P1 FADD.FTZ R11, R11, R7 ;  /* 0x000000070b0b9221 */ /* 0x000fe20000010000 */
[----:B----4-:R-:W-:-:S09]  /*13880*/  UISETP.NE.AND UP0, UPT, UR4, 0x2, UPT ;  /* 0x000000020400788c */ /* 0x010fd2000bf05270 */
[----:B------:R-:W-:Y:S05]  /*13890*/  BRA.U UP0, `(.L_x_2009) ;  /* 0x00000001007c7547 */ /* 0x000fea000b800000 */
[----:B------:R-:W0:Y:S01]  /*138a0*/  LDC.64 R2, c[0x0][0x470] ;  /* 0x00011c00ff027b82 */ /* 0x000e220000000a00 */
[----:B------:R-:W3:Y:S01]  /*138b0*/  LDCU.64 UR4, c[0x0][0x380] ;  /* 0x00007000ff0477ac */ /* 0x000ee20008000a00 */
[----:B0-----:R-:W4:Y:S01]  /*138c0*/  LDG.E R2, desc[UR36][R2.64] ;  /* 0x0000002402027981 */ /* 0x001f22000c1e1900 */
[----:B------:R-:W-:Y:S02]  /*138d0*/  VIADD R13, R13, UR6 ;  /* 0x000000060d0d7c36 */ /* 0x000fe40008000000 */
[C---:B----4-:R-:W-:Y:S01]  /*138e0*/  FMUL.FTZ R10, R2.reuse, R10 ;  /* 0x0000000a020a7220 */ /* 0x050fe20000410000 */
[C---:B------:R-:W-:Y:S01]  /*138f0*/  FMUL.FTZ R11, R2.reuse, R11 ;  /* 0x0000000b020b7220 */ /* 0x040fe20000410000 */
[C---:B------:R-:W-:Y:S01]  /*13900*/  FMUL.FTZ R9, R2.reuse, R9 ;  /* 0x0000000902097220 */ /* 0x040fe20000410000 */
[----:B------:R-:W-:-:S03]  /*13910*/  FMUL.FTZ R8, R2, R8 ;  /* 0x0000000802087220 */ /* 0x000fc60000410000 */
[----:B------:R-:W0:Y:S08]  /*13920*/  F2I.S8.NTZ R10, R10 ;  /* 0x0000000a000a7305 */ /* 0x000e300000202100 */
[----:B------:R-:W4:Y:S01]  /*13930*/  F2I.S8.NTZ R11, R11 ;  /* 0x0000000b000b7305 */ /* 0x000f220000202100 */
[----:B0-----:R-:W-:-:S07]  /*13940*/  PRMT R0, R10, 0x8880, RZ ;  /* 0x000088800a007816 */ /* 0x001fce00000000ff */
[----:B------:R-:W0:Y:S01]  /*13950*/  F2I.S8.NTZ R9, R9 ;  /* 0x0000000900097305 */ /* 0x000e220000202100 */
[----:B------:R-:W-:Y:S02]  /*13960*/  PRMT R0, R0, 0x7710, RZ ;  /* 0x0000771000007816 */ /* 0x000fe400000000ff */
[----:B----4-:R-:W-:-:S05]  /*13970*/  PRMT R3, R11, 0x8880, RZ ;  /* 0x000088800b037816 */ /* 0x010fca00000000ff */
[----:B------:R-:W4:Y:S01]  /*13980*/  F2I.S8.NTZ R8, R8 ;  /* 0x0000000800087305 */ /* 0x000f220000202100 */
[----:B------:R-:W-:Y:S02]  /*13990*/  SHF.L.U32 R2, R0, 0x10, RZ ;  /* 0x0000001000027819 */ /* 0x000fe400000006ff */
[----:B------:R-:W-:Y:S02]  /*139a0*/  PRMT R0, R3, 0x7710, RZ ;  /* 0x0000771003007816 */ /* 0x000fe400000000ff */
[----:B------:R-:W-:Y:S02]  /*139b0*/  LOP3.LUT R3, R2, 0xff0000, RZ, 0xc0, !PT ;  /* 0x00ff000002037812 */ /* 0x000fe400078ec0ff */
[----:B0-----:R-:W-:-:S03]  /*139c0*/  PRMT R9, R9, 0x8880, RZ ;  /* 0x0000888009097816 */ /* 0x001fc600000000ff */
[----:B------:R-:W-:Y:S01]  /*139d0*/  IMAD R3, R0, 0x1000000, R3 ;  /* 0x0100000000037824 */ /* 0x000fe200078e0203 */
[----:B------:R-:W-:Y:S02]  /*139e0*/  PRMT R2, R9, 0x7710, RZ ;  /* 0x0000771009027816 */ /* 0x000fe400000000ff */
[----:B----4-:R-:W-:-:S04]  /*139f0*/  PRMT R4, R8, 0x8880, RZ ;  /* 0x0000888008047816 */ /* 0x010fc800000000ff */
[----:B------:R-:W-:Y:S02]  /*13a00*/  PRMT R0, R4, 0x7710, RZ ;  /* 0x0000771004007816 */ /* 0x000fe400000000ff */
[----:B------:R-:W-:Y:S02]  /*13a10*/  LOP3.LUT R4, R2, 0xff, RZ, 0xc0, !PT ;  /* 0x000000ff02047812 */ /* 0x000fe400078ec0ff */
[----:B------:R-:W-:Y:S02]  /*13a20*/  LOP3.LUT R5, R0, 0xff, RZ, 0xc0, !PT ;  /* 0x000000ff00057812 */ /* 0x000fe400078ec0ff */
[----:B---3--:R-:W-:Y:S01]  /*13a30*/  IADD3 R2, P0, PT, R13, UR4, RZ ;  /* 0x000000040d027c10 */ /* 0x008fe2000ff1e0ff */
[----:B------:R-:W-:-:S03]  /*13a40*/  IMAD R4, R4, 0x100, R3 ;  /* 0x0000010004047824 */ /* 0x000fc600078e0203 */
[----:B------:R-:W-:Y:S01]  /*13a50*/  LEA.HI.X.SX32 R3, R13, UR5, 0x1, P0 ;  /* 0x000000050d037c11 */ /* 0x000fe200080f0eff */
[----:B------:R-:W-:-:S05]  /*13a60*/  IMAD.IADD R5, R4, 0x1, R5 ;  /* 0x0000000104057824 */ /* 0x000fca00078e0205 */
[----:B------:R-:W-:Y:S01]  /*13a70*/  STG.E desc[UR36][R2.64], R5 ;  /* 0x0000000502007986 */ /* 0x000fe2000c101924 */
[----:B------:R-:W-:Y:S05]  /*13a80*/  EXIT ;  /* 0x000000000000794d */ /* 0x000fea0003800000 */
.L_x_2009:
[----:B------:R-:W0:Y:S01]  /*13a90*/  LDC.64 R2, c[0x0][0x380] ;  /* 0x0000e000ff027b82 */ /* 0x000e220000000a00 */
[----:B------:R-:W-:-:S04]  /*13aa0*/  VIADD R13, R13, UR6 ;  /* 0x000000060d0d7c36 */ /* 0x000fc80008000000 */
[----:B0-----:R-:W-:-:S05]  /*13ab0*/  IMAD.WIDE R2, R13, 0x4, R2 ;  /* 0x000000040d027825 */ /* 0x001fca00078e0202 */
[----:B------:R-:W-:Y:S01]  /*13ac0*/  STG.E.128 desc[UR36][R2.64], R8 ;  /* 0x0000000802007986 */ /* 0x000fe2000c101d24 */
[----:B------:R-:W-:Y:S05]  /*13ad0*/  EXIT ;  /* 0x000000000000794d */ /* 0x000fea0003800000 */
.L_x_1809:
[----:B------:R-:W-:Y:S02]  /*13ae0*/  HFMA2 R12, -RZ, RZ, 0, 9.5367431640625e-07 ;  /* 0x00000010ff0c7431 */ /* 0x000fe400000001ff */
[----:B------:R-:W-:Y:S02]  /*13af0*/  IMAD.MOV.U32 R11, RZ, RZ, 0x1f ;  /* 0x0000001fff0b7424 */ /* 0x000fe400078e00ff */
[----:B------:R-:W-:-:S07]  /*13b00*/  IMAD.MOV.U32 R15, RZ, RZ, -0x1 ;  /* 0xffffffffff0f7424 */ /* 0x000fce00078e00ff */
[----:B01----:R-:W-:Y:S05]  /*13b10*/  WARPSYNC.COLLECTIVE R15, `(.L_x_2010) ;  /* 0x000000000f087348 */ /* 0x003fea0003c00000 */
[----:B------:R2:W3:Y:S02]  /*13b20*/  SHFL.BFLY P6, R14, R13, R12, R11 ;  /* 0x0c00000c0d0e7389 */ /* 0x0004e400000c000b */
[----:B0123--:R-:W-:Y:S05]  /*13b30*/  ENDCOLLECTIVE ;  /* 0x000000000000791b */ /* 0x00ffea0003800000 */
.L_x_2010:
[----:B------:R-:W-:Y:S02]  /*13b40*/  IMAD.MOV.U32 R12, RZ, RZ, 0x8 ;  /* 0x00000008ff0c7424 */ /* 0x000fe400078e00ff */
[----:B------:R-:W-:-:S04]  /*13b50*/  FADD.FTZ R0, R13, R14 ;  /* 0x0000000e0d007221 */ /* 0x000fc80000010000 */
[----:B------:R-:W-:-:S07]  /*13b60*/  IMAD.MOV.U32 R13, RZ, RZ, R0 ;  /* 0x000000ffff0d7224 */ /* 0x000fce00078e0000 */
[----:B------:R-:W-:Y:S05]  /*13b70*/  WARPSYNC.COLLECTIVE R15, `(.L_x_2011) ;  /* 0x000000000f087348 */ /* 0x000fea0003c00000 */
[----:B------:R0:W1:Y:S02]  /*13b80*/  SHFL.BFLY P6, R14, R13, R12, R11 ;  /* 0x0c00000c0d0e7389 */ /* 0x00006400000c000b */
[----:B01----:R-:W-:Y:S05]  /*13b90*/  ENDCOLLECTIVE ;  /* 0x000000000000791b */ /* 0x003fea0003800000 */
.L_x_2011:
[----:B------:R-:W-:Y:S01]  /*13ba0*/  MOV R12, 0x4 ;  /* 0x00000004000c7802 */ /* 0x000fe20000000f00 */
[----:B------:R-:W-:-:S04]  /*13bb0*/  FADD.FTZ R3, R0, R14 ;  /* 0x0000000e00037221 */ /* 0x000fc80000010000 */
[----:B------:R-:W-:-:S07]  /*13bc0*/  IMAD.MOV.U32 R13, RZ, RZ, R3 ;  /* 0x000000ffff0d7224 */ /* 0x000fce00078e0003 */
[----:B------:R-:W-:Y:S05]  /*13bd0*/  WARPSYNC.COLLECTIVE R15, `(.L_x_2012) ;  /* 0x000000000f087348 */ /* 0x000fea0003c00000 */
[----:B------:R0:W1:Y:S02]  /*13be0*/  SHFL.BFLY P6, R14, R13, R12, R11 ;  /* 0x0c00000c0d0e7389 */ /* 0x00006400000c000b */
[----:B01----:R-:W-:Y:S05]  /*13bf0*/  ENDCOLLECTIVE ;  /* 0x000000000000791b */ /* 0x003fea0003800000 */
.L_x_2012:
[----:B------:R-:W-:Y:S02]  /*13c00*/  IMAD.MOV.U32 R12, RZ, RZ, 0x2 ;  /* 0x00000002ff0c7424 */ /* 0x000fe400078e00ff */
[----:B------:R-:W-:-:S04]  /*13c10*/  FADD.FTZ R4, R3, R14 ;  /* 0x0000000e03047221 */ /* 0x000fc80000010000 */
[----:B------:R-:W-:-:S07]  /*13c20*/  IMAD.MOV.U32 R13, RZ, RZ, R4 ;  /* 0x000000ffff0d7224 */ /* 0x000fce00078e0004 */
[----:B------:R-:W-:Y:S05]  /*13c30*/  WARPSYNC.COLLECTIVE R15, `(.L_x_2013) ;  /* 0x000000000f087348 */ /* 0x000fea0003c00000 */
[----:B------:R0:W1:Y:S02]  /*13c40*/  SHFL.BFLY P6, R14, R13, R12, R11 ;  /* 0x0c00000c0d0e7389 */ /* 0x00006400000c000b */
[----:B01----:R-:W-:Y:S05]  /*13c50*/  ENDCOLLECTIVE ;  /* 0x000000000000791b */ /* 0x003fea0003800000 */
.L_x_2013:
[----:B------:R-:W-:Y:S02]  /*13c60*/  IMAD.MOV.U32 R12, RZ, RZ, 0x1 ;  /* 0x00000001ff0c7424 */ /* 0x000fe400078e00ff */
[----:B------:R-:W-:-:S04]  /*13c70*/  FADD.FTZ R5, R4, R14 ;  /* 0x0000000e04057221 */ /* 0x000fc80000010000 */
[----:B------:R-:W-:-:S07]  /*13c80*/  IMAD.MOV.U32 R13, RZ, RZ, R5 ;  /* 0x000000ffff0d7224 */ /* 0x000fce00078e0005 */
[----:B------:R-:W-:Y:S05]  /*13c90*/  WARPSYNC.COLLECTIVE R15, `(.L_x_2014) ;  /* 0x000000000f087348 */ /* 0x000fea0003c00000 */
[----:B------:R0:W1:Y:S02]  /*13ca0*/  SHFL.BFLY P6, R14, R13, R12, R11 ;  /* 0x0c00000c0d0e7389 */ /* 0x00006400000c000b */
[----:B01----:R-:W-:Y:S05]  /*13cb0*/  ENDCOLLECTIVE ;  /* 0x000000000000791b */ /* 0x003fea0003800000 */
.L_x_2014:
[----:B------:R-:W-:Y:S05]  /*13cc0*/  BRA `(.L_x_2015) ;  /* 0xfffffee400107947 */ /* 0x000fea000383ffff */
.L_x_2016:
        /* <DEDUP_REMOVED lines=11> */
.L_x_4062:


//--------------------- .text._ZN4mmha33masked_multihead_attention_kernelIfLi112ELi128ELi2ELi32ELi128ELb1ELb0EEEv26Multihead_attention_paramsIT_XT5_EE --------------------------
	.section	.text._ZN4mmha33masked_multihead_attention_kernelIfLi112ELi128ELi2ELi32ELi128ELb1ELb0EEEv26Multihead_attention_paramsIT_XT5_EE,"ax",@progbits
	.align	128
        .global         _ZN4mmha33masked_multihead_attention_kernelIfLi112ELi128ELi2ELi32ELi128ELb1ELb0EEEv26Multihead_attention_paramsIT_XT5_EE
        .type           _ZN4mmha33masked_multihead_attention_kernelIfLi112ELi128ELi2ELi32ELi128ELb1ELb0EEEv26Multihead_attention_paramsIT_XT5_EE,@function
        .size           _ZN4mmha33masked_multihead_attention_kernelIfLi112ELi128ELi2ELi32ELi128ELb1ELb0EEEv26Multihead_attention_paramsIT_XT5_EE,(.L_x_4063 - _ZN4mmha33masked_multihead_attention_kernelIfLi112ELi128ELi2ELi32ELi128ELb1ELb0EEEv26Multihead_attention_paramsIT_XT5_EE)
        .other          _ZN4mmha33masked_multihead_attention_kernelIfLi112ELi128ELi2ELi32ELi128ELb1ELb0EEEv26Multihead_attention_paramsIT_XT5_EE,@"STO_CUDA_ENTRY STV_DEFAULT"
_ZN4mmha33masked_multihead_attention_kernelIfLi112ELi128ELi2ELi32ELi128ELb1ELb0EEEv26Multihead_attention_paramsIT_XT5_EE:
.text._ZN4mmha33masked_multihead_attention_kernelIfLi112ELi128ELi2ELi32ELi128ELb1ELb0EEEv26Multihead_attention_paramsIT_XT5_EE:
        /* <DEDUP_REMOVED lines=12> */
.L_x_2017:
        /* <DEDUP_REMOVED lines=17> */
[----:B-1----:R-:W-:-:S04]  /*01d0*/  VIADD R2, R0, 0xffffffe ;  /* 0x0ffffffe00027836 */ /* 0x002fc80000000000 */
[----:B------:R1:W4:Y:S02]  /*01e0*/  F2I.FTZ.U32.TRUNC.NTZ R3, R2 ;  /* 0x0000000200037305 */ /* 0x000324000021f000 */
[----:B-1----:R-:W-:Y:S02]  /*01f0*/  IMAD.MOV.U32 R2, RZ, RZ, RZ ;  /* 0x000000ffff027224 */ /* 0x002fe400078e00ff */
[----:B----4-:R-:W-:-:S04]  /*0200*/  IMAD.MOV R4, RZ, RZ, -R3 ;  /* 0x000000ffff047224 */ /* 0x010fc800078e0a03 */
[----:B------:R-:W-:Y:S01]  /*0210*/  IMAD R7, R4, R5, RZ ;  /* 0x0000000504077224 */ /* 0x000fe200078e02ff */
[----:B------:R-:W-:-:S03]  /*0220*/  IABS R4, R19 ;  /* 0x0000001300047213 */ /* 0x000fc60000000000 */
[----:B------:R-:W-:-:S06]  /*0230*/  IMAD.HI.U32 R3, R3, R7, R2 ;  /* 0x0000000703037227 */ /* 0x000fcc00078e0002 */
        /* <DEDUP_REMOVED lines=8> */
[----:B------:R-:W1:Y:S01]  /*02c0*/  @P3 LDC.64 R4, c[0x0][0x460] ;  /* 0x00011800ff043b82 */ /* 0x000e620000000a00 */
[----:B------:R-:W-:-:S04]  /*02d0*/  LOP3.LUT R0, R19, R6, RZ, 0x3c, !PT ;  /* 0x0000000613007212 */ /* 0x000fc800078e3cff */
[----:B------:R-:W-:-:S06]  /*02e0*/  ISETP.GE.AND P2, PT, R0, RZ, PT ;  /* 0x000000ff0000720c */ /* 0x000fcc0003f46270 */
[----:B------:R-:W-:-:S04]  /*02f0*/  @P0 VIADD R3, R3, 0x1 ;  /* 0x0000000103030836 */ /* 0x000fc80000000000 */
[----:B------:R-:W-:-:S04]  /*0300*/  IMAD.MOV.U32 R159, RZ, RZ, R3 ;  /* 0x000000ffff9f7224 */ /* 0x000fc800078e0003 */
[----:B------:R-:W-:Y:S01]  /*0310*/  @!P2 IMAD.MOV R159, RZ, RZ, -R159 ;  /* 0x000000ffff9fa224 */ /* 0x000fe200078e0a9f */
[----:B------:R-:W-:Y:S02]  /*0320*/  @!P1 LOP3.LUT R159, RZ, R6, RZ, 0x33, !PT ;  /* 0x00000006ff9f9212 */ /* 0x000fe400078e33ff */
[----:B------:R-:W4:Y:S03]  /*0330*/  LDC R6, c[0x0][0x3e8] ;  /* 0x0000fa00ff067b82 */ /* 0x000f260000000800 */
[----:B-1----:R-:W-:-:S05]  /*0340*/  @P3 IMAD.WIDE R4, R159, 0x4, R4 ;  /* 0x000000049f043825 */ /* 0x002fca00078e0204 */
[----:B------:R2:W5:Y:S01]  /*0350*/  @P3 LDG.E R2, desc[UR36][R4.64] ;  /* 0x0000002404023981 */ /* 0x000562000c1e1900 */
[----:B---3--:R-:W-:Y:S01]  /*0360*/  ISETP.GT.U32.AND P2, PT, R36, 0x1b, PT ;  /* 0x0000001b2400780c */ /* 0x008fe20003f44070 */
[----:B0-----:R-:W-:Y:S01]  /*0370*/  IMAD R38, R19, R20, R37 ;  /* 0x0000001413267224 */ /* 0x001fe200078e0225 */
[----:B----4-:R-:W-:Y:S02]  /*0380*/  ISETP.NE.AND P0, PT, R6, RZ, PT ;  /* 0x000000ff0600720c */ /* 0x010fe40003f05270 */
[----:B------:R-:W-:Y:S02]  /*0390*/  CS2R R34, SRZ ;  /* 0x0000000000227805 */ /* 0x000fe4000001ff00 */
[----:B------:R-:W-:Y:S01]  /*03a0*/  CS2R R32, SRZ ;  /* 0x0000000000207805 */ /* 0x000fe2000001ff00 */
[----:B------:R-:W-:-:S08]  /*03b0*/  IMAD.SHL.U32 R14, R36, 0x4, RZ ;  /* 0x00000004240e7824 */ /* 0x000fd000078e00ff */
[----:B------:R-:W-:Y:S02]  /*03c0*/  @P0 IMAD R6, R19, R6, RZ ;  /* 0x0000000613060224 */ /* 0x000fe400078e02ff */
[----:B------:R-:W-:Y:S02]  /*03d0*/  @!P0 IMAD R0, R38, 0x70, RZ ;  /* 0x0000007026008824 */ /* 0x000fe400078e02ff */
[----:B------:R-:W-:Y:S01]  /*03e0*/  @P0 IMAD R0, R37, 0x70, R6 ;  /* 0x0000007025000824 */ /* 0x000fe200078e0206 */
[----:B--2---:R-:W-:Y:S06]  /*03f0*/  @P2 BRA `(.L_x_2019) ;  /* 0x0000000000502947 */ /* 0x004fec0003800000 */
        /* <DEDUP_REMOVED lines=20> */
.L_x_2019:
[----:B------:R-:W-:Y:S05]  /*0540*/  BSYNC.RECONVERGENT B0 ;  /* 0x0000000000007941 */ /* 0x000fea0003800200 */
.L_x_2018:
        /* <DEDUP_REMOVED lines=9> */
[----:B------:R-:W4:Y:S01]  /*05e0*/  LDC.64 R24, c[0x0][0x418] ;  /* 0x00010600ff187b82 */ /* 0x000f220000000a00 */
[----:B------:R-:W-:-:S02]  /*05f0*/  CS2R R42, SRZ ;  /* 0x00000000002a7805 */ /* 0x000fc4000001ff00 */
[----:B------:R-:W-:-:S05]  /*0600*/  CS2R R40, SRZ ;  /* 0x0000000000287805 */ /* 0x000fca000001ff00 */
[----:B------:R-:W0:Y:S01]  /*0610*/  @!P2 LDC.64 R4, c[0x0][0x3b8] ;  /* 0x0000ee00ff04ab82 */ /* 0x000e220000000a00 */
[----:B-1----:R-:W-:-:S04]  /*0620*/  ISETP.NE.U32.AND P1, PT, RZ, UR6, PT ;  /* 0x00000006ff007c0c */ /* 0x002fc8000bf25070 */
[----:B------:R-:W-:Y:S02]  /*0630*/  ISETP.NE.AND.EX P1, PT, RZ, UR7, PT, P1 ;  /* 0x00000007ff007c0c */ /* 0x000fe4000bf25310 */
[----:B---3--:R-:W-:Y:S01]  /*0640*/  ISETP.NE.U32.AND P0, PT, RZ, UR4, PT ;  /* 0x00000004ff007c0c */ /* 0x008fe2000bf05070 */
[----:B------:R-:W1:Y:S01]  /*0650*/  @!P3 LDC.64 R10, c[0x0][0x450] ;  /* 0x00011400ff0abb82 */ /* 0x000e620000000a00 */
[C---:B------:R-:W-:Y:S01]  /*0660*/  ISETP.GT.U32.OR P1, PT, R36.reuse, 0x1b, !P1 ;  /* 0x0000001b2400780c */ /* 0x040fe20004f24470 */
[-C--:B--2---:R-:W-:Y:S01]  /*0670*/  @!P2 IMAD R0, R36, R21.reuse, R17 ;  /* 0x000000152400a224 */ /* 0x084fe200078e0211 */
[----:B------:R-:W-:Y:S01]  /*0680*/  ISETP.NE.AND.EX P0, PT, RZ, UR5, PT, P0 ;  /* 0x00000005ff007c0c */ /* 0x000fe2000bf05300 */
[----:B------:R-:W2:Y:S01]  /*0690*/  LDCU.U8 UR4, c[0x0][0x404] ;  /* 0x00008080ff0477ac */ /* 0x000ea20008000000 */
[----:B------:R-:W-:Y:S01]  /*06a0*/  ISETP.NE.OR P4, PT, R39, RZ, P1 ;  /* 0x000000ff2700720c */ /* 0x000fe20000f85670 */
[----:B------:R-:W-:Y:S01]  /*06b0*/  @!P2 IMAD.SHL.U32 R3, R0, 0x4, RZ ;  /* 0x000000040003a824 */ /* 0x000fe200078e00ff */
[----:B------:R-:W-:Y:S01]  /*06c0*/  ISETP.GT.U32.OR P0, PT, R36, 0x1b, !P0 ;  /* 0x0000001b2400780c */ /* 0x000fe20004704470 */
[----:B------:R-:W-:Y:S01]  /*06d0*/  @!P3 IMAD R0, R2, R20, RZ ;  /* 0x000000140200b224 */ /* 0x000fe200078e02ff */
[----:B----4-:R-:W-:Y:S01]  /*06e0*/  ISETP.NE.U32.AND P1, PT, R24, RZ, PT ;  /* 0x000000ff1800720c */ /* 0x010fe20003f25070 */
[----:B------:R-:W-:-:S02]  /*06f0*/  @!P2 IMAD R13, R38, R21, R3 ;  /* 0x00000015260da224 */ /* 0x000fc400078e0203 */
[----:B------:R-:W-:Y:S01]  /*0700*/  IMAD R3, R37, 0x70, R14 ;  /* 0x0000007025037824 */ /* 0x000fe200078e020e */
[----:B------:R-:W-:Y:S02]  /*0710*/  ISETP.NE.AND.EX P1, PT, R25, RZ, PT, P1 ;  /* 0x000000ff1900720c */ /* 0x000fe40003f25310 */
[----:B------:R-:W-:Y:S01]  /*0720*/  CS2R R24, SRZ ;  /* 0x0000000000187805 */ /* 0x000fe2000001ff00 */
[----:B0-----:R-:W-:Y:S02]  /*0730*/  @!P2 IMAD.WIDE R4, R13, 0x4, R4 ;  /* 0x000000040d04a825 */ /* 0x001fe400078e0204 */
[----:B------:R-:W0:Y:S02]  /*0740*/  @!P4 LDC.64 R8, c[0x0][0x3a0] ;  /* 0x0000e800ff08cb82 */ /* 0x000e240000000a00 */
[----:B------:R-:W-:Y:S01]  /*0750*/  @!P3 IMAD R15, R0, 0x70, R3 ;  /* 0x00000070000fb824 */ /* 0x000fe200078e0203 */
[----:B------:R3:W4:Y:S05]  /*0760*/  @!P2 LDG.E.128 R28, desc[UR36][R4.64] ;  /* 0x00000024041ca981 */ /* 0x00072a000c1e1d00 */
[----:B------:R-:W2:Y:S01]  /*0770*/  @!P0 LDC.64 R6, c[0x0][0x390] ;  /* 0x0000e400ff068b82 */ /* 0x000ea20000000a00 */
[----:B-1----:R-:W-:-:S05]  /*0780*/  @!P3 IMAD.WIDE R10, R15, 0x4, R10 ;  /* 0x000000040f0ab825 */ /* 0x002fca00078e020a */
[----:B------:R-:W4:Y:S01]  /*0790*/  @!P3 LDG.E.128 R44, desc[UR36][R10.64] ;  /* 0x000000240a2cb981 */ /* 0x000f22000c1e1d00 */
[----:B------:R-:W-:Y:S01]  /*07a0*/  IABS R22, R21 ;  /* 0x0000001500167213 */ /* 0x000fe20000000000 */
[----:B------:R-:W1:Y:S01]  /*07b0*/  @P1 LDC.64 R12, c[0x0][0x418] ;  /* 0x00010600ff0c1b82 */ /* 0x000e620000000a00 */
[----:B0-----:R-:W-:-:S05]  /*07c0*/  @!P4 IMAD.WIDE.U32 R8, R3, 0x4, R8 ;  /* 0x000000040308c825 */ /* 0x001fca00078e0008 */
[----:B------:R-:W4:Y:S01]  /*07d0*/  @!P4 LDG.E.128 R24, desc[UR36][R8.64] ;  /* 0x000000240818c981 */ /* 0x000f22000c1e1d00 */
[----:B--2---:R-:W-:-:S05]  /*07e0*/  @!P0 IMAD.WIDE.U32 R6, R3, 0x4, R6 ;  /* 0x0000000403068825 */ /* 0x004fca00078e0006 */
[----:B------:R0:W2:Y:S01]  /*07f0*/  @!P0 LDG.E.128 R40, desc[UR36][R6.64] ;  /* 0x0000002406288981 */ /* 0x0000a2000c1e1d00 */
[----:B------:R-:W3:Y:S08]  /*0800*/  I2F.RP R0, R22 ;  /* 0x0000001600007306 */ /* 0x000ef00000209400 */
[----:B---3--:R-:W3:Y:S02]  /*0810*/  MUFU.RCP R0, R0 ;  /* 0x0000000000007308 */ /* 0x008ee40000001000 */
[----:B---3--:R-:W-:-:S06]  /*0820*/  VIADD R3, R0, 0xffffffe ;  /* 0x0ffffffe00037836 */ /* 0x008fcc0000000000 */
[----:B------:R3:W0:Y:S01]  /*0830*/  F2I.FTZ.U32.TRUNC.NTZ R5, R3 ;  /* 0x0000000300057305 */ /* 0x000622000021f000 */
[----:B------:R-:W-:Y:S02]  /*0840*/  IMAD.MOV.U32 R4, RZ, RZ, RZ ;  /* 0x000000ffff047224 */ /* 0x000fe400078e00ff */
[----:B-1----:R-:W-:Y:S01]  /*0850*/  @P1 IMAD.WIDE.U32 R12, R19, 0x4, R12 ;  /* 0x00000004130c1825 */ /* 0x002fe200078e000c */
[----:B------:R-:W-:Y:S01]  /*0860*/  IABS R19, R17 ;  /* 0x0000001100137213 */ /* 0x000fe20000000000 */
[----:B---3--:R-:W1:Y:S02]  /*0870*/  LDC R3, c[0x0][0x400] ;  /* 0x00010000ff037b82 */ /* 0x008e640000000800 */
[----:B0-----:R-:W-:-:S04]  /*0880*/  IMAD.MOV R7, RZ, RZ, -R5 ;  /* 0x000000ffff077224 */ /* 0x001fc800078e0a05 */
[----:B------:R-:W-:-:S04]  /*0890*/  IMAD R7, R7, R22, RZ ;  /* 0x0000001607077224 */ /* 0x000fc800078e02ff */
[----:B------:R-:W-:-:S06]  /*08a0*/  IMAD.HI.U32 R4, R5, R7, R4 ;  /* 0x0000000705047227 */ /* 0x000fcc00078e0004 */
[----:B------:R-:W-:-:S04]  /*08b0*/  IMAD.HI.U32 R4, R4, R19, RZ ;  /* 0x0000001304047227 */ /* 0x000fc800078e00ff */
[----:B------:R-:W-:-:S04]  /*08c0*/  IMAD.MOV R4, RZ, RZ, -R4 ;  /* 0x000000ffff047224 */ /* 0x000fc800078e0a04 */
[----:B------:R-:W-:-:S05]  /*08d0*/  IMAD R19, R22, R4, R19 ;  /* 0x0000000416137224 */ /* 0x000fca00078e0213 */
[----:B------:R-:W-:-:S13]  /*08e0*/  ISETP.GT.U32.AND P0, PT, R22, R19, PT ;  /* 0x000000131600720c */ /* 0x000fda0003f04070 */
[----:B------:R-:W-:-:S05]  /*08f0*/  @!P0 IMAD.IADD R19, R19, 0x1, -R22 ;  /* 0x0000000113138824 */ /* 0x000fca00078e0a16 */
[----:B------:R-:W-:Y:S01]  /*0900*/  ISETP.GT.U32.AND P0, PT, R22, R19, PT ;  /* 0x000000131600720c */ /* 0x000fe20003f04070 */
[----:B------:R-:W-:Y:S01]  /*0910*/  IMAD.MOV.U32 R18, RZ, RZ, RZ ;  /* 0x000000ffff127224 */ /* 0x000fe200078e00ff */
[----:B------:R-:W-:-:S05]  /*0920*/  ISETP.GE.AND P4, PT, R17, RZ, PT ;  /* 0x000000ff1100720c */ /* 0x000fca0003f86270 */
[----:B------:R0:W5:Y:S01]  /*0930*/  @P1 LDG.E R18, desc[UR36][R12.64] ;  /* 0x000000240c121981 */ /* 0x000162000c1e1900 */
[----:B------:R-:W-:-:S05]  /*0940*/  ISETP.NE.AND P1, PT, R39, RZ, PT ;  /* 0x000000ff2700720c */ /* 0x000fca0003f25270 */
[----:B------:R-:W-:Y:S01]  /*0950*/  @!P0 IMAD.IADD R19, R19, 0x1, -R22 ;  /* 0x0000000113138824 */ /* 0x000fe200078e0a16 */
[----:B------:R-:W-:Y:S02]  /*0960*/  ISETP.NE.AND P0, PT, RZ, UR4, PT ;  /* 0x00000004ff007c0c */ /* 0x000fe4000bf05270 */
[----:B------:R-:W-:Y:S02]  /*0970*/  ISETP.NE.AND P2, PT, R21, RZ, PT ;  /* 0x000000ff1500720c */ /* 0x000fe40003f45270 */
[----:B-1----:R-:W-:Y:S01]  /*0980*/  ISETP.LT.OR P0, PT, R3, 0x1, P0 ;  /* 0x000000010300780c */ /* 0x002fe20000701670 */
[----:B------:R-:W-:Y:S01]  /*0990*/  BSSY.RECONVERGENT B6, `(.L_x_2020) ;  /* 0x0000122000067945 */ /* 0x000fe20003800200 */
[----:B------:R-:W-:Y:S01]  /*09a0*/  @!P4 IMAD.MOV R19, RZ, RZ, -R19 ;  /* 0x000000ffff13c224 */ /* 0x000fe200078e0a13 */
[----:B------:R-:W-:Y:S01]  /*09b0*/  VIADDMNMX R22, R16, -R21, RZ, !PT ;  /* 0x8000001510167246 */ /* 0x000fe200078001ff */
[----:B------:R-:W-:-:S07]  /*09c0*/  IMAD R159, R159, R20, RZ ;  /* 0x000000149f9f7224 */ /* 0x000fce00078e02ff */
[----:B------:R-:W-:Y:S01]  /*09d0*/  @!P2 LOP3.LUT R19, RZ, R21, RZ, 0x33, !PT ;  /* 0x00000015ff13a212 */ /* 0x000fe200078e33ff */
        /* <DEDUP_REMOVED lines=8> */
[----:B--2---:R-:W-:Y:S01]  /*0a60*/  FADD.FTZ R32, R40, R32 ;  /* 0x0000002028207221 */ /* 0x004fe20000010000 */
        /* <DEDUP_REMOVED lines=9> */
[----:B------:R-:W-:-:S04]  /*0b00*/  I2FP.F32.U32 R14, R14 ;  /* 0x0000000e000e7245 */ /* 0x000fc80000201000 */
[----:B------:R-:W0:Y:S01]  /*0b10*/  MUFU.RCP R3, R3 ;  /* 0x0000000300037308 */ /* 0x000e220000001000 */
[----:B------:R-:W-:-:S05]  /*0b20*/  I2FP.F32.U32 R0, R0 ;  /* 0x0000000000007245 */ /* 0x000fca0000201000 */
[-C--:B0-----:R-:W-:Y:S01]  /*0b30*/  FMUL.FTZ R0, R0, R3.reuse ;  /* 0x0000000300007220 */ /* 0x081fe20000410000 */
[----:B------:R-:W-:-:S03]  /*0b40*/  FMUL.FTZ R14, R14, R3 ;  /* 0x000000030e0e7220 */ /* 0x000fc60000410000 */
[----:B------:R-:W-:Y:S01]  /*0b50*/  FMUL.FTZ R4, R0, 13.28771209716796875 ;  /* 0x41549a7800047820 */ /* 0x000fe20000410000 */
[----:B------:R-:W-:Y:S01]  /*0b60*/  FMUL.FTZ R14, R14, 13.28771209716796875 ;  /* 0x41549a780e0e7820 */ /* 0x000fe20000410000 */
[----:B-----5:R-:W-:Y:S02]  /*0b70*/  IMAD.IADD R0, R39, 0x1, -R18 ;  /* 0x0000000127007824 */ /* 0x020fe400078e0a12 */
[----:B------:R-:W0:Y:S03]  /*0b80*/  MUFU.EX2 R7, -R4 ;  /* 0x8000000400077308 */ /* 0x000e260000000800 */
[----:B------:R-:W-:-:S05]  /*0b90*/  I2FP.F32.S32 R0, R0 ;  /* 0x0000000000007245 */ /* 0x000fca0000201400 */
[----:B------:R-:W1:Y:S01]  /*0ba0*/  MUFU.EX2 R5, -R14 ;  /* 0x8000000e00057308 */ /* 0x000e620000000800 */
        /* <DEDUP_REMOVED lines=27> */
.L_x_2022:
[----:B------:R-:W-:-:S13]  /*0d60*/  ISETP.GE.AND P0, PT, R14, R3, PT ;  /* 0x000000030e00720c */ /* 0x000fda0003f06270 */
[----:B------:R-:W-:Y:S05]  /*0d70*/  @P0 BRA `(.L_x_2023) ;  /* 0x0000000c008c0947 */ /* 0x000fea0003800000 */
[----:B------:R-:W-:Y:S01]  /*0d80*/  I2FP.F32.U32 R3, R3 ;  /* 0x0000000300037245 */ /* 0x000fe20000201000 */
[----:B------:R-:W-:Y:S01]  /*0d90*/  VIADD R0, R14, 0x2 ;  /* 0x000000020e007836 */ /* 0x000fe20000000000 */
[----:B------:R-:W-:Y:S01]  /*0da0*/  I2FP.F32.U32 R14, R14 ;  /* 0x0000000e000e7245 */ /* 0x000fe20000201000 */
[----:B-----5:R-:W-:-:S03]  /*0db0*/  IMAD.IADD R39, R39, 0x1, -R18 ;  /* 0x0000000127277824 */ /* 0x020fc600078e0a12 */
[----:B------:R-:W0:Y:S01]  /*0dc0*/  MUFU.RCP R3, R3 ;  /* 0x0000000300037308 */ /* 0x000e220000001000 */
[----:B------:R-:W-:Y:S02]  /*0dd0*/  I2FP.F32.U32 R0, R0 ;  /* 0x0000000000007245 */ /* 0x000fe40000201000 */
[----:B------:R-:W-:-:S03]  /*0de0*/  I2FP.F32.S32 R39, R39 ;  /* 0x0000002700277245 */ /* 0x000fc60000201400 */
        /* <DEDUP_REMOVED lines=23> */
.L_x_2021:
        /* <DEDUP_REMOVED lines=53> */
[----:B--2--5:R-:W-:Y:S05]  /*12b0*/  CALL.ABS.NOINC R14 ;  /* 0x000000000e007343 */ /* 0x024fea0003c00000 */
.L_x_2024:
        /* <DEDUP_REMOVED lines=15> */
.L_x_2025:
        /* <DEDUP_REMOVED lines=60> */
[----:B------:R-:W-:Y:S01]  /*1770*/  FFMA.FTZ R31, R31, R8, R14 ;  /* 0x000000081f1f7223 */ /* 0x000fe2000001000e */
[----:B------:R-:W-:Y:S02]  /*1780*/  IMAD.MOV.U32 R34, RZ, RZ, R10 ;  /* 0x000000ffff227224 */ /* 0x000fe400078e000a */
        /* <DEDUP_REMOVED lines=9> */
.L_x_2031:
[----:B------:R-:W-:Y:S05]  /*1820*/  BSYNC.RECONVERGENT B2 ;  /* 0x0000000000027941 */ /* 0x000fea0003800200 */
.L_x_2030:
[----:B-1----:R0:W-:Y:S04]  /*1830*/  STS [R43], R28 ;  /* 0x0000001c2b007388 */ /* 0x0021e80000000800 */
[----:B--2---:R0:W-:Y:S04]  /*1840*/  STS [R43+0x4], R30 ;  /* 0x0000041e2b007388 */ /* 0x0041e80000000800 */
[----:B---3--:R0:W-:Y:S04]  /*1850*/  STS [R42], R29 ;  /* 0x0000001d2a007388 */ /* 0x0081e80000000800 */
[----:B----4-:R0:W-:Y:S01]  /*1860*/  STS [R42+0x4], R31 ;  /* 0x0000041f2a007388 */ /* 0x0101e20000000800 */
[----:B------:R-:W-:Y:S05]  /*1870*/  BRA `(.L_x_2032) ;  /* 0x0000000000847947 */ /* 0x000fea0003800000 */
.L_x_2029:
        /* <DEDUP_REMOVED lines=33> */
.L_x_2032:
[----:B------:R-:W-:Y:S05]  /*1a90*/  BSYNC.RECONVERGENT B1 ;  /* 0x0000000000017941 */ /* 0x000fea0003800200 */
.L_x_2028:
[----:B------:R1:W-:Y:S04]  /*1aa0*/  STS [R21], R32 ;  /* 0x0000002015007388 */ /* 0x0003e80000000800 */
[----:B------:R1:W-:Y:S04]  /*1ab0*/  STS [R21+0x4], R34 ;  /* 0x0000042215007388 */ /* 0x0003e80000000800 */
[----:B------:R1:W-:Y:S04]  /*1ac0*/  STS [R20], R33 ;  /* 0x0000002114007388 */ /* 0x0003e80000000800 */
[----:B------:R1:W-:Y:S02]  /*1ad0*/  STS [R20+0x4], R35 ;  /* 0x0000042314007388 */ /* 0x0003e40000000800 */
.L_x_2027:
[----:B------:R-:W-:Y:S05]  /*1ae0*/  BSYNC.RECONVERGENT B0 ;  /* 0x0000000000007941 */ /* 0x000fea0003800200 */
.L_x_2026:
        /* <DEDUP_REMOVED lines=10> */
.L_x_2034:
[----:B------:R-:W-:Y:S05]  /*1b90*/  BSYNC.RECONVERGENT B0 ;  /* 0x0000000000007941 */ /* 0x000fea0003800200 */
.L_x_2033:
[----:B------:R-:W-:Y:S06]  /*1ba0*/  BAR.SYNC.DEFER_BLOCKING 0x0 ;  /* 0x0000000000007b1d */ /* 0x000fec0000010000 */
.L_x_2023:
[----:B------:R-:W-:Y:S05]  /*1bb0*/  BSYNC.RECONVERGENT B6 ;  /* 0x0000000000067941 */ /* 0x000fea0003800200 */
.L_x_2020:
[----:B------:R-:W0:Y:S01]  /*1bc0*/  S2UR UR7, SR_CgaCtaId ;  /* 0x00000000000779c3 */ /* 0x000e220000008800 */
[----:B------:R-:W-:Y:S01]  /*1bd0*/  ISETP.GT.U32.AND P0, PT, R36, 0x1f, PT ;  /* 0x0000001f2400780c */ /* 0x000fe20003f04070 */
[----:B------:R-:W-:Y:S01]  /*1be0*/  UMOV UR6, 0x400 ;  /* 0x0000040000067882 */ /* 0x000fe20000000000 */
[----:B---3--:R-:W-:Y:S01]  /*1bf0*/  IMAD.IADD R3, R16, 0x1, -R22 ;  /* 0x0000000110037824 */ /* 0x008fe200078e0a16 */
        /* <DEDUP_REMOVED lines=14> */
[----:B------:R-:W0:Y:S08]  /*1ce0*/  @!P0 LDC R9, c[0x0][0x3f4] ;  /* 0x0000fd00ff098b82 */ /* 0x000e300000000800 */
[----:B-1----:R-:W1:Y:S01]  /*1cf0*/  @!P0 LDC.64 R4, c[0x0][0x3b8] ;  /* 0x0000ee00ff048b82 */ /* 0x002e620000000a00 */
[----:B0-----:R-:W-:-:S04]  /*1d00*/  @!P0 IMAD R6, R36, R9, R19 ;  /* 0x0000000924068224 */ /* 0x001fc800078e0213 */
[----:B------:R-:W-:Y:S01]  /*1d10*/  @!P0 IMAD.SHL.U32 R7, R6, 0x4, RZ ;  /* 0x0000000406078824 */ /* 0x000fe200078e00ff */
[----:B------:R-:W-:Y:S01]  /*1d20*/  LEA R6, R36, UR4, 0x4 ;  /* 0x0000000424067c11 */ /* 0x000fe2000f8e20ff */
[----:B------:R-:W-:Y:S02]  /*1d30*/  UMOV UR4, 0xffffffff ;  /* 0xffffffff00047882 */ /* 0x000fe40000000000 */
[----:B------:R-:W-:Y:S01]  /*1d40*/  @!P0 IMAD R9, R38, R9, R7 ;  /* 0x0000000926098224 */ /* 0x000fe200078e0207 */
[----:B------:R-:W-:Y:S01]  /*1d50*/  @!P1 LEA R7, R36, UR5, 0x4 ;  /* 0x0000000524079c11 */ /* 0x000fe2000f8e20ff */
[----:B------:R0:W-:Y:S02]  /*1d60*/  STS.128 [R6], R32 ;  /* 0x0000002006007388 */ /* 0x0001e40000000c00 */
[----:B-1----:R-:W-:-:S04]  /*1d70*/  @!P0 IMAD.WIDE R4, R9, 0x4, R4 ;  /* 0x0000000409048825 */ /* 0x002fc800078e0204 */
[----:B------:R-:W-:Y:S01]  /*1d80*/  FFMA.FTZ R9, R33, R29, R8 ;  /* 0x0000001d21097223 */ /* 0x000fe20000010008 */
[----:B------:R0:W-:Y:S03]  /*1d90*/  @!P1 STS.128 [R7], R24 ;  /* 0x0000001807009388 */ /* 0x0001e60000000c00 */
[----:B------:R-:W-:Y:S01]  /*1da0*/  FFMA.FTZ R8, R34, R30, R9 ;  /* 0x0000001e22087223 */ /* 0x000fe20000010009 */
[----:B------:R0:W-:Y:S03]  /*1db0*/  @!P0 STG.E.128 desc[UR36][R4.64], R28 ;  /* 0x0000001c04008986 */ /* 0x0001e6000c101d24 */
[----:B------:R-:W-:Y:S01]  /*1dc0*/  FFMA.FTZ R13, R35, R31, R8 ;  /* 0x0000001f230d7223 */ /* 0x000fe20000010008 */
[----:B------:R-:W-:Y:S06]  /*1dd0*/  BRA.DIV UR4, `(.L_x_2036) ;  /* 0x000000f204407947 */ /* 0x000fec000b800000 */
        /* <DEDUP_REMOVED lines=9> */
.L_x_2247:
        /* <DEDUP_REMOVED lines=10> */
[----:B------:R-:W2:Y:S01]  /*1f10*/  LDC.64 R4, c[0x0][0x438] ;  /* 0x00010e00ff047b82 */ /* 0x000ea20000000a00 */
[----:B-----5:R-:W-:-:S04]  /*1f20*/  IMAD.IADD R6, R17, 0x1, -R18 ;  /* 0x0000000111067824 */ /* 0x020fc800078e0a12 */
[----:B-1----:R-:W-:-:S04]  /*1f30*/  IMAD R37, R37, UR4, R6 ;  /* 0x0000000425257c24 */ /* 0x002fc8000f8e0206 */
[----:B------:R-:W-:-:S04]  /*1f40*/  IMAD R37, R37, UR4, R6 ;  /* 0x0000000425257c24 */ /* 0x000fc8000f8e0206 */
[----:B--2---:R-:W-:-:S06]  /*1f50*/  IMAD.WIDE R4, R37, 0x4, R4 ;  /* 0x0000000425047825 */ /* 0x004fcc00078e0204 */
[----:B------:R-:W2:Y:S02]  /*1f60*/  LDG.E R5, desc[UR36][R4.64] ;  /* 0x0000002404057981 */ /* 0x000ea4000c1e1900 */
[----:B--2---:R-:W-:-:S07]  /*1f70*/  FADD.FTZ R0, R0, R5 ;  /* 0x0000000500007221 */ /* 0x004fce0000010000 */
.L_x_2037:
[----:B------:R3:W-:Y:S02]  /*1f80*/  STS [R3+-0x4], R0 ;  /* 0xfffffc0003007388 */ /* 0x0007e40000000800 */
.L_x_2035:
[----:B------:R-:W-:Y:S05]  /*1f90*/  WARPSYNC.ALL ;  /* 0x0000000000007948 */ /* 0x000fea0003800000 */
[----:B------:R-:W-:Y:S01]  /*1fa0*/  BAR.SYNC.DEFER_BLOCKING 0x0 ;  /* 0x0000000000007b1d */ /* 0x000fe20000010000 */
[----:B------:R-:W-:Y:S01]  /*1fb0*/  UIADD3 UR4, UPT, UPT, UR6, 0x20, URZ ;  /* 0x0000002006047890 */ /* 0x000fe2000fffe0ff */
[----:B------:R-:W-:-:S03]  /*1fc0*/  IMAD.SHL.U32 R36, R36, 0x8, RZ ;  /* 0x0000000824247824 */ /* 0x000fc600078e00ff */
[----:B------:R-:W-:-:S03]  /*1fd0*/  ULEA UR4, UR7, UR4, 0x18 ;  /* 0x0000000407047291 */ /* 0x000fc6000f8ec0ff */
[----:B------:R-:W0:Y:S01]  /*1fe0*/  LDC.64 R156, c[0x0][0x3f0] ;  /* 0x0000fc00ff9c7b82 */ /* 0x000e220000000a00 */
[----:B-1----:R-:W-:Y:S01]  /*1ff0*/  LOP3.LUT R4, R36, 0x8, RZ, 0xc0, !PT ;  /* 0x0000000824047812 */ /* 0x002fe200078ec0ff */
[----:B------:R-:W1:Y:S01]  /*2000*/  LDCU UR5, c[0x0][0x40c] ;  /* 0x00008180ff0577ac */ /* 0x000e620008000800 */
[----:B------:R-:W0:Y:S03]  /*2010*/  S2R R223, SR_TID.X ;  /* 0x0000000000df7919 */ /* 0x000e260000002100 */
[----:B------:R0:W0:Y:S01]  /*2020*/  LDS.64 R154, [R4+UR4] ;  /* 0x00000004049a7984 */ /* 0x0000220008000a00 */
[----:B-1----:R-:W-:-:S03]  /*2030*/  UISETP.NE.AND UP0, UPT, UR5, URZ, UPT ;  /* 0x000000ff0500728c */ /* 0x002fc6000bf05270 */
        /* <DEDUP_REMOVED lines=31> */
[----:B------:R-:W-:Y:S05]  /*2230*/  BRA.U UP0, `(.L_x_2038) ;  /* 0x0000000100887547 */ /* 0x000fea000b800000 */
[----:B------:R-:W-:-:S04]  /*2240*/  UIADD3 UR6, UPT, UPT, UR6, 0x220, URZ ;  /* 0x0000022006067890 */ /* 0x000fc8000fffe0ff */
[----:B------:R-:W-:-:S09]  /*2250*/  ULEA UR6, UR7, UR6, 0x18 ;  /* 0x0000000607067291 */ /* 0x000fd2000f8ec0ff */
[----:B------:R0:W0:Y:S04]  /*2260*/  LDS.64 R90, [R4+UR6] ;  /* 0x00000006045a7984 */ /* 0x0000280008000a00 */
        /* <DEDUP_REMOVED lines=27> */
[----:B----4-:R4:W0:Y:S04]  /*2420*/  LDS.64 R34, [R4+UR6+0x1c0] ;  /* 0x0001c00604227984 */ /* 0x0108280008000a00 */
[----:B------:R4:W0:Y:S04]  /*2430*/  LDS.64 R32, [R4+UR6+0x1d0] ;  /* 0x0001d00604207984 */ /* 0x0008280008000a00 */
[----:B--2---:R4:W2:Y:S04]  /*2440*/  LDS.64 R30, [R4+UR6+0x1e0] ;  /* 0x0001e006041e7984 */ /* 0x0048a80008000a00 */
[----:B------:R4:W0:Y:S02]  /*2450*/  LDS.64 R28, [R4+UR6+0x1f0] ;  /* 0x0001f006041c7984 */ /* 0x0008240008000a00 */
.L_x_2038:
[----:B01--4-:R-:W-:Y:S01]  /*2460*/  IADD3 R4, PT, PT, R17, 0xf, -R22 ;  /* 0x0000000f11047810 */ /* 0x013fe20007ffe816 */
[----:B------:R-:W0:Y:S01]  /*2470*/  S2UR UR9, SR_CTAID.X ;  /* 0x00000000000979c3 */ /* 0x000e220000002500 */
[----:B------:R-:W-:Y:S01]  /*2480*/  SHF.R.U32.HI R21, RZ, 0x1, R223 ;  /* 0x00000001ff157819 */ /* 0x000fe200000116df */
[----:B------:R-:W1:Y:S01]  /*2490*/  LDCU UR12, c[0x0][0x40c] ;  /* 0x00008180ff0c77ac */ /* 0x000e620008000800 */
[----:B------:R-:W-:Y:S01]  /*24a0*/  SHF.R.S32.HI R5, RZ, 0x1f, R4 ;  /* 0x0000001fff057819 */ /* 0x000fe20000011404 */
[----:B------:R-:W-:Y:S01]  /*24b0*/  BSSY B1, `(.L_x_2039) ;  /* 0x00009b1000017945 */ /* 0x000fe20003800000 */
[----:B------:R-:W4:Y:S02]  /*24c0*/  LDCU UR18, c[0x0][0x3f4] ;  /* 0x00007e80ff1277ac */ /* 0x000f240008000800 */
[----:B------:R-:W-:Y:S01]  /*24d0*/  LEA.HI R5, R5, R4, RZ, 0x4 ;  /* 0x0000000405057211 */ /* 0x000fe200078f20ff */
[----:B------:R-:W1:Y:S03]  /*24e0*/  LDCU UR13, c[0x0][0x410] ;  /* 0x00008200ff0d77ac */ /* 0x000e660008000800 */
[----:B------:R-:W-:Y:S01]  /*24f0*/  LOP3.LUT R11, R5, 0xfffffff0, RZ, 0xc0, !PT ;  /* 0xfffffff0050b7812 */ /* 0x000fe200078ec0ff */
[----:B------:R-:W1:Y:S03]  /*2500*/  LDCU.64 UR14, c[0x0][0x3b8] ;  /* 0x00007700ff0e77ac */ /* 0x000e660008000a00 */
[----:B------:R-:W-:Y:S01]  /*2510*/  ISETP.GE.AND P0, PT, R21, R11, PT ;  /* 0x0000000b1500720c */ /* 0x000fe20003f06270 */
[----:B------:R-:W1:Y:S01]  /*2520*/  LDCU.64 UR16, c[0x0][0x438] ;  /* 0x00008700ff1077ac */ /* 0x000e620008000a00 */
[----:B------:R-:W1:Y:S01]  /*2530*/  LDCU.64 UR10, c[0x0][0x448] ;  /* 0x00008900ff0a77ac */ /* 0x000e620008000a00 */
[----:B0-----:R-:W-:-:S04]  /*2540*/  IMAD R4, R159, R156, UR9 ;  /* 0x000000099f047e24 */ /* 0x001fc8000f8e029c */
[----:B------:R-:W-:-:S06]  /*2550*/  IMAD R4, R4, 0x70, RZ ;  /* 0x0000007004047824 */ /* 0x000fcc00078e02ff */
[----:B----4-:R-:W-:Y:S05]  /*2560*/  @P0 BRA `(.L_x_2040) ;  /* 0x0000009800940947 */ /* 0x010fea0003800000 */
[----:B------:R-:W-:Y:S01]  /*2570*/  IABS R5, R157 ;  /* 0x0000009d00057213 */ /* 0x000fe20000000000 */
[----:B------:R-:W0:Y:S01]  /*2580*/  S2R R6, SR_CTAID.Y ;  /* 0x0000000000067919 */ /* 0x000e220000002600 */
[----:B------:R-:W0:Y:S01]  /*2590*/  LDC R9, c[0x0][0x3f8] ;  /* 0x0000fe00ff097b82 */ /* 0x000e220000000800 */
[----:B------:R-:W4:Y:S01]  /*25a0*/  LDCU.64 UR6, c[0x0][0x420] ;  /* 0x00008400ff0677ac */ /* 0x000f220008000a00 */
[----:B------:R-:W2:Y:S01]  /*25b0*/  I2F.RP R8, R5 ;  /* 0x0000000500087306 */ /* 0x000ea20000209400 */
[----:B------:R-:W-:Y:S01]  /*25c0*/  IMAD.SHL.U32 R223, R223, 0x2, RZ ;  /* 0x00000002dfdf7824 */ /* 0x000fe200078e00ff */
[----:B------:R-:W3:Y:S01]  /*25d0*/  LDCU UR4, c[0x0][0x408] ;  /* 0x00008100ff0477ac */ /* 0x000ee20008000800 */
[C-C-:B------:R-:W-:Y:S01]  /*25e0*/  IMAD.IADD R24, R21.reuse, 0x1, R22.reuse ;  /* 0x0000000115187824 */ /* 0x140fe200078e0216 */
[----:B------:R-:W-:Y:S02]  /*25f0*/  LEA R21, R21, UR8, 0x2 ;  /* 0x0000000815157c11 */ /* 0x000fe4000f8e10ff */
[----:B------:R-:W1:Y:S01]  /*2600*/  LDC R12, c[0x0][0x440] ;  /* 0x00011000ff0c7b82 */ /* 0x000e620000000800 */
[----:B------:R-:W-:-:S07]  /*2610*/  IMAD.IADD R20, R11, 0x1, R22 ;  /* 0x000000010b147824 */ /* 0x000fce00078e0216 */
[----:B------:R-:W1:Y:S01]  /*2620*/  LDC.64 R238, c[0x0][0x450] ;  /* 0x00011400ffee7b82 */ /* 0x000e620000000a00 */
[----:B--2---:R-:W2:Y:S01]  /*2630*/  MUFU.RCP R8, R8 ;  /* 0x0000000800087308 */ /* 0x004ea20000001000 */
[----:B----4-:R-:W-:-:S04]  /*2640*/  ISETP.NE.U32.AND P0, PT, RZ, UR6, PT ;  /* 0x00000006ff007c0c */ /* 0x010fc8000bf05070 */
[----:B------:R-:W-:Y:S02]  /*2650*/  ISETP.NE.AND.EX P0, PT, RZ, UR7, PT, P0 ;  /* 0x00000007ff007c0c */ /* 0x000fe4000bf05300 */
[----:B------:R-:W3:Y:S01]  /*2660*/  LDC R25, c[0x0][0x430] ;  /* 0x00010c00ff197b82 */ /* 0x000ee20000000800 */
[C---:B0-----:R-:W-:Y:S02]  /*2670*/  IMAD R10, R6.reuse, R9, UR9 ;  /* 0x00000009060a7e24 */ /* 0x041fe4000f8e0209 */
[----:B------:R-:W-:Y:S02]  /*2680*/  IMAD R15, R6, R157, RZ ;  /* 0x0000009d060f7224 */ /* 0x000fe400078e02ff */
[----:B--2---:R-:W-:Y:S01]  /*2690*/  VIADD R7, R8, 0xffffffe ;  /* 0x0ffffffe08077836 */ /* 0x004fe20000000000 */
[----:B------:R-:W-:Y:S01]  /*26a0*/  LOP3.LUT R8, R223, 0x2, RZ, 0xc0, !PT ;  /* 0x00000002df087812 */ /* 0x000fe200078ec0ff */
[----:B------:R-:W-:Y:S02]  /*26b0*/  IMAD.MOV.U32 R6, RZ, RZ, RZ ;  /* 0x000000ffff067224 */ /* 0x000fe400078e00ff */
[----:B------:R-:W-:-:S02]  /*26c0*/  IMAD R9, R2, R9, UR9 ;  /* 0x0000000902097e24 */ /* 0x000fc4000f8e0209 */
[----:B------:R-:W0:Y:S01]  /*26d0*/  F2I.FTZ.U32.TRUNC.NTZ R7, R7 ;  /* 0x0000000700077305 */ /* 0x000e22000021f000 */
[----:B------:R-:W-:Y:S01]  /*26e0*/  IMAD R157, R10, R157, RZ ;  /* 0x0000009d0a9d7224 */ /* 0x000fe200078e02ff */
[----:B------:R-:W-:Y:S01]  /*26f0*/  SHF.R.S32.HI R10, RZ, 0x1f, R15 ;  /* 0x0000001fff0a7819 */ /* 0x000fe2000001140f */
[----:B---3--:R-:W-:Y:S02]  /*2700*/  VIADD R25, R25, UR4 ;  /* 0x0000000419197c36 */ /* 0x008fe40008000000 */
[----:B0-----:R-:W-:-:S04]  /*2710*/  IMAD.MOV R14, RZ, RZ, -R7 ;  /* 0x000000ffff0e7224 */ /* 0x001fc800078e0a07 */
[----:B------:R-:W-:-:S04]  /*2720*/  IMAD R13, R14, R5, RZ ;  /* 0x000000050e0d7224 */ /* 0x000fc800078e02ff */
[----:B------:R-:W-:-:S04]  /*2730*/  IMAD.HI.U32 R6, R7, R13, R6 ;  /* 0x0000000d07067227 */ /* 0x000fc800078e0006 */
[--C-:B------:R-:W-:Y:S02]  /*2740*/  IMAD R13, R9, 0x70, R8.reuse ;  /* 0x00000070090d7824 */ /* 0x100fe400078e0208 */
[----:B------:R-:W-:Y:S01]  /*2750*/  IMAD R7, R157, 0x70, R8 ;  /* 0x000000709d077824 */ /* 0x000fe200078e0208 */
[----:B------:R-:W-:Y:S01]  /*2760*/  IADD3 R8, P1, P2, R15, UR6, R24 ;  /* 0x000000060f087c10 */ /* 0x000fe2000fa3e018 */
[----:B-1----:R-:W-:Y:S02]  /*2770*/  IMAD R9, R12, UR9, R17 ;  /* 0x000000090c097c24 */ /* 0x002fe4000f8e0211 */
[----:B------:R-:W-:Y:S01]  /*2780*/  IMAD.WIDE R238, R13, 0x4, R238 ;  /* 0x000000040dee7825 */ /* 0x000fe200078e02ee */
[----:B------:R-:W-:Y:S02]  /*2790*/  IADD3.X R10, PT, PT, R10, UR7, RZ, P1, P2 ;  /* 0x000000070a0a7c10 */ /* 0x000fe40008fe44ff */
[----:B------:R-:W-:Y:S01]  /*27a0*/  SHF.R.S32.HI R26, RZ, 0x1f, R7 ;  /* 0x0000001fff1a7819 */ /* 0x000fe20000011407 */
[----:B------:R-:W-:-:S02]  /*27b0*/  IMAD R9, R9, R12, R24 ;  /* 0x0000000c09097224 */ /* 0x000fc400078e0218 */
[----:B------:R-:W-:-:S07]  /*27c0*/  VIADD R24, R24, 0x1 ;  /* 0x0000000118187836 */ /* 0x000fce0000000000 */
.L_x_2174:
[----:B------:R-:W-:Y:S02]  /*27d0*/  @P0 IMAD.MOV.U32 R12, RZ, RZ, R8 ;  /* 0x000000ffff0c0224 */ /* 0x000fe400078e0008 */
[----:B0-----:R-:W-:-:S05]  /*27e0*/  @P0 IMAD.MOV.U32 R13, RZ, RZ, R10 ;  /* 0x000000ffff0d0224 */ /* 0x001fca00078e000a */
[----:B------:R-:W2:Y:S01]  /*27f0*/  @P0 LDG.E.U8 R12, desc[UR36][R12.64] ;  /* 0x000000240c0c0981 */ /* 0x000ea2000c1e1100 */
[----:B------:R-:W-:Y:S01]  /*2800*/  VIADD R27, R24, 0xffffffff ;  /* 0xffffffff181b7836 */ /* 0x000fe20000000000 */
[----:B------:R-:W-:Y:S01]  /*2810*/  UISETP.NE.AND UP0, UPT, UR12, URZ, UPT ;  /* 0x000000ff0c00728c */ /* 0x000fe2000bf05270 */
[----:B------:R-:W-:Y:S01]  /*2820*/  IMAD.U32 R157, RZ, RZ, UR18 ;  /* 0x00000012ff9d7e24 */ /* 0x000fe2000f8e00ff */
[----:B------:R-:W-:Y:S02]  /*2830*/  BSSY.RECONVERGENT B0, `(.L_x_2041) ;  /* 0x0000911000007945 */ /* 0x000fe40003800200 */
        /* <DEDUP_REMOVED lines=8> */
[----:B------:R-:W-:-:S05]  /*28c0*/  @!P1 IMAD.IADD R14, R14, 0x1, -R223 ;  /* 0x000000010e0e9824 */ /* 0x000fca00078e0adf */
[----:B------:R-:W-:-:S13]  /*28d0*/  ISETP.GT.U32.AND P1, PT, R5, R14, PT ;  /* 0x0000000e0500720c */ /* 0x000fda0003f24070 */
[----:B------:R-:W-:-:S04]  /*28e0*/  @!P1 IMAD.IADD R14, R14, 0x1, -R223 ;  /* 0x000000010e0e9824 */ /* 0x000fc800078e0adf */
[----:B------:R-:W-:Y:S01]  /*28f0*/  @!P2 IMAD.MOV R14, RZ, RZ, -R14 ;  /* 0x000000ffff0ea224 */ /* 0x000fe200078e0a0e */
[----:B------:R-:W-:Y:S02]  /*2900*/  @!P3 LOP3.LUT R14, RZ, R157, RZ, 0x33, !PT ;  /* 0x0000009dff0eb212 */ /* 0x000fe400078e33ff */
[----:B--2---:R-:W-:Y:S01]  /*2910*/  ISETP.NE.AND P4, PT, R12, RZ, P0 ;  /* 0x000000ff0c00720c */ /* 0x004fe20000785270 */
[----:B------:R-:W-:-:S12]  /*2920*/  BRA.U UP0, `(.L_x_2042) ;  /* 0x0000006d00887547 */ /* 0x000fd8000b800000 */
[----:B------:R-:W-:-:S13]  /*2930*/  ISETP.NE.AND P5, PT, R23, RZ, PT ;  /* 0x000000ff1700720c */ /* 0x000fda0003fa5270 */
[----:B------:R-:W-:Y:S05]  /*2940*/  @!P5 BRA `(.L_x_2043) ;  /* 0x00000038007cd947 */ /* 0x000fea0003800000 */
[C---:B------:R-:W-:Y:S01]  /*2950*/  IMAD.IADD R228, R14.reuse, 0x1, R157 ;  /* 0x000000010ee47824 */ /* 0x040fe200078e029d */
[----:B------:R-:W-:Y:S01]  /*2960*/  ISETP.GE.AND P1, PT, R27, R17, PT ;  /* 0x000000111b00720c */ /* 0x000fe20003f26270 */
[----:B------:R-:W-:Y:S01]  /*2970*/  IMAD.SHL.U32 R233, R14, 0x4, RZ ;  /* 0x000000040ee97824 */ /* 0x000fe200078e00ff */
[----:B------:R-:W-:Y:S01]  /*2980*/  BSSY.RECONVERGENT B2, `(.L_x_2044) ;  /* 0x0000028000027945 */ /* 0x000fe20003800200 */
[C---:B------:R-:W-:Y:S02]  /*2990*/  IMAD R230, R157.reuse, 0x4, R228 ;  /* 0x000000049de67824 */ /* 0x040fe400078e02e4 */
[C---:B------:R-:W-:Y:S02]  /*29a0*/  IMAD R13, R157.reuse, 0x40, R233 ;  /* 0x000000409d0d7824 */ /* 0x040fe400078e02e9 */
[----:B------:R-:W-:Y:S02]  /*29b0*/  IMAD.IADD R231, R230, 0x1, R157 ;  /* 0x00000001e6e77824 */ /* 0x000fe400078e029d */
[----:B------:R-:W-:-:S02]  /*29c0*/  IMAD R15, R157, 0x70, RZ ;  /* 0x000000709d0f7824 */ /* 0x000fc400078e02ff */
[----:B------:R-:W-:-:S04]  /*29d0*/  IMAD.IADD R232, R231, 0x1, R157 ;  /* 0x00000001e7e87824 */ /* 0x000fc800078e029d */
[----:B------:R-:W-:-:S04]  /*29e0*/  IMAD R234, R157, 0x2, R232 ;  /* 0x000000029dea7824 */ /* 0x000fc800078e02e8 */
[----:B------:R-:W-:-:S04]  /*29f0*/  IMAD.IADD R235, R234, 0x1, R157 ;  /* 0x00000001eaeb7824 */ /* 0x000fc800078e029d */
[----:B------:R-:W-:-:S04]  /*2a00*/  IMAD.IADD R236, R235, 0x1, R157 ;  /* 0x00000001ebec7824 */ /* 0x000fc800078e029d */
[----:B------:R-:W-:-:S04]  /*2a10*/  IMAD.IADD R229, R236, 0x1, R157 ;  /* 0x00000001ece57824 */ /* 0x000fc800078e029d */
[----:B------:R-:W-:-:S04]  /*2a20*/  IMAD.IADD R227, R229, 0x1, R157 ;  /* 0x00000001e5e37824 */ /* 0x000fc800078e029d */
[----:B------:R-:W-:-:S04]  /*2a30*/  IMAD.IADD R226, R227, 0x1, R157 ;  /* 0x00000001e3e27824 */ /* 0x000fc800078e029d */
[----:B------:R-:W-:-:S04]  /*2a40*/  IMAD.IADD R156, R226, 0x1, R157 ;  /* 0x00000001e29c7824 */ /* 0x000fc800078e029d */
[----:B------:R-:W-:-:S04]  /*2a50*/  IMAD R11, R157, 0x2, R156 ;  /* 0x000000029d0b7824 */ /* 0x000fc800078e029c */
[----:B------:R-:W-:-:S04]  /*2a60*/  IMAD.IADD R12, R11, 0x1, R157 ;  /* 0x000000010b0c7824 */ /* 0x000fc800078e029d */
[----:B------:R-:W-:Y:S01]  /*2a70*/  IMAD.IADD R14, R12, 0x1, R157 ;  /* 0x000000010c0e7824 */ /* 0x000fe200078e029d */
[----:B------:R-:W-:Y:S06]  /*2a80*/  @P1 BRA `(.L_x_2045) ;  /* 0x00000000005c1947 */ /* 0x000fec0003800000 */
[----:B------:R-:W-:-:S13]  /*2a90*/  ISETP.GE.AND P2, PT, R233, R15, PT ;  /* 0x0000000fe900720c */ /* 0x000fda0003f46270 */
[----:B------:R-:W0:Y:S01]  /*2aa0*/  @!P2 S2R R222, SR_TID.X ;  /* 0x0000000000dea919 */ /* 0x000e220000002100 */
[----:B------:R-:W1:Y:S01]  /*2ab0*/  @!P2 LDC.64 R158, c[0x0][0x3b8] ;  /* 0x0000ee00ff9eab82 */ /* 0x000e620000000a00 */
[----:B0-----:R-:W-:-:S05]  /*2ac0*/  @!P2 IMAD.SHL.U32 R222, R222, 0x2, RZ ;  /* 0x00000002dedea824 */ /* 0x001fca00078e00ff */
[----:B------:R-:W-:-:S05]  /*2ad0*/  @!P2 LOP3.LUT R222, R222, 0x2, RZ, 0xc0, !PT ;  /* 0x00000002dedea812 */ /* 0x000fca00078ec0ff */
[----:B------:R-:W-:-:S05]  /*2ae0*/  @!P2 IMAD R222, R4, R157, R222 ;  /* 0x0000009d04dea224 */ /* 0x000fca00078e02de */
[----:B------:R-:W-:-:S04]  /*2af0*/  @!P2 IADD3 R223, P3, PT, R233, R222, RZ ;  /* 0x000000dee9dfa210 */ /* 0x000fc80007f7e0ff */
[----:B------:R-:W-:Y:S02]  /*2b00*/  @!P2 LEA.HI.X.SX32 R224, R222, RZ, 0x1, P3 ;  /* 0x000000ffdee0a211 */ /* 0x000fe400018f0eff */
[----:B-1----:R-:W-:-:S04]  /*2b10*/  @!P2 LEA R222, P3, R223, R158, 0x2 ;  /* 0x0000009edfdea211 */ /* 0x002fc800078610ff */
[----:B------:R-:W-:Y:S02]  /*2b20*/  @!P2 LEA.HI.X R223, R223, R159, R224, 0x2, P3 ;  /* 0x0000009fdfdfa211 */ /* 0x000fe400018f14e0 */
[----:B------:R-:W-:Y:S01]  /*2b30*/  CS2R R158, SRZ ;  /* 0x00000000009e7805 */ /* 0x000fe2000001ff00 */
[----:B------:R-:W0:Y:S05]  /*2b40*/  @!P2 LDC.64 R224, c[0x0][0x3b8] ;  /* 0x0000ee00ffe0ab82 */ /* 0x000e2a0000000a00 */
[----:B------:R-:W2:Y:S04]  /*2b50*/  @!P2 LDG.E.64 R158, desc[UR36][R222.64] ;  /* 0x00000024de9ea981 */ /* 0x000ea8000c1e1b00 */
[----:B------:R-:W3:Y:S01]  /*2b60*/  LDG.E.64 R222, desc[UR36][R238.64] ;  /* 0x00000024eede7981 */ /* 0x000ee2000c1e1b00 */
[----:B------:R-:W-:-:S05]  /*2b70*/  @!P2 IADD3 R237, P3, PT, R7, R233, RZ ;  /* 0x000000e907eda210 */ /* 0x000fca0007f7e0ff */
[----:B------:R-:W-:Y:S01]  /*2b80*/  @!P2 IMAD.X R240, RZ, RZ, R26, P3 ;  /* 0x000000fffff0a224 */ /* 0x000fe200018e061a */
[----:B0-----:R-:W-:-:S04]  /*2b90*/  @!P2 LEA R224, P5, R237, R224, 0x2 ;  /* 0x000000e0ede0a211 */ /* 0x001fc800078a10ff */
[----:B------:R-:W-:Y:S01]  /*2ba0*/  @!P2 LEA.HI.X R225, R237, R225, R240, 0x2, P5 ;  /* 0x000000e1ede1a211 */ /* 0x000fe200028f14f0 */
[----:B--2---:R-:W-:Y:S01]  /*2bb0*/  FADD.FTZ R237, R90, R158 ;  /* 0x0000009e5aed7221 */ /* 0x004fe20000010000 */
[----:B------:R-:W-:-:S03]  /*2bc0*/  FADD.FTZ R240, R91, R159 ;  /* 0x0000009f5bf07221 */ /* 0x000fc60000010000 */
[----:B---3--:R-:W-:Y:S01]  /*2bd0*/  FMUL.FTZ R158, R237, R222 ;  /* 0x000000deed9e7220 */ /* 0x008fe20000410000 */
[----:B------:R-:W-:-:S05]  /*2be0*/  FMUL.FTZ R159, R240, R223 ;  /* 0x000000dff09f7220 */ /* 0x000fca0000410000 */
[----:B------:R0:W-:Y:S02]  /*2bf0*/  @!P2 STG.E.64 desc[UR36][R224.64], R158 ;  /* 0x0000009ee000a986 */ /* 0x0001e4000c101b24 */
.L_x_2045:
[----:B------:R-:W-:Y:S05]  /*2c00*/  BSYNC.RECONVERGENT B2 ;  /* 0x0000000000027941 */ /* 0x000fea0003800200 */
.L_x_2044:
[----:B------:R-:W-:Y:S04]  /*2c10*/  BSSY.RECONVERGENT B2, `(.L_x_2046) ;  /* 0x000001b000027945 */ /* 0x000fe80003800200 */
[----:B------:R-:W-:Y:S05]  /*2c20*/  @P1 BRA `(.L_x_2047) ;  /* 0x0000000000641947 */ /* 0x000fea0003800000 */
[----:B------:R-:W-:-:S05]  /*2c30*/  IMAD.SHL.U32 R240, R228, 0x4, RZ ;  /* 0x00000004e4f07824 */ /* 0x000fca00078e00ff */
[----:B------:R-:W-:-:S13]  /*2c40*/  ISETP.GE.AND P2, PT, R240, R15, PT ;  /* 0x0000000ff000720c */ /* 0x000fda0003f46270 */
[----:B------:R-:W1:Y:S01]  /*2c50*/  @!P2 S2R R222, SR_TID.X ;  /* 0x0000000000dea919 */ /* 0x000e620000002100 */
[----:B------:R-:W2:Y:S01]  /*2c60*/  @!P2 LDC.64 R160, c[0x0][0x3b8] ;  /* 0x0000ee00ffa0ab82 */ /* 0x000ea20000000a00 */
[----:B-1----:R-:W-:-:S05]  /*2c70*/  @!P2 IMAD.SHL.U32 R222, R222, 0x2, RZ ;  /* 0x00000002dedea824 */ /* 0x002fca00078e00ff */
[----:B------:R-:W-:-:S05]  /*2c80*/  @!P2 LOP3.LUT R222, R222, 0x2, RZ, 0xc0, !PT ;  /* 0x00000002dedea812 */ /* 0x000fca00078ec0ff */
[----:B0-----:R-:W-:Y:S01]  /*2c90*/  @!P2 IMAD R225, R4, R157, R222 ;  /* 0x0000009d04e1a224 */ /* 0x001fe200078e02de */
[----:B------:R-:W-:-:S04]  /*2ca0*/  @!P2 SHF.R.S32.HI R222, RZ, 0x1f, R240 ;  /* 0x0000001fffdea819 */ /* 0x000fc800000114f0 */
[----:B------:R-:W-:-:S04]  /*2cb0*/  @!P2 IADD3 R223, P3, PT, R225, R240, RZ ;  /* 0x000000f0e1dfa210 */ /* 0x000fc80007f7e0ff */
[----:B------:R-:W-:Y:S02]  /*2cc0*/  @!P2 LEA.HI.X.SX32 R224, R225, R222, 0x1, P3 ;  /* 0x000000dee1e0a211 */ /* 0x000fe400018f0eff */
[----:B--2---:R-:W-:-:S04]  /*2cd0*/  @!P2 LEA R222, P3, R223, R160, 0x2 ;  /* 0x000000a0dfdea211 */ /* 0x004fc800078610ff */
[----:B------:R-:W-:Y:S02]  /*2ce0*/  @!P2 LEA.HI.X R223, R223, R161, R224, 0x2, P3 ;  /* 0x000000a1dfdfa211 */ /* 0x000fe400018f14e0 */
[----:B------:R-:W-:Y:S01]  /*2cf0*/  CS2R R160, SRZ ;  /* 0x0000000000a07805 */ /* 0x000fe2000001ff00 */
[----:B------:R-:W0:Y:S05]  /*2d00*/  @!P2 LDC.64 R224, c[0x0][0x3b8] ;  /* 0x0000ee00ffe0ab82 */ /* 0x000e2a0000000a00 */
[----:B------:R-:W2:Y:S04]  /*2d10*/  @!P2 LDG.E.64 R160, desc[UR36][R222.64] ;  /* 0x00000024dea0a981 */ /* 0x000ea8000c1e1b00 */
[----:B------:R-:W3:Y:S01]  /*2d20*/  LDG.E.64 R222, desc[UR36][R238.64+0x10] ;  /* 0x00001024eede7981 */ /* 0x000ee2000c1e1b00 */
[----:B------:R-:W-:-:S04]  /*2d30*/  @!P2 IADD3 R237, P3, PT, R7, R240, RZ ;  /* 0x000000f007eda210 */ /* 0x000fc80007f7e0ff */
[----:B------:R-:W-:Y:S02]  /*2d40*/  @!P2 LEA.HI.X.SX32 R240, R240, R26, 0x1, P3 ;  /* 0x0000001af0f0a211 */ /* 0x000fe400018f0eff */
[----:B0-----:R-:W-:-:S04]  /*2d50*/  @!P2 LEA R224, P3, R237, R224, 0x2 ;  /* 0x000000e0ede0a211 */ /* 0x001fc800078610ff */
[----:B------:R-:W-:Y:S01]  /*2d60*/  @!P2 LEA.HI.X R225, R237, R225, R240, 0x2, P3 ;  /* 0x000000e1ede1a211 */ /* 0x000fe200018f14f0 */
[----:B--2---:R-:W-:Y:S01]  /*2d70*/  FADD.FTZ R237, R88, R160 ;  /* 0x000000a058ed7221 */ /* 0x004fe20000010000 */
[----:B------:R-:W-:-:S03]  /*2d80*/  FADD.FTZ R240, R89, R161 ;  /* 0x000000a159f07221 */ /* 0x000fc60000010000 */
[----:B---3--:R-:W-:Y:S01]  /*2d90*/  FMUL.FTZ R160, R237, R222 ;  /* 0x000000deeda07220 */ /* 0x008fe20000410000 */
[----:B------:R-:W-:-:S05]  /*2da0*/  FMUL.FTZ R161, R240, R223 ;  /* 0x000000dff0a17220 */ /* 0x000fca0000410000 */
[----:B------:R1:W-:Y:S02]  /*2db0*/  @!P2 STG.E.64 desc[UR36][R224.64], R160 ;  /* 0x000000a0e000a986 */ /* 0x0003e4000c101b24 */
.L_x_2047:
[----:B------:R-:W-:Y:S05]  /*2dc0*/  BSYNC.RECONVERGENT B2 ;  /* 0x0000000000027941 */ /* 0x000fea0003800200 */
.L_x_2046:
[----:B------:R-:W-:Y:S04]  /*2dd0*/  BSSY.RECONVERGENT B2, `(.L_x_2048) ;  /* 0x000001c000027945 */ /* 0x000fe80003800200 */
[----:B------:R-:W-:Y:S05]  /*2de0*/  @P1 BRA `(.L_x_2049) ;  /* 0x0000000000681947 */ /* 0x000fea0003800000 */
[----:B------:R-:W-:-:S05]  /*2df0*/  IMAD R240, R157, 0x8, R233 ;  /* 0x000000089df07824 */ /* 0x000fca00078e02e9 */
[----:B------:R-:W-:-:S13]  /*2e00*/  ISETP.GE.AND P2, PT, R240, R15, PT ;  /* 0x0000000ff000720c */ /* 0x000fda0003f46270 */
[----:B------:R-:W2:Y:S01]  /*2e10*/  @!P2 S2R R222, SR_TID.X ;  /* 0x0000000000dea919 */ /* 0x000ea20000002100 */
[----:B------:R-:W3:Y:S01]  /*2e20*/  @!P2 LDC.64 R162, c[0x0][0x3b8] ;  /* 0x0000ee00ffa2ab82 */ /* 0x000ee20000000a00 */
[----:B--2---:R-:W-:-:S05]  /*2e30*/  @!P2 IMAD.SHL.U32 R222, R222, 0x2, RZ ;  /* 0x00000002dedea824 */ /* 0x004fca00078e00ff */
[----:B------:R-:W-:-:S05]  /*2e40*/  @!P2 LOP3.LUT R222, R222, 0x2, RZ, 0xc0, !PT ;  /* 0x00000002dedea812 */ /* 0x000fca00078ec0ff */
[----:B01----:R-:W-:Y:S01]  /*2e50*/  @!P2 IMAD R225, R4, R157, R222 ;  /* 0x0000009d04e1a224 */ /* 0x003fe200078e02de */
[----:B------:R-:W-:-:S04]  /*2e60*/  @!P2 SHF.R.S32.HI R222, RZ, 0x1f, R240 ;  /* 0x0000001fffdea819 */ /* 0x000fc800000114f0 */
[----:B------:R-:W-:-:S04]  /*2e70*/  @!P2 IADD3 R223, P3, PT, R225, R240, RZ ;  /* 0x000000f0e1dfa210 */ /* 0x000fc80007f7e0ff */
[----:B------:R-:W-:Y:S02]  /*2e80*/  @!P2 LEA.HI.X.SX32 R224, R225, R222, 0x1, P3 ;  /* 0x000000dee1e0a211 */ /* 0x000fe400018f0eff */
[----:B---3--:R-:W-:-:S04]  /*2e90*/  @!P2 LEA R222, P3, R223, R162, 0x2 ;  /* 0x000000a2dfdea211 */ /* 0x008fc800078610ff */
[----:B------:R-:W-:Y:S02]  /*2ea0*/  @!P2 LEA.HI.X R223, R223, R163, R224, 0x2, P3 ;  /* 0x000000a3dfdfa211 */ /* 0x000fe400018f14e0 */
[----:B------:R-:W-:-:S06]  /*2eb0*/  CS2R R162, SRZ ;  /* 0x0000000000a27805 */ /* 0x000fcc000001ff00 */
[----:B------:R-:W2:Y:S04]  /*2ec0*/  @!P2 LDG.E.64 R162, desc[UR36][R222.64] ;  /* 0x00000024dea2a981 */ /* 0x000ea8000c1e1b00 */
[----:B------:R-:W3:Y:S01]  /*2ed0*/  LDG.E.64 R222, desc[UR36][R238.64+0x20] ;  /* 0x00002024eede7981 */ /* 0x000ee2000c1e1b00 */
[----:B------:R-:W-:-:S13]  /*2ee0*/  ISETP.GE.AND P2, PT, R240, R15, PT ;  /* 0x0000000ff000720c */ /* 0x000fda0003f46270 */
[----:B------:R-:W0:Y:S01]  /*2ef0*/  @!P2 LDC.64 R224, c[0x0][0x3b8] ;  /* 0x0000ee00ffe0ab82 */ /* 0x000e220000000a00 */
        /* <DEDUP_REMOVED lines=9> */
.L_x_2049:
[----:B------:R-:W-:Y:S05]  /*2f90*/  BSYNC.RECONVERGENT B2 ;  /* 0x0000000000027941 */ /* 0x000fea0003800200 */
.L_x_2048:
[----:B------:R-:W-:Y:S04]  /*2fa0*/  BSSY.RECONVERGENT B2, `(.L_x_2050) ;  /* 0x000001d000027945 */ /* 0x000fe80003800200 */
[----:B------:R-:W-:Y:S05]  /*2fb0*/  @P1 BRA `(.L_x_2051) ;  /* 0x00000000006c1947 */ /* 0x000fea0003800000 */
[----:B------:R-:W-:-:S04]  /*2fc0*/  IMAD R228, R157, 0x2, R228 ;  /* 0x000000029de47824 */ /* 0x000fc800078e02e4 */
[----:B------:R-:W-:-:S05]  /*2fd0*/  IMAD.SHL.U32 R240, R228, 0x4, RZ ;  /* 0x00000004e4f07824 */ /* 0x000fca00078e00ff */
[----:B------:R-:W-:-:S13]  /*2fe0*/  ISETP.GE.AND P2, PT, R240, R15, PT ;  /* 0x0000000ff000720c */ /* 0x000fda0003f46270 */
[----:B------:R-:W3:Y:S01]  /*2ff0*/  @!P2 S2R R222, SR_TID.X ;  /* 0x0000000000dea919 */ /* 0x000ee20000002100 */
[----:B------:R-:W4:Y:S01]  /*3000*/  @!P2 LDC.64 R164, c[0x0][0x3b8] ;  /* 0x0000ee00ffa4ab82 */ /* 0x000f220000000a00 */
[----:B---3--:R-:W-:-:S05]  /*3010*/  @!P2 IMAD.SHL.U32 R222, R222, 0x2, RZ ;  /* 0x00000002dedea824 */ /* 0x008fca00078e00ff */
[----:B------:R-:W-:-:S05]  /*3020*/  @!P2 LOP3.LUT R222, R222, 0x2, RZ, 0xc0, !PT ;  /* 0x00000002dedea812 */ /* 0x000fca00078ec0ff */
[----:B012---:R-:W-:Y:S01]  /*3030*/  @!P2 IMAD R225, R4, R157, R222 ;  /* 0x0000009d04e1a224 */ /* 0x007fe200078e02de */
[----:B------:R-:W-:-:S04]  /*3040*/  @!P2 SHF.R.S32.HI R222, RZ, 0x1f, R240 ;  /* 0x0000001fffdea819 */ /* 0x000fc800000114f0 */
[----:B------:R-:W-:-:S04]  /*3050*/  @!P2 IADD3 R223, P3, PT, R225, R240, RZ ;  /* 0x000000f0e1dfa210 */ /* 0x000fc80007f7e0ff */
[----:B------:R-:W-:Y:S02]  /*3060*/  @!P2 LEA.HI.X.SX32 R224, R225, R222, 0x1, P3 ;  /* 0x000000dee1e0a211 */ /* 0x000fe400018f0eff */
[----:B----4-:R-:W-:-:S04]  /*3070*/  @!P2 LEA R222, P3, R223, R164, 0x2 ;  /* 0x000000a4dfdea211 */ /* 0x010fc800078610ff */
        /* <DEDUP_REMOVED lines=15> */
.L_x_2051:
[----:B------:R-:W-:Y:S05]  /*3170*/  BSYNC.RECONVERGENT B2 ;  /* 0x0000000000027941 */ /* 0x000fea0003800200 */
.L_x_2050:
[----:B------:R-:W-:Y:S01]  /*3180*/  BSSY.RECONVERGENT B2, `(.L_x_2052) ;  /* 0x000001d000027945 */ /* 0x000fe20003800200 */
[----:B------:R-:W-:-:S03]  /*3190*/  IMAD.IADD R228, R14, 0x1, R157 ;  /* 0x000000010ee47824 */ /* 0x000fc600078e029d */
[----:B------:R-:W-:Y:S05]  /*31a0*/  @P1 BRA `(.L_x_2053) ;  /* 0x0000000000681947 */ /* 0x000fea0003800000 */
[----:B------:R-:W-:-:S05]  /*31b0*/  IMAD R240, R157, 0x10, R233 ;  /* 0x000000109df07824 */ /* 0x000fca00078e02e9 */
[----:B------:R-:W-:-:S13]  /*31c0*/  ISETP.GE.AND P2, PT, R240, R15, PT ;  /* 0x0000000ff000720c */ /* 0x000fda0003f46270 */
[----:B------:R-:W4:Y:S01]  /*31d0*/  @!P2 S2R R222, SR_TID.X ;  /* 0x0000000000dea919 */ /* 0x000f220000002100 */
[----:B------:R-:W0:Y:S01]  /*31e0*/  @!P2 LDC.64 R166, c[0x0][0x3b8] ;  /* 0x0000ee00ffa6ab82 */ /* 0x000e220000000a00 */
[----:B----4-:R-:W-:-:S05]  /*31f0*/  @!P2 IMAD.SHL.U32 R222, R222, 0x2, RZ ;  /* 0x00000002dedea824 */ /* 0x010fca00078e00ff */
[----:B------:R-:W-:-:S05]  /*3200*/  @!P2 LOP3.LUT R222, R222, 0x2, RZ, 0xc0, !PT ;  /* 0x00000002dedea812 */ /* 0x000fca00078ec0ff */
[----:B0123--:R-:W-:Y:S01]  /*3210*/  @!P2 IMAD R225, R4, R157, R222 ;  /* 0x0000009d04e1a224 */ /* 0x00ffe200078e02de */
[----:B------:R-:W-:-:S04]  /*3220*/  @!P2 SHF.R.S32.HI R222, RZ, 0x1f, R240 ;  /* 0x0000001fffdea819 */ /* 0x000fc800000114f0 */
[----:B------:R-:W-:-:S04]  /*3230*/  @!P2 IADD3 R223, P3, PT, R225, R240, RZ ;  /* 0x000000f0e1dfa210 */ /* 0x000fc80007f7e0ff */
[----:B------:R-:W-:Y:S02]  /*3240*/  @!P2 LEA.HI.X.SX32 R224, R225, R222, 0x1, P3 ;  /* 0x000000dee1e0a211 */ /* 0x000fe400018f0eff */
[----:B------:R-:W-:-:S04]  /*3250*/  @!P2 LEA R222, P3, R223, R166, 0x2 ;  /* 0x000000a6dfdea211 */ /* 0x000fc800078610ff */
        /* <DEDUP_REMOVED lines=15> */
.L_x_2053:
[----:B------:R-:W-:Y:S05]  /*3350*/  BSYNC.RECONVERGENT B2 ;  /* 0x0000000000027941 */ /* 0x000fea0003800200 */
.L_x_2052:
[----:B------:R-:W-:Y:S04]  /*3360*/  BSSY.RECONVERGENT B2, `(.L_x_2054) ;  /* 0x000001b000027945 */ /* 0x000fe80003800200 */
[----:B------:R-:W-:Y:S05]  /*3370*/  @P1 BRA `(.L_x_2055) ;  /* 0x0000000000641947 */ /* 0x000fea0003800000 */
[----:B------:R-:W-:-:S05]  /*3380*/  IMAD.SHL.U32 R230, R230, 0x4, RZ ;  /* 0x00000004e6e67824 */ /* 0x000fca00078e00ff */
[----:B------:R-:W-:-:S13]  /*3390*/  ISETP.GE.AND P2, PT, R230, R15, PT ;  /* 0x0000000fe600720c */ /* 0x000fda0003f46270 */
[----:B------:R-:W0:Y:S01]  /*33a0*/  @!P2 S2R R222, SR_TID.X ;  /* 0x0000000000dea919 */ /* 0x000e220000002100 */
[----:B------:R-:W1:Y:S01]  /*33b0*/  @!P2 LDC.64 R168, c[0x0][0x3b8] ;  /* 0x0000ee00ffa8ab82 */ /* 0x000e620000000a00 */
[----:B0-----:R-:W-:-:S05]  /*33c0*/  @!P2 IMAD.SHL.U32 R222, R222, 0x2, RZ ;  /* 0x00000002dedea824 */ /* 0x001fca00078e00ff */
[----:B------:R-:W-:-:S05]  /*33d0*/  @!P2 LOP3.LUT R222, R222, 0x2, RZ, 0xc0, !PT ;  /* 0x00000002dedea812 */ /* 0x000fca00078ec0ff */
[----:B-1234-:R-:W-:Y:S01]  /*33e0*/  @!P2 IMAD R225, R4, R157, R222 ;  /* 0x0000009d04e1a224 */ /* 0x01efe200078e02de */
[----:B------:R-:W-:-:S04]  /*33f0*/  @!P2 SHF.R.S32.HI R222, RZ, 0x1f, R230 ;  /* 0x0000001fffdea819 */ /* 0x000fc800000114e6 */
[----:B------:R-:W-:-:S04]  /*3400*/  @!P2 IADD3 R223, P3, PT, R225, R230, RZ ;  /* 0x000000e6e1dfa210 */ /* 0x000fc80007f7e0ff */
[----:B------:R-:W-:Y:S02]  /*3410*/  @!P2 LEA.HI.X.SX32 R224, R225, R222, 0x1, P3 ;  /* 0x000000dee1e0a211 */ /* 0x000fe400018f0eff */
[----:B------:R-:W-:-:S04]  /*3420*/  @!P2 LEA R222, P3, R223, R168, 0x2 ;  /* 0x000000a8dfdea211 */ /* 0x000fc800078610ff */
        /* <DEDUP_REMOVED lines=14> */
.L_x_2055:
[----:B------:R-:W-:Y:S05]  /*3510*/  BSYNC.RECONVERGENT B2 ;  /* 0x0000000000027941 */ /* 0x000fea0003800200 */
.L_x_2054:
[----:B------:R-:W-:Y:S01]  /*3520*/  BSSY.RECONVERGENT B2, `(.L_x_2056) ;  /* 0x000001c000027945 */ /* 0x000fe20003800200 */
[----:B------:R-:W-:-:S03]  /*3530*/  IMAD.IADD R230, R228, 0x1, R157 ;  /* 0x00000001e4e67824 */ /* 0x000fc600078e029d */
        /* <DEDUP_REMOVED lines=26> */
.L_x_2057:
[----:B------:R-:W-:Y:S05]  /*36e0*/  BSYNC.RECONVERGENT B2 ;  /* 0x0000000000027941 */ /* 0x000fea0003800200 */
.L_x_2056:
        /* <DEDUP_REMOVED lines=28> */
.L_x_2059:
[----:B------:R-:W-:Y:S05]  /*38b0*/  BSYNC.RECONVERGENT B2 ;  /* 0x0000000000027941 */ /* 0x000fea0003800200 */
.L_x_2058:
[----:B------:R-:W-:Y:S01]  /*38c0*/  BSSY.RECONVERGENT B2, `(.L_x_2060) ;  /* 0x000001d000027945 */ /* 0x000fe20003800200 */
[----:B------:R-:W-:-:S03]  /*38d0*/  IMAD.IADD R232, R231, 0x1, R157 ;  /* 0x00000001e7e87824 */ /* 0x000fc600078e029d */
[----:B------:R-:W-:Y:S05]  /*38e0*/  @P1 BRA `(.L_x_2061) ;  /* 0x0000000000681947 */ /* 0x000fea0003800000 */
[----:B------:R-:W-:-:S05]  /*38f0*/  IMAD R240, R157, 0x20, R233 ;  /* 0x000000209df07824 */ /* 0x000fca00078e02e9 */
        /* <DEDUP_REMOVED lines=25> */
.L_x_2061:
[----:B------:R-:W-:Y:S05]  /*3a90*/  BSYNC.RECONVERGENT B2 ;  /* 0x0000000000027941 */ /* 0x000fea0003800200 */
.L_x_2060:
        /* <DEDUP_REMOVED lines=28> */
.L_x_2063:
[----:B------:R-:W-:Y:S05]  /*3c60*/  BSYNC.RECONVERGENT B2 ;  /* 0x0000000000027941 */ /* 0x000fea0003800200 */
.L_x_2062:
        /* <DEDUP_REMOVED lines=28> */
.L_x_2065:
[----:B------:R-:W-:Y:S05]  /*3e30*/  BSYNC.RECONVERGENT B2 ;  /* 0x0000000000027941 */ /* 0x000fea0003800200 */
.L_x_2064:
        /* <DEDUP_REMOVED lines=28> */
.L_x_2067:
[----:B------:R-:W-:Y:S05]  /*4000*/  BSYNC.RECONVERGENT B2 ;  /* 0x0000000000027941 */ /* 0x000fea0003800200 */
.L_x_2066:
        /* <DEDUP_REMOVED lines=28> */
.L_x_2069:
[----:B------:R-:W-:Y:S05]  /*41d0*/  BSYNC.RECONVERGENT B2 ;  /* 0x0000000000027941 */ /* 0x000fea0003800200 */
.L_x_2068:
        /* <DEDUP_REMOVED lines=28> */
.L_x_2071:
[----:B------:R-:W-:Y:S05]  /*43a0*/  BSYNC.RECONVERGENT B2 ;  /* 0x0000000000027941 */ /* 0x000fea0003800200 */
.L_x_2070:
        /* <DEDUP_REMOVED lines=28> */
.L_x_2073:
[----:B------:R-:W-:Y:S05]  /*4570*/  BSYNC.RECONVERGENT B2 ;  /* 0x0000000000027941 */ /* 0x000fea0003800200 */
.L_x_2072:
        /* <DEDUP_REMOVED lines=28> */
.L_x_2075:
[----:B------:R-:W-:Y:S05]  /*4740*/  BSYNC.RECONVERGENT B2 ;  /* 0x0000000000027941 */ /* 0x000fea0003800200 */
.L_x_2074:
[----:B------:R-:W-:Y:S04]  /*4750*/  BSSY.RECONVERGENT B2, `(.L_x_2076) ;  /* 0x000001a000027945 */ /* 0x000fe80003800200 */
[----:B------:R-:W-:Y:S05]  /*4760*/  @P1 BRA `(.L_x_2077) ;  /* 0x0000000000601947 */ /* 0x000fea0003800000 */
[----:B------:R-:W-:-:S13]  /*4770*/  ISETP.GE.AND P2, PT, R13, R15, PT ;  /* 0x0000000f0d00720c */ /* 0x000fda0003f46270 */
[----:B------:R-:W0:Y:S01]  /*4780*/  @!P2 S2R R156, SR_TID.X ;  /* 0x00000000009ca919 */ /* 0x000e220000002100 */
[----:B------:R-:W0:Y:S08]  /*4790*/  @!P2 LDC.64 R190, c[0x0][0x3b8] ;  /* 0x0000ee00ffbeab82 */ /* 0x000e300000000a00 */
[----:B01234-:R-:W0:Y:S01]  /*47a0*/  @!P2 LDC.64 R224, c[0x0][0x3b8] ;  /* 0x0000ee00ffe0ab82 */ /* 0x01fe220000000a00 */
[----:B------:R-:W-:-:S05]  /*47b0*/  @!P2 IMAD.SHL.U32 R156, R156, 0x2, RZ ;  /* 0x000000029c9ca824 */ /* 0x000fca00078e00ff */
[----:B------:R-:W-:-:S05]  /*47c0*/  @!P2 LOP3.LUT R156, R156, 0x2, RZ, 0xc0, !PT ;  /* 0x000000029c9ca812 */ /* 0x000fca00078ec0ff */
[----:B------:R-:W-:Y:S01]  /*47d0*/  @!P2 IMAD R222, R4, R157, R156 ;  /* 0x0000009d04dea224 */ /* 0x000fe200078e029c */
        /* <DEDUP_REMOVED lines=17> */
.L_x_2077:
[----:B------:R-:W-:Y:S05]  /*48f0*/  BSYNC.RECONVERGENT B2 ;  /* 0x0000000000027941 */ /* 0x000fea0003800200 */
.L_x_2076:
        /* <DEDUP_REMOVED lines=27> */
.L_x_2079:
[----:B------:R-:W-:Y:S05]  /*4ab0*/  BSYNC.RECONVERGENT B2 ;  /* 0x0000000000027941 */ /* 0x000fea0003800200 */
.L_x_2078:
[----:B------:R-:W-:Y:S04]  /*4ac0*/  BSSY.RECONVERGENT B2, `(.L_x_2080) ;  /* 0x000001b000027945 */ /* 0x000fe80003800200 */
[----:B------:R-:W-:Y:S05]  /*4ad0*/  @P1 BRA `(.L_x_2081) ;  /* 0x0000000000641947 */ /* 0x000fea0003800000 */
[----:B------:R-:W-:-:S05]  /*4ae0*/  IMAD.SHL.U32 R156, R12, 0x4, RZ ;  /* 0x000000040c9c7824 */ /* 0x000fca00078e00ff */
[----:B------:R-:W-:-:S13]  /*4af0*/  ISETP.GE.AND P2, PT, R156, R15, PT ;  /* 0x0000000f9c00720c */ /* 0x000fda0003f46270 */
[----:B------:R-:W0:Y:S01]  /*4b00*/  @!P2 S2R R11, SR_TID.X ;  /* 0x00000000000ba919 */ /* 0x000e220000002100 */
[----:B------:R-:W1:Y:S08]  /*4b10*/  @!P2 LDC.64 R194, c[0x0][0x3b8] ;  /* 0x0000ee00ffc2ab82 */ /* 0x000e700000000a00 */
[----:B------:R-:W2:Y:S01]  /*4b20*/  @!P2 LDC.64 R222, c[0x0][0x3b8] ;  /* 0x0000ee00ffdeab82 */ /* 0x000ea20000000a00 */
[----:B0-----:R-:W-:-:S05]  /*4b30*/  @!P2 IMAD.SHL.U32 R11, R11, 0x2, RZ ;  /* 0x000000020b0ba824 */ /* 0x001fca00078e00ff */
[----:B------:R-:W-:-:S05]  /*4b40*/  @!P2 LOP3.LUT R11, R11, 0x2, RZ, 0xc0, !PT ;  /* 0x000000020b0ba812 */ /* 0x000fca00078ec0ff */
[----:B------:R-:W-:Y:S01]  /*4b50*/  @!P2 IMAD R13, R4, R157, R11 ;  /* 0x0000009d040da224 */ /* 0x000fe200078e020b */
[----:B------:R-:W-:-:S04]  /*4b60*/  @!P2 SHF.R.S32.HI R11, RZ, 0x1f, R156 ;  /* 0x0000001fff0ba819 */ /* 0x000fc8000001149c */
[----:B------:R-:W-:-:S04]  /*4b70*/  @!P2 IADD3 R12, P3, PT, R13, R156, RZ ;  /* 0x0000009c0d0ca210 */ /* 0x000fc80007f7e0ff */
[----:B------:R-:W-:Y:S02]  /*4b80*/  @!P2 LEA.HI.X.SX32 R11, R13, R11, 0x1, P3 ;  /* 0x0000000b0d0ba211 */ /* 0x000fe400018f0eff */
[----:B-1----:R-:W-:-:S04]  /*4b90*/  @!P2 LEA R194, P3, R12, R194, 0x2 ;  /* 0x000000c20cc2a211 */ /* 0x002fc800078610ff */
[----:B------:R-:W-:Y:S02]  /*4ba0*/  @!P2 LEA.HI.X R195, R12, R195, R11, 0x2, P3 ;  /* 0x000000c30cc3a211 */ /* 0x000fe400018f140b */
[----:B------:R-:W-:-:S06]  /*4bb0*/  CS2R R12, SRZ ;  /* 0x00000000000c7805 */ /* 0x000fcc000001ff00 */
[----:B------:R-:W3:Y:S04]  /*4bc0*/  @!P2 LDG.E.64 R12, desc[UR36][R194.64] ;  /* 0x00000024c20ca981 */ /* 0x000ee8000c1e1b00 */
[----:B------:R-:W4:Y:S01]  /*4bd0*/  LDG.E.64 R194, desc[UR36][R238.64+0x120] ;  /* 0x00012024eec27981 */ /* 0x000f22000c1e1b00 */
[----:B------:R-:W-:-:S04]  /*4be0*/  @!P2 IADD3 R11, P3, PT, R7, R156, RZ ;  /* 0x0000009c070ba210 */ /* 0x000fc80007f7e0ff */
[----:B------:R-:W-:Y:S02]  /*4bf0*/  @!P2 LEA.HI.X.SX32 R156, R156, R26, 0x1, P3 ;  /* 0x0000001a9c9ca211 */ /* 0x000fe400018f0eff */
[----:B--2---:R-:W-:-:S04]  /*4c00*/  @!P2 LEA R222, P3, R11, R222, 0x2 ;  /* 0x000000de0bdea211 */ /* 0x004fc800078610ff */
[----:B------:R-:W-:Y:S01]  /*4c10*/  @!P2 LEA.HI.X R223, R11, R223, R156, 0x2, P3 ;  /* 0x000000df0bdfa211 */ /* 0x000fe200018f149c */
[----:B---3--:R-:W-:Y:S01]  /*4c20*/  FADD.FTZ R11, R54, R12 ;  /* 0x0000000c360b7221 */ /* 0x008fe20000010000 */
[----:B------:R-:W-:-:S03]  /*4c30*/  FADD.FTZ R12, R55, R13 ;  /* 0x0000000d370c7221 */ /* 0x000fc60000010000 */
[----:B----4-:R-:W-:Y:S01]  /*4c40*/  FMUL.FTZ R194, R11, R194 ;  /* 0x000000c20bc27220 */ /* 0x010fe20000410000 */
[----:B------:R-:W-:-:S05]  /*4c50*/  FMUL.FTZ R195, R12, R195 ;  /* 0x000000c30cc37220 */ /* 0x000fca0000410000 */
[----:B------:R0:W-:Y:S02]  /*4c60*/  @!P2 STG.E.64 desc[UR36][R222.64], R194 ;  /* 0x000000c2de00a986 */ /* 0x0001e4000c101b24 */
.L_x_2081:
[----:B------:R-:W-:Y:S05]  /*4c70*/  BSYNC.RECONVERGENT B2 ;  /* 0x0000000000027941 */ /* 0x000fea0003800200 */
.L_x_2080:
[----:B------:R-:W-:Y:S04]  /*4c80*/  BSSY.RECONVERGENT B2, `(.L_x_2082) ;  /* 0x000001b000027945 */ /* 0x000fe80003800200 */
[----:B------:R-:W-:Y:S05]  /*4c90*/  @P1 BRA `(.L_x_2083) ;  /* 0x0000000000641947 */ /* 0x000fea0003800000 */
[----:B------:R-:W-:-:S05]  /*4ca0*/  IMAD.SHL.U32 R14, R14, 0x4, RZ ;  /* 0x000000040e0e7824 */ /* 0x000fca00078e00ff */
[----:B------:R-:W-:-:S13]  /*4cb0*/  ISETP.GE.AND P2, PT, R14, R15, PT ;  /* 0x0000000f0e00720c */ /* 0x000fda0003f46270 */
[----:B------:R-:W1:Y:S01]  /*4cc0*/  @!P2 S2R R11, SR_TID.X ;  /* 0x00000000000ba919 */ /* 0x000e620000002100 */
[----:B------:R-:W2:Y:S08]  /*4cd0*/  @!P2 LDC.64 R196, c[0x0][0x3b8] ;  /* 0x0000ee00ffc4ab82 */ /* 0x000eb00000000a00 */
[----:B0-----:R-:W0:Y:S01]  /*4ce0*/  @!P2 LDC.64 R222, c[0x0][0x3b8] ;  /* 0x0000ee00ffdeab82 */ /* 0x001e220000000a00 */
[----:B-1----:R-:W-:-:S05]  /*4cf0*/  @!P2 IMAD.SHL.U32 R11, R11, 0x2, RZ ;  /* 0x000000020b0ba824 */ /* 0x002fca00078e00ff */
[----:B------:R-:W-:-:S05]  /*4d00*/  @!P2 LOP3.LUT R11, R11, 0x2, RZ, 0xc0, !PT ;  /* 0x000000020b0ba812 */ /* 0x000fca00078ec0ff */
[----:B------:R-:W-:Y:S01]  /*4d10*/  @!P2 IMAD R13, R4, R157, R11 ;  /* 0x0000009d040da224 */ /* 0x000fe200078e020b */
[----:B------:R-:W-:-:S04]  /*4d20*/  @!P2 SHF.R.S32.HI R11, RZ, 0x1f, R14 ;  /* 0x0000001fff0ba819 */ /* 0x000fc8000001140e */
[----:B------:R-:W-:-:S04]  /*4d30*/  @!P2 IADD3 R12, P3, PT, R13, R14, RZ ;  /* 0x0000000e0d0ca210 */ /* 0x000fc80007f7e0ff */
[----:B------:R-:W-:Y:S02]  /*4d40*/  @!P2 LEA.HI.X.SX32 R11, R13, R11, 0x1, P3 ;  /* 0x0000000b0d0ba211 */ /* 0x000fe400018f0eff */
[----:B--2---:R-:W-:-:S04]  /*4d50*/  @!P2 LEA R196, P3, R12, R196, 0x2 ;  /* 0x000000c40cc4a211 */ /* 0x004fc800078610ff */
        /* <DEDUP_REMOVED lines=13> */
.L_x_2083:
[----:B------:R-:W-:Y:S05]  /*4e30*/  BSYNC.RECONVERGENT B2 ;  /* 0x0000000000027941 */ /* 0x000fea0003800200 */
.L_x_2082:
        /* <DEDUP_REMOVED lines=27> */
.L_x_2085:
[----:B------:R-:W-:Y:S05]  /*4ff0*/  BSYNC.RECONVERGENT B2 ;  /* 0x0000000000027941 */ /* 0x000fea0003800200 */
.L_x_2084:
        /* <DEDUP_REMOVED lines=27> */
.L_x_2087:
[----:B------:R-:W-:Y:S05]  /*51b0*/  BSYNC.RECONVERGENT B2 ;  /* 0x0000000000027941 */ /* 0x000fea0003800200 */
.L_x_2086:
        /* <DEDUP_REMOVED lines=27> */
.L_x_2089:
[----:B------:R-:W-:Y:S05]  /*5370*/  BSYNC.RECONVERGENT B2 ;  /* 0x0000000000027941 */ /* 0x000fea0003800200 */
.L_x_2088:
        /* <DEDUP_REMOVED lines=27> */
.L_x_2091:
[----:B------:R-:W-:Y:S05]  /*5530*/  BSYNC.RECONVERGENT B2 ;  /* 0x0000000000027941 */ /* 0x000fea0003800200 */
.L_x_2090:
        /* <DEDUP_REMOVED lines=27> */
.L_x_2093:
[----:B------:R-:W-:Y:S05]  /*56f0*/  BSYNC.RECONVERGENT B2 ;  /* 0x0000000000027941 */ /* 0x000fea0003800200 */
.L_x_2092:
        /* <DEDUP_REMOVED lines=27> */
.L_x_2095:
[----:B------:R-:W-:Y:S05]  /*58b0*/  BSYNC.RECONVERGENT B2 ;  /* 0x0000000000027941 */ /* 0x000fea0003800200 */
.L_x_2094:
        /* <DEDUP_REMOVED lines=27> */
.L_x_2097:
[----:B------:R-:W-:Y:S05]  /*5a70*/  BSYNC.RECONVERGENT B2 ;  /* 0x0000000000027941 */ /* 0x000fea0003800200 */
.L_x_2096:
        /* <DEDUP_REMOVED lines=13> */
[----:B--234-:R-:W-:-:S04]  /*5b50*/  @!P2 LEA R224, P3, R12, R212, 0x2 ;  /* 0x000000d40ce0a211 */ /* 0x01cfc800078610ff */
[----:B------:R-:W-:Y:S02]  /*5b60*/  @!P2 LEA.HI.X R225, R12, R213, R11, 0x2, P3 ;  /* 0x000000d50ce1a211 */ /* 0x000fe400018f140b */
[----:B------:R-:W-:Y:S01]  /*5b70*/  CS2R R12, SRZ ;  /* 0x00000000000c7805 */ /* 0x000fe2000001ff00 */
[----:B------:R-:W2:Y:S05]  /*5b80*/  LDG.E.64 R212, desc[UR36][R238.64+0x1b0] ;  /* 0x0001b024eed47981 */ /* 0x000eaa000c1e1b00 */
[----:B------:R-:W3:Y:S01]  /*5b90*/  @!P2 LDG.E.64 R12, desc[UR36][R224.64] ;  /* 0x00000024e00ca981 */ /* 0x000ee2000c1e1b00 */
[----:B------:R-:W-:-:S04]  /*5ba0*/  @!P2 IADD3 R14, P3, PT, R7, R236, RZ ;  /* 0x000000ec070ea210 */ /* 0x000fc80007f7e0ff */
[----:B------:R-:W-:Y:S02]  /*5bb0*/  @!P2 LEA.HI.X.SX32 R236, R236, R26, 0x1, P3 ;  /* 0x0000001aececa211 */ /* 0x000fe400018f0eff */
[----:B0-----:R-:W-:-:S04]  /*5bc0*/  @!P2 LEA R222, P3, R14, R222, 0x2 ;  /* 0x000000de0edea211 */ /* 0x001fc800078610ff */
[----:B------:R-:W-:Y:S01]  /*5bd0*/  @!P2 LEA.HI.X R223, R14, R223, R236, 0x2, P3 ;  /* 0x000000df0edfa211 */ /* 0x000fe200018f14ec */
[----:B---3--:R-:W-:Y:S01]  /*5be0*/  FADD.FTZ R11, R36, R12 ;  /* 0x0000000c240b7221 */ /* 0x008fe20000010000 */
[----:B------:R-:W-:-:S03]  /*5bf0*/  FADD.FTZ R12, R37, R13 ;  /* 0x0000000d250c7221 */ /* 0x000fc60000010000 */
[----:B--2---:R-:W-:Y:S01]  /*5c00*/  FMUL.FTZ R212, R11, R212 ;  /* 0x000000d40bd47220 */ /* 0x004fe20000410000 */
[----:B------:R-:W-:-:S05]  /*5c10*/  FMUL.FTZ R213, R12, R213 ;  /* 0x000000d50cd57220 */ /* 0x000fca0000410000 */
[----:B------:R0:W-:Y:S02]  /*5c20*/  @!P2 STG.E.64 desc[UR36][R222.64], R212 ;  /* 0x000000d4de00a986 */ /* 0x0001e4000c101b24 */
.L_x_2099:
[----:B------:R-:W-:Y:S05]  /*5c30*/  BSYNC.RECONVERGENT B2 ;  /* 0x0000000000027941 */ /* 0x000fea0003800200 */
.L_x_2098:
[----:B------:R-:W-:Y:S04]  /*5c40*/  BSSY.RECONVERGENT B2, `(.L_x_2100) ;  /* 0x000001b000027945 */ /* 0x000fe80003800200 */
[----:B------:R-:W-:Y:S05]  /*5c50*/  @P1 BRA `(.L_x_2101) ;  /* 0x0000000000641947 */ /* 0x000fea0003800000 */
[----:B------:R-:W-:Y:S01]  /*5c60*/  IMAD.SHL.U32 R14, R229, 0x4, RZ ;  /* 0x00000004e50e7824 */ /* 0x000fe200078e00ff */
[----:B0-----:R-:W-:-:S04]  /*5c70*/  CS2R R222, SRZ ;  /* 0x0000000000de7805 */ /* 0x001fc8000001ff00 */
[----:B------:R-:W-:-:S13]  /*5c80*/  ISETP.GE.AND P2, PT, R14, R15, PT ;  /* 0x0000000f0e00720c */ /* 0x000fda0003f46270 */
[----:B------:R-:W0:Y:S01]  /*5c90*/  @!P2 S2R R11, SR_TID.X ;  /* 0x00000000000ba919 */ /* 0x000e220000002100 */
[----:B------:R-:W1:Y:S01]  /*5ca0*/  @!P2 LDC.64 R12, c[0x0][0x3b8] ;  /* 0x0000ee00ff0cab82 */ /* 0x000e620000000a00 */
[----:B0-----:R-:W-:-:S05]  /*5cb0*/  @!P2 IMAD.SHL.U32 R11, R11, 0x2, RZ ;  /* 0x000000020b0ba824 */ /* 0x001fca00078e00ff */
[----:B------:R-:W-:-:S05]  /*5cc0*/  @!P2 LOP3.LUT R11, R11, 0x2, RZ, 0xc0, !PT ;  /* 0x000000020b0ba812 */ /* 0x000fca00078ec0ff */
[----:B------:R-:W-:Y:S01]  /*5cd0*/  @!P2 IMAD R214, R4, R157, R11 ;  /* 0x0000009d04d6a224 */ /* 0x000fe200078e020b */
[----:B------:R-:W-:-:S04]  /*5ce0*/  @!P2 SHF.R.S32.HI R11, RZ, 0x1f, R14 ;  /* 0x0000001fff0ba819 */ /* 0x000fc8000001140e */
[----:B------:R-:W-:-:S04]  /*5cf0*/  @!P2 IADD3 R156, P3, PT, R214, R14, RZ ;  /* 0x0000000ed69ca210 */ /* 0x000fc80007f7e0ff */
[----:B------:R-:W-:Y:S02]  /*5d00*/  @!P2 LEA.HI.X.SX32 R11, R214, R11, 0x1, P3 ;  /* 0x0000000bd60ba211 */ /* 0x000fe400018f0eff */
[C---:B-1234-:R-:W-:Y:S01]  /*5d10*/  @!P2 LEA R224, P3, R156.reuse, R12, 0x2 ;  /* 0x0000000c9ce0a211 */ /* 0x05efe200078610ff */
[----:B------:R-:W2:Y:S03]  /*5d20*/  LDG.E.64 R214, desc[UR36][R238.64+0x1c0] ;  /* 0x0001c024eed67981 */ /* 0x000ea6000c1e1b00 */
[----:B------:R-:W-:Y:S02]  /*5d30*/  @!P2 LEA.HI.X R225, R156, R13, R11, 0x2, P3 ;  /* 0x0000000d9ce1a211 */ /* 0x000fe400018f140b */
[----:B------:R-:W0:Y:S03]  /*5d40*/  @!P2 LDC.64 R12, c[0x0][0x3b8] ;  /* 0x0000ee00ff0cab82 */ /* 0x000e260000000a00 */
        /* <DEDUP_REMOVED lines=10> */
.L_x_2101:
[----:B------:R-:W-:Y:S05]  /*5df0*/  BSYNC.RECONVERGENT B2 ;  /* 0x0000000000027941 */ /* 0x000fea0003800200 */
.L_x_2100:
[----:B------:R-:W-:Y:S04]  /*5e00*/  BSSY.RECONVERGENT B2, `(.L_x_2102) ;  /* 0x000001b000027945 */ /* 0x000fe80003800200 */
[----:B------:R-:W-:Y:S05]  /*5e10*/  @P1 BRA `(.L_x_2103) ;  /* 0x0000000000641947 */ /* 0x000fea0003800000 */
[----:B------:R-:W-:Y:S01]  /*5e20*/  IMAD.SHL.U32 R14, R227, 0x4, RZ ;  /* 0x00000004e30e7824 */ /* 0x000fe200078e00ff */
[----:B0-----:R-:W2:Y:S04]  /*5e30*/  LDG.E.64 R222, desc[UR36][R238.64+0x1d0] ;  /* 0x0001d024eede7981 */ /* 0x001ea8000c1e1b00 */
        /* <DEDUP_REMOVED lines=9> */
[----:B------:R-:W-:Y:S02]  /*5ed0*/  CS2R R216, SRZ ;  /* 0x0000000000d87805 */ /* 0x000fe4000001ff00 */
[----:B-1234-:R-:W-:-:S04]  /*5ee0*/  @!P2 LEA R224, P3, R156, R12, 0x2 ;  /* 0x0000000c9ce0a211 */ /* 0x01efc800078610ff */
[----:B------:R-:W-:Y:S02]  /*5ef0*/  @!P2 LEA.HI.X R225, R156, R13, R11, 0x2, P3 ;  /* 0x0000000d9ce1a211 */ /* 0x000fe400018f140b */
[----:B------:R-:W0:Y:S03]  /*5f00*/  @!P2 LDC.64 R12, c[0x0][0x3b8] ;  /* 0x0000ee00ff0cab82 */ /* 0x000e260000000a00 */
[----:B------:R-:W2:Y:S01]  /*5f10*/  @!P2 LDG.E.64 R216, desc[UR36][R224.64] ;  /* 0x00000024e0d8a981 */ /* 0x000ea2000c1e1b00 */
[----:B------:R-:W-:-:S04]  /*5f20*/  @!P2 IADD3 R156, P3, PT, R7, R14, RZ ;  /* 0x0000000e079ca210 */ /* 0x000fc80007f7e0ff */
[----:B------:R-:W-:Y:S02]  /*5f30*/  @!P2 LEA.HI.X.SX32 R227, R14, R26, 0x1, P3 ;  /* 0x0000001a0ee3a211 */ /* 0x000fe400018f0eff */
[----:B0-----:R-:W-:-:S04]  /*5f40*/  @!P2 LEA R12, P3, R156, R12, 0x2 ;  /* 0x0000000c9c0ca211 */ /* 0x001fc800078610ff */
[----:B------:R-:W-:Y:S01]  /*5f50*/  @!P2 LEA.HI.X R13, R156, R13, R227, 0x2, P3 ;  /* 0x0000000d9c0da211 */ /* 0x000fe200018f14e3 */
[----:B--2---:R-:W-:Y:S01]  /*5f60*/  FADD.FTZ R11, R32, R216 ;  /* 0x000000d8200b7221 */ /* 0x004fe20000010000 */
[----:B------:R-:W-:-:S03]  /*5f70*/  FADD.FTZ R14, R33, R217 ;  /* 0x000000d9210e7221 */ /* 0x000fc60000010000 */
[----:B------:R-:W-:Y:S01]  /*5f80*/  FMUL.FTZ R216, R11, R222 ;  /* 0x000000de0bd87220 */ /* 0x000fe20000410000 */
[----:B------:R-:W-:-:S05]  /*5f90*/  FMUL.FTZ R217, R14, R223 ;  /* 0x000000df0ed97220 */ /* 0x000fca0000410000 */
[----:B------:R0:W-:Y:S02]  /*5fa0*/  @!P2 STG.E.64 desc[UR36][R12.64], R216 ;  /* 0x000000d80c00a986 */ /* 0x0001e4000c101b24 */
.L_x_2103:
[----:B------:R-:W-:Y:S05]  /*5fb0*/  BSYNC.RECONVERGENT B2 ;  /* 0x0000000000027941 */ /* 0x000fea0003800200 */
.L_x_2102:
        /* <DEDUP_REMOVED lines=27> */
.L_x_2105:
[----:B------:R-:W-:Y:S05]  /*6170*/  BSYNC.RECONVERGENT B2 ;  /* 0x0000000000027941 */ /* 0x000fea0003800200 */
.L_x_2104:
[----:B------:R-:W-:Y:S05]  /*6180*/  @P1 BRA `(.L_x_2106) ;  /* 0x0000005400ec1947 */ /* 0x000fea0003800000 */
[----:B------:R-:W-:Y:S01]  /*6190*/  IMAD.IADD R226, R226, 0x1, R157 ;  /* 0x00000001e2e27824 */ /* 0x000fe200078e029d */
[----:B------:R-:W2:Y:S03]  /*61a0*/  LDG.E.64 R220, desc[UR36][R238.64+0x1f0] ;  /* 0x0001f024eedc7981 */ /* 0x000ea6000c1e1b00 */
[----:B------:R-:W-:-:S05]  /*61b0*/  IMAD.SHL.U32 R226, R226, 0x4, RZ ;  /* 0x00000004e2e27824 */ /* 0x000fca00078e00ff */
[----:B------:R-:W-:-:S13]  /*61c0*/  ISETP.GE.AND P2, PT, R226, R15, PT ;  /* 0x0000000fe200720c */ /* 0x000fda0003f46270 */
[----:B------:R-:W1:Y:S01]  /*61d0*/  @!P2 S2R R11, SR_TID.X ;  /* 0x00000000000ba919 */ /* 0x000e620000002100 */
[----:B------:R-:W3:Y:S01]  /*61e0*/  @!P2 LDC.64 R14, c[0x0][0x3b8] ;  /* 0x0000ee00ff0eab82 */ /* 0x000ee20000000a00 */
[----:B-1----:R-:W-:-:S05]  /*61f0*/  @!P2 IMAD.SHL.U32 R11, R11, 0x2, RZ ;  /* 0x000000020b0ba824 */ /* 0x002fca00078e00ff */
[----:B------:R-:W-:-:S05]  /*6200*/  @!P2 LOP3.LUT R11, R11, 0x2, RZ, 0xc0, !PT ;  /* 0x000000020b0ba812 */ /* 0x000fca00078ec0ff */
[----:B0-----:R-:W-:Y:S01]  /*6210*/  @!P2 IMAD R13, R4, R157, R11 ;  /* 0x0000009d040da224 */ /* 0x001fe200078e020b */
[----:B------:R-:W-:-:S04]  /*6220*/  @!P2 SHF.R.S32.HI R11, RZ, 0x1f, R226 ;  /* 0x0000001fff0ba819 */ /* 0x000fc800000114e2 */
[----:B------:R-:W-:-:S04]  /*6230*/  @!P2 IADD3 R12, P3, PT, R13, R226, RZ ;  /* 0x000000e20d0ca210 */ /* 0x000fc80007f7e0ff */
[----:B------:R-:W-:Y:S02]  /*6240*/  @!P2 LEA.HI.X.SX32 R11, R13, R11, 0x1, P3 ;  /* 0x0000000b0d0ba211 */ /* 0x000fe400018f0eff */
[----:B---3--:R-:W-:-:S04]  /*6250*/  @!P2 LEA R14, P3, R12, R14, 0x2 ;  /* 0x0000000e0c0ea211 */ /* 0x008fc800078610ff */
[----:B------:R-:W-:Y:S02]  /*6260*/  @!P2 LEA.HI.X R15, R12, R15, R11, 0x2, P3 ;  /* 0x0000000f0c0fa211 */ /* 0x000fe400018f140b */
[----:B------:R-:W-:-:S06]  /*6270*/  CS2R R12, SRZ ;  /* 0x00000000000c7805 */ /* 0x000fcc000001ff00 */
[----:B------:R-:W3:Y:S02]  /*6280*/  @!P2 LDG.E.64 R12, desc[UR36][R14.64] ;  /* 0x000000240e0ca981 */ /* 0x000ee4000c1e1b00 */
[----:B---3--:R-:W-:Y:S01]  /*6290*/  FADD.FTZ R11, R28, R12 ;  /* 0x0000000c1c0b7221 */ /* 0x008fe20000010000 */
[----:B------:R-:W-:-:S03]  /*62a0*/  FADD.FTZ R12, R29, R13 ;  /* 0x0000000d1d0c7221 */ /* 0x000fc60000010000 */
[----:B--2---:R-:W-:Y:S01]  /*62b0*/  FMUL.FTZ R220, R11, R220 ;  /* 0x000000dc0bdc7220 */ /* 0x004fe20000410000 */
[----:B------:R-:W-:Y:S01]  /*62c0*/  FMUL.FTZ R221, R12, R221 ;  /* 0x000000dd0cdd7220 */ /* 0x000fe20000410000 */
[----:B------:R-:W-:Y:S06]  /*62d0*/  @P2 BRA `(.L_x_2106) ;  /* 0x0000005400982947 */ /* 0x000fec0003800000 */
[----:B------:R-:W-:-:S04]  /*62e0*/  IADD3 R11, P2, PT, R7, R226, RZ ;  /* 0x000000e2070b7210 */ /* 0x000fc80007f5e0ff */
[----:B------:R-:W-:Y:S02]  /*62f0*/  LEA.HI.X.SX32 R14, R226, R26, 0x1, P2 ;  /* 0x0000001ae20e7211 */ /* 0x000fe400010f0eff */
[----:B------:R-:W-:-:S04]  /*6300*/  LEA R12, P2, R11, UR14, 0x2 ;  /* 0x0000000e0b0c7c11 */ /* 0x000fc8000f8410ff */
[----:B------:R-:W-:-:S05]  /*6310*/  LEA.HI.X R13, R11, UR15, R14, 0x2, P2 ;  /* 0x0000000f0b0d7c11 */ /* 0x000fca00090f140e */
[----:B------:R0:W-:Y:S01]  /*6320*/  STG.E.64 desc[UR36][R12.64], R220 ;  /* 0x000000dc0c007986 */ /* 0x0001e2000c101b24 */
[----:B------:R-:W-:Y:S05]  /*6330*/  BRA `(.L_x_2106) ;  /* 0x0000005400807947 */ /* 0x000fea0003800000 */
.L_x_2043:
[C---:B------:R-:W-:Y:S01]  /*6340*/  IMAD.IADD R225, R14.reuse, 0x1, R157 ;  /* 0x000000010ee17824 */ /* 0x040fe200078e029d */
[----:B------:R-:W-:Y:S01]  /*6350*/  ISETP.GE.AND P1, PT, R27, R17, PT ;  /* 0x000000111b00720c */ /* 0x000fe20003f26270 */
[----:B------:R-:W-:Y:S01]  /*6360*/  IMAD.SHL.U32 R230, R14, 0x4, RZ ;  /* 0x000000040ee67824 */ /* 0x000fe200078e00ff */
[----:B------:R-:W-:Y:S01]  /*6370*/  BSSY.RECONVERGENT B2, `(.L_x_2107) ;  /* 0x0000025000027945 */ /* 0x000fe20003800200 */
[C---:B------:R-:W-:Y:S02]  /*6380*/  IMAD R227, R157.reuse, 0x4, R225 ;  /* 0x000000049de37824 */ /* 0x040fe400078e02e1 */
[----:B------:R-:W-:Y:S02]  /*6390*/  IMAD R13, R157, 0x40, R230 ;  /* 0x000000409d0d7824 */ /* 0x000fe400078e02e6 */
        /* <DEDUP_REMOVED lines=24> */
[----:B------:R-:W-:-:S06]  /*6520*/  CS2R R158, SRZ ;  /* 0x00000000009e7805 */ /* 0x000fcc000001ff00 */
[----:B------:R0:W2:Y:S01]  /*6530*/  @!P2 LDG.E.64 R158, desc[UR36][R222.64] ;  /* 0x00000024de9ea981 */ /* 0x0000a2000c1e1b00 */
[----:B------:R-:W-:-:S05]  /*6540*/  @!P2 IADD3 R235, P3, PT, R7, R230, RZ ;  /* 0x000000e607eba210 */ /* 0x000fca0007f7e0ff */
[----:B------:R-:W-:Y:S01]  /*6550*/  @!P2 IMAD.X R236, RZ, RZ, R26, P3 ;  /* 0x000000ffffeca224 */ /* 0x000fe200018e061a */
[----:B0-----:R-:W0:Y:S02]  /*6560*/  @!P2 LDC.64 R222, c[0x0][0x3b8] ;  /* 0x0000ee00ffdeab82 */ /* 0x001e240000000a00 */
[----:B0-----:R-:W-:-:S04]  /*6570*/  @!P2 LEA R222, P5, R235, R222, 0x2 ;  /* 0x000000deebdea211 */ /* 0x001fc800078a10ff */
[----:B------:R-:W-:Y:S01]  /*6580*/  @!P2 LEA.HI.X R223, R235, R223, R236, 0x2, P5 ;  /* 0x000000dfebdfa211 */ /* 0x000fe200028f14ec */
[----:B--2---:R-:W-:Y:S01]  /*6590*/  FADD.FTZ R158, R90, R158 ;  /* 0x0000009e5a9e7221 */ /* 0x004fe20000010000 */
[----:B------:R-:W-:-:S05]  /*65a0*/  FADD.FTZ R159, R91, R159 ;  /* 0x0000009f5b9f7221 */ /* 0x000fca0000010000 */
[----:B------:R0:W-:Y:S02]  /*65b0*/  @!P2 STG.E.64 desc[UR36][R222.64], R158 ;  /* 0x0000009ede00a986 */ /* 0x0001e4000c101b24 */
.L_x_2108:
[----:B------:R-:W-:Y:S05]  /*65c0*/  BSYNC.RECONVERGENT B2 ;  /* 0x0000000000027941 */ /* 0x000fea0003800200 */
.L_x_2107:
[----:B------:R-:W-:Y:S04]  /*65d0*/  BSSY.RECONVERGENT B2, `(.L_x_2109) ;  /* 0x0000018000027945 */ /* 0x000fe80003800200 */
[----:B------:R-:W-:Y:S05]  /*65e0*/  @P1 BRA `(.L_x_2110) ;  /* 0x0000000000581947 */ /* 0x000fea0003800000 */
[----:B------:R-:W-:-:S05]  /*65f0*/  IMAD.SHL.U32 R236, R225, 0x4, RZ ;  /* 0x00000004e1ec7824 */ /* 0x000fca00078e00ff */
[----:B------:R-:W-:-:S13]  /*6600*/  ISETP.GE.AND P2, PT, R236, R15, PT ;  /* 0x0000000fec00720c */ /* 0x000fda0003f46270 */
[----:B0-----:R-:W0:Y:S01]  /*6610*/  @!P2 S2R R222, SR_TID.X ;  /* 0x0000000000dea919 */ /* 0x001e220000002100 */
[----:B------:R-:W1:Y:S01]  /*6620*/  @!P2 LDC.64 R160, c[0x0][0x3b8] ;  /* 0x0000ee00ffa0ab82 */ /* 0x000e620000000a00 */
        /* <DEDUP_REMOVED lines=9> */
[----:B------:R0:W2:Y:S01]  /*66c0*/  @!P2 LDG.E.64 R160, desc[UR36][R222.64] ;  /* 0x00000024dea0a981 */ /* 0x0000a2000c1e1b00 */
[----:B------:R-:W-:-:S04]  /*66d0*/  @!P2 IADD3 R235, P3, PT, R7, R236, RZ ;  /* 0x000000ec07eba210 */ /* 0x000fc80007f7e0ff */
[----:B------:R-:W-:Y:S01]  /*66e0*/  @!P2 LEA.HI.X.SX32 R236, R236, R26, 0x1, P3 ;  /* 0x0000001aececa211 */ /* 0x000fe200018f0eff */
[----:B0-----:R-:W0:Y:S02]  /*66f0*/  @!P2 LDC.64 R222, c[0x0][0x3b8] ;  /* 0x0000ee00ffdeab82 */ /* 0x001e240000000a00 */
[----:B0-----:R-:W-:-:S04]  /*6700*/  @!P2 LEA R222, P3, R235, R222, 0x2 ;  /* 0x000000deebdea211 */ /* 0x001fc800078610ff */
[----:B------:R-:W-:Y:S01]  /*6710*/  @!P2 LEA.HI.X R223, R235, R223, R236, 0x2, P3 ;  /* 0x000000dfebdfa211 */ /* 0x000fe200018f14ec */
[----:B--2---:R-:W-:Y:S01]  /*6720*/  FADD.FTZ R160, R88, R160 ;  /* 0x000000a058a07221 */ /* 0x004fe20000010000 */
[----:B------:R-:W-:-:S05]  /*6730*/  FADD.FTZ R161, R89, R161 ;  /* 0x000000a159a17221 */ /* 0x000fca0000010000 */
[----:B------:R1:W-:Y:S02]  /*6740*/  @!P2 STG.E.64 desc[UR36][R222.64], R160 ;  /* 0x000000a0de00a986 */ /* 0x0003e4000c101b24 */
.L_x_2110:
[----:B------:R-:W-:Y:S05]  /*6750*/  BSYNC.RECONVERGENT B2 ;  /* 0x0000000000027941 */ /* 0x000fea0003800200 */
.L_x_2109:
[----:B------:R-:W-:Y:S04]  /*6760*/  BSSY.RECONVERGENT B2, `(.L_x_2111) ;  /* 0x0000019000027945 */ /* 0x000fe80003800200 */
[----:B------:R-:W-:Y:S05]  /*6770*/  @P1 BRA `(.L_x_2112) ;  /* 0x00000000005c1947 */ /* 0x000fea0003800000 */
[----:B------:R-:W-:-:S05]  /*6780*/  IMAD R240, R157, 0x8, R230 ;  /* 0x000000089df07824 */ /* 0x000fca00078e02e6 */
[----:B------:R-:W-:-:S13]  /*6790*/  ISETP.GE.AND P2, PT, R240, R15, PT ;  /* 0x0000000ff000720c */ /* 0x000fda0003f46270 */
[----:B01----:R-:W0:Y:S01]  /*67a0*/  @!P2 S2R R222, SR_TID.X ;  /* 0x0000000000dea919 */ /* 0x003e220000002100 */
        /* <DEDUP_REMOVED lines=11> */
[----:B------:R-:W-:-:S13]  /*6860*/  ISETP.GE.AND P2, PT, R240, R15, PT ;  /* 0x0000000ff000720c */ /* 0x000fda0003f46270 */
[----:B0-----:R-:W0:Y:S01]  /*6870*/  @!P2 LDC.64 R222, c[0x0][0x3b8] ;  /* 0x0000ee00ffdeab82 */ /* 0x001e220000000a00 */
[----:B------:R-:W-:-:S04]  /*6880*/  @!P2 IADD3 R235, P3, PT, R7, R240, RZ ;  /* 0x000000f007eba210 */ /* 0x000fc80007f7e0ff */
[----:B------:R-:W-:Y:S02]  /*6890*/  @!P2 LEA.HI.X.SX32 R236, R240, R26, 0x1, P3 ;  /* 0x0000001af0eca211 */ /* 0x000fe400018f0eff */
[----:B0-----:R-:W-:-:S04]  /*68a0*/  @!P2 LEA R222, P3, R235, R222, 0x2 ;  /* 0x000000deebdea211 */ /* 0x001fc800078610ff */
[----:B------:R-:W-:Y:S01]  /*68b0*/  @!P2 LEA.HI.X R223, R235, R223, R236, 0x2, P3 ;  /* 0x000000dfebdfa211 */ /* 0x000fe200018f14ec */
[----:B--2---:R-:W-:Y:S01]  /*68c0*/  FADD.FTZ R162, R86, R162 ;  /* 0x000000a256a27221 */ /* 0x004fe20000010000 */
[----:B------:R-:W-:-:S05]  /*68d0*/  FADD.FTZ R163, R87, R163 ;  /* 0x000000a357a37221 */ /* 0x000fca0000010000 */
[----:B------:R2:W-:Y:S02]  /*68e0*/  @!P2 STG.E.64 desc[UR36][R222.64], R162 ;  /* 0x000000a2de00a986 */ /* 0x0005e4000c101b24 */
.L_x_2112:
[----:B------:R-:W-:Y:S05]  /*68f0*/  BSYNC.RECONVERGENT B2 ;  /* 0x0000000000027941 */ /* 0x000fea0003800200 */
.L_x_2111:
[----:B------:R-:W-:Y:S04]  /*6900*/  BSSY.RECONVERGENT B2, `(.L_x_2113) ;  /* 0x000001a000027945 */ /* 0x000fe80003800200 */
[----:B------:R-:W-:Y:S05]  /*6910*/  @P1 BRA `(.L_x_2114) ;  /* 0x0000000000601947 */ /* 0x000fea0003800000 */
[----:B------:R-:W-:-:S04]  /*6920*/  IMAD R225, R157, 0x2, R225 ;  /* 0x000000029de17824 */ /* 0x000fc800078e02e1 */
[----:B------:R-:W-:-:S05]  /*6930*/  IMAD.SHL.U32 R240, R225, 0x4, RZ ;  /* 0x00000004e1f07824 */ /* 0x000fca00078e00ff */
[----:B------:R-:W-:-:S13]  /*6940*/  ISETP.GE.AND P2, PT, R240, R15, PT ;  /* 0x0000000ff000720c */ /* 0x000fda0003f46270 */
[----:B012---:R-:W0:Y:S01]  /*6950*/  @!P2 S2R R222, SR_TID.X ;  /* 0x0000000000dea919 */ /* 0x007e220000002100 */
        /* <DEDUP_REMOVED lines=20> */
.L_x_2114:
[----:B------:R-:W-:Y:S05]  /*6aa0*/  BSYNC.RECONVERGENT B2 ;  /* 0x0000000000027941 */ /* 0x000fea0003800200 */
.L_x_2113:
[----:B------:R-:W-:Y:S01]  /*6ab0*/  BSSY.RECONVERGENT B2, `(.L_x_2115) ;  /* 0x000001a000027945 */ /* 0x000fe20003800200 */
[----:B------:R-:W-:-:S03]  /*6ac0*/  IMAD.IADD R225, R14, 0x1, R157 ;  /* 0x000000010ee17824 */ /* 0x000fc600078e029d */
[----:B------:R-:W-:Y:S05]  /*6ad0*/  @P1 BRA `(.L_x_2116) ;  /* 0x00000000005c1947 */ /* 0x000fea0003800000 */
[----:B------:R-:W-:-:S05]  /*6ae0*/  IMAD R240, R157, 0x10, R230 ;  /* 0x000000109df07824 */ /* 0x000fca00078e02e6 */
[----:B------:R-:W-:-:S13]  /*6af0*/  ISETP.GE.AND P2, PT, R240, R15, PT ;  /* 0x0000000ff000720c */ /* 0x000fda0003f46270 */
[----:B0123--:R-:W0:Y:S01]  /*6b00*/  @!P2 S2R R222, SR_TID.X ;  /* 0x0000000000dea919 */ /* 0x00fe220000002100 */
        /* <DEDUP_REMOVED lines=20> */
.L_x_2116:
[----:B------:R-:W-:Y:S05]  /*6c50*/  BSYNC.RECONVERGENT B2 ;  /* 0x0000000000027941 */ /* 0x000fea0003800200 */
.L_x_2115:
[----:B------:R-:W-:Y:S04]  /*6c60*/  BSSY.RECONVERGENT B2, `(.L_x_2117) ;  /* 0x0000018000027945 */ /* 0x000fe80003800200 */
[----:B------:R-:W-:Y:S05]  /*6c70*/  @P1 BRA `(.L_x_2118) ;  /* 0x0000000000581947 */ /* 0x000fea0003800000 */
[----:B------:R-:W-:-:S05]  /*6c80*/  IMAD.SHL.U32 R236, R227, 0x4, RZ ;  /* 0x00000004e3ec7824 */ /* 0x000fca00078e00ff */
[----:B------:R-:W-:-:S13]  /*6c90*/  ISETP.GE.AND P2, PT, R236, R15, PT ;  /* 0x0000000fec00720c */ /* 0x000fda0003f46270 */
[----:B01234-:R-:W0:Y:S01]  /*6ca0*/  @!P2 S2R R222, SR_TID.X ;  /* 0x0000000000dea919 */ /* 0x01fe220000002100 */
        /* <DEDUP_REMOVED lines=19> */
.L_x_2118:
[----:B------:R-:W-:Y:S05]  /*6de0*/  BSYNC.RECONVERGENT B2 ;  /* 0x0000000000027941 */ /* 0x000fea0003800200 */
.L_x_2117:
[----:B------:R-:W-:Y:S01]  /*6df0*/  BSSY.RECONVERGENT B2, `(.L_x_2119) ;  /* 0x0000019000027945 */ /* 0x000fe20003800200 */
[----:B------:R-:W-:-:S03]  /*6e00*/  IMAD.IADD R227, R225, 0x1, R157 ;  /* 0x00000001e1e37824 */ /* 0x000fc600078e029d */
        /* <DEDUP_REMOVED lines=23> */
.L_x_2120:
[----:B------:R-:W-:Y:S05]  /*6f80*/  BSYNC.RECONVERGENT B2 ;  /* 0x0000000000027941 */ /* 0x000fea0003800200 */
.L_x_2119:
        /* <DEDUP_REMOVED lines=25> */
.L_x_2122:
[----:B------:R-:W-:Y:S05]  /*7120*/  BSYNC.RECONVERGENT B2 ;  /* 0x0000000000027941 */ /* 0x000fea0003800200 */
.L_x_2121:
[----:B------:R-:W-:Y:S01]  /*7130*/  BSSY.RECONVERGENT B2, `(.L_x_2123) ;  /* 0x000001a000027945 */ /* 0x000fe20003800200 */
[----:B------:R-:W-:-:S03]  /*7140*/  IMAD.IADD R229, R228, 0x1, R157 ;  /* 0x00000001e4e57824 */ /* 0x000fc600078e029d */
[----:B------:R-:W-:Y:S05]  /*7150*/  @P1 BRA `(.L_x_2124) ;  /* 0x00000000005c1947 */ /* 0x000fea0003800000 */
[----:B------:R-:W-:-:S05]  /*7160*/  IMAD R236, R157, 0x20, R230 ;  /* 0x000000209dec7824 */ /* 0x000fca00078e02e6 */
        /* <DEDUP_REMOVED lines=22> */
.L_x_2124:
[----:B------:R-:W-:Y:S05]  /*72d0*/  BSYNC.RECONVERGENT B2 ;  /* 0x0000000000027941 */ /* 0x000fea0003800200 */
.L_x_2123:
        /* <DEDUP_REMOVED lines=25> */
.L_x_2126:
[----:B------:R-:W-:Y:S05]  /*7470*/  BSYNC.RECONVERGENT B2 ;  /* 0x0000000000027941 */ /* 0x000fea0003800200 */
.L_x_2125:
        /* <DEDUP_REMOVED lines=25> */
.L_x_2128:
[----:B------:R-:W-:Y:S05]  /*7610*/  BSYNC.RECONVERGENT B2 ;  /* 0x0000000000027941 */ /* 0x000fea0003800200 */
.L_x_2127:
        /* <DEDUP_REMOVED lines=25> */
.L_x_2130:
[----:B------:R-:W-:Y:S05]  /*77b0*/  BSYNC.RECONVERGENT B2 ;  /* 0x0000000000027941 */ /* 0x000fea0003800200 */
.L_x_2129:
        /* <DEDUP_REMOVED lines=25> */
.L_x_2132:
[----:B------:R-:W-:Y:S05]  /*7950*/  BSYNC.RECONVERGENT B2 ;  /* 0x0000000000027941 */ /* 0x000fea0003800200 */
.L_x_2131:
        /* <DEDUP_REMOVED lines=25> */
.L_x_2134:
[----:B------:R-:W-:Y:S05]  /*7af0*/  BSYNC.RECONVERGENT B2 ;  /* 0x0000000000027941 */ /* 0x000fea0003800200 */
.L_x_2133:
        /* <DEDUP_REMOVED lines=25> */
.L_x_2136:
[----:B------:R-:W-:Y:S05]  /*7c90*/  BSYNC.RECONVERGENT B2 ;  /* 0x0000000000027941 */ /* 0x000fea0003800200 */
.L_x_2135:
        /* <DEDUP_REMOVED lines=25> */
.L_x_2138:
[----:B------:R-:W-:Y:S05]  /*7e30*/  BSYNC.RECONVERGENT B2 ;  /* 0x0000000000027941 */ /* 0x000fea0003800200 */
.L_x_2137:
[----:B------:R-:W-:Y:S04]  /*7e40*/  BSSY.RECONVERGENT B2, `(.L_x_2139) ;  /* 0x0000017000027945 */ /* 0x000fe80003800200 */
[----:B------:R-:W-:Y:S05]  /*7e50*/  @P1 BRA `(.L_x_2140) ;  /* 0x0000000000541947 */ /* 0x000fea0003800000 */
        /* <DEDUP_REMOVED lines=21> */
.L_x_2140:
[----:B------:R-:W-:Y:S05]  /*7fb0*/  BSYNC.RECONVERGENT B2 ;  /* 0x0000000000027941 */ /* 0x000fea0003800200 */
.L_x_2139:
        /* <DEDUP_REMOVED lines=12> */
[----:B-1234-:R-:W-:-:S04]  /*8080*/  @!P2 LEA R222, P3, R13, R192, 0x2 ;  /* 0x000000c00ddea211 */ /* 0x01efc800078610ff */
        /* <DEDUP_REMOVED lines=11> */
.L_x_2142:
[----:B------:R-:W-:Y:S05]  /*8140*/  BSYNC.RECONVERGENT B2 ;  /* 0x0000000000027941 */ /* 0x000fea0003800200 */
.L_x_2141:
        /* <DEDUP_REMOVED lines=24> */
.L_x_2144:
[----:B------:R-:W-:Y:S05]  /*82d0*/  BSYNC.RECONVERGENT B2 ;  /* 0x0000000000027941 */ /* 0x000fea0003800200 */
.L_x_2143:
[----:B------:R-:W-:Y:S04]  /*82e0*/  BSSY.RECONVERGENT B2, `(.L_x_2145) ;  /* 0x0000018000027945 */ /* 0x000fe80003800200 */
[----:B------:R-:W-:Y:S05]  /*82f0*/  @P1 BRA `(.L_x_2146) ;  /* 0x0000000000581947 */ /* 0x000fea0003800000 */
[----:B------:R-:W-:-:S05]  /*8300*/  IMAD.SHL.U32 R14, R14, 0x4, RZ ;  /* 0x000000040e0e7824 */ /* 0x000fca00078e00ff */
[----:B------:R-:W-:-:S13]  /*8310*/  ISETP.GE.AND P2, PT, R14, R15, PT ;  /* 0x0000000f0e00720c */ /* 0x000fda0003f46270 */
[----:B------:R-:W1:Y:S01]  /*8320*/  @!P2 S2R R11, SR_TID.X ;  /* 0x00000000000ba919 */ /* 0x000e620000002100 */
[----:B0-----:R-:W0:Y:S01]  /*8330*/  @!P2 LDC.64 R12, c[0x0][0x3b8] ;  /* 0x0000ee00ff0cab82 */ /* 0x001e220000000a00 */
[----:B-1----:R-:W-:-:S05]  /*8340*/  @!P2 IMAD.SHL.U32 R11, R11, 0x2, RZ ;  /* 0x000000020b0ba824 */ /* 0x002fca00078e00ff */
[----:B------:R-:W-:-:S05]  /*8350*/  @!P2 LOP3.LUT R11, R11, 0x2, RZ, 0xc0, !PT ;  /* 0x000000020b0ba812 */ /* 0x000fca00078ec0ff */
[----:B------:R-:W-:Y:S01]  /*8360*/  @!P2 IMAD R196, R4, R157, R11 ;  /* 0x0000009d04c4a224 */ /* 0x000fe200078e020b */
[----:B------:R-:W-:-:S04]  /*8370*/  @!P2 SHF.R.S32.HI R11, RZ, 0x1f, R14 ;  /* 0x0000001fff0ba819 */ /* 0x000fc8000001140e */
[----:B------:R-:W-:-:S04]  /*8380*/  @!P2 IADD3 R156, P3, PT, R196, R14, RZ ;  /* 0x0000000ec49ca210 */ /* 0x000fc80007f7e0ff */
[----:B------:R-:W-:Y:S02]  /*8390*/  @!P2 LEA.HI.X.SX32 R11, R196, R11, 0x1, P3 ;  /* 0x0000000bc40ba211 */ /* 0x000fe400018f0eff */
[----:B------:R-:W-:Y:S02]  /*83a0*/  CS2R R196, SRZ ;  /* 0x0000000000c47805 */ /* 0x000fe4000001ff00 */
[----:B0-----:R-:W-:-:S04]  /*83b0*/  @!P2 LEA R12, P3, R156, R12, 0x2 ;  /* 0x0000000c9c0ca211 */ /* 0x001fc800078610ff */
[----:B------:R-:W-:-:S05]  /*83c0*/  @!P2 LEA.HI.X R13, R156, R13, R11, 0x2, P3 ;  /* 0x0000000d9c0da211 */ /* 0x000fca00018f140b */
        /* <DEDUP_REMOVED lines=9> */
.L_x_2146:
[----:B------:R-:W-:Y:S05]  /*8460*/  BSYNC.RECONVERGENT B2 ;  /* 0x0000000000027941 */ /* 0x000fea0003800200 */
.L_x_2145:
        /* <DEDUP_REMOVED lines=24> */
.L_x_2148:
[----:B------:R-:W-:Y:S05]  /*85f0*/  BSYNC.RECONVERGENT B2 ;  /* 0x0000000000027941 */ /* 0x000fea0003800200 */
.L_x_2147:
        /* <DEDUP_REMOVED lines=24> */
.L_x_2150:
[----:B------:R-:W-:Y:S05]  /*8780*/  BSYNC.RECONVERGENT B2 ;  /* 0x0000000000027941 */ /* 0x000fea0003800200 */
.L_x_2149:
[----:B------:R-:W-:Y:S04]  /*8790*/  BSSY.RECONVERGENT B2, `(.L_x_2151) ;  /* 0x0000018000027945 */ /* 0x000fe80003800200 */
[----:B------:R-:W-:Y:S05]  /*87a0*/  @P1 BRA `(.L_x_2152) ;  /* 0x0000000000581947 */ /* 0x000fea0003800000 */
[----:B------:R-:W-:Y:S01]  /*87b0*/  IMAD.SHL.U32 R228, R228, 0x4, RZ ;  /* 0x00000004e4e47824 */ /* 0x000fe200078e00ff */
[----:B------:R-:W-:-:S04]  /*87c0*/  CS2R R202, SRZ ;  /* 0x0000000000ca7805 */ /* 0x000fc8000001ff00 */
        /* <DEDUP_REMOVED lines=20> */
.L_x_2152:
[----:B------:R-:W-:Y:S05]  /*8910*/  BSYNC.RECONVERGENT B2 ;  /* 0x0000000000027941 */ /* 0x000fea0003800200 */
.L_x_2151:
        /* <DEDUP_REMOVED lines=24> */
.L_x_2154:
[----:B------:R-:W-:Y:S05]  /*8aa0*/  BSYNC.RECONVERGENT B2 ;  /* 0x0000000000027941 */ /* 0x000fea0003800200 */
.L_x_2153:
        /* <DEDUP_REMOVED lines=24> */
.L_x_2156:
[----:B------:R-:W-:Y:S05]  /*8c30*/  BSYNC.RECONVERGENT B2 ;  /* 0x0000000000027941 */ /* 0x000fea0003800200 */
.L_x_2155:
        /* <DEDUP_REMOVED lines=24> */
.L_x_2158:
[----:B------:R-:W-:Y:S05]  /*8dc0*/  BSYNC.RECONVERGENT B2 ;  /* 0x0000000000027941 */ /* 0x000fea0003800200 */
.L_x_2157:
        /* <DEDUP_REMOVED lines=24> */
.L_x_2160:
[----:B------:R-:W-:Y:S05]  /*8f50*/  BSYNC.RECONVERGENT B2 ;  /* 0x0000000000027941 */ /* 0x000fea0003800200 */
.L_x_2159:
        /* <DEDUP_REMOVED lines=24> */
.L_x_2162:
[----:B------:R-:W-:Y:S05]  /*90e0*/  BSYNC.RECONVERGENT B2 ;  /* 0x0000000000027941 */ /* 0x000fea0003800200 */
.L_x_2161:
[----:B------:R-:W-:Y:S04]  /*90f0*/  BSSY.RECONVERGENT B2, `(.L_x_2163) ;  /* 0x0000018000027945 */ /* 0x000fe80003800200 */
[----:B------:R-:W-:Y:S05]  /*9100*/  @P1 BRA `(.L_x_2164) ;  /* 0x0000000000581947 */ /* 0x000fea0003800000 */
[----:B------:R-:W-:Y:S01]  /*9110*/  IMAD.SHL.U32 R234, R234, 0x4, RZ ;  /* 0x00000004eaea7824 */ /* 0x000fe200078e00ff */
[----:B------:R-:W-:-:S04]  /*9120*/  CS2R R214, SRZ ;  /* 0x0000000000d67805 */ /* 0x000fc8000001ff00 */
[----:B------:R-:W-:-:S13]  /*9130*/  ISETP.GE.AND P2, PT, R234, R15, PT ;  /* 0x0000000fea00720c */ /* 0x000fda0003f46270 */
[----:B------:R-:W1:Y:S01]  /*9140*/  @!P2 S2R R11, SR_TID.X ;  /* 0x00000000000ba919 */ /* 0x000e620000002100 */
[----:B0-----:R-:W2:Y:S01]  /*9150*/  @!P2 LDC.64 R12, c[0x0][0x3b8] ;  /* 0x0000ee00ff0cab82 */ /* 0x001ea20000000a00 */
        /* <DEDUP_REMOVED lines=15> */
[----:B------:R-:W-:-:S05]  /*9250*/  FADD.FTZ R215, R35, R215 ;  /* 0x000000d723d77221 */ /* 0x000fca0000010000 */
[----:B------:R0:W-:Y:S02]  /*9260*/  @!P2 STG.E.64 desc[UR36][R12.64], R214 ;  /* 0x000000d60c00a986 */ /* 0x0001e4000c101b24 */
.L_x_2164:
[----:B------:R-:W-:Y:S05]  /*9270*/  BSYNC.RECONVERGENT B2 ;  /* 0x0000000000027941 */ /* 0x000fea0003800200 */
.L_x_2163:
        /* <DEDUP_REMOVED lines=24> */
.L_x_2166:
[----:B------:R-:W-:Y:S05]  /*9400*/  BSYNC.RECONVERGENT B2 ;  /* 0x0000000000027941 */ /* 0x000fea0003800200 */
.L_x_2165:
[----:B------:R-:W-:Y:S04]  /*9410*/  BSSY.RECONVERGENT B2, `(.L_x_2167) ;  /* 0x0000018000027945 */ /* 0x000fe80003800200 */
[----:B------:R-:W-:Y:S05]  /*9420*/  @P1 BRA `(.L_x_2168) ;  /* 0x0000000000581947 */ /* 0x000fea0003800000 */
[----:B------:R-:W-:-:S05]  /*9430*/  IMAD.SHL.U32 R14, R224, 0x4, RZ ;  /* 0x00000004e00e7824 */ /* 0x000fca00078e00ff */
        /* <DEDUP_REMOVED lines=9> */
[----:B------:R-:W-:Y:S02]  /*94d0*/  CS2R R218, SRZ ;  /* 0x0000000000da7805 */ /* 0x000fe4000001ff00 */
        /* <DEDUP_REMOVED lines=11> */
.L_x_2168:
[----:B------:R-:W-:Y:S05]  /*9590*/  BSYNC.RECONVERGENT B2 ;  /* 0x0000000000027941 */ /* 0x000fea0003800200 */
.L_x_2167:
[----:B------:R-:W-:Y:S05]  /*95a0*/  @P1 BRA `(.L_x_2106) ;  /* 0x0000002000e41947 */ /* 0x000fea0003800000 */
[----:B------:R-:W-:Y:S01]  /*95b0*/  IMAD.IADD R224, R224, 0x1, R157 ;  /* 0x00000001e0e07824 */ /* 0x000fe200078e029d */
[----:B------:R-:W-:Y:S01]  /*95c0*/  BSSY.RECONVERGENT B2, `(.L_x_2169) ;  /* 0x000000f000027945 */ /* 0x000fe20003800200 */
[----:B0-----:R-:W-:Y:S02]  /*95d0*/  CS2R R12, SRZ ;  /* 0x00000000000c7805 */ /* 0x001fe4000001ff00 */
[----:B------:R-:W-:-:S05]  /*95e0*/  IMAD.SHL.U32 R224, R224, 0x4, RZ ;  /* 0x00000004e0e07824 */ /* 0x000fca00078e00ff */
[----:B------:R-:W-:-:S13]  /*95f0*/  ISETP.GE.AND P2, PT, R224, R15, PT ;  /* 0x0000000fe000720c */ /* 0x000fda0003f46270 */
[----:B------:R-:W-:Y:S05]  /*9600*/  @P2 BRA `(.L_x_2170) ;  /* 0x0000000000282947 */ /* 0x000fea0003800000 */
[----:B------:R-:W0:Y:S02]  /*9610*/  S2R R11, SR_TID.X ;  /* 0x00000000000b7919 */ /* 0x000e240000002100 */
[----:B0-----:R-:W-:-:S05]  /*9620*/  IMAD.SHL.U32 R11, R11, 0x2, RZ ;  /* 0x000000020b0b7824 */ /* 0x001fca00078e00ff */
[----:B------:R-:W-:-:S05]  /*9630*/  LOP3.LUT R11, R11, 0x2, RZ, 0xc0, !PT ;  /* 0x000000020b0b7812 */ /* 0x000fca00078ec0ff */
[----:B------:R-:W-:Y:S01]  /*9640*/  IMAD R14, R4, R157, R11 ;  /* 0x0000009d040e7224 */ /* 0x000fe200078e020b */
[----:B------:R-:W-:-:S04]  /*9650*/  SHF.R.S32.HI R11, RZ, 0x1f, R224 ;  /* 0x0000001fff0b7819 */ /* 0x000fc800000114e0 */
[----:B------:R-:W-:-:S04]  /*9660*/  IADD3 R13, P3, PT, R14, R224, RZ ;  /* 0x000000e00e0d7210 */ /* 0x000fc80007f7e0ff */
[----:B------:R-:W-:Y:S02]  /*9670*/  LEA.HI.X.SX32 R14, R14, R11, 0x1, P3 ;  /* 0x0000000b0e0e7211 */ /* 0x000fe400018f0eff */
[----:B------:R-:W-:-:S04]  /*9680*/  LEA R12, P3, R13, UR14, 0x2 ;  /* 0x0000000e0d0c7c11 */ /* 0x000fc8000f8610ff */
[----:B------:R-:W-:-:S06]  /*9690*/  LEA.HI.X R13, R13, UR15, R14, 0x2, P3 ;  /* 0x0000000f0d0d7c11 */ /* 0x000fcc00098f140e */
[----:B------:R-:W5:Y:S03]  /*96a0*/  LDG.E.64 R12, desc[UR36][R12.64] ;  /* 0x000000240c0c7981 */ /* 0x000f66000c1e1b00 */
.L_x_2170:
[----:B------:R-:W-:Y:S05]  /*96b0*/  BSYNC.RECONVERGENT B2 ;  /* 0x0000000000027941 */ /* 0x000fea0003800200 */
.L_x_2169:
[----:B-----5:R-:W-:Y:S01]  /*96c0*/  FADD.FTZ R220, R28, R12 ;  /* 0x0000000c1cdc7221 */ /* 0x020fe20000010000 */
[----:B------:R-:W-:Y:S01]  /*96d0*/  FADD.FTZ R221, R29, R13 ;  /* 0x0000000d1ddd7221 */ /* 0x000fe20000010000 */
[----:B------:R-:W-:Y:S06]  /*96e0*/  @P2 BRA `(.L_x_2106) ;  /* 0x0000002000942947 */ /* 0x000fec0003800000 */
[----:B------:R-:W-:-:S04]  /*96f0*/  IADD3 R11, P2, PT, R7, R224, RZ ;  /* 0x000000e0070b7210 */ /* 0x000fc80007f5e0ff */
[----:B------:R-:W-:Y:S02]  /*9700*/  LEA.HI.X.SX32 R14, R224, R26, 0x1, P2 ;  /* 0x0000001ae00e7211 */ /* 0x000fe400010f0eff */
[----:B------:R-:W-:-:S04]  /*9710*/  LEA R12, P2, R11, UR14, 0x2 ;  /* 0x0000000e0b0c7c11 */ /* 0x000fc8000f8410ff */
[----:B------:R-:W-:-:S05]  /*9720*/  LEA.HI.X R13, R11, UR15, R14, 0x2, P2 ;  /* 0x0000000f0b0d7c11 */ /* 0x000fca00090f140e */
[----:B------:R0:W-:Y:S01]  /*9730*/  STG.E.64 desc[UR36][R12.64], R220 ;  /* 0x000000dc0c007986 */ /* 0x0001e2000c101b24 */
[----:B------:R-:W-:Y:S05]  /*9740*/  BRA `(.L_x_2106) ;  /* 0x00000020007c7947 */ /* 0x000fea0003800000 */
.L_x_2042:
[----:B------:R-:W-:Y:S02]  /*9750*/  IMAD.SHL.U32 R156, R14, 0x4, RZ ;  /* 0x000000040e9c7824 */ /* 0x000fe400078e00ff */
[C---:B------:R-:W-:Y:S02]  /*9760*/  IMAD R11, R157.reuse, 0x70, RZ ;  /* 0x000000709d0b7824 */ /* 0x040fe400078e02ff */
[C-C-:B------:R-:W-:Y:S02]  /*9770*/  IMAD R224, R157.reuse, 0x8, R156.reuse ;  /* 0x000000089de07824 */ /* 0x140fe400078e029c */
[C-C-:B------:R-:W-:Y:S02]  /*9780*/  IMAD R226, R157.reuse, 0x10, R156.reuse ;  /* 0x000000109de27824 */ /* 0x140fe400078e029c */
[----:B------:R-:W-:Y:S01]  /*9790*/  IMAD R228, R157, 0x20, R156 ;  /* 0x000000209de47824 */ /* 0x000fe200078e029c */
[-C--:B------:R-:W-:Y:S02]  /*97a0*/  ISETP.GE.AND P1, PT, R224, R11.reuse, PT ;  /* 0x0000000be000720c */ /* 0x080fe40003f26270 */
[----:B------:R-:W-:-:S02]  /*97b0*/  ISETP.GE.AND P3, PT, R226, R11, PT ;  /* 0x0000000be200720c */ /* 0x000fc40003f66270 */
[CC--:B------:R-:W-:Y:S02]  /*97c0*/  ISETP.GE.OR P1, PT, R27.reuse, R17.reuse, P1 ;  /* 0x000000111b00720c */ /* 0x0c0fe40000f26670 */
[----:B------:R-:W-:Y:S02]  /*97d0*/  ISETP.GE.OR P3, PT, R27, R17, P3 ;  /* 0x000000111b00720c */ /* 0x000fe40001f66670 */
[----:B------:R-:W-:-:S04]  /*97e0*/  ISETP.GE.AND P2, PT, R228, R11, PT ;  /* 0x0000000be400720c */ /* 0x000fc80003f46270 */
[----:B------:R-:W-:-:S05]  /*97f0*/  ISETP.GE.OR P2, PT, R27, R17, P2 ;  /* 0x000000111b00720c */ /* 0x000fca0001746670 */
[----:B------:R-:W0:Y:S01]  /*9800*/  @!P1 S2R R12, SR_TID.X ;  /* 0x00000000000c9919 */ /* 0x000e220000002100 */
[----:B------:R-:W1:Y:S01]  /*9810*/  @!P1 LDC.64 R222, c[0x0][0x3b8] ;  /* 0x0000ee00ffde9b82 */ /* 0x000e620000000a00 */
[----:B------:R-:W-:Y:S01]  /*9820*/  @!P1 SHF.R.S32.HI R15, RZ, 0x1f, R224 ;  /* 0x0000001fff0f9819 */ /* 0x000fe200000114e0 */
[----:B------:R-:W2:Y:S05]  /*9830*/  @!P3 S2R R227, SR_TID.X ;  /* 0x0000000000e3b919 */ /* 0x000eaa0000002100 */
[----:B------:R-:W3:Y:S01]  /*9840*/  @!P2 S2R R229, SR_TID.X ;  /* 0x0000000000e5a919 */ /* 0x000ee20000002100 */
[----:B0-----:R-:W-:Y:S02]  /*9850*/  @!P1 IMAD.SHL.U32 R12, R12, 0x2, RZ ;  /* 0x000000020c0c9824 */ /* 0x001fe400078e00ff */
[----:B--2---:R-:W-:-:S03]  /*9860*/  @!P3 IMAD.SHL.U32 R227, R227, 0x2, RZ ;  /* 0x00000002e3e3b824 */ /* 0x004fc600078e00ff */
[----:B------:R-:W-:Y:S02]  /*9870*/  @!P1 LOP3.LUT R12, R12, 0x2, RZ, 0xc0, !PT ;  /* 0x000000020c0c9812 */ /* 0x000fe400078ec0ff */
[----:B------:R-:W-:-:S03]  /*9880*/  @!P3 LOP3.LUT R227, R227, 0x2, RZ, 0xc0, !PT ;  /* 0x00000002e3e3b812 */ /* 0x000fc600078ec0ff */
[CC--:B------:R-:W-:Y:S02]  /*9890*/  @!P1 IMAD R225, R4.reuse, R157.reuse, R12 ;  /* 0x0000009d04e19224 */ /* 0x0c0fe400078e020c */
[----:B------:R-:W0:Y:S01]  /*98a0*/  @!P3 LDC.64 R12, c[0x0][0x3b8] ;  /* 0x0000ee00ff0cbb82 */ /* 0x000e220000000a00 */
[----:B------:R-:W-:Y:S02]  /*98b0*/  @!P3 IMAD R227, R4, R157, R227 ;  /* 0x0000009d04e3b224 */ /* 0x000fe400078e02e3 */
[----:B------:R-:W-:-:S04]  /*98c0*/  @!P1 IADD3 R224, P5, PT, R225, R224, RZ ;  /* 0x000000e0e1e09210 */ /* 0x000fc80007fbe0ff */
[----:B------:R-:W-:Y:S02]  /*98d0*/  @!P1 LEA.HI.X.SX32 R15, R225, R15, 0x1, P5 ;  /* 0x0000000fe10f9211 */ /* 0x000fe400028f0eff */
[----:B-1----:R-:W-:-:S04]  /*98e0*/  @!P1 LEA R222, P5, R224, R222, 0x2 ;  /* 0x000000dee0de9211 */ /* 0x002fc800078a10ff */
[----:B------:R-:W-:Y:S02]  /*98f0*/  @!P1 LEA.HI.X R223, R224, R223, R15, 0x2, P5 ;  /* 0x000000dfe0df9211 */ /* 0x000fe400028f140f */
[----:B------:R-:W-:-:S04]  /*9900*/  ISETP.GE.AND P5, PT, R27, R17, PT ;  /* 0x000000111b00720c */ /* 0x000fc80003fa6270 */
[----:B------:R-:W-:Y:S02]  /*9910*/  FSEL R163, R163, RZ, P5 ;  /* 0x000000ffa3a37208 */ /* 0x000fe40002800000 */
[----:B------:R-:W-:Y:S02]  /*9920*/  FSEL R162, R162, RZ, P5 ;  /* 0x000000ffa2a27208 */ /* 0x000fe40002800000 */
[----:B------:R-:W-:-:S04]  /*9930*/  @!P3 SHF.R.S32.HI R15, RZ, 0x1f, R226 ;  /* 0x0000001fff0fb819 */ /* 0x000fc800000114e2 */
[----:B------:R1:W5:Y:S01]  /*9940*/  @!P1 LDG.E.64 R162, desc[UR36][R222.64] ;  /* 0x00000024dea29981 */ /* 0x000362000c1e1b00 */
[----:B------:R-:W-:Y:S01]  /*9950*/  @!P3 IADD3 R224, P1, PT, R227, R226, RZ ;  /* 0x000000e2e3e0b210 */ /* 0x000fe20007f3e0ff */
[----:B---3--:R-:W-:Y:S01]  /*9960*/  @!P2 IMAD.SHL.U32 R229, R229, 0x2, RZ ;  /* 0x00000002e5e5a824 */ /* 0x008fe200078e00ff */
[----:B------:R-:W-:Y:S02]  /*9970*/  FSEL R167, R167, RZ, P5 ;  /* 0x000000ffa7a77208 */ /* 0x000fe40002800000 */
[----:B------:R-:W-:Y:S02]  /*9980*/  @!P3 LEA.HI.X.SX32 R15, R227, R15, 0x1, P1 ;  /* 0x0000000fe30fb211 */ /* 0x000fe400008f0eff */
[C---:B0-----:R-:W-:Y:S02]  /*9990*/  @!P3 LEA R12, P1, R224.reuse, R12, 0x2 ;  /* 0x0000000ce00cb211 */ /* 0x041fe400078210ff */
[----:B------:R-:W-:Y:S02]  /*99a0*/  @!P2 LOP3.LUT R229, R229, 0x2, RZ, 0xc0, !PT ;  /* 0x00000002e5e5a812 */ /* 0x000fe400078ec0ff */
[----:B------:R-:W-:-:S02]  /*99b0*/  @!P3 LEA.HI.X R13, R224, R13, R15, 0x2, P1 ;  /* 0x0000000de00db211 */ /* 0x000fc400008f140f */
[----:B------:R-:W-:Y:S01]  /*99c0*/  ISETP.GE.AND P1, PT, R156, R11, PT ;  /* 0x0000000b9c00720c */ /* 0x000fe20003f26270 */
[----:B------:R-:W0:Y:S01]  /*99d0*/  @!P2 LDC.64 R224, c[0x0][0x3b8] ;  /* 0x0000ee00ffe0ab82 */ /* 0x000e220000000a00 */
[----:B------:R-:W-:Y:S01]  /*99e0*/  FSEL R166, R166, RZ, P5 ;  /* 0x000000ffa6a67208 */ /* 0x000fe20002800000 */
[----:B------:R-:W-:Y:S01]  /*99f0*/  @!P2 IMAD R229, R4, R157, R229 ;  /* 0x0000009d04e5a224 */ /* 0x000fe200078e02e5 */
[----:B------:R-:W-:Y:S02]  /*9a00*/  ISETP.GE.OR P1, PT, R27, R17, P1 ;  /* 0x000000111b00720c */ /* 0x000fe40000f26670 */
[----:B------:R-:W-:Y:S02]  /*9a10*/  @!P2 SHF.R.S32.HI R15, RZ, 0x1f, R228 ;  /* 0x0000001fff0fa819 */ /* 0x000fe400000114e4 */
[----:B------:R2:W5:Y:S09]  /*9a20*/  @!P3 LDG.E.64 R166, desc[UR36][R12.64] ;  /* 0x000000240ca6b981 */ /* 0x000572000c1e1b00 */
[----:B------:R-:W3:Y:S01]  /*9a30*/  @!P1 S2R R227, SR_TID.X ;  /* 0x0000000000e39919 */ /* 0x000ee20000002100 */
[----:B-1----:R-:W-:Y:S01]  /*9a40*/  @!P2 IADD3 R222, P3, PT, R229, R228, RZ ;  /* 0x000000e4e5dea210 */ /* 0x002fe20007f7e0ff */
[----:B------:R-:W-:-:S03]  /*9a50*/  IMAD R226, R157, 0x40, R156 ;  /* 0x000000409de27824 */ /* 0x000fc600078e029c */
[----:B------:R-:W-:Y:S02]  /*9a60*/  @!P2 LEA.HI.X.SX32 R15, R229, R15, 0x1, P3 ;  /* 0x0000000fe50fa211 */ /* 0x000fe400018f0eff */
[----:B0-----:R-:W-:-:S04]  /*9a70*/  @!P2 LEA R224, P3, R222, R224, 0x2 ;  /* 0x000000e0dee0a211 */ /* 0x001fc800078610ff */
[----:B------:R-:W-:Y:S02]  /*9a80*/  @!P2 LEA.HI.X R225, R222, R225, R15, 0x2, P3 ;  /* 0x000000e1dee1a211 */ /* 0x000fe400018f140f */
[----:B------:R-:W-:Y:S01]  /*9a90*/  ISETP.GE.AND P3, PT, R226, R11, PT ;  /* 0x0000000be200720c */ /* 0x000fe20003f66270 */
[----:B------:R-:W0:Y:S03]  /*9aa0*/  @!P1 LDC.64 R222, c[0x0][0x3b8] ;  /* 0x0000ee00ffde9b82 */ /* 0x000e260000000a00 */
[----:B------:R-:W-:Y:S02]  /*9ab0*/  ISETP.GE.OR P3, PT, R27, R17, P3 ;  /* 0x000000111b00720c */ /* 0x000fe40001f66670 */
[----:B------:R-:W-:Y:S02]  /*9ac0*/  FSEL R175, R175, RZ, P5 ;  /* 0x000000ffafaf7208 */ /* 0x000fe40002800000 */
[----:B------:R-:W-:Y:S01]  /*9ad0*/  FSEL R174, R174, RZ, P5 ;  /* 0x000000ffaeae7208 */ /* 0x000fe20002800000 */
[----:B---3--:R-:W-:-:S08]  /*9ae0*/  @!P1 IMAD.SHL.U32 R227, R227, 0x2, RZ ;  /* 0x00000002e3e39824 */ /* 0x008fd000078e00ff */
[----:B------:R-:W1:Y:S01]  /*9af0*/  @!P3 S2R R15, SR_TID.X ;  /* 0x00000000000fb919 */ /* 0x000e620000002100 */
[----:B------:R-:W-:Y:S01]  /*9b00*/  @!P1 LOP3.LUT R227, R227, 0x2, RZ, 0xc0, !PT ;  /* 0x00000002e3e39812 */ /* 0x000fe200078ec0ff */
[----:B------:R3:W5:Y:S04]  /*9b10*/  @!P2 LDG.E.64 R174, desc[UR36][R224.64] ;  /* 0x00000024e0aea981 */ /* 0x000768000c1e1b00 */
[----:B------:R-:W-:Y:S02]  /*9b20*/  @!P1 IMAD R227, R4, R157, R227 ;  /* 0x0000009d04e39224 */ /* 0x000fe400078e02e3 */
[----:B------:R-:W-:-:S03]  /*9b30*/  IMAD.IADD R228, R14, 0x1, R157 ;  /* 0x000000010ee47824 */ /* 0x000fc600078e029d */
[----:B--2---:R-:W-:Y:S01]  /*9b40*/  @!P1 IADD3 R12, P2, PT, R227, R156, RZ ;  /* 0x0000009ce30c9210 */ /* 0x004fe20007f5e0ff */
[----:B------:R-:W-:-:S03]  /*9b50*/  IMAD.SHL.U32 R156, R228, 0x4, RZ ;  /* 0x00000004e49c7824 */ /* 0x000fc600078e00ff */
[----:B------:R-:W-:Y:S02]  /*9b60*/  @!P1 LEA.HI.X.SX32 R13, R227, RZ, 0x1, P2 ;  /* 0x000000ffe30d9211 */ /* 0x000fe400010f0eff */
[----:B0-----:R-:W-:-:S04]  /*9b70*/  @!P1 LEA R222, P2, R12, R222, 0x2 ;  /* 0x000000de0cde9211 */ /* 0x001fc800078410ff */
[----:B------:R-:W-:Y:S02]  /*9b80*/  @!P1 LEA.HI.X R223, R12, R223, R13, 0x2, P2 ;  /* 0x000000df0cdf9211 */ /* 0x000fe400010f140d */
[----:B------:R-:W-:Y:S01]  /*9b90*/  ISETP.GE.AND P2, PT, R156, R11, PT ;  /* 0x0000000b9c00720c */ /* 0x000fe20003f46270 */
[----:B------:R-:W0:Y:S03]  /*9ba0*/  @!P3 LDC.64 R12, c[0x0][0x3b8] ;  /* 0x0000ee00ff0cbb82 */ /* 0x000e260000000a00 */
[----:B------:R-:W-:Y:S01]  /*9bb0*/  ISETP.GE.OR P2, PT, R27, R17, P2 ;  /* 0x000000111b00720c */ /* 0x000fe20001746670 */
[----:B-1----:R-:W-:-:S12]  /*9bc0*/  @!P3 IMAD.SHL.U32 R15, R15, 0x2, RZ ;  /* 0x000000020f0fb824 */ /* 0x002fd800078e00ff */
[----:B------:R-:W1:Y:S01]  /*9bd0*/  @!P2 S2R R227, SR_TID.X ;  /* 0x0000000000e3a919 */ /* 0x000e620000002100 */
[----:B------:R-:W-:Y:S02]  /*9be0*/  @!P3 LOP3.LUT R15, R15, 0x2, RZ, 0xc0, !PT ;  /* 0x000000020f0fb812 */ /* 0x000fe400078ec0ff */
[----:B------:R-:W-:Y:S02]  /*9bf0*/  FSEL R159, R159, RZ, P5 ;  /* 0x000000ff9f9f7208 */ /* 0x000fe40002800000 */
[----:B------:R-:W-:Y:S01]  /*9c00*/  FSEL R158, R158, RZ, P5 ;  /* 0x000000ff9e9e7208 */ /* 0x000fe20002800000 */
[----:B---3--:R-:W-:Y:S01]  /*9c10*/  @!P3 IMAD R225, R4, R157, R15 ;  /* 0x0000009d04e1b224 */ /* 0x008fe200078e020f */
[----:B------:R-:W-:Y:S01]  /*9c20*/  @!P3 SHF.R.S32.HI R14, RZ, 0x1f, R226 ;  /* 0x0000001fff0eb819 */ /* 0x000fe200000114e2 */
[----:B------:R-:W-:-:S03]  /*9c30*/  IMAD R15, R157, 0x2, R228 ;  /* 0x000000029d0f7824 */ /* 0x000fc600078e02e4 */
[----:B------:R2:W5:Y:S01]  /*9c40*/  @!P1 LDG.E.64 R158, desc[UR36][R222.64] ;  /* 0x00000024de9e9981 */ /* 0x000562000c1e1b00 */
[----:B------:R-:W-:Y:S01]  /*9c50*/  @!P3 IADD3 R224, P1, PT, R225, R226, RZ ;  /* 0x000000e2e1e0b210 */ /* 0x000fe20007f3e0ff */
[----:B------:R-:W-:-:S03]  /*9c60*/  IMAD.SHL.U32 R226, R15, 0x4, RZ ;  /* 0x000000040fe27824 */ /* 0x000fc600078e00ff */
[----:B------:R-:W-:Y:S02]  /*9c70*/  @!P3 LEA.HI.X.SX32 R225, R225, R14, 0x1, P1 ;  /* 0x0000000ee1e1b211 */ /* 0x000fe400008f0eff */
[----:B0-----:R-:W-:-:S04]  /*9c80*/  @!P3 LEA R14, P1, R224, R12, 0x2 ;  /* 0x0000000ce00eb211 */ /* 0x001fc800078210ff */
[----:B------:R-:W-:Y:S02]  /*9c90*/  @!P3 LEA.HI.X R15, R224, R13, R225, 0x2, P1 ;  /* 0x0000000de00fb211 */ /* 0x000fe400008f14e1 */
[----:B------:R-:W-:Y:S01]  /*9ca0*/  ISETP.GE.AND P1, PT, R226, R11, PT ;  /* 0x0000000be200720c */ /* 0x000fe20003f26270 */
[----:B------:R-:W0:Y:S03]  /*9cb0*/  @!P2 LDC.64 R12, c[0x0][0x3b8] ;  /* 0x0000ee00ff0cab82 */ /* 0x000e260000000a00 */
[----:B------:R-:W-:Y:S01]  /*9cc0*/  ISETP.GE.OR P1, PT, R27, R17, P1 ;  /* 0x000000111b00720c */ /* 0x000fe20000f26670 */
[----:B-1----:R-:W-:Y:S01]  /*9cd0*/  @!P2 IMAD.SHL.U32 R227, R227, 0x2, RZ ;  /* 0x00000002e3e3a824 */ /* 0x002fe200078e00ff */
[----:B------:R-:W-:-:S04]  /*9ce0*/  FSEL R191, R191, RZ, P5 ;  /* 0x000000ffbfbf7208 */ /* 0x000fc80002800000 */
[----:B------:R-:W-:Y:S02]  /*9cf0*/  @!P2 LOP3.LUT R227, R227, 0x2, RZ, 0xc0, !PT ;  /* 0x00000002e3e3a812 */ /* 0x000fe400078ec0ff */
[----:B------:R-:W-:-:S03]  /*9d00*/  FSEL R190, R190, RZ, P5 ;  /* 0x000000ffbebe7208 */ /* 0x000fc60002800000 */
[----:B------:R-:W-:Y:S02]  /*9d10*/  @!P2 IMAD R227, R4, R157, R227 ;  /* 0x0000009d04e3a224 */ /* 0x000fe400078e02e3 */
[----:B------:R-:W1:Y:S01]  /*9d20*/  @!P1 S2R R225, SR_TID.X ;  /* 0x0000000000e19919 */ /* 0x000e620000002100 */
[----:B--2---:R-:W-:Y:S01]  /*9d30*/  @!P2 SHF.R.S32.HI R222, RZ, 0x1f, R156 ;  /* 0x0000001fffdea819 */ /* 0x004fe2000001149c */
[----:B------:R-:W-:Y:S01]  /*9d40*/  IMAD R228, R157, 0x4, R228 ;  /* 0x000000049de47824 */ /* 0x000fe200078e02e4 */
[----:B------:R2:W5:Y:S01]  /*9d50*/  @!P3 LDG.E.64 R190, desc[UR36][R14.64] ;  /* 0x000000240ebeb981 */ /* 0x000562000c1e1b00 */
[C---:B------:R-:W-:Y:S02]  /*9d60*/  @!P2 IADD3 R223, P3, PT, R227.reuse, R156, RZ ;  /* 0x0000009ce3dfa210 */ /* 0x040fe40007f7e0ff */
[----:B------:R-:W-:Y:S02]  /*9d70*/  IMAD.SHL.U32 R156, R228, 0x4, RZ ;  /* 0x00000004e49c7824 */ /* 0x000fe400078e00ff */
[----:B------:R-:W-:-:S02]  /*9d80*/  @!P2 LEA.HI.X.SX32 R224, R227, R222, 0x1, P3 ;  /* 0x000000dee3e0a211 */ /* 0x000fc400018f0eff */
[----:B0-----:R-:W-:-:S04]  /*9d90*/  @!P2 LEA R222, P3, R223, R12, 0x2 ;  /* 0x0000000cdfdea211 */ /* 0x001fc800078610ff */
[----:B------:R-:W-:Y:S02]  /*9da0*/  @!P2 LEA.HI.X R223, R223, R13, R224, 0x2, P3 ;  /* 0x0000000ddfdfa211 */ /* 0x000fe400018f14e0 */
[----:B------:R-:W-:Y:S01]  /*9db0*/  ISETP.GE.AND P3, PT, R156, R11, PT ;  /* 0x0000000b9c00720c */ /* 0x000fe20003f66270 */
[----:B------:R-:W0:Y:S03]  /*9dc0*/  @!P1 LDC.64 R12, c[0x0][0x3b8] ;  /* 0x0000ee00ff0c9b82 */ /* 0x000e260000000a00 */
[----:B------:R-:W-:Y:S02]  /*9dd0*/  ISETP.GE.OR P3, PT, R27, R17, P3 ;  /* 0x000000111b00720c */ /* 0x000fe40001f66670 */
[----:B------:R-:W-:-:S11]  /*9de0*/  FSEL R161, R161, RZ, P5 ;  /* 0x000000ffa1a17208 */ /* 0x000fd60002800000 */
[----:B------:R-:W3:Y:S01]  /*9df0*/  @!P3 S2R R227, SR_TID.X ;  /* 0x0000000000e3b919 */ /* 0x000ee20000002100 */
[----:B-1----:R-:W-:Y:S01]  /*9e00*/  @!P1 IMAD.SHL.U32 R225, R225, 0x2, RZ ;  /* 0x00000002e1e19824 */ /* 0x002fe200078e00ff */
[----:B------:R-:W-:-:S04]  /*9e10*/  FSEL R160, R160, RZ, P5 ;  /* 0x000000ffa0a07208 */ /* 0x000fc80002800000 */
[----:B------:R-:W-:Y:S02]  /*9e20*/  @!P1 LOP3.LUT R225, R225, 0x2, RZ, 0xc0, !PT ;  /* 0x00000002e1e19812 */ /* 0x000fe400078ec0ff */
[----:B------:R1:W5:Y:S03]  /*9e30*/  @!P2 LDG.E.64 R160, desc[UR36][R222.64] ;  /* 0x00000024dea0a981 */ /* 0x000366000c1e1b00 */
[----:B------:R-:W-:Y:S01]  /*9e40*/  @!P1 IMAD R225, R4, R157, R225 ;  /* 0x0000009d04e19224 */ /* 0x000fe200078e02e1 */
[----:B--2---:R-:W-:Y:S01]  /*9e50*/  @!P1 SHF.R.S32.HI R14, RZ, 0x1f, R226 ;  /* 0x0000001fff0e9819 */ /* 0x004fe200000114e2 */
[----:B------:R-:W-:-:S03]  /*9e60*/  IMAD.IADD R228, R228, 0x1, R157 ;  /* 0x00000001e4e47824 */ /* 0x000fc600078e029d */
        /* <DEDUP_REMOVED lines=8> */
[----:B---3--:R-:W-:Y:S01]  /*9ef0*/  @!P3 IMAD.SHL.U32 R227, R227, 0x2, RZ ;  /* 0x00000002e3e3b824 */ /* 0x008fe200078e00ff */
[----:B------:R-:W-:-:S04]  /*9f00*/  FSEL R165, R165, RZ, P5 ;  /* 0x000000ffa5a57208 */ /* 0x000fc80002800000 */
[----:B------:R-:W-:Y:S02]  /*9f10*/  @!P3 LOP3.LUT R227, R227, 0x2, RZ, 0xc0, !PT ;  /* 0x00000002e3e3b812 */ /* 0x000fe400078ec0ff */
[----:B------:R-:W-:-:S03]  /*9f20*/  FSEL R164, R164, RZ, P5 ;  /* 0x000000ffa4a47208 */ /* 0x000fc60002800000 */
[----:B------:R-:W-:Y:S02]  /*9f30*/  @!P3 IMAD R227, R4, R157, R227 ;  /* 0x0000009d04e3b224 */ /* 0x000fe400078e02e3 */
[----:B------:R-:W2:Y:S01]  /*9f40*/  @!P2 S2R R225, SR_TID.X ;  /* 0x0000000000e1a919 */ /* 0x000ea20000002100 */
[----:B-1----:R-:W-:Y:S01]  /*9f50*/  @!P3 SHF.R.S32.HI R222, RZ, 0x1f, R156 ;  /* 0x0000001fffdeb819 */ /* 0x002fe2000001149c */
[----:B------:R-:W-:Y:S01]  /*9f60*/  IMAD.IADD R228, R228, 0x1, R157 ;  /* 0x00000001e4e47824 */ /* 0x000fe200078e029d */
        /* <DEDUP_REMOVED lines=11> */
[----:B--2---:R-:W-:Y:S01]  /*a020*/  @!P2 IMAD.SHL.U32 R225, R225, 0x2, RZ ;  /* 0x00000002e1e1a824 */ /* 0x004fe200078e00ff */
[----:B------:R-:W-:-:S04]  /*a030*/  FSEL R168, R168, RZ, P5 ;  /* 0x000000ffa8a87208 */ /* 0x000fc80002800000 */
[----:B------:R-:W-:Y:S02]  /*a040*/  @!P2 LOP3.LUT R225, R225, 0x2, RZ, 0xc0, !PT ;  /* 0x00000002e1e1a812 */ /* 0x000fe400078ec0ff */
[----:B------:R2:W5:Y:S03]  /*a050*/  @!P3 LDG.E.64 R168, desc[UR36][R14.64] ;  /* 0x000000240ea8b981 */ /* 0x000566000c1e1b00 */
[----:B------:R-:W-:Y:S01]  /*a060*/  @!P2 IMAD R225, R4, R157, R225 ;  /* 0x0000009d04e1a224 */ /* 0x000fe200078e02e1 */
[----:B-1----:R-:W-:Y:S01]  /*a070*/  @!P2 SHF.R.S32.HI R12, RZ, 0x1f, R224 ;  /* 0x0000001fff0ca819 */ /* 0x002fe200000114e0 */
[----:B------:R-:W-:-:S03]  /*a080*/  IMAD R228, R157, 0x2, R228 ;  /* 0x000000029de47824 */ /* 0x000fc600078e02e4 */
        /* <DEDUP_REMOVED lines=13> */
[----:B------:R-:W1:Y:S01]  /*a160*/  @!P3 S2R R227, SR_TID.X ;  /* 0x0000000000e3b919 */ /* 0x000e620000002100 */
[----:B--2---:R-:W-:Y:S01]  /*a170*/  @!P1 SHF.R.S32.HI R14, RZ, 0x1f, R156 ;  /* 0x0000001fff0e9819 */ /* 0x004fe2000001149c */
        /* <DEDUP_REMOVED lines=283> */
[----:B--2---:R-:W2:Y:S01]  /*b330*/  @!P1 S2R R13, SR_TID.X ;  /* 0x00000000000d9919 */ /* 0x004ea20000002100 */
[----:B-1----:R-:W-:Y:S01]  /*b340*/  @!P2 IMAD.SHL.U32 R225, R225, 0x2, RZ ;  /* 0x00000002e1e1a824 */ /* 0x002fe200078e00ff */
[----:B------:R-:W-:-:S04]  /*b350*/  FSEL R208, R208, RZ, P5 ;  /* 0x000000ffd0d07208 */ /* 0x000fc80002800000 */
[----:B------:R-:W-:Y:S02]  /*b360*/  @!P2 LOP3.LUT R225, R225, 0x2, RZ, 0xc0, !PT ;  /* 0x00000002e1e1a812 */ /* 0x000fe400078ec0ff */
[----:B------:R1:W5:Y:S03]  /*b370*/  @!P3 LDG.E.64 R208, desc[UR36][R14.64] ;  /* 0x000000240ed0b981 */ /* 0x000366000c1e1b00 */
[----:B------:R-:W-:Y:S01]  /*b380*/  @!P2 IMAD R225, R4, R157, R225 ;  /* 0x0000009d04e1a224 */ /* 0x000fe200078e02e1 */
[----:B------:R-:W-:-:S04]  /*b390*/  @!P2 SHF.R.S32.HI R12, RZ, 0x1f, R224 ;  /* 0x0000001fff0ca819 */ /* 0x000fc800000114e0 */
[----:B------:R-:W-:-:S04]  /*b3a0*/  @!P2 IADD3 R224, P3, PT, R225, R224, RZ ;  /* 0x000000e0e1e0a210 */ /* 0x000fc80007f7e0ff */
[----:B------:R-:W-:Y:S02]  /*b3b0*/  @!P2 LEA.HI.X.SX32 R12, R225, R12, 0x1, P3 ;  /* 0x0000000ce10ca211 */ /* 0x000fe400018f0eff */
[----:B0-----:R-:W-:Y:S01]  /*b3c0*/  @!P2 LEA R222, P3, R224, R222, 0x2 ;  /* 0x000000dee0dea211 */ /* 0x001fe200078610ff */
[----:B------:R-:W-:Y:S01]  /*b3d0*/  IMAD.IADD R228, R228, 0x1, R157 ;  /* 0x00000001e4e47824 */ /* 0x000fe200078e029d */
[----:B------:R-:W-:Y:S02]  /*b3e0*/  FSEL R211, R211, RZ, P5 ;  /* 0x000000ffd3d37208 */ /* 0x000fe40002800000 */
[----:B------:R-:W-:Y:S02]  /*b3f0*/  @!P2 LEA.HI.X R223, R224, R223, R12, 0x2, P3 ;  /* 0x000000dfe0dfa211 */ /* 0x000fe400018f140c */
[----:B------:R-:W0:Y:S01]  /*b400*/  @!P1 LDC.64 R224, c[0x0][0x3b8] ;  /* 0x0000ee00ffe09b82 */ /* 0x000e220000000a00 */
[----:B------:R-:W-:Y:S01]  /*b410*/  FSEL R210, R210, RZ, P5 ;  /* 0x000000ffd2d27208 */ /* 0x000fe20002800000 */
[----:B-1----:R-:W-:-:S02]  /*b420*/  IMAD.SHL.U32 R14, R228, 0x4, RZ ;  /* 0x00000004e40e7824 */ /* 0x002fc400078e00ff */
[----:B--2---:R-:W-:-:S03]  /*b430*/  @!P1 IMAD.SHL.U32 R13, R13, 0x2, RZ ;  /* 0x000000020d0d9824 */ /* 0x004fc600078e00ff */
[----:B------:R1:W5:Y:S01]  /*b440*/  @!P2 LDG.E.64 R210, desc[UR36][R222.64] ;  /* 0x00000024ded2a981 */ /* 0x000362000c1e1b00 */
[----:B------:R-:W-:Y:S01]  /*b450*/  ISETP.GE.AND P2, PT, R14, R11, PT ;  /* 0x0000000b0e00720c */ /* 0x000fe20003f46270 */
[----:B------:R-:W-:Y:S01]  /*b460*/  IMAD.IADD R228, R228, 0x1, R157 ;  /* 0x00000001e4e47824 */ /* 0x000fe200078e029d */
[----:B------:R-:W-:Y:S02]  /*b470*/  @!P1 LOP3.LUT R13, R13, 0x2, RZ, 0xc0, !PT ;  /* 0x000000020d0d9812 */ /* 0x000fe400078ec0ff */
[----:B------:R-:W-:Y:S01]  /*b480*/  ISETP.GE.OR P2, PT, R27, R17, P2 ;  /* 0x000000111b00720c */ /* 0x000fe20001746670 */
[----:B------:R-:W-:Y:S02]  /*b490*/  IMAD.SHL.U32 R226, R228, 0x4, RZ ;  /* 0x00000004e4e27824 */ /* 0x000fe400078e00ff */
[----:B------:R-:W-:Y:S01]  /*b4a0*/  @!P1 IMAD R15, R4, R157, R13 ;  /* 0x0000009d040f9224 */ /* 0x000fe200078e020d */
[----:B------:R-:W-:Y:S02]  /*b4b0*/  FSEL R213, R213, RZ, P5 ;  /* 0x000000ffd5d57208 */ /* 0x000fe40002800000 */
[----:B------:R-:W-:-:S02]  /*b4c0*/  FSEL R212, R212, RZ, P5 ;  /* 0x000000ffd4d47208 */ /* 0x000fc40002800000 */
[----:B------:R-:W-:Y:S02]  /*b4d0*/  FSEL R215, R215, RZ, P5 ;  /* 0x000000ffd7d77208 */ /* 0x000fe40002800000 */
[----:B------:R-:W-:Y:S02]  /*b4e0*/  FSEL R214, R214, RZ, P5 ;  /* 0x000000ffd6d67208 */ /* 0x000fe40002800000 */
[----:B------:R-:W-:Y:S01]  /*b4f0*/  FSEL R217, R217, RZ, P5 ;  /* 0x000000ffd9d97208 */ /* 0x000fe20002800000 */
[----:B-1----:R-:W1:Y:S01]  /*b500*/  @!P2 LDC.64 R222, c[0x0][0x3b8] ;  /* 0x0000ee00ffdeab82 */ /* 0x002e620000000a00 */
[----:B------:R-:W-:Y:S02]  /*b510*/  FSEL R216, R216, RZ, P5 ;  /* 0x000000ffd8d87208 */ /* 0x000fe40002800000 */
[----:B------:R-:W-:Y:S02]  /*b520*/  FSEL R219, R219, RZ, P5 ;  /* 0x000000ffdbdb7208 */ /* 0x000fe40002800000 */
[----:B------:R-:W-:-:S02]  /*b530*/  FSEL R218, R218, RZ, P5 ;  /* 0x000000ffdada7208 */ /* 0x000fc40002800000 */
[----:B------:R-:W-:Y:S02]  /*b540*/  ISETP.GE.AND P3, PT, R226, R11, PT ;  /* 0x0000000be200720c */ /* 0x000fe40003f66270 */
[----:B------:R-:W-:Y:S02]  /*b550*/  @!P1 SHF.R.S32.HI R12, RZ, 0x1f, R156 ;  /* 0x0000001fff0c9819 */ /* 0x000fe4000001149c */
[----:B------:R-:W-:Y:S01]  /*b560*/  @!P1 IADD3 R13, P5, PT, R15, R156, RZ ;  /* 0x0000009c0f0d9210 */ /* 0x000fe20007fbe0ff */
[----:B------:R-:W-:Y:S01]  /*b570*/  IMAD.IADD R156, R228, 0x1, R157 ;  /* 0x00000001e49c7824 */ /* 0x000fe200078e029d */
[----:B------:R-:W-:Y:S02]  /*b580*/  ISETP.GE.OR P3, PT, R27, R17, P3 ;  /* 0x000000111b00720c */ /* 0x000fe40001f66670 */
[----:B------:R-:W-:Y:S01]  /*b590*/  @!P1 LEA.HI.X.SX32 R12, R15, R12, 0x1, P5 ;  /* 0x0000000c0f0c9211 */ /* 0x000fe200028f0eff */
[----:B------:R-:W-:Y:S01]  /*b5a0*/  IMAD.SHL.U32 R228, R156, 0x4, RZ ;  /* 0x000000049ce47824 */ /* 0x000fe200078e00ff */
[C---:B0-----:R-:W-:Y:S01]  /*b5b0*/  @!P1 LEA R224, P5, R13.reuse, R224, 0x2 ;  /* 0x000000e00de09211 */ /* 0x041fe200078a10ff */
[----:B------:R-:W0:Y:S03]  /*b5c0*/  @!P2 S2R R15, SR_TID.X ;  /* 0x00000000000fa919 */ /* 0x000e260000002100 */
[----:B------:R-:W-:-:S02]  /*b5d0*/  @!P1 LEA.HI.X R225, R13, R225, R12, 0x2, P5 ;  /* 0x000000e10de19211 */ /* 0x000fc400028f140c */
[----:B------:R-:W-:-:S03]  /*b5e0*/  ISETP.GE.AND P5, PT, R228, R11, PT ;  /* 0x0000000be400720c */ /* 0x000fc60003fa6270 */
[----:B------:R-:W2:Y:S01]  /*b5f0*/  @!P3 S2R R227, SR_TID.X ;  /* 0x0000000000e3b919 */ /* 0x000ea20000002100 */
[----:B------:R-:W-:Y:S01]  /*b600*/  ISETP.GE.OR P5, PT, R27, R17, P5 ;  /* 0x000000111b00720c */ /* 0x000fe20002fa6670 */
[----:B------:R-:W3:Y:S01]  /*b610*/  @!P3 LDC.64 R12, c[0x0][0x3b8] ;  /* 0x0000ee00ff0cbb82 */ /* 0x000ee20000000a00 */
[----:B------:R4:W5:Y:S11]  /*b620*/  @!P1 LDG.E.64 R212, desc[UR36][R224.64] ;  /* 0x00000024e0d49981 */ /* 0x000976000c1e1b00 */
[----:B------:R-:W4:Y:S01]  /*b630*/  @!P5 S2R R232, SR_TID.X ;  /* 0x0000000000e8d919 */ /* 0x000f220000002100 */
[----:B0-----:R-:W-:-:S05]  /*b640*/  @!P2 IMAD.SHL.U32 R15, R15, 0x2, RZ ;  /* 0x000000020f0fa824 */ /* 0x001fca00078e00ff */
[----:B------:R-:W-:-:S05]  /*b650*/  @!P2 LOP3.LUT R15, R15, 0x2, RZ, 0xc0, !PT ;  /* 0x000000020f0fa812 */ /* 0x000fca00078ec0ff */
[----:B------:R-:W-:Y:S02]  /*b660*/  @!P2 IMAD R230, R4, R157, R15 ;  /* 0x0000009d04e6a224 */ /* 0x000fe400078e020f */
[----:B--2---:R-:W-:Y:S01]  /*b670*/  @!P3 IMAD.SHL.U32 R15, R227, 0x2, RZ ;  /* 0x00000002e30fb824 */ /* 0x004fe200078e00ff */
[----:B------:R-:W-:Y:S02]  /*b680*/  @!P2 SHF.R.S32.HI R227, RZ, 0x1f, R14 ;  /* 0x0000001fffe3a819 */ /* 0x000fe4000001140e */
[C---:B------:R-:W-:Y:S02]  /*b690*/  @!P2 IADD3 R229, P1, PT, R230.reuse, R14, RZ ;  /* 0x0000000ee6e5a210 */ /* 0x040fe40007f3e0ff */
[----:B------:R-:W-:Y:S02]  /*b6a0*/  @!P3 LOP3.LUT R231, R15, 0x2, RZ, 0xc0, !PT ;  /* 0x000000020fe7b812 */ /* 0x000fe400078ec0ff */
[----:B------:R-:W0:Y:S01]  /*b6b0*/  @!P5 LDC.64 R14, c[0x0][0x3b8] ;  /* 0x0000ee00ff0edb82 */ /* 0x000e220000000a00 */
[----:B------:R-:W-:-:S02]  /*b6c0*/  @!P2 LEA.HI.X.SX32 R230, R230, R227, 0x1, P1 ;  /* 0x000000e3e6e6a211 */ /* 0x000fc400008f0eff */
[C---:B-1----:R-:W-:Y:S01]  /*b6d0*/  @!P2 LEA R222, P1, R229.reuse, R222, 0x2 ;  /* 0x000000dee5dea211 */ /* 0x042fe200078210ff */
[----:B------:R-:W-:Y:S02]  /*b6e0*/  @!P3 IMAD R231, R4, R157, R231 ;  /* 0x0000009d04e7b224 */ /* 0x000fe400078e02e7 */
[----:B----4-:R-:W-:Y:S01]  /*b6f0*/  @!P5 IMAD.SHL.U32 R232, R232, 0x2, RZ ;  /* 0x00000002e8e8d824 */ /* 0x010fe200078e00ff */
[----:B------:R-:W-:Y:S02]  /*b700*/  @!P2 LEA.HI.X R223, R229, R223, R230, 0x2, P1 ;  /* 0x000000dfe5dfa211 */ /* 0x000fe400008f14e6 */
[----:B------:R-:W-:Y:S02]  /*b710*/  @!P3 SHF.R.S32.HI R227, RZ, 0x1f, R226 ;  /* 0x0000001fffe3b819 */ /* 0x000fe400000114e2 */
[----:B------:R-:W-:Y:S01]  /*b720*/  @!P3 IADD3 R226, P1, PT, R231, R226, RZ ;  /* 0x000000e2e7e2b210 */ /* 0x000fe20007f3e0ff */
[----:B------:R1:W5:Y:S01]  /*b730*/  @!P2 LDG.E.64 R214, desc[UR36][R222.64] ;  /* 0x00000024ded6a981 */ /* 0x000362000c1e1b00 */
[----:B------:R-:W-:-:S02]  /*b740*/  @!P5 LOP3.LUT R232, R232, 0x2, RZ, 0xc0, !PT ;  /* 0x00000002e8e8d812 */ /* 0x000fc400078ec0ff */
[----:B------:R-:W-:Y:S02]  /*b750*/  @!P3 LEA.HI.X.SX32 R227, R231, R227, 0x1, P1 ;  /* 0x000000e3e7e3b211 */ /* 0x000fe400008f0eff */
[----:B---3--:R-:W-:Y:S01]  /*b760*/  @!P3 LEA R12, P1, R226, R12, 0x2 ;  /* 0x0000000ce20cb211 */ /* 0x008fe200078210ff */
[----:B------:R-:W-:Y:S01]  /*b770*/  @!P5 IMAD R225, R4, R157, R232 ;  /* 0x0000009d04e1d224 */ /* 0x000fe200078e02e8 */
[----:B------:R-:W-:Y:S02]  /*b780*/  @!P5 SHF.R.S32.HI R224, RZ, 0x1f, R228 ;  /* 0x0000001fffe0d819 */ /* 0x000fe400000114e4 */
[----:B------:R-:W-:Y:S02]  /*b790*/  @!P3 LEA.HI.X R13, R226, R13, R227, 0x2, P1 ;  /* 0x0000000de20db211 */ /* 0x000fe400008f14e3 */
[----:B------:R-:W-:-:S03]  /*b7a0*/  @!P5 IADD3 R228, P1, PT, R225, R228, RZ ;  /* 0x000000e4e1e4d210 */ /* 0x000fc60007f3e0ff */
[----:B------:R1:W5:Y:S01]  /*b7b0*/  @!P3 LDG.E.64 R216, desc[UR36][R12.64] ;  /* 0x000000240cd8b981 */ /* 0x000362000c1e1b00 */
[----:B------:R-:W-:Y:S02]  /*b7c0*/  @!P5 LEA.HI.X.SX32 R224, R225, R224, 0x1, P1 ;  /* 0x000000e0e1e0d211 */ /* 0x000fe400008f0eff */
[----:B0-----:R-:W-:-:S04]  /*b7d0*/  @!P5 LEA R14, P1, R228, R14, 0x2 ;  /* 0x0000000ee40ed211 */ /* 0x001fc800078210ff */
[----:B------:R-:W-:-:S05]  /*b7e0*/  @!P5 LEA.HI.X R15, R228, R15, R224, 0x2, P1 ;  /* 0x0000000fe40fd211 */ /* 0x000fca00008f14e0 */
[----:B------:R1:W5:Y:S01]  /*b7f0*/  @!P5 LDG.E.64 R218, desc[UR36][R14.64] ;  /* 0x000000240edad981 */ /* 0x000362000c1e1b00 */
[----:B------:R-:W-:-:S13]  /*b800*/  ISETP.GE.AND P1, PT, R27, R17, PT ;  /* 0x000000111b00720c */ /* 0x000fda0003f26270 */
[----:B-1----:R-:W-:Y:S05]  /*b810*/  @P1 BRA `(.L_x_2106) ;  /* 0x0000000000481947 */ /* 0x002fea0003800000 */
[----:B------:R-:W-:Y:S01]  /*b820*/  IMAD.IADD R156, R156, 0x1, R157 ;  /* 0x000000019c9c7824 */ /* 0x000fe200078e029d */
[----:B------:R-:W-:Y:S01]  /*b830*/  UMOV UR4, URZ ;  /* 0x000000ff00047c82 */ /* 0x000fe20008000000 */
[----:B------:R-:W-:Y:S01]  /*b840*/  UMOV UR5, URZ ;  /* 0x000000ff00057c82 */ /* 0x000fe20008000000 */
[----:B------:R-:W-:Y:S02]  /*b850*/  IMAD.U32 R221, RZ, RZ, UR4 ;  /* 0x00000004ffdd7e24 */ /* 0x000fe4000f8e00ff */
[----:B------:R-:W-:Y:S02]  /*b860*/  IMAD.SHL.U32 R156, R156, 0x4, RZ ;  /* 0x000000049c9c7824 */ /* 0x000fe400078e00ff */
[----:B------:R-:W-:-:S03]  /*b870*/  IMAD.U32 R220, RZ, RZ, UR5 ;  /* 0x00000005ffdc7e24 */ /* 0x000fc6000f8e00ff */
        /* <DEDUP_REMOVED lines=12> */
.L_x_2106:
[----:B------:R-:W-:Y:S05]  /*b940*/  BSYNC.RECONVERGENT B0 ;  /* 0x0000000000007941 */ /* 0x000fea0003800200 */
.L_x_2041:
[----:B-----5:R-:W-:Y:S01]  /*b950*/  FMUL.FTZ R11, R152, R160 ;  /* 0x000000a0980b7220 */ /* 0x020fe20000410000 */
[----:B0-----:R-:W-:Y:S01]  /*b960*/  FMUL.FTZ R12, R153, R161 ;  /* 0x000000a1990c7220 */ /* 0x001fe20000410000 */
[----:B-1234-:R-:W0:Y:S01]  /*b970*/  S2R R223, SR_TID.X ;  /* 0x0000000000df7919 */ /* 0x01ee220000002100 */
[----:B------:R-:W-:Y:S01]  /*b980*/  UMOV UR4, 0xffffffff ;  /* 0xffffffff00047882 */ /* 0x000fe20000000000 */
        /* <DEDUP_REMOVED lines=15> */
[----:B------:R-:W-:Y:S01]  /*ba80*/  FFMA.FTZ R12, R139, R175, R12 ;  /* 0x000000af8b0c7223 */ /* 0x000fe2000001000c */
[----:B0-----:R-:W-:Y:S02]  /*ba90*/  LOP3.LUT R156, R223, 0x1, RZ, 0xc0, !PT ;  /* 0x00000001df9c7812 */ /* 0x001fe400078ec0ff */
        /* <DEDUP_REMOVED lines=48> */
[----:B------:R0:W1:Y:S02]  /*bda0*/  SHFL.BFLY PT, R14, R13, 0x1, 0x1f ;  /* 0x0c201f000d0e7f89 */ /* 0x00006400000e0000 */
.L_x_2250:
[----:B------:R-:W-:Y:S01]  /*bdb0*/  ISETP.EQ.U32.OR P1, PT, R156, 0x1, P1 ;  /* 0x000000019c00780c */ /* 0x000fe20000f22470 */
        /* <DEDUP_REMOVED lines=9> */
[----:B0-----:R-:W1:Y:S08]  /*be50*/  @P1 LDC.64 R12, c[0x0][0x448] ;  /* 0x00011200ff0c1b82 */ /* 0x001e700000000a00 */
[----:B------:R-:W0:Y:S01]  /*be60*/  @P2 LDC.64 R14, c[0x0][0x438] ;  /* 0x00010e00ff0e2b82 */ /* 0x000e220000000a00 */
[----:B-1----:R-:W-:-:S04]  /*be70*/  @P1 IMAD.WIDE.U32 R12, R225, 0x4, R12 ;  /* 0x00000004e10c1825 */ /* 0x002fc800078e000c */
[----:B0-----:R-:W-:Y:S02]  /*be80*/  @P2 IMAD.WIDE R14, R9, 0x4, R14 ;  /* 0x00000004090e2825 */ /* 0x001fe400078e020e */
[----:B------:R-:W2:Y:S04]  /*be90*/  @P1 LDG.E R12, desc[UR36][R12.64] ;  /* 0x000000240c0c1981 */ /* 0x000ea8000c1e1900 */
[----:B------:R-:W3:Y:S01]  /*bea0*/  @P2 LDG.E R14, desc[UR36][R14.64] ;  /* 0x000000240e0e2981 */ /* 0x000ee2000c1e1900 */
[----:B------:R-:W-:-:S04]  /*beb0*/  @P1 ISETP.GE.AND P3, PT, R27, R25, PT ;  /* 0x000000191b00120c */ /* 0x000fc80003f66270 */
[----:B------:R-:W-:-:S04]  /*bec0*/  @P1 SEL R27, R18, RZ, !P3 ;  /* 0x000000ff121b1207 */ /* 0x000fc80005800000 */
[----:B------:R-:W-:-:S04]  /*bed0*/  @P1 IADD3 R27, PT, PT, R24, R27, -R16 ;  /* 0x0000001b181b1210 */ /* 0x000fc80007ffe810 */
[----:B------:R-:W-:Y:S01]  /*bee0*/  @P1 I2FP.F32.S32 R156, R27 ;  /* 0x0000001b009c1245 */ /* 0x000fe20000201400 */
[----:B---3--:R-:W-:-:S04]  /*bef0*/  @P2 FADD.FTZ R11, R11, R14 ;  /* 0x0000000e0b0b2221 */ /* 0x008fc80000010000 */
[----:B--2---:R-:W-:-:S05]  /*bf00*/  @P1 FFMA.FTZ R11, R156, R12, R11 ;  /* 0x0000000c9c0b1223 */ /* 0x004fca000001000b */
[----:B------:R1:W-:Y:S01]  /*bf10*/  STS [R21], R11 ;  /* 0x0000000b15007388 */ /* 0x0003e20000000800 */
[----:B------:R-:W-:-:S07]  /*bf20*/  @!P4 FMNMX.FTZ R0, R0, R11, !PT ;  /* 0x0000000b0000c209 */ /* 0x000fce0007810000 */
.L_x_2173:
[----:B------:R-:W-:Y:S05]  /*bf30*/  BSYNC.RECONVERGENT B0 ;  /* 0x0000000000007941 */ /* 0x000fea0003800200 */
.L_x_2172:
[----:B-1----:R-:W-:Y:S01]  /*bf40*/  VIADD R11, R24, 0x3f ;  /* 0x0000003f180b7836 */ /* 0x002fe20000000000 */
[----:B------:R-:W-:Y:S01]  /*bf50*/  IADD3 R8, P2, PT, R8, 0x40, RZ ;  /* 0x0000004008087810 */ /* 0x000fe20007f5e0ff */
[----:B------:R-:W-:Y:S02]  /*bf60*/  VIADD R24, R24, 0x40 ;  /* 0x0000004018187836 */ /* 0x000fe40000000000 */
[----:B------:R-:W-:Y:S01]  /*bf70*/  VIADD R21, R21, 0x100 ;  /* 0x0000010015157836 */ /* 0x000fe20000000000 */
[----:B------:R-:W-:Y:S01]  /*bf80*/  ISETP.GE.AND P1, PT, R11, R20, PT ;  /* 0x000000140b00720c */ /* 0x000fe20003f26270 */
[----:B------:R-:W-:Y:S02]  /*bf90*/  VIADD R9, R9, 0x40 ;  /* 0x0000004009097836 */ /* 0x000fe40000000000 */
[----:B------:R-:W-:-:S10]  /*bfa0*/  IMAD.X R10, RZ, RZ, R10, P2 ;  /* 0x000000ffff0a7224 */ /* 0x000fd400010e060a */
[----:B------:R-:W-:Y:S05]  /*bfb0*/  @!P1 BRA `(.L_x_2174) ;  /* 0xffffff6800049947 */ /* 0x000fea000383ffff */
.L_x_2040:
[----:B-1----:R-:W-:Y:S05]  /*bfc0*/  BSYNC B1 ;  /* 0x0000000000017941 */ /* 0x002fea0003800000 */
.L_x_2039:
        /* <DEDUP_REMOVED lines=8> */
[----:B------:R0:W1:Y:S02]  /*c050*/  SHFL.BFLY PT, R14, R6, 0x2, 0x1f ;  /* 0x0c401f00060e7f89 */ /* 0x00006400000e0000 */
.L_x_2256:
[----:B-----5:R-:W4:Y:S01]  /*c060*/  S2R R18, SR_CgaCtaId ;  /* 0x0000000000127919 */ /* 0x020f220000008800 */
[----:B------:R-:W-:Y:S01]  /*c070*/  LOP3.LUT P0, R7, R223, 0x1f, RZ, 0xc0, !PT ;  /* 0x0000001fdf077812 */ /* 0x000fe2000780c0ff */
[----:B------:R-:W-:Y:S05]  /*c080*/  WARPSYNC.ALL ;  /* 0x0000000000007948 */ /* 0x000fea0003800000 */
[----:B------:R-:W-:Y:S02]  /*c090*/  MOV R15, 0x400 ;  /* 0x00000400000f7802 */ /* 0x000fe40000000f00 */
[----:B-1----:R-:W-:Y:S02]  /*c0a0*/  FMNMX.FTZ R5, R6, R14, !PT ;  /* 0x0000000e06057209 */ /* 0x002fe40007810000 */
[----:B----4-:R-:W-:-:S04]  /*c0b0*/  LEA R8, R18, R15, 0x18 ;  /* 0x0000000f12087211 */ /* 0x010fc800078ec0ff */
[----:B---3--:R-:W-:-:S05]  /*c0c0*/  @!P0 LEA.HI R0, R223, R8, RZ, 0x1d ;  /* 0x00000008df008211 */ /* 0x008fca00078fe8ff */
[----:B------:R-:W-:Y:S01]  /*c0d0*/  @!P0 STS [R0], R5 ;  /* 0x0000000500008388 */ /* 0x000fe20000000800 */
[----:B------:R-:W-:Y:S01]  /*c0e0*/  BAR.SYNC.DEFER_BLOCKING 0x0 ;  /* 0x0000000000007b1d */ /* 0x000fe20000010000 */
[C---:B------:R-:W-:Y:S01]  /*c0f0*/  ISETP.GT.U32.AND P0, PT, R7.reuse, 0x3, PT ;  /* 0x000000030700780c */ /* 0x040fe20003f04070 */
[----:B------:R-:W-:Y:S02]  /*c100*/  IMAD.MOV.U32 R9, RZ, RZ, -0x800001 ;  /* 0xff7fffffff097424 */ /* 0x000fe400078e00ff */
[----:B0-----:R-:W-:Y:S02]  /*c110*/  IMAD R6, R7, 0x4, R8 ;  /* 0x0000000407067824 */ /* 0x001fe400078e0208 */
[----:B------:R-:W-:Y:S01]  /*c120*/  BSSY.RECONVERGENT B0, `(.L_x_2176) ;  /* 0x0000154000007945 */ /* 0x000fe20003800200 */
[----:B------:R-:W-:-:S07]  /*c130*/  IMAD.MOV.U32 R12, RZ, RZ, RZ ;  /* 0x000000ffff0c7224 */ /* 0x000fce00078e00ff */
[----:B------:R-:W0:Y:S04]  /*c140*/  @!P0 LDS R9, [R6] ;  /* 0x0000000006098984 */ /* 0x000e280000000800 */
[----:B0-----:R-:W0:Y:S02]  /*c150*/  SHFL.BFLY PT, R0, R9, 0x2, 0x1f ;  /* 0x0c401f0009007f89 */ /* 0x001e2400000e0000 */
[----:B0-----:R-:W-:Y:S01]  /*c160*/  FMNMX.FTZ R10, R0, R9, !PT ;  /* 0x00000009000a7209 */ /* 0x001fe20007810000 */
[----:B------:R-:W-:-:S04]  /*c170*/  IMAD.SHL.U32 R0, R223, 0x4, RZ ;  /* 0x00000004df007824 */ /* 0x000fc800078e00ff */
        /* <DEDUP_REMOVED lines=13> */
[----:B------:R-:W-:-:S03]  /*c250*/  IMAD.MOV.U32 R12, RZ, RZ, RZ ;  /* 0x000000ffff0c7224 */ /* 0x000fc600078e00ff */
[----:B------:R-:W-:-:S04]  /*c260*/  IADD3 R10, PT, PT, -R22, R9, R10 ;  /* 0x00000009160a7210 */ /* 0x000fc80007ffe10a */
[C---:B------:R-:W-:Y:S02]  /*c270*/  LOP3.LUT R9, R10.reuse, 0x180, RZ, 0xc0, !PT ;  /* 0x000001800a097812 */ /* 0x040fe400078ec0ff */
[----:B------:R-:W-:Y:S02]  /*c280*/  ISETP.GE.U32.AND P1, PT, R10, 0x180, PT ;  /* 0x000001800a00780c */ /* 0x000fe40003f26070 */
[----:B------:R-:W-:Y:S01]  /*c290*/  ISETP.NE.AND P0, PT, R9, 0x180, PT ;  /* 0x000001800900780c */ /* 0x000fe20003f05270 */
[----:B------:R-:W-:-:S12]  /*c2a0*/  IMAD.MOV.U32 R9, RZ, RZ, R5 ;  /* 0x000000ffff097224 */ /* 0x000fd800078e0005 */
[----:B------:R-:W-:Y:S05]  /*c2b0*/  @!P0 BRA `(.L_x_2180) ;  /* 0x00000000004c8947 */ /* 0x000fea0003800000 */
[----:B------:R-:W-:Y:S01]  /*c2c0*/  VIADD R11, R15, 0x420 ;  /* 0x000004200f0b7836 */ /* 0x000fe20000000000 */
[----:B------:R-:W-:Y:S01]  /*c2d0*/  LEA.HI R9, R10, 0x1, RZ, 0x19 ;  /* 0x000000010a097811 */ /* 0x000fe200078fc8ff */
[----:B------:R-:W-:-:S03]  /*c2e0*/  IMAD.MOV.U32 R12, RZ, RZ, RZ ;  /* 0x000000ffff0c7224 */ /* 0x000fc600078e00ff */
[----:B------:R-:W-:Y:S02]  /*c2f0*/  LEA R11, R18, R11, 0x18 ;  /* 0x0000000b120b7211 */ /* 0x000fe400078ec0ff */
[----:B------:R-:W-:Y:S01]  /*c300*/  LOP3.LUT R10, R9, 0x3, RZ, 0xc0, !PT ;  /* 0x00000003090a7812 */ /* 0x000fe200078ec0ff */
[----:B------:R-:W-:Y:S02]  /*c310*/  IMAD.MOV.U32 R9, RZ, RZ, R5 ;  /* 0x000000ffff097224 */ /* 0x000fe400078e0005 */
[----:B------:R-:W-:Y:S02]  /*c320*/  IMAD.IADD R11, R0, 0x1, R11 ;  /* 0x00000001000b7824 */ /* 0x000fe400078e020b */
[----:B------:R-:W-:-:S07]  /*c330*/  IMAD.MOV R10, RZ, RZ, -R10 ;  /* 0x000000ffff0a7224 */ /* 0x000fce00078e0a0a */
.L_x_2181:
        /* <DEDUP_REMOVED lines=11> */
.L_x_2180:
[----:B------:R-:W-:Y:S05]  /*c3f0*/  BSYNC.RECONVERGENT B1 ;  /* 0x0000000000017941 */ /* 0x000fea0003800200 */
.L_x_2179:
[----:B------:R-:W-:Y:S05]  /*c400*/  @!P1 BRA `(.L_x_2177) ;  /* 0x0000001000949947 */ /* 0x000fea0003800000 */
[----:B------:R-:W-:Y:S01]  /*c410*/  IMAD.IADD R11, R16, 0x1, -R9 ;  /* 0x00000001100b7824 */ /* 0x000fe200078e0a09 */
[----:B------:R-:W-:Y:S01]  /*c420*/  BSSY.RECONVERGENT B1, `(.L_x_2182) ;  /* 0x000006f000017945 */ /* 0x000fe20003800200 */
[----:B------:R-:W-:Y:S01]  /*c430*/  VIADD R15, R15, 0x420 ;  /* 0x000004200f0f7836 */ /* 0x000fe20000000000 */
[----:B------:R-:W-:Y:S01]  /*c440*/  PLOP3.LUT P0, PT, PT, PT, PT, 0x80, 0x8 ;  /* 0x000000000008781c */ /* 0x000fe20003f0f070 */
[----:B------:R-:W-:Y:S01]  /*c450*/  IMAD.SHL.U32 R10, R22, 0x4, RZ ;  /* 0x00000004160a7824 */ /* 0x000fe200078e00ff */
[----:B------:R-:W-:Y:S02]  /*c460*/  ISETP.GT.AND P1, PT, R11, 0x600, PT ;  /* 0x000006000b00780c */ /* 0x000fe40003f24270 */
[----:B------:R-:W-:Y:S01]  /*c470*/  LEA R15, R18, R15, 0x18 ;  /* 0x0000000f120f7211 */ /* 0x000fe200078ec0ff */
[----:B------:R-:W-:-:S05]  /*c480*/  IMAD R10, R9, 0x4, -R10 ;  /* 0x00000004090a7824 */ /* 0x000fca00078e0a0a */
[----:B------:R-:W-:-:S05]  /*c490*/  IADD3 R10, PT, PT, R10, 0x400, R15 ;  /* 0x000004000a0a7810 */ /* 0x000fca0007ffe00f */
[----:B------:R-:W-:Y:S05]  /*c4a0*/  @!P1 BRA `(.L_x_2183) ;  /* 0x0000000400989947 */ /* 0x000fea0003800000 */
[----:B------:R-:W-:Y:S01]  /*c4b0*/  PLOP3.LUT P0, PT, PT, PT, PT, 0x8, 0x80 ;  /* 0x000000000080781c */ /* 0x000fe20003f0e170 */
[----:B------:R-:W-:-:S12]  /*c4c0*/  VIADD R40, R16, 0xfffffa00 ;  /* 0xfffffa0010287836 */ /* 0x000fd80000000000 */
.L_x_2184:
[----:B------:R-:W1:Y:S01]  /*c4d0*/  LDS R11, [R10+-0x400] ;  /* 0xfffc00000a0b7984 */ /* 0x000e620000000800 */
[----:B------:R-:W-:-:S03]  /*c4e0*/  VIADD R9, R9, 0x800 ;  /* 0x0000080009097836 */ /* 0x000fc60000000000 */
[----:B------:R-:W0:Y:S02]  /*c4f0*/  LDS R13, [R10+-0x200] ;  /* 0xfffe00000a0d7984 */ /* 0x000e240000000800 */
[----:B------:R-:W-:Y:S02]  /*c500*/  ISETP.GE.AND P1, PT, R9, R40, PT ;  /* 0x000000280900720c */ /* 0x000fe40003f26270 */
[----:B------:R-:W3:Y:S04]  /*c510*/  LDS R14, [R10] ;  /* 0x000000000a0e7984 */ /* 0x000ee80000000800 */
[----:B------:R-:W4:Y:S04]  /*c520*/  LDS R15, [R10+0x200] ;  /* 0x000200000a0f7984 */ /* 0x000f280000000800 */
[----:B------:R-:W5:Y:S04]  /*c530*/  LDS R20, [R10+0x400] ;  /* 0x000400000a147984 */ /* 0x000f680000000800 */
[----:B------:R-:W5:Y:S04]  /*c540*/  LDS R24, [R10+0x600] ;  /* 0x000600000a187984 */ /* 0x000f680000000800 */
[----:B------:R-:W5:Y:S04]  /*c550*/  LDS R26, [R10+0x800] ;  /* 0x000800000a1a7984 */ /* 0x000f680000000800 */
[----:B--2---:R-:W2:Y:S04]  /*c560*/  LDS R28, [R10+0xa00] ;  /* 0x000a00000a1c7984 */ /* 0x004ea80000000800 */
[----:B------:R-:W2:Y:S04]  /*c570*/  LDS R30, [R10+0xc00] ;  /* 0x000c00000a1e7984 */ /* 0x000ea80000000800 */
[----:B------:R-:W2:Y:S01]  /*c580*/  LDS R32, [R10+0xe00] ;  /* 0x000e00000a207984 */ /* 0x000ea20000000800 */
[----:B-1----:R-:W-:-:S03]  /*c590*/  FADD.FTZ R11, -R49, R11 ;  /* 0x0000000b310b7221 */ /* 0x002fc60000010100 */
[----:B------:R-:W1:Y:S01]  /*c5a0*/  LDS R34, [R10+0x1000] ;  /* 0x001000000a227984 */ /* 0x000e620000000800 */
[----:B------:R-:W-:Y:S01]  /*c5b0*/  FMUL.FTZ R11, R11, 1.4426950216293334961 ;  /* 0x3fb8aa3b0b0b7820 */ /* 0x000fe20000410000 */
[C---:B0-----:R-:W-:Y:S02]  /*c5c0*/  FADD.FTZ R13, -R49.reuse, R13 ;  /* 0x0000000d310d7221 */ /* 0x041fe40000010100 */
[----:B------:R-:W0:Y:S01]  /*c5d0*/  LDS R36, [R10+0x1200] ;  /* 0x001200000a247984 */ /* 0x000e220000000800 */
[----:B---3--:R-:W-:Y:S01]  /*c5e0*/  FADD.FTZ R14, -R49, R14 ;  /* 0x0000000e310e7221 */ /* 0x008fe20000010100 */
[----:B------:R-:W-:Y:S01]  /*c5f0*/  FMUL.FTZ R13, R13, 1.4426950216293334961 ;  /* 0x3fb8aa3b0d0d7820 */ /* 0x000fe20000410000 */
[----:B------:R-:W3:Y:S01]  /*c600*/  MUFU.EX2 R11, R11 ;  /* 0x0000000b000b7308 */ /* 0x000ee20000000800 */
[----:B------:R-:W0:Y:S01]  /*c610*/  LDS R38, [R10+0x1400] ;  /* 0x001400000a267984 */ /* 0x000e220000000800 */
[----:B------:R-:W-:Y:S01]  /*c620*/  FMUL.FTZ R14, R14, 1.4426950216293334961 ;  /* 0x3fb8aa3b0e0e7820 */ /* 0x000fe20000410000 */
[C---:B----4-:R-:W-:Y:S01]  /*c630*/  FADD.FTZ R18, -R49.reuse, R15 ;  /* 0x0000000f31127221 */ /* 0x050fe20000010100 */
[----:B-----5:R-:W-:-:S03]  /*c640*/  FADD.FTZ R20, -R49, R20 ;  /* 0x0000001431147221 */ /* 0x020fc60000010100 */
[----:B------:R-:W-:Y:S01]  /*c650*/  FMUL.FTZ R18, R18, 1.4426950216293334961 ;  /* 0x3fb8aa3b12127820 */ /* 0x000fe20000410000 */
[----:B------:R4:W5:Y:S01]  /*c660*/  MUFU.EX2 R15, R14 ;  /* 0x0000000e000f7308 */ /* 0x0009620000000800 */
[----:B------:R-:W-:Y:S01]  /*c670*/  FMUL.FTZ R20, R20, 1.4426950216293334961 ;  /* 0x3fb8aa3b14147820 */ /* 0x000fe20000410000 */
[C---:B------:R-:W-:Y:S01]  /*c680*/  FADD.FTZ R24, -R49.reuse, R24 ;  /* 0x0000001831187221 */ /* 0x040fe20000010100 */
[----:B------:R-:W-:-:S03]  /*c690*/  FADD.FTZ R26, -R49, R26 ;  /* 0x0000001a311a7221 */ /* 0x000fc60000010100 */
[----:B------:R-:W-:Y:S02]  /*c6a0*/  FMUL.FTZ R24, R24, 1.4426950216293334961 ;  /* 0x3fb8aa3b18187820 */ /* 0x000fe40000410000 */
[----:B------:R-:W1:Y:S01]  /*c6b0*/  MUFU.EX2 R13, R13 ;  /* 0x0000000d000d7308 */ /* 0x000e620000000800 */
[----:B----4-:R-:W4:Y:S01]  /*c6c0*/  LDS R14, [R10+0x1600] ;  /* 0x001600000a0e7984 */ /* 0x010f220000000800 */
[----:B---3--:R-:W-:Y:S01]  /*c6d0*/  FADD.FTZ R12, R11, R12 ;  /* 0x0000000c0b0c7221 */ /* 0x008fe20000010000 */
[----:B------:R-:W-:Y:S01]  /*c6e0*/  FMUL.FTZ R26, R26, 1.4426950216293334961 ;  /* 0x3fb8aa3b1a1a7820 */ /* 0x000fe20000410000 */
[C---:B--2---:R-:W-:Y:S01]  /*c6f0*/  FADD.FTZ R28, -R49.reuse, R28 ;  /* 0x0000001c311c7221 */ /* 0x044fe20000010100 */
[----:B------:R-:W-:Y:S01]  /*c700*/  STS [R10+-0x400], R11 ;  /* 0xfffc000b0a007388 */ /* 0x000fe20000000800 */
[C---:B------:R-:W-:Y:S02]  /*c710*/  FADD.FTZ R30, -R49.reuse, R30 ;  /* 0x0000001e311e7221 */ /* 0x040fe40000010100 */
[----:B------:R2:W3:Y:S01]  /*c720*/  MUFU.EX2 R21, R18 ;  /* 0x0000001200157308 */ /* 0x0004e20000000800 */
[----:B------:R-:W-:Y:S01]  /*c730*/  FMUL.FTZ R28, R28, 1.4426950216293334961 ;  /* 0x3fb8aa3b1c1c7820 */ /* 0x000fe20000410000 */
[----:B------:R-:W-:Y:S01]  /*c740*/  FMUL.FTZ R30, R30, 1.4426950216293334961 ;  /* 0x3fb8aa3b1e1e7820 */ /* 0x000fe20000410000 */
[C---:B------:R-:W-:Y:S01]  /*c750*/  FADD.FTZ R32, -R49.reuse, R32 ;  /* 0x0000002031207221 */ /* 0x040fe20000010100 */
[----:B-----5:R-:W-:Y:S03]  /*c760*/  STS [R10], R15 ;  /* 0x0000000f0a007388 */ /* 0x020fe60000000800 */
[----:B------:R-:W-:Y:S01]  /*c770*/  FMUL.FTZ R32, R32, 1.4426950216293334961 ;  /* 0x3fb8aa3b20207820 */ /* 0x000fe20000410000 */
[----:B------:R5:W3:Y:S01]  /*c780*/  MUFU.EX2 R25, R20 ;  /* 0x0000001400197308 */ /* 0x000ae20000000800 */
[----:B--2---:R-:W2:Y:S01]  /*c790*/  LDS R18, [R10+0x1800] ;  /* 0x001800000a127984 */ /* 0x004ea20000000800 */
[----:B-1----:R-:W-:Y:S01]  /*c7a0*/  FADD.FTZ R12, R12, R13 ;  /* 0x0000000d0c0c7221 */ /* 0x002fe20000010000 */
[C---:B------:R-:W-:Y:S01]  /*c7b0*/  FADD.FTZ R34, -R49.reuse, R34 ;  /* 0x0000002231227221 */ /* 0x040fe20000010100 */
[C---:B0-----:R-:W-:Y:S01]  /*c7c0*/  FADD.FTZ R36, -R49.reuse, R36 ;  /* 0x0000002431247221 */ /* 0x041fe20000010100 */
[----:B------:R-:W-:Y:S01]  /*c7d0*/  STS [R10+-0x200], R13 ;  /* 0xfffe000d0a007388 */ /* 0x000fe20000000800 */
[----:B------:R-:W-:Y:S01]  /*c7e0*/  FADD.FTZ R12, R12, R15 ;  /* 0x0000000f0c0c7221 */ /* 0x000fe20000010000 */
[----:B------:R-:W-:Y:S01]  /*c7f0*/  FMUL.FTZ R34, R34, 1.4426950216293334961 ;  /* 0x3fb8aa3b22227820 */ /* 0x000fe20000410000 */
[----:B------:R-:W0:Y:S01]  /*c800*/  MUFU.EX2 R27, R24 ;  /* 0x00000018001b7308 */ /* 0x000e220000000800 */
[----:B-----5:R-:W1:Y:S01]  /*c810*/  LDS R20, [R10+0x1a00] ;  /* 0x001a00000a147984 */ /* 0x020e620000000800 */
[----:B---3--:R-:W-:Y:S01]  /*c820*/  FADD.FTZ R12, R12, R21 ;  /* 0x000000150c0c7221 */ /* 0x008fe20000010000 */
[----:B------:R-:W-:Y:S01]  /*c830*/  FMUL.FTZ R36, R36, 1.4426950216293334961 ;  /* 0x3fb8aa3b24247820 */ /* 0x000fe20000410000 */
[C---:B------:R-:W-:Y:S01]  /*c840*/  FADD.FTZ R38, -R49.reuse, R38 ;  /* 0x0000002631267221 */ /* 0x040fe20000010100 */
[----:B------:R-:W-:Y:S03]  /*c850*/  STS [R10+0x200], R21 ;  /* 0x000200150a007388 */ /* 0x000fe60000000800 */
[----:B------:R-:W3:Y:S01]  /*c860*/  MUFU.EX2 R29, R26 ;  /* 0x0000001a001d7308 */ /* 0x000ee20000000800 */
[----:B------:R-:W-:Y:S01]  /*c870*/  FADD.FTZ R12, R12, R25 ;  /* 0x000000190c0c7221 */ /* 0x000fe20000010000 */
[----:B------:R-:W-:Y:S01]  /*c880*/  FMUL.FTZ R38, R38, 1.4426950216293334961 ;  /* 0x3fb8aa3b26267820 */ /* 0x000fe20000410000 */
[----:B------:R-:W-:Y:S05]  /*c890*/  STS [R10+0x400], R25 ;  /* 0x000400190a007388 */ /* 0x000fea0000000800 */
[----:B------:R-:W5:Y:S01]  /*c8a0*/  MUFU.EX2 R31, R28 ;  /* 0x0000001c001f7308 */ /* 0x000f620000000800 */
[----:B0-----:R-:W-:Y:S01]  /*c8b0*/  FADD.FTZ R12, R12, R27 ;  /* 0x0000001b0c0c7221 */ /* 0x001fe20000010000 */
[----:B----4-:R-:W-:Y:S01]  /*c8c0*/  FADD.FTZ R14, -R49, R14 ;  /* 0x0000000e310e7221 */ /* 0x010fe20000010100 */
[----:B------:R-:W-:Y:S03]  /*c8d0*/  STS [R10+0x600], R27 ;  /* 0x0006001b0a007388 */ /* 0x000fe60000000800 */
[----:B------:R-:W-:-:S02]  /*c8e0*/  FMUL.FTZ R14, R14, 1.4426950216293334961 ;  /* 0x3fb8aa3b0e0e7820 */ /* 0x000fc40000410000 */
[----:B------:R-:W0:Y:S01]  /*c8f0*/  MUFU.EX2 R33, R30 ;  /* 0x0000001e00217308 */ /* 0x000e220000000800 */
[----:B---3--:R-:W-:Y:S01]  /*c900*/  FADD.FTZ R12, R12, R29 ;  /* 0x0000001d0c0c7221 */ /* 0x008fe20000010000 */
[----:B------:R-:W-:Y:S06]  /*c910*/  STS [R10+0x800], R29 ;  /* 0x0008001d0a007388 */ /* 0x000fec0000000800 */
[----:B------:R-:W3:Y:S01]  /*c920*/  MUFU.EX2 R35, R32 ;  /* 0x0000002000237308 */ /* 0x000ee20000000800 */
[----:B-----5:R-:W-:Y:S01]  /*c930*/  FADD.FTZ R12, R12, R31 ;  /* 0x0000001f0c0c7221 */ /* 0x020fe20000010000 */
[----:B--2---:R-:W-:Y:S01]  /*c940*/  FADD.FTZ R18, -R49, R18 ;  /* 0x0000001231127221 */ /* 0x004fe20000010100 */
[----:B------:R-:W-:Y:S03]  /*c950*/  STS [R10+0xa00], R31 ;  /* 0x000a001f0a007388 */ /* 0x000fe60000000800 */
[----:B------:R-:W-:-:S02]  /*c960*/  FMUL.FTZ R18, R18, 1.4426950216293334961 ;  /* 0x3fb8aa3b12127820 */ /* 0x000fc40000410000 */
[----:B------:R-:W2:Y:S01]  /*c970*/  MUFU.EX2 R37, R34 ;  /* 0x0000002200257308 */ /* 0x000ea20000000800 */
[----:B0-----:R-:W-:Y:S01]  /*c980*/  FADD.FTZ R12, R12, R33 ;  /* 0x000000210c0c7221 */ /* 0x001fe20000010000 */
[----:B-1----:R-:W-:Y:S01]  /*c990*/  FADD.FTZ R20, -R49, R20 ;  /* 0x0000001431147221 */ /* 0x002fe20000010100 */
[----:B------:R-:W-:Y:S03]  /*c9a0*/  STS [R10+0xc00], R33 ;  /* 0x000c00210a007388 */ /* 0x000fe60000000800 */
[----:B------:R-:W-:Y:S02]  /*c9b0*/  FMUL.FTZ R20, R20, 1.4426950216293334961 ;  /* 0x3fb8aa3b14147820 */ /* 0x000fe40000410000 */
        /* <DEDUP_REMOVED lines=21> */
.L_x_2183:
[----:B------:R-:W-:Y:S05]  /*cb10*/  BSYNC.RECONVERGENT B1 ;  /* 0x0000000000017941 */ /* 0x000fea0003800200 */
.L_x_2182:
[----:B------:R-:W-:Y:S01]  /*cb20*/  IMAD.IADD R11, R16, 0x1, -R9 ;  /* 0x00000001100b7824 */ /* 0x000fe200078e0a09 */
[----:B------:R-:W-:Y:S04]  /*cb30*/  BSSY.RECONVERGENT B1, `(.L_x_2185) ;  /* 0x0000036000017945 */ /* 0x000fe80003800200 */
        /* <DEDUP_REMOVED lines=10> */
[----:B------:R-:W5:Y:S04]  /*cbe0*/  LDS R26, [R10+0x800] ;  /* 0x000800000a1a7984 */ /* 0x000f680000000800 */
[----:B--2---:R-:W2:Y:S01]  /*cbf0*/  LDS R28, [R10+0xa00] ;  /* 0x000a00000a1c7984 */ /* 0x004ea20000000800 */
        /* <DEDUP_REMOVED lines=13> */
[----:B------:R-:W-:-:S03]  /*ccd0*/  FADD.FTZ R26, -R49, R26 ;  /* 0x0000001a311a7221 */ /* 0x000fc60000010100 */
[----:B------:R-:W-:Y:S02]  /*cce0*/  FMUL.FTZ R24, R24, 1.4426950216293334961 ;  /* 0x3fb8aa3b18187820 */ /* 0x000fe40000410000 */
[----:B------:R-:W3:Y:S01]  /*ccf0*/  MUFU.EX2 R15, R14 ;  /* 0x0000000e000f7308 */ /* 0x000ee20000000800 */
[----:B0-----:R-:W-:Y:S01]  /*cd00*/  FADD.FTZ R12, R12, R11 ;  /* 0x0000000b0c0c7221 */ /* 0x001fe20000010000 */
[----:B--2---:R-:W-:Y:S01]  /*cd10*/  FADD.FTZ R28, -R49, R28 ;  /* 0x0000001c311c7221 */ /* 0x004fe20000010100 */
[----:B------:R-:W-:Y:S01]  /*cd20*/  FMUL.FTZ R26, R26, 1.4426950216293334961 ;  /* 0x3fb8aa3b1a1a7820 */ /* 0x000fe20000410000 */
[----:B------:R-:W-:Y:S02]  /*cd30*/  STS [R10+-0x400], R11 ;  /* 0xfffc000b0a007388 */ /* 0x000fe40000000800 */
[----:B------:R-:W-:Y:S02]  /*cd40*/  FMUL.FTZ R28, R28, 1.4426950216293334961 ;  /* 0x3fb8aa3b1c1c7820 */ /* 0x000fe40000410000 */
[----:B------:R-:W0:Y:S01]  /*cd50*/  MUFU.EX2 R21, R18 ;  /* 0x0000001200157308 */ /* 0x000e220000000800 */
[----:B-1----:R-:W-:Y:S01]  /*cd60*/  FADD.FTZ R12, R12, R13 ;  /* 0x0000000d0c0c7221 */ /* 0x002fe20000010000 */
        /* <DEDUP_REMOVED lines=18> */
.L_x_2186:
[----:B------:R-:W-:Y:S05]  /*ce90*/  BSYNC.RECONVERGENT B1 ;  /* 0x0000000000017941 */ /* 0x000fea0003800200 */
.L_x_2185:
[----:B------:R-:W-:-:S13]  /*cea0*/  ISETP.LT.OR P0, PT, R9, R16, P0 ;  /* 0x000000100900720c */ /* 0x000fda0000701670 */
        /* <DEDUP_REMOVED lines=18> */
[----:B------:R-:W4:Y:S01]  /*cfd0*/  MUFU.EX2 R15, R14 ;  /* 0x0000000e000f7308 */ /* 0x000f220000000800 */
[----:B-1----:R0:W-:Y:S01]  /*cfe0*/  STS [R10+-0x200], R11 ;  /* 0xfffe000b0a007388 */ /* 0x0021e20000000800 */
[----:B------:R-:W-:-:S03]  /*cff0*/  FADD.FTZ R12, R12, R11 ;  /* 0x0000000b0c0c7221 */ /* 0x000fc60000010000 */
[----:B---3--:R0:W-:Y:S01]  /*d000*/  STS [R10], R13 ;  /* 0x0000000d0a007388 */ /* 0x0081e20000000800 */
[----:B------:R-:W-:-:S03]  /*d010*/  FADD.FTZ R12, R12, R13 ;  /* 0x0000000d0c0c7221 */ /* 0x000fc60000010000 */
[----:B----4-:R0:W-:Y:S01]  /*d020*/  STS [R10+0x200], R15 ;  /* 0x0002000f0a007388 */ /* 0x0101e20000000800 */
[----:B------:R-:W-:Y:S01]  /*d030*/  FADD.FTZ R12, R12, R15 ;  /* 0x0000000f0c0c7221 */ /* 0x000fe20000010000 */
[----:B------:R-:W-:Y:S06]  /*d040*/  BRA `(.L_x_2177) ;  /* 0x0000000400847947 */ /* 0x000fec0003800000 */
.L_x_2178:
[----:B------:R-:W0:Y:S01]  /*d050*/  S2UR UR4, SR_CTAID.Y ;  /* 0x00000000000479c3 */ /* 0x000e220000002600 */
[----:B------:R-:W-:Y:S01]  /*d060*/  VIADDMNMX R9, R5, 0x80, R16, !PT ;  /* 0x0000008005097846 */ /* 0x000fe20007800110 */
[----:B------:R-:W-:Y:S01]  /*d070*/  BSSY.RECONVERGENT B1, `(.L_x_2187) ;  /* 0x0000026000017945 */ /* 0x000fe20003800200 */
[----:B------:R-:W-:-:S04]  /*d080*/  LOP3.LUT R12, RZ, R223, RZ, 0x33, !PT ;  /* 0x000000dfff0c7212 */ /* 0x000fc800078e33ff */
[----:B------:R-:W-:Y:S01]  /*d090*/  IADD3 R13, PT, PT, -R22, R9, R12 ;  /* 0x00000009160d7210 */ /* 0x000fe20007ffe10c */
[----:B------:R-:W-:-:S03]  /*d0a0*/  IMAD.MOV.U32 R12, RZ, RZ, RZ ;  /* 0x000000ffff0c7224 */ /* 0x000fc600078e00ff */
[C---:B------:R-:W-:Y:S02]  /*d0b0*/  LOP3.LUT R9, R13.reuse, 0x180, RZ, 0xc0, !PT ;  /* 0x000001800d097812 */ /* 0x040fe400078ec0ff */
[----:B------:R-:W-:Y:S02]  /*d0c0*/  ISETP.GE.U32.AND P0, PT, R13, 0x180, PT ;  /* 0x000001800d00780c */ /* 0x000fe40003f06070 */
[----:B------:R-:W-:Y:S01]  /*d0d0*/  ISETP.NE.AND P1, PT, R9, 0x180, PT ;  /* 0x000001800900780c */ /* 0x000fe20003f25270 */
[----:B------:R-:W-:Y:S02]  /*d0e0*/  IMAD.MOV.U32 R9, RZ, RZ, R5 ;  /* 0x000000ffff097224 */ /* 0x000fe400078e0005 */
[----:B0-----:R-:W-:-:S05]  /*d0f0*/  IMAD R24, R157, UR4, RZ ;  /* 0x000000049d187c24 */ /* 0x001fca000f8e02ff */
[----:B------:R-:W-:-:S05]  /*d100*/  SHF.R.S32.HI R26, RZ, 0x1f, R24 ;  /* 0x0000001fff1a7819 */ /* 0x000fca0000011418 */
[----:B------:R-:W-:Y:S05]  /*d110*/  @!P1 BRA `(.L_x_2188) ;  /* 0x00000000006c9947 */ /* 0x000fea0003800000 */
[----:B------:R-:W-:Y:S01]  /*d120*/  VIADD R15, R15, 0x420 ;  /* 0x000004200f0f7836 */ /* 0x000fe20000000000 */
[----:B------:R-:W-:Y:S01]  /*d130*/  LEA.HI R9, R13, 0x1, RZ, 0x19 ;  /* 0x000000010d097811 */ /* 0x000fe200078fc8ff */
[----:B------:R-:W-:Y:S01]  /*d140*/  IMAD.MOV.U32 R12, RZ, RZ, RZ ;  /* 0x000000ffff0c7224 */ /* 0x000fe200078e00ff */
[--C-:B------:R-:W-:Y:S02]  /*d150*/  IADD3 R20, P1, P2, R24, R10, R5.reuse ;  /* 0x0000000a18147210 */ /* 0x100fe40007a3e005 */
[----:B------:R-:W-:Y:S02]  /*d160*/  LEA R15, R18, R15, 0x18 ;  /* 0x0000000f120f7211 */ /* 0x000fe400078ec0ff */
[----:B------:R-:W-:Y:S01]  /*d170*/  LOP3.LUT R10, R9, 0x3, RZ, 0xc0, !PT ;  /* 0x00000003090a7812 */ /* 0x000fe200078ec0ff */
[----:B------:R-:W-:Y:S01]  /*d180*/  IMAD.MOV.U32 R9, RZ, RZ, R5 ;  /* 0x000000ffff097224 */ /* 0x000fe200078e0005 */
[----:B------:R-:W-:Y:S01]  /*d190*/  IADD3.X R11, PT, PT, R26, R11, RZ, P1, P2 ;  /* 0x0000000b1a0b7210 */ /* 0x000fe20000fe44ff */
[----:B------:R-:W-:-:S02]  /*d1a0*/  IMAD.IADD R13, R0, 0x1, R15 ;  /* 0x00000001000d7824 */ /* 0x000fc400078e020f */
[----:B------:R-:W-:-:S07]  /*d1b0*/  IMAD.MOV R14, RZ, RZ, -R10 ;  /* 0x000000ffff0e7224 */ /* 0x000fce00078e0a0a */
.L_x_2189:
[----:B------:R-:W-:-:S06]  /*d1c0*/  IMAD.MOV.U32 R10, RZ, RZ, R20 ;  /* 0x000000ffff0a7224 */ /* 0x000fcc00078e0014 */
[----:B------:R0:W3:Y:S01]  /*d1d0*/  LDG.E.U8 R10, desc[UR36][R10.64] ;  /* 0x000000240a0a7981 */ /* 0x0000e2000c1e1100 */
[----:B------:R-:W-:Y:S01]  /*d1e0*/  VIADD R14, R14, 0x1 ;  /* 0x000000010e0e7836 */ /* 0x000fe20000000000 */
[----:B------:R-:W-:Y:S01]  /*d1f0*/  IADD3 R20, P2, PT, R20, 0x80, RZ ;  /* 0x0000008014147810 */ /* 0x000fe20007f5e0ff */
[----:B------:R-:W-:-:S04]  /*d200*/  VIADD R9, R9, 0x80 ;  /* 0x0000008009097836 */ /* 0x000fc80000000000 */
        /* <DEDUP_REMOVED lines=12> */
.L_x_2188:
[----:B------:R-:W-:Y:S05]  /*d2d0*/  BSYNC.RECONVERGENT B1 ;  /* 0x0000000000017941 */ /* 0x000fea0003800200 */
.L_x_2187:
[----:B------:R-:W-:Y:S05]  /*d2e0*/  @!P0 BRA `(.L_x_2177) ;  /* 0x0000000000dc8947 */ /* 0x000fea0003800000 */
[----:B------:R-:W0:Y:S01]  /*d2f0*/  S2R R14, SR_CgaCtaId ;  /* 0x00000000000e7919 */ /* 0x000e220000008800 */
[----:B------:R-:W3:Y:S01]  /*d300*/  LDCU.64 UR4, c[0x0][0x420] ;  /* 0x00008400ff0477ac */ /* 0x000ee20008000a00 */
[----:B------:R-:W-:Y:S01]  /*d310*/  MOV R11, 0x400 ;  /* 0x00000400000b7802 */ /* 0x000fe20000000f00 */
[----:B------:R-:W-:-:S04]  /*d320*/  IMAD.SHL.U32 R10, R22, 0x4, RZ ;  /* 0x00000004160a7824 */ /* 0x000fc800078e00ff */
[----:B------:R-:W-:Y:S02]  /*d330*/  VIADD R11, R11, 0x420 ;  /* 0x000004200b0b7836 */ /* 0x000fe40000000000 */
[----:B------:R-:W-:Y:S01]  /*d340*/  IMAD R10, R9, 0x4, -R10 ;  /* 0x00000004090a7824 */ /* 0x000fe200078e0a0a */
[----:B---3--:R-:W-:-:S04]  /*d350*/  IADD3 R15, P0, P1, R24, UR4, R9 ;  /* 0x00000004180f7c10 */ /* 0x008fc8000f91e009 */
[----:B------:R-:W-:Y:S02]  /*d360*/  IADD3 R15, P2, PT, R15, 0x100, RZ ;  /* 0x000001000f0f7810 */ /* 0x000fe40007f5e0ff */
[----:B0-----:R-:W-:Y:S02]  /*d370*/  LEA R13, R14, R11, 0x18 ;  /* 0x0000000b0e0d7211 */ /* 0x001fe400078ec0ff */
[----:B------:R-:W-:Y:S02]  /*d380*/  IADD3.X R11, PT, PT, R26, UR5, RZ, P0, P1 ;  /* 0x000000051a0b7c10 */ /* 0x000fe400087e24ff */
[----:B------:R-:W-:-:S03]  /*d390*/  IADD3 R13, PT, PT, R10, 0x400, R13 ;  /* 0x000004000a0d7810 */ /* 0x000fc60007ffe00d */
[----:B------:R-:W-:-:S07]  /*d3a0*/  IMAD.X R11, RZ, RZ, R11, P2 ;  /* 0x000000ffff0b7224 */ /* 0x000fce00010e060b */
.L_x_2190:
[----:B------:R-:W-:-:S05]  /*d3b0*/  IMAD.MOV.U32 R10, RZ, RZ, R15 ;  /* 0x000000ffff0a7224 */ /* 0x000fca00078e000f */
[----:B------:R-:W3:Y:S04]  /*d3c0*/  LDG.E.U8 R18, desc[UR36][R10.64+-0x100] ;  /* 0xffff00240a127981 */ /* 0x000ee8000c1e1100 */
[----:B------:R-:W4:Y:S04]  /*d3d0*/  LDG.E.U8 R14, desc[UR36][R10.64+-0x80] ;  /* 0xffff80240a0e7981 */ /* 0x000f28000c1e1100 */
[----:B------:R-:W5:Y:S04]  /*d3e0*/  LDG.E.U8 R15, desc[UR36][R10.64] ;  /* 0x000000240a0f7981 */ /* 0x000f68000c1e1100 */
[----:B------:R-:W2:Y:S01]  /*d3f0*/  LDG.E.U8 R20, desc[UR36][R10.64+0x80] ;  /* 0x000080240a147981 */ /* 0x000ea2000c1e1100 */
[----:B------:R-:W-:-:S02]  /*d400*/  IMAD.MOV.U32 R24, RZ, RZ, RZ ;  /* 0x000000ffff187224 */ /* 0x000fc400078e00ff */
[----:B------:R-:W-:Y:S02]  /*d410*/  IMAD.MOV.U32 R26, RZ, RZ, RZ ;  /* 0x000000ffff1a7224 */ /* 0x000fe400078e00ff */
[----:B------:R-:W-:Y:S01]  /*d420*/  VIADD R9, R9, 0x200 ;  /* 0x0000020009097836 */ /* 0x000fe20000000000 */
[----:B---3--:R-:W-:Y:S02]  /*d430*/  ISETP.NE.AND P0, PT, R18, RZ, PT ;  /* 0x000000ff1200720c */ /* 0x008fe40003f05270 */
[----:B----4-:R-:W-:Y:S02]  /*d440*/  ISETP.NE.AND P1, PT, R14, RZ, PT ;  /* 0x000000ff0e00720c */ /* 0x010fe40003f25270 */
[----:B-----5:R-:W-:Y:S02]  /*d450*/  ISETP.NE.AND P2, PT, R15, RZ, PT ;  /* 0x000000ff0f00720c */ /* 0x020fe40003f45270 */
[----:B--2---:R-:W-:-:S07]  /*d460*/  ISETP.NE.AND P3, PT, R20, RZ, PT ;  /* 0x000000ff1400720c */ /* 0x004fce0003f65270 */
        /* <DEDUP_REMOVED lines=11> */
[----:B--2---:R-:W-:Y:S01]  /*d520*/  @!P2 FADD.FTZ R21, -R49, R21 ;  /* 0x000000153115a221 */ /* 0x004fe20000010100 */
[----:B------:R-:W-:Y:S01]  /*d530*/  ISETP.GE.AND P0, PT, R9, R16, PT ;  /* 0x000000100900720c */ /* 0x000fe20003f06270 */
[----:B---3--:R-:W-:Y:S02]  /*d540*/  @!P3 FADD.FTZ R25, -R49, R25 ;  /* 0x000000193119b221 */ /* 0x008fe40000010100 */
[----:B------:R-:W-:-:S02]  /*d550*/  @!P2 FMUL.FTZ R21, R21, 1.4426950216293334961 ;  /* 0x3fb8aa3b1515a820 */ /* 0x000fc40000410000 */
[----:B------:R-:W1:Y:S01]  /*d560*/  @!P1 MUFU.EX2 R18, R20 ;  /* 0x0000001400129308 */ /* 0x000e620000000800 */
[----:B------:R-:W-:-:S07]  /*d570*/  @!P3 FMUL.FTZ R25, R25, 1.4426950216293334961 ;  /* 0x3fb8aa3b1919b820 */ /* 0x000fce0000410000 */
[----:B------:R1:W2:Y:S01]  /*d580*/  @!P2 MUFU.EX2 R24, R21 ;  /* 0x000000150018a308 */ /* 0x0002a20000000800 */
        /* <DEDUP_REMOVED lines=13> */
.L_x_2177:
[----:B------:R-:W-:Y:S05]  /*d660*/  BSYNC.RECONVERGENT B0 ;  /* 0x0000000000007941 */ /* 0x000fea0003800200 */
.L_x_2176:
[----:B0-----:R-:W0:Y:S01]  /*d670*/  SHFL.BFLY PT, R9, R12, 0x10, 0x1f ;  /* 0x0e001f000c097f89 */ /* 0x001e2200000e0000 */
[C---:B------:R-:W-:Y:S01]  /*d680*/  ISETP.NE.AND P0, PT, R7.reuse, RZ, PT ;  /* 0x000000ff0700720c */ /* 0x040fe20003f05270 */
[----:B------:R-:W3:Y:S01]  /*d690*/  LDCU.U8 UR6, c[0x0][0x48c] ;  /* 0x00009180ff0677ac */ /* 0x000ee20008000000 */
[----:B------:R-:W-:Y:S01]  /*d6a0*/  SHF.R.U32.HI R13, RZ, 0x5, R223 ;  /* 0x00000005ff0d7819 */ /* 0x000fe200000116df */
[----:B------:R-:W4:Y:S01]  /*d6b0*/  S2R R21, SR_CTAID.X ;  /* 0x0000000000157919 */ /* 0x000f220000002500 */
[----:B------:R-:W-:-:S09]  /*d6c0*/  ISETP.GT.U32.AND P1, PT, R7, 0x3, PT ;  /* 0x000000030700780c */ /* 0x000fd20003f24070 */
[----:B------:R-:W-:Y:S01]  /*d6d0*/  @!P0 IMAD R8, R13, 0x4, R8 ;  /* 0x000000040d088824 */ /* 0x000fe200078e0208 */
[----:B---3--:R-:W-:Y:S01]  /*d6e0*/  UISETP.NE.AND UP0, UPT, UR6, URZ, UPT ;  /* 0x000000ff0600728c */ /* 0x008fe2000bf05270 */
[----:B0-----:R-:W-:-:S05]  /*d6f0*/  FADD.FTZ R9, R9, R12 ;  /* 0x0000000c09097221 */ /* 0x001fca0000010000 */
        /* <DEDUP_REMOVED lines=10> */
[----:B------:R-:W-:-:S05]  /*d7a0*/  ISETP.GE.AND P0, PT, R5, R16, PT ;  /* 0x000000100500720c */ /* 0x000fca0003f06270 */
[----:B------:R-:W0:Y:S04]  /*d7b0*/  @!P1 LDS R15, [R6+0x10] ;  /* 0x00001000060f9984 */ /* 0x000e280000000800 */
[----:B0-----:R-:W0:Y:S02]  /*d7c0*/  SHFL.BFLY PT, R10, R15, 0x2, 0x1f ;  /* 0x0c401f000f0a7f89 */ /* 0x001e2400000e0000 */
[----:B0-----:R-:W-:-:S05]  /*d7d0*/  FADD.FTZ R10, R10, R15 ;  /* 0x0000000f0a0a7221 */ /* 0x001fca0000010000 */
[----:B------:R-:W0:Y:S02]  /*d7e0*/  SHFL.BFLY PT, R7, R10, 0x1, 0x1f ;  /* 0x0c201f000a077f89 */ /* 0x000e2400000e0000 */
[----:B0-----:R-:W-:Y:S01]  /*d7f0*/  FADD.FTZ R9, R10, R7 ;  /* 0x000000070a097221 */ /* 0x001fe20000010000 */
[----:B------:R-:W-:-:S05]  /*d800*/  CS2R R6, SRZ ;  /* 0x0000000000067805 */ /* 0x000fca000001ff00 */
[----:B------:R-:W0:Y:S02]  /*d810*/  SHFL.IDX PT, R9, R9, RZ, 0x1f ;  /* 0x00001fff09097589 */ /* 0x000e2400000e0000 */
[----:B0-----:R-:W-:-:S04]  /*d820*/  FADD.FTZ R11, R9, 9.9999999747524270788e-07 ;  /* 0x358637bd090b7421 */ /* 0x001fc80000010000 */
[----:B------:R0:W3:Y:S01]  /*d830*/  MUFU.RCP R39, R11 ;  /* 0x0000000b00277308 */ /* 0x0000e20000001000 */
[----:B----4-:R-:W-:Y:S05]  /*d840*/  BRA.U !UP0, `(.L_x_2191) ;  /* 0x0000000108247547 */ /* 0x010fea000b800000 */
[----:B------:R-:W4:Y:S01]  /*d850*/  S2R R8, SR_CTAID.Y ;  /* 0x0000000000087919 */ /* 0x000f220000002600 */
[----:B------:R-:W4:Y:S08]  /*d860*/  LDC R7, c[0x0][0x3f8] ;  /* 0x0000fe00ff077b82 */ /* 0x000f300000000800 */
[----:B------:R-:W5:Y:S08]  /*d870*/  LDC R6, c[0x0][0x488] ;  /* 0x00012200ff067b82 */ /* 0x000f700000000800 */
[----:B------:R-:W5:Y:S08]  /*d880*/  LDC R9, c[0x0][0x40c] ;  /* 0x00010300ff097b82 */ /* 0x000f700000000800 */
[----:B0-----:R-:W0:Y:S01]  /*d890*/  LDC R11, c[0x0][0x3f4] ;  /* 0x0000fd00ff0b7b82 */ /* 0x001e220000000800 */
[----:B----4-:R-:W-:-:S04]  /*d8a0*/  IMAD R7, R8, R7, R21 ;  /* 0x0000000708077224 */ /* 0x010fc800078e0215 */
[----:B-----5:R-:W-:-:S04]  /*d8b0*/  IMAD R6, R7, R6, R9 ;  /* 0x0000000607067224 */ /* 0x020fc800078e0209 */
[----:B0-----:R-:W-:-:S05]  /*d8c0*/  IMAD R6, R6, R11, RZ ;  /* 0x0000000b06067224 */ /* 0x001fca00078e02ff */
[----:B------:R-:W-:-:S07]  /*d8d0*/  SHF.R.S32.HI R7, RZ, 0x1f, R6 ;  /* 0x0000001fff077819 */ /* 0x000fce0000011406 */
.L_x_2191:
        /* <DEDUP_REMOVED lines=12> */
[----:B------:R-:W4:Y:S01]  /*d9a0*/  S2UR UR5, SR_CgaCtaId ;  /* 0x00000000000579c3 */ /* 0x000f220000008800 */
        /* <DEDUP_REMOVED lines=8> */
[----:B----4-:R-:W-:-:S06]  /*da30*/  ULEA UR4, UR5, UR4, 0x18 ;  /* 0x0000000405047291 */ /* 0x010fcc000f8ec0ff */
[----:B------:R-:W-:-:S07]  /*da40*/  VIADD R6, R0, UR4 ;  /* 0x0000000400067c36 */ /* 0x000fce0008000000 */
.L_x_2197:
[----:B------:R-:W3:Y:S01]  /*da50*/  LDS R8, [R6] ;  /* 0x0000000006087984 */ /* 0x000ee20000000800 */
[----:B------:R-:W-:-:S05]  /*da60*/  VIADD R7, R7, 0x1 ;  /* 0x0000000107077836 */ /* 0x000fca0000000000 */
[----:B------:R-:W-:Y:S01]  /*da70*/  ISETP.NE.AND P0, PT, R7, RZ, PT ;  /* 0x000000ff0700720c */ /* 0x000fe20003f05270 */
[----:B---3--:R-:W-:-:S05]  /*da80*/  FMUL.FTZ R9, R8, R39 ;  /* 0x0000002708097220 */ /* 0x008fca0000410000 */
[----:B------:R3:W-:Y:S02]  /*da90*/  STS [R6], R9 ;  /* 0x0000000906007388 */ /* 0x0007e40000000800 */
[----:B---3--:R-:W-:-:S05]  /*daa0*/  VIADD R6, R6, 0x200 ;  /* 0x0000020006067836 */ /* 0x008fca0000000000 */
[----:B------:R-:W-:Y:S05]  /*dab0*/  @P0 BRA `(.L_x_2197) ;  /* 0xfffffffc00e40947 */ /* 0x000fea000383ffff */
.L_x_2196:
[----:B------:R-:W-:Y:S05]  /*dac0*/  BSYNC.RECONVERGENT B1 ;  /* 0x0000000000017941 */ /* 0x000fea0003800200 */
.L_x_2195:
[----:B------:R-:W-:Y:S05]  /*dad0*/  @!P1 BRA `(.L_x_2193) ;  /* 0x0000001000d09947 */ /* 0x000fea0003800000 */
[----:B------:R-:W4:Y:S01]  /*dae0*/  S2R R8, SR_CgaCtaId ;  /* 0x0000000000087919 */ /* 0x000f220000008800 */
[----:B------:R-:W-:Y:S01]  /*daf0*/  IMAD.IADD R6, R16, 0x1, -R5 ;  /* 0x0000000110067824 */ /* 0x000fe200078e0a05 */
[----:B------:R-:W-:Y:S01]  /*db00*/  MOV R7, 0x400 ;  /* 0x0000040000077802 */ /* 0x000fe20000000f00 */
[----:B------:R-:W-:Y:S01]  /*db10*/  BSSY.RECONVERGENT B1, `(.L_x_2198) ;  /* 0x000003f000017945 */ /* 0x000fe20003800200 */
[----:B------:R-:W-:Y:S02]  /*db20*/  PLOP3.LUT P0, PT, PT, PT, PT, 0x80, 0x8 ;  /* 0x000000000008781c */ /* 0x000fe40003f0f070 */
[----:B------:R-:W-:Y:S01]  /*db30*/  ISETP.GT.AND P1, PT, R6, 0x600, PT ;  /* 0x000006000600780c */ /* 0x000fe20003f24270 */
[----:B------:R-:W-:Y:S02]  /*db40*/  IMAD.SHL.U32 R6, R22, 0x4, RZ ;  /* 0x0000000416067824 */ /* 0x000fe400078e00ff */
[----:B------:R-:W-:Y:S02]  /*db50*/  VIADD R7, R7, 0x420 ;  /* 0x0000042007077836 */ /* 0x000fe40000000000 */
[----:B------:R-:W-:-:S03]  /*db60*/  IMAD R6, R5, 0x4, -R6 ;  /* 0x0000000405067824 */ /* 0x000fc600078e0a06 */
[----:B----4-:R-:W-:-:S04]  /*db70*/  LEA R7, R8, R7, 0x18 ;  /* 0x0000000708077211 */ /* 0x010fc800078ec0ff */
[----:B------:R-:W-:Y:S01]  /*db80*/  IADD3 R6, PT, PT, R6, 0x400, R7 ;  /* 0x0000040006067810 */ /* 0x000fe20007ffe007 */
[----:B------:R-:W-:Y:S06]  /*db90*/  @!P1 BRA `(.L_x_2199) ;  /* 0x0000000000d89947 */ /* 0x000fec0003800000 */
[----:B------:R-:W-:Y:S01]  /*dba0*/  PLOP3.LUT P0, PT, PT, PT, PT, 0x8, 0x80 ;  /* 0x000000000080781c */ /* 0x000fe20003f0e170 */
[----:B------:R-:W-:-:S12]  /*dbb0*/  VIADD R40, R16, 0xfffffa00 ;  /* 0xfffffa0010287836 */ /* 0x000fd80000000000 */
.L_x_2200:
[----:B------:R-:W3:Y:S01]  /*dbc0*/  LDS R7, [R6+-0x400] ;  /* 0xfffc000006077984 */ /* 0x000ee20000000800 */
[----:B------:R-:W-:-:S03]  /*dbd0*/  VIADD R5, R5, 0x800 ;  /* 0x0000080005057836 */ /* 0x000fc60000000000 */
[----:B------:R-:W4:Y:S02]  /*dbe0*/  LDS R8, [R6+-0x200] ;  /* 0xfffe000006087984 */ /* 0x000f240000000800 */
[----:B------:R-:W-:Y:S02]  /*dbf0*/  ISETP.GE.AND P1, PT, R5, R40, PT ;  /* 0x000000280500720c */ /* 0x000fe40003f26270 */
[----:B------:R-:W0:Y:S04]  /*dc00*/  LDS R10, [R6] ;  /* 0x00000000060a7984 */ /* 0x000e280000000800 */
[----:B------:R-:W5:Y:S04]  /*dc10*/  LDS R12, [R6+0x200] ;  /* 0x00020000060c7984 */ /* 0x000f680000000800 */
[----:B------:R-:W1:Y:S04]  /*dc20*/  LDS R14, [R6+0x400] ;  /* 0x00040000060e7984 */ /* 0x000e680000000800 */
[----:B------:R-:W1:Y:S04]  /*dc30*/  LDS R18, [R6+0x600] ;  /* 0x0006000006127984 */ /* 0x000e680000000800 */
[----:B------:R-:W-:Y:S04]  /*dc40*/  LDS R20, [R6+0x800] ;  /* 0x0008000006147984 */ /* 0x000fe80000000800 */
[----:B------:R-:W1:Y:S04]  /*dc50*/  LDS R24, [R6+0xa00] ;  /* 0x000a000006187984 */ /* 0x000e680000000800 */
[----:B------:R-:W1:Y:S04]  /*dc60*/  LDS R26, [R6+0xc00] ;  /* 0x000c0000061a7984 */ /* 0x000e680000000800 */
[----:B--2---:R-:W2:Y:S04]  /*dc70*/  LDS R28, [R6+0xe00] ;  /* 0x000e0000061c7984 */ /* 0x004ea80000000800 */
[----:B------:R-:W2:Y:S01]  /*dc80*/  LDS R30, [R6+0x1000] ;  /* 0x00100000061e7984 */ /* 0x000ea20000000800 */
[----:B---3--:R-:W-:-:S03]  /*dc90*/  FMUL.FTZ R7, R39, R7 ;  /* 0x0000000727077220 */ /* 0x008fc60000410000 */
[----:B------:R-:W3:Y:S01]  /*dca0*/  LDS R32, [R6+0x1200] ;  /* 0x0012000006207984 */ /* 0x000ee20000000800 */
[----:B----4-:R-:W-:-:S03]  /*dcb0*/  FMUL.FTZ R9, R39, R8 ;  /* 0x0000000827097220 */ /* 0x010fc60000410000 */
[----:B------:R-:W4:Y:S01]  /*dcc0*/  LDS R34, [R6+0x1400] ;  /* 0x0014000006227984 */ /* 0x000f220000000800 */
[----:B0-----:R-:W-:-:S03]  /*dcd0*/  FMUL.FTZ R11, R39, R10 ;  /* 0x0000000a270b7220 */ /* 0x001fc60000410000 */
[----:B------:R-:W0:Y:S01]  /*dce0*/  LDS R36, [R6+0x1600] ;  /* 0x0016000006247984 */ /* 0x000e220000000800 */
[----:B-----5:R-:W-:-:S03]  /*dcf0*/  FMUL.FTZ R15, R39, R12 ;  /* 0x0000000c270f7220 */ /* 0x020fc60000410000 */
[----:B------:R-:W5:Y:S01]  /*dd00*/  LDS R37, [R6+0x1800] ;  /* 0x0018000006257984 */ /* 0x000f620000000800 */
[----:B-1----:R-:W-:-:S03]  /*dd10*/  FMUL.FTZ R25, R39, R14 ;  /* 0x0000000e27197220 */ /* 0x002fc60000410000 */
[----:B------:R-:W1:Y:S01]  /*dd20*/  LDS R38, [R6+0x1a00] ;  /* 0x001a000006267984 */ /* 0x000e620000000800 */
[----:B------:R-:W-:-:S03]  /*dd30*/  FMUL.FTZ R27, R39, R18 ;  /* 0x00000012271b7220 */ /* 0x000fc60000410000 */
[----:B------:R2:W-:Y:S04]  /*dd40*/  STS [R6+-0x400], R7 ;  /* 0xfffc000706007388 */ /* 0x0005e80000000800 */
[----:B------:R3:W-:Y:S01]  /*dd50*/  STS [R6+-0x200], R9 ;  /* 0xfffe000906007388 */ /* 0x0007e20000000800 */
[----:B------:R-:W-:-:S03]  /*dd60*/  FMUL.FTZ R29, R39, R24 ;  /* 0x00000018271d7220 */ /* 0x000fc60000410000 */
[----:B------:R4:W-:Y:S01]  /*dd70*/  STS [R6], R11 ;  /* 0x0000000b06007388 */ /* 0x0009e20000000800 */
[C---:B------:R-:W-:Y:S01]  /*dd80*/  FMUL.FTZ R31, R39.reuse, R26 ;  /* 0x0000001a271f7220 */ /* 0x040fe20000410000 */
[C---:B--2---:R-:W-:Y:S02]  /*dd90*/  FMUL.FTZ R7, R39.reuse, R20 ;  /* 0x0000001427077220 */ /* 0x044fe40000410000 */
[----:B------:R0:W-:Y:S01]  /*dda0*/  STS [R6+0x200], R15 ;  /* 0x0002000f06007388 */ /* 0x0001e20000000800 */
[----:B------:R-:W-:-:S03]  /*ddb0*/  FMUL.FTZ R33, R39, R28 ;  /* 0x0000001c27217220 */ /* 0x000fc60000410000 */
[----:B------:R1:W-:Y:S01]  /*ddc0*/  STS [R6+0x400], R25 ;  /* 0x0004001906007388 */ /* 0x0003e20000000800 */
[C---:B------:R-:W-:Y:S01]  /*ddd0*/  FMUL.FTZ R35, R39.reuse, R30 ;  /* 0x0000001e27237220 */ /* 0x040fe20000410000 */
[C---:B---3--:R-:W-:Y:S02]  /*dde0*/  FMUL.FTZ R9, R39.reuse, R32 ;  /* 0x0000002027097220 */ /* 0x048fe40000410000 */
[----:B------:R-:W-:Y:S01]  /*ddf0*/  STS [R6+0x600], R27 ;  /* 0x0006001b06007388 */ /* 0x000fe20000000800 */
[----:B----4-:R-:W-:-:S03]  /*de00*/  FMUL.FTZ R11, R39, R34 ;  /* 0x00000022270b7220 */ /* 0x010fc60000410000 */
[----:B------:R-:W-:Y:S01]  /*de10*/  STS [R6+0x800], R7 ;  /* 0x0008000706007388 */ /* 0x000fe20000000800 */
[----:B0-----:R-:W-:-:S03]  /*de20*/  FMUL.FTZ R15, R39, R36 ;  /* 0x00000024270f7220 */ /* 0x001fc60000410000 */
[----:B------:R-:W-:Y:S01]  /*de30*/  STS [R6+0xa00], R29 ;  /* 0x000a001d06007388 */ /* 0x000fe20000000800 */
[----:B-----5:R-:W-:-:S03]  /*de40*/  FMUL.FTZ R37, R39, R37 ;  /* 0x0000002527257220 */ /* 0x020fc60000410000 */
        /* <DEDUP_REMOVED lines=11> */
.L_x_2199:
[----:B------:R-:W-:Y:S05]  /*df00*/  BSYNC.RECONVERGENT B1 ;  /* 0x0000000000017941 */ /* 0x000fea0003800200 */
.L_x_2198:
[----:B------:R-:W-:Y:S01]  /*df10*/  IMAD.IADD R7, R16, 0x1, -R5 ;  /* 0x0000000110077824 */ /* 0x000fe200078e0a05 */
[----:B------:R-:W-:Y:S04]  /*df20*/  BSSY.RECONVERGENT B1, `(.L_x_2201) ;  /* 0x000001e000017945 */ /* 0x000fe80003800200 */
[----:B------:R-:W-:-:S13]  /*df30*/  ISETP.GT.AND P1, PT, R7, 0x200, PT ;  /* 0x000002000700780c */ /* 0x000fda0003f24270 */
[----:B------:R-:W-:Y:S05]  /*df40*/  @!P1 BRA `(.L_x_2202) ;  /* 0x00000000006c9947 */ /* 0x000fea0003800000 */
[----:B------:R-:W3:Y:S01]  /*df50*/  LDS R7, [R6+-0x400] ;  /* 0xfffc000006077984 */ /* 0x000ee20000000800 */
[----:B------:R-:W-:Y:S01]  /*df60*/  PLOP3.LUT P0, PT, PT, PT, PT, 0x8, 0x80 ;  /* 0x000000000080781c */ /* 0x000fe20003f0e170 */
[----:B------:R-:W-:Y:S02]  /*df70*/  VIADD R5, R5, 0x400 ;  /* 0x0000040005057836 */ /* 0x000fe40000000000 */
[----:B------:R-:W4:Y:S04]  /*df80*/  LDS R8, [R6+-0x200] ;  /* 0xfffe000006087984 */ /* 0x000f280000000800 */
[----:B------:R-:W0:Y:S04]  /*df90*/  LDS R10, [R6] ;  /* 0x00000000060a7984 */ /* 0x000e280000000800 */
[----:B------:R-:W5:Y:S04]  /*dfa0*/  LDS R12, [R6+0x200] ;  /* 0x00020000060c7984 */ /* 0x000f680000000800 */
[----:B------:R-:W1:Y:S04]  /*dfb0*/  LDS R14, [R6+0x400] ;  /* 0x00040000060e7984 */ /* 0x000e680000000800 */
[----:B------:R-:W2:Y:S04]  /*dfc0*/  LDS R18, [R6+0x600] ;  /* 0x0006000006127984 */ /* 0x000ea80000000800 */
[----:B------:R-:W2:Y:S04]  /*dfd0*/  LDS R20, [R6+0x800] ;  /* 0x0008000006147984 */ /* 0x000ea80000000800 */
[----:B------:R-:W2:Y:S01]  /*dfe0*/  LDS R24, [R6+0xa00] ;  /* 0x000a000006187984 */ /* 0x000ea20000000800 */
[C---:B---3--:R-:W-:Y:S01]  /*dff0*/  FMUL.FTZ R7, R39.reuse, R7 ;  /* 0x0000000727077220 */ /* 0x048fe20000410000 */
[----:B----4-:R-:W-:-:S04]  /*e000*/  FMUL.FTZ R9, R39, R8 ;  /* 0x0000000827097220 */ /* 0x010fc80000410000 */
[----:B------:R-:W-:Y:S01]  /*e010*/  STS [R6+-0x400], R7 ;  /* 0xfffc000706007388 */ /* 0x000fe20000000800 */
[----:B0-----:R-:W-:-:S03]  /*e020*/  FMUL.FTZ R11, R39, R10 ;  /* 0x0000000a270b7220 */ /* 0x001fc60000410000 */
[----:B------:R-:W-:Y:S01]  /*e030*/  STS [R6+-0x200], R9 ;  /* 0xfffe000906007388 */ /* 0x000fe20000000800 */
[----:B-----5:R-:W-:-:S03]  /*e040*/  FMUL.FTZ R15, R39, R12 ;  /* 0x0000000c270f7220 */ /* 0x020fc60000410000 */
[----:B------:R-:W-:Y:S01]  /*e050*/  STS [R6], R11 ;  /* 0x0000000b06007388 */ /* 0x000fe20000000800 */
[----:B-1----:R-:W-:-:S03]  /*e060*/  FMUL.FTZ R25, R39, R14 ;  /* 0x0000000e27197220 */ /* 0x002fc60000410000 */
[----:B------:R-:W-:Y:S01]  /*e070*/  STS [R6+0x200], R15 ;  /* 0x0002000f06007388 */ /* 0x000fe20000000800 */
[----:B--2---:R-:W-:-:S03]  /*e080*/  FMUL.FTZ R27, R39, R18 ;  /* 0x00000012271b7220 */ /* 0x004fc60000410000 */
[----:B------:R-:W-:Y:S01]  /*e090*/  STS [R6+0x400], R25 ;  /* 0x0004001906007388 */ /* 0x000fe20000000800 */
[----:B------:R-:W-:-:S03]  /*e0a0*/  FMUL.FTZ R29, R39, R20 ;  /* 0x00000014271d7220 */ /* 0x000fc60000410000 */
[----:B------:R-:W-:Y:S01]  /*e0b0*/  STS [R6+0x600], R27 ;  /* 0x0006001b06007388 */ /* 0x000fe20000000800 */
[----:B------:R-:W-:-:S03]  /*e0c0*/  FMUL.FTZ R31, R39, R24 ;  /* 0x00000018271f7220 */ /* 0x000fc60000410000 */
[----:B------:R-:W-:Y:S04]  /*e0d0*/  STS [R6+0x800], R29 ;  /* 0x0008001d06007388 */ /* 0x000fe80000000800 */
[----:B------:R0:W-:Y:S02]  /*e0e0*/  STS [R6+0xa00], R31 ;  /* 0x000a001f06007388 */ /* 0x0001e40000000800 */
[----:B0-----:R-:W-:-:S07]  /*e0f0*/  VIADD R6, R6, 0x1000 ;  /* 0x0000100006067836 */ /* 0x001fce0000000000 */
.L_x_2202:
[----:B------:R-:W-:Y:S05]  /*e100*/  BSYNC.RECONVERGENT B1 ;  /* 0x0000000000017941 */ /* 0x000fea0003800200 */
.L_x_2201:
[----:B------:R-:W-:-:S13]  /*e110*/  ISETP.LT.OR P0, PT, R5, R16, P0 ;  /* 0x000000100500720c */ /* 0x000fda0000701670 */
[----:B------:R-:W-:Y:S05]  /*e120*/  @!P0 BRA `(.L_x_2193) ;  /* 0x0000000c003c8947 */ /* 0x000fea0003800000 */
[----:B------:R-:W3:Y:S04]  /*e130*/  LDS R5, [R6+-0x400] ;  /* 0xfffc000006057984 */ /* 0x000ee80000000800 */
[----:B------:R-:W4:Y:S04]  /*e140*/  LDS R7, [R6+-0x200] ;  /* 0xfffe000006077984 */ /* 0x000f280000000800 */
[----:B------:R-:W5:Y:S04]  /*e150*/  LDS R8, [R6] ;  /* 0x0000000006087984 */ /* 0x000f680000000800 */
[----:B------:R-:W0:Y:S01]  /*e160*/  LDS R10, [R6+0x200] ;  /* 0x00020000060a7984 */ /* 0x000e220000000800 */
[-C--:B---3--:R-:W-:Y:S01]  /*e170*/  FMUL.FTZ R5, R5, R39.reuse ;  /* 0x0000002705057220 */ /* 0x088fe20000410000 */
[----:B----4-:R-:W-:-:S04]  /*e180*/  FMUL.FTZ R7, R7, R39 ;  /* 0x0000002707077220 */ /* 0x010fc80000410000 */
[----:B------:R4:W-:Y:S01]  /*e190*/  STS [R6+-0x400], R5 ;  /* 0xfffc000506007388 */ /* 0x0009e20000000800 */
[----:B-----5:R-:W-:-:S03]  /*e1a0*/  FMUL.FTZ R9, R8, R39 ;  /* 0x0000002708097220 */ /* 0x020fc60000410000 */
[----:B------:R4:W-:Y:S01]  /*e1b0*/  STS [R6+-0x200], R7 ;  /* 0xfffe000706007388 */ /* 0x0009e20000000800 */
[----:B0-----:R-:W-:-:S03]  /*e1c0*/  FMUL.FTZ R11, R10, R39 ;  /* 0x000000270a0b7220 */ /* 0x001fc60000410000 */
[----:B------:R4:W-:Y:S04]  /*e1d0*/  STS [R6], R9 ;  /* 0x0000000906007388 */ /* 0x0009e80000000800 */
[----:B------:R4:W-:Y:S01]  /*e1e0*/  STS [R6+0x200], R11 ;  /* 0x0002000b06007388 */ /* 0x0009e20000000800 */
[----:B------:R-:W-:Y:S05]  /*e1f0*/  BRA `(.L_x_2193) ;  /* 0x0000000c00087947 */ /* 0x000fea0003800000 */
.L_x_2194:
        /* <DEDUP_REMOVED lines=9> */
[----:B------:R-:W5:Y:S01]  /*e290*/  LDCU.64 UR8, c[0x0][0x480] ;  /* 0x00009000ff0877ac */ /* 0x000f620008000a00 */
[----:B------:R-:W-:Y:S02]  /*e2a0*/  LEA.HI R8, R8, 0x1, RZ, 0x19 ;  /* 0x0000000108087811 */ /* 0x000fe400078fc8ff */
[----:B------:R-:W-:Y:S01]  /*e2b0*/  IADD3 R25, P0, PT, R5, R6, RZ ;  /* 0x0000000605197210 */ /* 0x000fe20007f1e0ff */
[----:B------:R-:W-:Y:S02]  /*e2c0*/  UMOV UR4, 0x400 ;  /* 0x0000040000047882 */ /* 0x000fe40000000000 */
[C---:B------:R-:W-:Y:S01]  /*e2d0*/  IMAD.SHL.U32 R9, R8.reuse, 0x80, RZ ;  /* 0x0000008008097824 */ /* 0x040fe200078e00ff */
[----:B------:R-:W-:Y:S01]  /*e2e0*/  UIADD3 UR4, UPT, UPT, UR4, 0x420, URZ ;  /* 0x0000042004047890 */ /* 0x000fe2000fffe0ff */
[----:B------:R-:W-:Y:S01]  /*e2f0*/  IMAD.X R14, RZ, RZ, R7, P0 ;  /* 0x000000ffff0e7224 */ /* 0x000fe200000e0607 */
[----:B------:R-:W-:-:S02]  /*e300*/  LOP3.LUT R8, R8, 0x3, RZ, 0xc0, !PT ;  /* 0x0000000308087812 */ /* 0x000fc400078ec0ff */
[----:B------:R-:W-:-:S03]  /*e310*/  LOP3.LUT R10, R9, 0x180, RZ, 0xc0, !PT ;  /* 0x00000180090a7812 */ /* 0x000fc600078ec0ff */
[----:B0-----:R-:W-:Y:S02]  /*e320*/  IMAD.MOV R11, RZ, RZ, -R8 ;  /* 0x000000ffff0b7224 */ /* 0x001fe400078e0a08 */
[----:B------:R-:W-:Y:S01]  /*e330*/  IMAD.IADD R5, R5, 0x1, R10 ;  /* 0x0000000105057824 */ /* 0x000fe200078e020a */
[----:B-----5:R-:W-:-:S04]  /*e340*/  LEA R12, P0, R25, UR8, 0x2 ;  /* 0x00000008190c7c11 */ /* 0x020fc8000f8010ff */
[----:B------:R-:W-:Y:S01]  /*e350*/  LEA.HI.X R25, R25, UR9, R14, 0x2, P0 ;  /* 0x0000000919197c11 */ /* 0x000fe200080f140e */
[----:B----4-:R-:W-:-:S06]  /*e360*/  ULEA UR4, UR5, UR4, 0x18 ;  /* 0x0000000405047291 */ /* 0x010fcc000f8ec0ff */
[----:B------:R-:W-:-:S07]  /*e370*/  VIADD R10, R0, UR4 ;  /* 0x00000004000a7c36 */ /* 0x000fce0008000000 */
.L_x_2205:
[----:B----4-:R-:W3:Y:S01]  /*e380*/  LDS R8, [R10] ;  /* 0x000000000a087984 */ /* 0x010ee20000000800 */
[----:B------:R-:W-:Y:S02]  /*e390*/  IMAD.MOV.U32 R9, RZ, RZ, R25 ;  /* 0x000000ffff097224 */ /* 0x000fe400078e0019 */
[----:B------:R-:W-:-:S05]  /*e3a0*/  VIADD R11, R11, 0x1 ;  /* 0x000000010b0b7836 */ /* 0x000fca0000000000 */
[----:B------:R-:W-:Y:S01]  /*e3b0*/  ISETP.NE.AND P0, PT, R11, RZ, PT ;  /* 0x000000ff0b00720c */ /* 0x000fe20003f05270 */
[----:B---3--:R-:W-:Y:S01]  /*e3c0*/  FMUL.FTZ R15, R8, R39 ;  /* 0x00000027080f7220 */ /* 0x008fe20000410000 */
[----:B------:R-:W-:Y:S01]  /*e3d0*/  IMAD.MOV.U32 R8, RZ, RZ, R12 ;  /* 0x000000ffff087224 */ /* 0x000fe200078e000c */
[----:B------:R-:W-:-:S03]  /*e3e0*/  IADD3 R12, P2, PT, R12, 0x200, RZ ;  /* 0x000002000c0c7810 */ /* 0x000fc60007f5e0ff */
[----:B------:R0:W-:Y:S02]  /*e3f0*/  STS [R10], R15 ;  /* 0x0000000f0a007388 */ /* 0x0001e40000000800 */
[----:B------:R-:W-:Y:S02]  /*e400*/  IMAD.X R25, RZ, RZ, R25, P2 ;  /* 0x000000ffff197224 */ /* 0x000fe400010e0619 */
[----:B------:R4:W-:Y:S01]  /*e410*/  STG.E desc[UR36][R8.64], R15 ;  /* 0x0000000f08007986 */ /* 0x0009e2000c101924 */
[----:B0-----:R-:W-:Y:S02]  /*e420*/  VIADD R10, R10, 0x200 ;  /* 0x000002000a0a7836 */ /* 0x001fe40000000000 */
[----:B------:R-:W-:Y:S05]  /*e430*/  @P0 BRA `(.L_x_2205) ;  /* 0xfffffffc00d00947 */ /* 0x000fea000383ffff */
.L_x_2204:
[----:B------:R-:W-:Y:S05]  /*e440*/  BSYNC.RECONVERGENT B1 ;  /* 0x0000000000017941 */ /* 0x000fea0003800200 */
.L_x_2203:
[----:B------:R-:W-:Y:S05]  /*e450*/  @!P1 BRA `(.L_x_2193) ;  /* 0x0000000800709947 */ /* 0x000fea0003800000 */
[----:B------:R-:W5:Y:S01]  /*e460*/  S2R R10, SR_CgaCtaId ;  /* 0x00000000000a7919 */ /* 0x000f620000008800 */
[----:B------:R-:W0:Y:S01]  /*e470*/  LDCU.64 UR4, c[0x0][0x480] ;  /* 0x00009000ff0477ac */ /* 0x000e220008000a00 */
[----:B----4-:R-:W-:Y:S01]  /*e480*/  IADD3 R8, P0, PT, R5, R6, RZ ;  /* 0x0000000605087210 */ /* 0x010fe20007f1e0ff */
[----:B------:R-:W-:Y:S01]  /*e490*/  IMAD.IADD R12, R16, 0x1, -R5 ;  /* 0x00000001100c7824 */ /* 0x000fe200078e0a05 */
[----:B------:R-:W-:Y:S01]  /*e4a0*/  MOV R6, 0x400 ;  /* 0x0000040000067802 */ /* 0x000fe20000000f00 */
[----:B------:R-:W-:Y:S02]  /*e4b0*/  BSSY.RECONVERGENT B1, `(.L_x_2206) ;  /* 0x0000058000017945 */ /* 0x000fe40003800200 */
[----:B------:R-:W-:Y:S01]  /*e4c0*/  IMAD.X R7, RZ, RZ, R7, P0 ;  /* 0x000000ffff077224 */ /* 0x000fe200000e0607 */
[----:B------:R-:W-:Y:S02]  /*e4d0*/  ISETP.GT.AND P1, PT, R12, 0x600, PT ;  /* 0x000006000c00780c */ /* 0x000fe40003f24270 */
[----:B0-----:R-:W-:-:S04]  /*e4e0*/  LEA R9, P0, R8, UR4, 0x2 ;  /* 0x0000000408097c11 */ /* 0x001fc8000f8010ff */
[----:B------:R-:W-:Y:S01]  /*e4f0*/  LEA.HI.X R11, R8, UR5, R7, 0x2, P0 ;  /* 0x00000005080b7c11 */ /* 0x000fe200080f1407 */
[----:B------:R-:W-:Y:S01]  /*e500*/  VIADD R7, R6, 0x420 ;  /* 0x0000042006077836 */ /* 0x000fe20000000000 */
[----:B------:R-:W-:Y:S01]  /*e510*/  IADD3 R6, P0, PT, R9, 0x400, RZ ;  /* 0x0000040009067810 */ /* 0x000fe20007f1e0ff */
[----:B------:R-:W-:-:S04]  /*e520*/  IMAD.SHL.U32 R8, R22, 0x4, RZ ;  /* 0x0000000416087824 */ /* 0x000fc800078e00ff */
[----:B------:R-:W-:Y:S01]  /*e530*/  IMAD R8, R5, 0x4, -R8 ;  /* 0x0000000405087824 */ /* 0x000fe200078e0a08 */
[----:B-----5:R-:W-:Y:S01]  /*e540*/  LEA R9, R10, R7, 0x18 ;  /* 0x000000070a097211 */ /* 0x020fe200078ec0ff */
[----:B------:R-:W-:Y:S01]  /*e550*/  IMAD.X R7, RZ, RZ, R11, P0 ;  /* 0x000000ffff077224 */ /* 0x000fe200000e060b */
[----:B------:R-:W-:Y:S02]  /*e560*/  PLOP3.LUT P0, PT, PT, PT, PT, 0x80, 0x8 ;  /* 0x000000000008781c */ /* 0x000fe40003f0f070 */
[----:B------:R-:W-:Y:S01]  /*e570*/  IADD3 R8, PT, PT, R8, 0x400, R9 ;  /* 0x0000040008087810 */ /* 0x000fe20007ffe009 */
[----:B------:R-:W-:Y:S10]  /*e580*/  @!P1 BRA `(.L_x_2207) ;  /* 0x0000000400289947 */ /* 0x000ff40003800000 */
[----:B------:R-:W-:Y:S01]  /*e590*/  PLOP3.LUT P0, PT, PT, PT, PT, 0x8, 0x80 ;  /* 0x000000000080781c */ /* 0x000fe20003f0e170 */
[----:B------:R-:W-:-:S12]  /*e5a0*/  VIADD R38, R16, 0xfffffa00 ;  /* 0xfffffa0010267836 */ /* 0x000fd80000000000 */
.L_x_2208:
[----:B------:R-:W3:Y:S01]  /*e5b0*/  LDS R9, [R8+-0x400] ;  /* 0xfffc000008097984 */ /* 0x000ee20000000800 */
[----:B------:R-:W-:-:S03]  /*e5c0*/  VIADD R5, R5, 0x800 ;  /* 0x0000080005057836 */ /* 0x000fc60000000000 */
[----:B------:R-:W0:Y:S02]  /*e5d0*/  LDS R10, [R8+-0x200] ;  /* 0xfffe0000080a7984 */ /* 0x000e240000000800 */
[----:B------:R-:W-:Y:S02]  /*e5e0*/  ISETP.GE.AND P2, PT, R5, R38, PT ;  /* 0x000000260500720c */ /* 0x000fe40003f46270 */
[----:B------:R-:W4:Y:S04]  /*e5f0*/  LDS R12, [R8] ;  /* 0x00000000080c7984 */ /* 0x000f280000000800 */
[----:B------:R-:W5:Y:S04]  /*e600*/  LDS R14, [R8+0x200] ;  /* 0x00020000080e7984 */ /* 0x000f680000000800 */
[----:B------:R-:W1:Y:S04]  /*e610*/  LDS R18, [R8+0x400] ;  /* 0x0004000008127984 */ /* 0x000e680000000800 */
[----:B------:R-:W-:Y:S04]  /*e620*/  LDS R26, [R8+0xa00] ;  /* 0x000a0000081a7984 */ /* 0x000fe80000000800 */
[----:B--2---:R-:W-:Y:S04]  /*e630*/  LDS R28, [R8+0xc00] ;  /* 0x000c0000081c7984 */ /* 0x004fe80000000800 */
[----:B------:R-:W2:Y:S04]  /*e640*/  LDS R20, [R8+0x600] ;  /* 0x0006000008147984 */ /* 0x000ea80000000800 */
[----:B------:R-:W2:Y:S04]  /*e650*/  LDS R24, [R8+0x800] ;  /* 0x0008000008187984 */ /* 0x000ea80000000800 */
[----:B------:R-:W-:Y:S04]  /*e660*/  LDS R30, [R8+0xe00] ;  /* 0x000e0000081e7984 */ /* 0x000fe80000000800 */
[----:B------:R-:W-:Y:S01]  /*e670*/  LDS R32, [R8+0x1000] ;  /* 0x0010000008207984 */ /* 0x000fe20000000800 */
[----:B---3--:R-:W-:-:S03]  /*e680*/  FMUL.FTZ R9, R39, R9 ;  /* 0x0000000927097220 */ /* 0x008fc60000410000 */
[----:B------:R-:W3:Y:S01]  /*e690*/  LDS R33, [R8+0x1200] ;  /* 0x0012000008217984 */ /* 0x000ee20000000800 */
[C---:B0-----:R-:W-:Y:S01]  /*e6a0*/  FMUL.FTZ R11, R39.reuse, R10 ;  /* 0x0000000a270b7220 */ /* 0x041fe20000410000 */
[----:B------:R-:W-:Y:S02]  /*e6b0*/  IADD3 R10, P1, PT, R6, 0x2000, RZ ;  /* 0x00002000060a7810 */ /* 0x000fe40007f3e0ff */
[----:B------:R-:W-:Y:S01]  /*e6c0*/  LDS R34, [R8+0x1400] ;  /* 0x0014000008227984 */ /* 0x000fe20000000800 */
[----:B----4-:R-:W-:-:S03]  /*e6d0*/  FMUL.FTZ R15, R39, R12 ;  /* 0x0000000c270f7220 */ /* 0x010fc60000410000 */
[----:B------:R-:W0:Y:S01]  /*e6e0*/  LDS R35, [R8+0x1600] ;  /* 0x0016000008237984 */ /* 0x000e220000000800 */
[----:B-----5:R-:W-:-:S03]  /*e6f0*/  FMUL.FTZ R25, R39, R14 ;  /* 0x0000000e27197220 */ /* 0x020fc60000410000 */
[----:B------:R-:W-:Y:S01]  /*e700*/  LDS R36, [R8+0x1800] ;  /* 0x0018000008247984 */ /* 0x000fe20000000800 */
[----:B-1----:R-:W-:-:S03]  /*e710*/  FMUL.FTZ R27, R39, R18 ;  /* 0x00000012271b7220 */ /* 0x002fc60000410000 */
[----:B------:R-:W1:Y:S04]  /*e720*/  LDS R37, [R8+0x1a00] ;  /* 0x001a000008257984 */ /* 0x000e680000000800 */
[----:B------:R-:W-:Y:S04]  /*e730*/  STG.E desc[UR36][R6.64+-0x400], R9 ;  /* 0xfffc000906007986 */ /* 0x000fe8000c101924 */
[----:B------:R4:W-:Y:S01]  /*e740*/  STS [R8+-0x400], R9 ;  /* 0xfffc000908007388 */ /* 0x0009e20000000800 */
[----:B--2---:R-:W-:-:S03]  /*e750*/  FMUL.FTZ R29, R39, R20 ;  /* 0x00000014271d7220 */ /* 0x004fc60000410000 */
[----:B------:R-:W-:Y:S01]  /*e760*/  STG.E desc[UR36][R6.64+-0x200], R11 ;  /* 0xfffe000b06007986 */ /* 0x000fe2000c101924 */
[----:B------:R-:W-:-:S03]  /*e770*/  FMUL.FTZ R31, R39, R24 ;  /* 0x00000018271f7220 */ /* 0x000fc60000410000 */
[----:B------:R2:W-:Y:S01]  /*e780*/  STS [R8+-0x200], R11 ;  /* 0xfffe000b08007388 */ /* 0x0005e20000000800 */
[----:B----4-:R-:W-:-:S03]  /*e790*/  FMUL.FTZ R9, R39, R26 ;  /* 0x0000001a27097220 */ /* 0x010fc60000410000 */
[----:B------:R-:W-:Y:S04]  /*e7a0*/  STG.E desc[UR36][R6.64], R15 ;  /* 0x0000000f06007986 */ /* 0x000fe8000c101924 */
[----:B------:R4:W-:Y:S01]  /*e7b0*/  STS [R8], R15 ;  /* 0x0000000f08007388 */ /* 0x0009e20000000800 */
[C---:B---3--:R-:W-:Y:S01]  /*e7c0*/  FMUL.FTZ R33, R39.reuse, R33 ;  /* 0x0000002127217220 */ /* 0x048fe20000410000 */
[C---:B--2---:R-:W-:Y:S02]  /*e7d0*/  FMUL.FTZ R11, R39.reuse, R28 ;  /* 0x0000001c270b7220 */ /* 0x044fe40000410000 */
[----:B------:R-:W-:Y:S04]  /*e7e0*/  STG.E desc[UR36][R6.64+0x200], R25 ;  /* 0x0002001906007986 */ /* 0x000fe8000c101924 */
[----:B------:R2:W-:Y:S01]  /*e7f0*/  STS [R8+0x200], R25 ;  /* 0x0002001908007388 */ /* 0x0005e20000000800 */
[C---:B0-----:R-:W-:Y:S01]  /*e800*/  FMUL.FTZ R35, R39.reuse, R35 ;  /* 0x0000002327237220 */ /* 0x041fe20000410000 */
[----:B----4-:R-:W-:-:S02]  /*e810*/  FMUL.FTZ R15, R39, R30 ;  /* 0x0000001e270f7220 */ /* 0x010fc40000410000 */
[----:B------:R-:W-:Y:S04]  /*e820*/  STG.E desc[UR36][R6.64+0x400], R27 ;  /* 0x0004001b06007986 */ /* 0x000fe8000c101924 */
[----:B------:R0:W-:Y:S01]  /*e830*/  STS [R8+0x400], R27 ;  /* 0x0004001b08007388 */ /* 0x0001e20000000800 */
[C---:B-1----:R-:W-:Y:S01]  /*e840*/  FMUL.FTZ R37, R39.reuse, R37 ;  /* 0x0000002527257220 */ /* 0x042fe20000410000 */
[C---:B--2---:R-:W-:Y:S02]  /*e850*/  FMUL.FTZ R25, R39.reuse, R32 ;  /* 0x0000002027197220 */ /* 0x044fe40000410000 */
[----:B------:R-:W-:Y:S04]  /*e860*/  STG.E desc[UR36][R6.64+0xa00], R9 ;  /* 0x000a000906007986 */ /* 0x000fe8000c101924 */
[----:B------:R1:W-:Y:S01]  /*e870*/  STS [R8+0xa00], R9 ;  /* 0x000a000908007388 */ /* 0x0003e20000000800 */
[----:B0-----:R-:W-:-:S03]  /*e880*/  FMUL.FTZ R27, R39, R34 ;  /* 0x00000022271b7220 */ /* 0x001fc60000410000 */
[----:B------:R-:W-:Y:S04]  /*e890*/  STG.E desc[UR36][R6.64+0xc00], R11 ;  /* 0x000c000b06007986 */ /* 0x000fe8000c101924 */
[----:B------:R0:W-:Y:S01]  /*e8a0*/  STS [R8+0xc00], R11 ;  /* 0x000c000b08007388 */ /* 0x0001e20000000800 */
[----:B-1----:R-:W-:-:S03]  /*e8b0*/  FMUL.FTZ R9, R39, R36 ;  /* 0x0000002427097220 */ /* 0x002fc60000410000 */
[----:B------:R-:W-:Y:S04]  /*e8c0*/  STG.E desc[UR36][R6.64+0x600], R29 ;  /* 0x0006001d06007986 */ /* 0x000fe8000c101924 */
[----:B------:R-:W-:Y:S01]  /*e8d0*/  STS [R8+0x600], R29 ;  /* 0x0006001d08007388 */ /* 0x000fe20000000800 */
[----:B0-----:R-:W-:-:S03]  /*e8e0*/  IMAD.X R11, RZ, RZ, R7, P1 ;  /* 0x000000ffff0b7224 */ /* 0x001fc600008e0607 */
        /* <DEDUP_REMOVED lines=20> */
.L_x_2207:
[----:B------:R-:W-:Y:S05]  /*ea30*/  BSYNC.RECONVERGENT B1 ;  /* 0x0000000000017941 */ /* 0x000fea0003800200 */
.L_x_2206:
[----:B------:R-:W-:Y:S01]  /*ea40*/  IMAD.IADD R9, R16, 0x1, -R5 ;  /* 0x0000000110097824 */ /* 0x000fe200078e0a05 */
[----:B------:R-:W-:Y:S04]  /*ea50*/  BSSY.RECONVERGENT B1, `(.L_x_2209) ;  /* 0x000002a000017945 */ /* 0x000fe80003800200 */
[----:B------:R-:W-:-:S13]  /*ea60*/  ISETP.GT.AND P1, PT, R9, 0x200, PT ;  /* 0x000002000900780c */ /* 0x000fda0003f24270 */
[----:B------:R-:W-:Y:S05]  /*ea70*/  @!P1 BRA `(.L_x_2210) ;  /* 0x00000000009c9947 */ /* 0x000fea0003800000 */
[----:B------:R-:W3:Y:S01]  /*ea80*/  LDS R9, [R8+-0x400] ;  /* 0xfffc000008097984 */ /* 0x000ee20000000800 */
[----:B------:R-:W-:Y:S01]  /*ea90*/  PLOP3.LUT P0, PT, PT, PT, PT, 0x8, 0x80 ;  /* 0x000000000080781c */ /* 0x000fe20003f0e170 */
[----:B------:R-:W-:Y:S02]  /*eaa0*/  VIADD R5, R5, 0x400 ;  /* 0x0000040005057836 */ /* 0x000fe40000000000 */
[----:B------:R-:W0:Y:S04]  /*eab0*/  LDS R10, [R8+-0x200] ;  /* 0xfffe0000080a7984 */ /* 0x000e280000000800 */
[----:B------:R-:W4:Y:S04]  /*eac0*/  LDS R12, [R8] ;  /* 0x00000000080c7984 */ /* 0x000f280000000800 */
[----:B------:R-:W5:Y:S04]  /*ead0*/  LDS R14, [R8+0x200] ;  /* 0x00020000080e7984 */ /* 0x000f680000000800 */
[----:B------:R-:W1:Y:S04]  /*eae0*/  LDS R18, [R8+0x400] ;  /* 0x0004000008127984 */ /* 0x000e680000000800 */
[----:B------:R-:W2:Y:S04]  /*eaf0*/  LDS R20, [R8+0x600] ;  /* 0x0006000008147984 */ /* 0x000ea80000000800 */
[----:B------:R-:W2:Y:S04]  /*eb00*/  LDS R24, [R8+0x800] ;  /* 0x0008000008187984 */ /* 0x000ea80000000800 */
[----:B------:R-:W2:Y:S01]  /*eb10*/  LDS R26, [R8+0xa00] ;  /* 0x000a0000081a7984 */ /* 0x000ea20000000800 */
[C---:B---3--:R-:W-:Y:S01]  /*eb20*/  FMUL.FTZ R9, R39.reuse, R9 ;  /* 0x0000000927097220 */ /* 0x048fe20000410000 */
[----:B0-----:R-:W-:Y:S01]  /*eb30*/  FMUL.FTZ R11, R39, R10 ;  /* 0x0000000a270b7220 */ /* 0x001fe20000410000 */
[----:B------:R-:W-:-:S03]  /*eb40*/  IADD3 R10, P1, PT, R6, 0x1000, RZ ;  /* 0x00001000060a7810 */ /* 0x000fc60007f3e0ff */
[----:B------:R-:W-:Y:S01]  /*eb50*/  STG.E desc[UR36][R6.64+-0x400], R9 ;  /* 0xfffc000906007986 */ /* 0x000fe2000c101924 */
[----:B----4-:R-:W-:-:S03]  /*eb60*/  FMUL.FTZ R15, R39, R12 ;  /* 0x0000000c270f7220 */ /* 0x010fc60000410000 */
[----:B------:R0:W-:Y:S01]  /*eb70*/  STS [R8+-0x400], R9 ;  /* 0xfffc000908007388 */ /* 0x0001e20000000800 */
[----:B-----5:R-:W-:-:S03]  /*eb80*/  FMUL.FTZ R25, R39, R14 ;  /* 0x0000000e27197220 */ /* 0x020fc60000410000 */
[----:B------:R-:W-:Y:S01]  /*eb90*/  STG.E desc[UR36][R6.64+-0x200], R11 ;  /* 0xfffe000b06007986 */ /* 0x000fe2000c101924 */
[----:B-1----:R-:W-:-:S03]  /*eba0*/  FMUL.FTZ R27, R39, R18 ;  /* 0x00000012271b7220 */ /* 0x002fc60000410000 */
[----:B------:R1:W-:Y:S01]  /*ebb0*/  STS [R8+-0x200], R11 ;  /* 0xfffe000b08007388 */ /* 0x0003e20000000800 */
[----:B--2---:R-:W-:-:S03]  /*ebc0*/  FMUL.FTZ R29, R39, R20 ;  /* 0x00000014271d7220 */ /* 0x004fc60000410000 */
        /* <DEDUP_REMOVED lines=18> */
.L_x_2210:
[----:B------:R-:W-:Y:S05]  /*ecf0*/  BSYNC.RECONVERGENT B1 ;  /* 0x0000000000017941 */ /* 0x000fea0003800200 */
.L_x_2209:
[----:B------:R-:W-:-:S13]  /*ed00*/  ISETP.LT.OR P0, PT, R5, R16, P0 ;  /* 0x000000100500720c */ /* 0x000fda0000701670 */
[----:B------:R-:W-:Y:S05]  /*ed10*/  @!P0 BRA `(.L_x_2193) ;  /* 0x0000000000408947 */ /* 0x000fea0003800000 */
[----:B------:R-:W3:Y:S04]  /*ed20*/  LDS R5, [R8+-0x400] ;  /* 0xfffc000008057984 */ /* 0x000ee80000000800 */
[----:B------:R-:W0:Y:S04]  /*ed30*/  LDS R9, [R8+-0x200] ;  /* 0xfffe000008097984 */ /* 0x000e280000000800 */
[----:B------:R-:W4:Y:S04]  /*ed40*/  LDS R10, [R8] ;  /* 0x00000000080a7984 */ /* 0x000f280000000800 */
[----:B------:R-:W5:Y:S01]  /*ed50*/  LDS R12, [R8+0x200] ;  /* 0x00020000080c7984 */ /* 0x000f620000000800 */
[-C--:B---3--:R-:W-:Y:S01]  /*ed60*/  FMUL.FTZ R5, R5, R39.reuse ;  /* 0x0000002705057220 */ /* 0x088fe20000410000 */
[----:B0-----:R-:W-:-:S04]  /*ed70*/  FMUL.FTZ R9, R9, R39 ;  /* 0x0000002709097220 */ /* 0x001fc80000410000 */
[----:B------:R0:W-:Y:S01]  /*ed80*/  STG.E desc[UR36][R6.64+-0x400], R5 ;  /* 0xfffc000506007986 */ /* 0x0001e2000c101924 */
[----:B----4-:R-:W-:-:S03]  /*ed90*/  FMUL.FTZ R11, R10, R39 ;  /* 0x000000270a0b7220 */ /* 0x010fc60000410000 */
[----:B------:R0:W-:Y:S01]  /*eda0*/  STS [R8+-0x400], R5 ;  /* 0xfffc000508007388 */ /* 0x0001e20000000800 */
[----:B-----5:R-:W-:-:S03]  /*edb0*/  FMUL.FTZ R15, R12, R39 ;  /* 0x000000270c0f7220 */ /* 0x020fc60000410000 */
[----:B------:R0:W-:Y:S04]  /*edc0*/  STG.E desc[UR36][R6.64+-0x200], R9 ;  /* 0xfffe000906007986 */ /* 0x0001e8000c101924 */
[----:B------:R0:W-:Y:S04]  /*edd0*/  STS [R8+-0x200], R9 ;  /* 0xfffe000908007388 */ /* 0x0001e80000000800 */
[----:B------:R0:W-:Y:S04]  /*ede0*/  STG.E desc[UR36][R6.64], R11 ;  /* 0x0000000b06007986 */ /* 0x0001e8000c101924 */
[----:B------:R0:W-:Y:S04]  /*edf0*/  STS [R8], R11 ;  /* 0x0000000b08007388 */ /* 0x0001e80000000800 */
[----:B------:R0:W-:Y:S04]  /*ee00*/  STG.E desc[UR36][R6.64+0x200], R15 ;  /* 0x0002000f06007986 */ /* 0x0001e8000c101924 */
[----:B------:R0:W-:Y:S02]  /*ee10*/  STS [R8+0x200], R15 ;  /* 0x0002000f08007388 */ /* 0x0001e40000000800 */
.L_x_2193:
[----:B------:R-:W-:Y:S05]  /*ee20*/  BSYNC.RECONVERGENT B0 ;  /* 0x0000000000007941 */ /* 0x000fea0003800200 */
.L_x_2192:
[----:B0---4-:R-:W-:Y:S01]  /*ee30*/  SHF.R.S32.HI R6, RZ, 0x1f, R17 ;  /* 0x0000001fff067819 */ /* 0x011fe20000011411 */
[----:B------:R-:W0:Y:S01]  /*ee40*/  LDCU UR9, c[0x0][0x40c] ;  /* 0x00008180ff0977ac */ /* 0x000e220008000800 */
[----:B------:R-:W4:Y:S01]  /*ee50*/  S2UR UR5, SR_CTAID.Y ;  /* 0x00000000000579c3 */ /* 0x000f220000002600 */
[----:B------:R-:W-:Y:S01]  /*ee60*/  LOP3.LUT R0, R0, 0x7c, RZ, 0xc0, !PT ;  /* 0x0000007c00007812 */ /* 0x000fe200078ec0ff */
[----:B------:R-:W-:Y:S01]  /*ee70*/  IMAD.SHL.U32 R18, R223, 0x10, RZ ;  /* 0x00000010df127824 */ /* 0x000fe200078e00ff */
[----:B------:R-:W-:Y:S01]  /*ee80*/  LEA.HI R6, R6, R17, RZ, 0x2 ;  /* 0x0000001106067211 */ /* 0x000fe200078f10ff */
[----:B------:R-:W5:Y:S01]  /*ee90*/  LDCU UR8, c[0x0][0x3f4] ;  /* 0x00007e80ff0877ac */ /* 0x000f620008000800 */
[----:B------:R-:W-:Y:S01]  /*eea0*/  BSSY.RECONVERGENT B0, `(.L_x_2211) ;  /* 0x000001d000007945 */ /* 0x000fe20003800200 */
[----:B------:R-:W-:Y:S02]  /*eeb0*/  CS2R R10, SRZ ;  /* 0x00000000000a7805 */ /* 0x000fe4000001ff00 */
[----:B------:R-:W-:Y:S01]  /*eec0*/  LOP3.LUT R6, R6, 0xfffffffc, RZ, 0xc0, !PT ;  /* 0xfffffffc06067812 */ /* 0x000fe200078ec0ff */
[----:B--2---:R-:W4:Y:S01]  /*eed0*/  LDC R28, c[0x0][0x3f8] ;  /* 0x0000fe00ff1c7b82 */ /* 0x004f220000000800 */
[----:B------:R-:W-:Y:S01]  /*eee0*/  UMOV UR10, 0x400 ;  /* 0x00000400000a7882 */ /* 0x000fe20000000000 */
[----:B------:R-:W-:Y:S01]  /*eef0*/  CS2R R8, SRZ ;  /* 0x0000000000087805 */ /* 0x000fe2000001ff00 */
[----:B------:R-:W-:Y:S01]  /*ef00*/  UIADD3 UR4, UPT, UPT, UR10, 0x220, URZ ;  /* 0x000002200a047890 */ /* 0x000fe2000fffe0ff */
[----:B------:R-:W-:Y:S01]  /*ef10*/  IMAD.IADD R12, R17, 0x1, -R6 ;  /* 0x00000001110c7824 */ /* 0x000fe200078e0a06 */
[----:B------:R-:W-:-:S03]  /*ef20*/  LOP3.LUT R18, R18, 0x1f0, RZ, 0xc0, !PT ;  /* 0x000001f012127812 */ /* 0x000fc600078ec0ff */
[----:B------:R-:W2:Y:S01]  /*ef30*/  S2UR UR11, SR_CgaCtaId ;  /* 0x00000000000b79c3 */ /* 0x000ea20000008800 */
[----:B------:R-:W-:-:S04]  /*ef40*/  ISETP.NE.AND P0, PT, R13, R12, PT ;  /* 0x0000000c0d00720c */ /* 0x000fc80003f05270 */
[----:B0-----:R-:W-:Y:S01]  /*ef50*/  ISETP.NE.OR P0, PT, RZ, UR9, P0 ;  /* 0x00000009ff007c0c */ /* 0x001fe20008705670 */
[----:B-----5:R-:W-:-:S03]  /*ef60*/  IMAD R33, R4, UR8, R0 ;  /* 0x0000000804217c24 */ /* 0x020fc6000f8e0200 */
[----:B------:R-:W-:Y:S01]  /*ef70*/  ISETP.GT.U32.OR P0, PT, R0, 0x6f, P0 ;  /* 0x0000006f0000780c */ /* 0x000fe20000704470 */
[----:B----4-:R-:W-:-:S04]  /*ef80*/  IMAD R27, R28, UR5, R21 ;  /* 0x000000051c1b7c24 */ /* 0x010fc8000f8e0215 */
[----:B------:R-:W-:Y:S01]  /*ef90*/  IMAD R27, R27, 0x70, RZ ;  /* 0x000000701b1b7824 */ /* 0x000fe200078e02ff */
[----:B--2---:R-:W-:-:S03]  /*efa0*/  ULEA UR4, UR11, UR4, 0x18 ;  /* 0x000000040b047291 */ /* 0x004fc6000f8ec0ff */
        /* <DEDUP_REMOVED lines=11> */
.L_x_2213:
[----:B-----5:R0:W-:Y:S02]  /*f060*/  STS.128 [R18+UR4], R8 ;  /* 0x0000000812007988 */ /* 0x0201e40008000c04 */
.L_x_2212:
[----:B------:R-:W-:Y:S05]  /*f070*/  BSYNC.RECONVERGENT B0 ;  /* 0x0000000000007941 */ /* 0x000fea0003800200 */
.L_x_2211:
[----:B------:R-:W-:Y:S01]  /*f080*/  BAR.SYNC.DEFER_BLOCKING 0x0 ;  /* 0x0000000000007b1d */ /* 0x000fe20000010000 */
[----:B------:R-:W-:Y:S02]  /*f090*/  ISETP.GT.U32.AND P0, PT, R0, 0x6f, PT ;  /* 0x0000006f0000780c */ /* 0x000fe40003f04070 */
[----:B------:R-:W-:Y:S02]  /*f0a0*/  CS2R R6, SRZ ;  /* 0x0000000000067805 */ /* 0x000fe4000001ff00 */
[----:B------:R-:W-:Y:S01]  /*f0b0*/  CS2R R4, SRZ ;  /* 0x0000000000047805 */ /* 0x000fe2000001ff00 */
[----:B------:R-:W2:Y:S01]  /*f0c0*/  LDCU UR12, c[0x0][0x40c] ;  /* 0x00008180ff0c77ac */ /* 0x000ea20008000800 */
[----:B------:R-:W-:Y:S07]  /*f0d0*/  BSSY.RECONVERGENT B0, `(.L_x_2214) ;  /* 0x0000199000007945 */ /* 0x000fee0003800200 */
[----:B------:R-:W-:Y:S05]  /*f0e0*/  @P0 BRA `(.L_x_2215) ;  /* 0x00000018005c0947 */ /* 0x000fea0003800000 */
[----:B------:R-:W4:Y:S01]  /*f0f0*/  LDC.64 R24, c[0x0][0x3c0] ;  /* 0x0000f000ff187b82 */ /* 0x000f220000000a00 */
[----:B------:R-:W-:Y:S01]  /*f100*/  IMAD.IADD R37, R13, 0x1, R22 ;  /* 0x000000010d257824 */ /* 0x000fe200078e0216 */
[----:B------:R-:W-:Y:S01]  /*f110*/  VIMNMX R20, PT, PT, R17, UR8, PT ;  /* 0x0000000811147c48 */ /* 0x000fe2000bfe0100 */
[----:B------:R-:W-:Y:S01]  /*f120*/  BSSY.RECONVERGENT B1, `(.L_x_2216) ;  /* 0x00000ae000017945 */ /* 0x000fe20003800200 */
[----:B------:R-:W-:Y:S02]  /*f130*/  IMAD.MOV.U32 R7, RZ, RZ, RZ ;  /* 0x000000ffff077224 */ /* 0x000fe400078e00ff */
[----:B------:R-:W-:Y:S01]  /*f140*/  ISETP.GE.AND P0, PT, R37, R20, PT ;  /* 0x000000142500720c */ /* 0x000fe20003f06270 */
[----:B----4-:R-:W-:-:S04]  /*f150*/  IMAD.WIDE R14, R31, 0x4, R24 ;  /* 0x000000041f0e7825 */ /* 0x010fc800078e0218 */
[----:B------:R-:W-:-:S08]  /*f160*/  IMAD.WIDE R24, R33, 0x4, R24 ;  /* 0x0000000421187825 */ /* 0x000fd000078e0218 */
[----:B------:R-:W-:Y:S05]  /*f170*/  @P0 BRA `(.L_x_2217) ;  /* 0x0000000800a00947 */ /* 0x000fea0003800000 */
[----:B------:R-:W-:Y:S01]  /*f180*/  VIADDMNMX R6, R37, 0x4, R20, !PT ;  /* 0x0000000425067846 */ /* 0x000fe20007800114 */
[----:B------:R-:W4:Y:S01]  /*f190*/  LDC.64 R4, c[0x0][0x458] ;  /* 0x00011600ff047b82 */ /* 0x000f220000000a00 */
[----:B------:R-:W-:Y:S01]  /*f1a0*/  LOP3.LUT R7, RZ, R22, RZ, 0x33, !PT ;  /* 0x00000016ff077212 */ /* 0x000fe200078e33ff */
[----:B------:R-:W-:Y:S01]  /*f1b0*/  IMAD R35, R2, R28, R21 ;  /* 0x0000001c02237224 */ /* 0x000fe200078e0215 */
[----:B------:R-:W-:Y:S01]  /*f1c0*/  BSSY.RECONVERGENT B2, `(.L_x_2218) ;  /* 0x000003c000027945 */ /* 0x000fe20003800200 */
[----:B---3--:R-:W-:Y:S01]  /*f1d0*/  IMAD.MOV.U32 R39, RZ, RZ, R37 ;  /* 0x000000ffff277224 */ /* 0x008fe200078e0025 */
[----:B------:R-:W-:Y:S01]  /*f1e0*/  IADD3 R26, PT, PT, -R13, R6, R7 ;  /* 0x000000060d1a7210 */ /* 0x000fe20007ffe107 */
[----:B------:R-:W-:-:S03]  /*f1f0*/  IMAD R35, R35, 0x70, R0 ;  /* 0x0000007023237824 */ /* 0x000fc600078e0200 */
[----:B------:R-:W-:-:S04]  /*f200*/  LOP3.LUT R6, R26, 0xc, RZ, 0xc0, !PT ;  /* 0x0000000c1a067812 */ /* 0x000fc800078ec0ff */
[----:B------:R-:W-:Y:S02]  /*f210*/  ISETP.NE.AND P0, PT, R6, 0xc, PT ;  /* 0x0000000c0600780c */ /* 0x000fe40003f05270 */
[----:B------:R-:W-:Y:S01]  /*f220*/  CS2R R6, SRZ ;  /* 0x0000000000067805 */ /* 0x000fe2000001ff00 */
[----:B----4-:R-:W-:Y:S01]  /*f230*/  IMAD.WIDE R34, R35, 0x4, R4 ;  /* 0x0000000423227825 */ /* 0x010fe200078e0204 */
[----:B------:R-:W-:-:S09]  /*f240*/  CS2R R4, SRZ ;  /* 0x0000000000047805 */ /* 0x000fd2000001ff00 */
[----:B------:R-:W-:Y:S05]  /*f250*/  @!P0 BRA `(.L_x_2219) ;  /* 0x0000000000c88947 */ /* 0x000fea0003800000 */
[----:B------:R-:W3:Y:S01]  /*f260*/  LDCU.64 UR6, c[0x0][0x3c0] ;  /* 0x00007800ff0677ac */ /* 0x000ee20008000a00 */
        /* <DEDUP_REMOVED lines=8> */
[----:B---3--:R-:W-:Y:S02]  /*f2f0*/  IADD3 R36, P0, PT, R30, UR6, RZ ;  /* 0x000000061e247c10 */ /* 0x008fe4000ff1e0ff */
[----:B------:R-:W-:Y:S02]  /*f300*/  IADD3 R32, P1, PT, R28, UR6, RZ ;  /* 0x000000061c207c10 */ /* 0x000fe4000ff3e0ff */
[----:B------:R-:W-:Y:S01]  /*f310*/  LOP3.LUT R28, R4, 0x3, RZ, 0xc0, !PT ;  /* 0x00000003041c7812 */ /* 0x000fe200078ec0ff */
[----:B------:R-:W-:Y:S01]  /*f320*/  IMAD.MOV.U32 R4, RZ, RZ, RZ ;  /* 0x000000ffff047224 */ /* 0x000fe200078e00ff */
[----:B------:R-:W-:Y:S02]  /*f330*/  IADD3.X R55, PT, PT, R31, UR7, RZ, P0, !PT ;  /* 0x000000071f377c10 */ /* 0x000fe400087fe4ff */
[----:B------:R-:W-:Y:S01]  /*f340*/  IADD3.X R53, PT, PT, R29, UR7, RZ, P1, !PT ;  /* 0x000000071d357c10 */ /* 0x000fe20008ffe4ff */
[----:B------:R-:W-:Y:S01]  /*f350*/  IMAD.MOV R31, RZ, RZ, -R28 ;  /* 0x000000ffff1f7224 */ /* 0x000fe200078e0a1c */
[----:B------:R-:W-:-:S07]  /*f360*/  LEA R30, R13, UR5, 0x2 ;  /* 0x000000050d1e7c11 */ /* 0x000fce000f8e10ff */
.L_x_2221:
[----:B---3--:R-:W-:Y:S01]  /*f370*/  IMAD.MOV.U32 R28, RZ, RZ, R32 ;  /* 0x000000ffff1c7224 */ /* 0x008fe200078e0020 */
[----:B------:R3:W4:Y:S01]  /*f380*/  LDS R33, [R30] ;  /* 0x000000001e217984 */ /* 0x0007220000000800 */
[----:B------:R-:W-:-:S05]  /*f390*/  IMAD.MOV.U32 R29, RZ, RZ, R53 ;  /* 0x000000ffff1d7224 */ /* 0x000fca00078e0035 */
[----:B------:R3:W5:Y:S01]  /*f3a0*/  LDG.E.128 R40, desc[UR36][R28.64] ;  /* 0x000000241c287981 */ /* 0x000762000c1e1d00 */
[----:B------:R-:W-:Y:S01]  /*f3b0*/  UISETP.NE.AND UP0, UPT, UR9, URZ, UPT ;  /* 0x000000ff0900728c */ /* 0x000fe2000bf05270 */
[----:B------:R-:W-:-:S08]  /*f3c0*/  VIADD R31, R31, 0x1 ;  /* 0x000000011f1f7836 */ /* 0x000fd00000000000 */
[----:B---3--:R-:W-:Y:S05]  /*f3d0*/  BRA.U UP0, `(.L_x_2220) ;  /* 0x0000000100387547 */ /* 0x008fea000b800000 */
[----:B------:R-:W-:Y:S01]  /*f3e0*/  ISETP.NE.AND P0, PT, R23, RZ, PT ;  /* 0x000000ff1700720c */ /* 0x000fe20003f05270 */
[----:B------:R-:W3:-:S12]  /*f3f0*/  LDS.128 R44, [R18+UR4] ;  /* 0x00000004122c7984 */ /* 0x000ed80008000c00 */
[----:B-1----:R-:W2:Y:S01]  /*f400*/  @P0 LDG.E.128 R48, desc[UR36][R34.64] ;  /* 0x0000002422300981 */ /* 0x002ea2000c1e1d00 */
[----:B------:R-:W-:Y:S02]  /*f410*/  IMAD.MOV.U32 R28, RZ, RZ, R36 ;  /* 0x000000ffff1c7224 */ /* 0x000fe400078e0024 */
[----:B------:R-:W-:Y:S02]  /*f420*/  IMAD.MOV.U32 R29, RZ, RZ, R55 ;  /* 0x000000ffff1d7224 */ /* 0x000fe400078e0037 */
[----:B---3-5:R-:W-:Y:S01]  /*f430*/  FADD.FTZ R40, R40, R44 ;  /* 0x0000002c28287221 */ /* 0x028fe20000010000 */
        /* <DEDUP_REMOVED lines=8> */
.L_x_2220:
[----:B------:R-:W-:Y:S01]  /*f4c0*/  ISETP.NE.AND P0, PT, R31, RZ, PT ;  /* 0x000000ff1f00720c */ /* 0x000fe20003f05270 */
[C---:B----45:R-:W-:Y:S01]  /*f4d0*/  FFMA.FTZ R4, R33.reuse, R40, R4 ;  /* 0x0000002821047223 */ /* 0x070fe20000010004 */
[----:B------:R-:W-:Y:S01]  /*f4e0*/  IADD3 R32, P2, PT, R32, 0x700, RZ ;  /* 0x0000070020207810 */ /* 0x000fe20007f5e0ff */
[C---:B------:R-:W-:Y:S01]  /*f4f0*/  FFMA.FTZ R5, R33.reuse, R41, R5 ;  /* 0x0000002921057223 */ /* 0x040fe20000010005 */
[----:B------:R-:W-:Y:S01]  /*f500*/  IADD3 R36, P1, PT, R36, 0x700, RZ ;  /* 0x0000070024247810 */ /* 0x000fe20007f3e0ff */
[C---:B------:R-:W-:Y:S01]  /*f510*/  FFMA.FTZ R6, R33.reuse, R42, R6 ;  /* 0x0000002a21067223 */ /* 0x040fe20000010006 */
[----:B------:R-:W-:Y:S01]  /*f520*/  FFMA.FTZ R7, R33, R43, R7 ;  /* 0x0000002b21077223 */ /* 0x000fe20000010007 */
[----:B------:R-:W-:Y:S02]  /*f530*/  VIADD R39, R39, 0x4 ;  /* 0x0000000427277836 */ /* 0x000fe40000000000 */
[----:B------:R-:W-:Y:S02]  /*f540*/  VIADD R30, R30, 0x10 ;  /* 0x000000101e1e7836 */ /* 0x000fe40000000000 */
[----:B------:R-:W-:-:S02]  /*f550*/  IMAD.X R53, RZ, RZ, R53, P2 ;  /* 0x000000ffff357224 */ /* 0x000fc400010e0635 */
[----:B------:R-:W-:Y:S01]  /*f560*/  IMAD.X R55, RZ, RZ, R55, P1 ;  /* 0x000000ffff377224 */ /* 0x000fe200008e0637 */
[----:B------:R-:W-:Y:S06]  /*f570*/  @P0 BRA `(.L_x_2221) ;  /* 0xfffffffc007c0947 */ /* 0x000fec000383ffff */
.L_x_2219:
[----:B--2---:R-:W-:Y:S05]  /*f580*/  BSYNC.RECONVERGENT B2 ;  /* 0x0000000000027941 */ /* 0x004fea0003800200 */
.L_x_2218:
[----:B------:R-:W-:-:S13]  /*f590*/  ISETP.GE.U32.AND P0, PT, R26, 0xc, PT ;  /* 0x0000000c1a00780c */ /* 0x000fda0003f06070 */
[----:B------:R-:W-:Y:S05]  /*f5a0*/  @!P0 BRA `(.L_x_2217) ;  /* 0x0000000400948947 */ /* 0x000fea0003800000 */
[----:B------:R-:W2:Y:S02]  /*f5b0*/  LDCU UR5, c[0x0][0x40c] ;  /* 0x00008180ff0577ac */ /* 0x000ea40008000800 */
[----:B--2---:R-:W-:-:S06]  /*f5c0*/  UISETP.NE.AND UP0, UPT, UR5, URZ, UPT ;  /* 0x000000ff0500728c */ /* 0x004fcc000bf05270 */
[----:B------:R-:W-:-:S13]  /*f5d0*/  PLOP3.LUT P1, PT, PT, PT, UP0, 0x80, 0x8 ;  /* 0x000000000008781c */ /* 0x000fda0003f2f008 */
.L_x_2227:
[----:B------:R-:W-:Y:S01]  /*f5e0*/  IMAD R33, R39, 0x70, RZ ;  /* 0x0000007027217824 */ /* 0x000fe200078e02ff */
[----:B------:R-:W-:-:S03]  /*f5f0*/  ISETP.NE.AND P0, PT, R23, RZ, PT ;  /* 0x000000ff1700720c */ /* 0x000fc60003f05270 */
[----:B---3--:R-:W-:-:S05]  /*f600*/  IMAD.WIDE.U32 R28, R33, 0x4, R24 ;  /* 0x00000004211c7825 */ /* 0x008fca00078e0018 */
[----:B------:R2:W5:Y:S01]  /*f610*/  LDG.E.128 R40, desc[UR36][R28.64] ;  /* 0x000000241c287981 */ /* 0x000562000c1e1d00 */
[----:B------:R-:W-:Y:S04]  /*f620*/  BSSY.RECONVERGENT B2, `(.L_x_2222) ;  /* 0x000000e000027945 */ /* 0x000fe80003800200 */
[----:B------:R-:W-:Y:S05]  /*f630*/  @P1 BRA `(.L_x_2223) ;  /* 0x0000000000301947 */ /* 0x000fea0003800000 */
[----:B------:R-:W3:Y:S04]  /*f640*/  @P0 LDG.E.128 R44, desc[UR36][R34.64] ;  /* 0x00000024222c0981 */ /* 0x000ee8000c1e1d00 */
[----:B--2---:R-:W2:Y:S02]  /*f650*/  LDS.128 R28, [R18+UR4] ;  /* 0x00000004121c7984 */ /* 0x004ea40008000c00 */
[----:B--2--5:R-:W-:Y:S01]  /*f660*/  FADD.FTZ R40, R40, R28 ;  /* 0x0000001c28287221 */ /* 0x024fe20000010000 */
[----:B------:R-:W-:Y:S01]  /*f670*/  FADD.FTZ R41, R41, R29 ;  /* 0x0000001d29297221 */ /* 0x000fe20000010000 */
[----:B------:R-:W-:Y:S01]  /*f680*/  FADD.FTZ R42, R42, R30 ;  /* 0x0000001e2a2a7221 */ /* 0x000fe20000010000 */
[----:B------:R-:W-:Y:S01]  /*f690*/  FADD.FTZ R43, R43, R31 ;  /* 0x0000001f2b2b7221 */ /* 0x000fe20000010000 */
[----:B------:R-:W-:-:S04]  /*f6a0*/  IMAD.WIDE.U32 R28, R33, 0x4, R14 ;  /* 0x00000004211c7825 */ /* 0x000fc800078e000e */
[----:B---3--:R-:W-:Y:S01]  /*f6b0*/  @P0 FMUL.FTZ R40, R40, R44 ;  /* 0x0000002c28280220 */ /* 0x008fe20000410000 */
[----:B------:R-:W-:Y:S01]  /*f6c0*/  @P0 FMUL.FTZ R41, R41, R45 ;  /* 0x0000002d29290220 */ /* 0x000fe20000410000 */
[----:B------:R-:W-:Y:S01]  /*f6d0*/  @P0 FMUL.FTZ R42, R42, R46 ;  /* 0x0000002e2a2a0220 */ /* 0x000fe20000410000 */
[----:B------:R-:W-:-:S05]  /*f6e0*/  @P0 FMUL.FTZ R43, R43, R47 ;  /* 0x0000002f2b2b0220 */ /* 0x000fca0000410000 */
[----:B------:R3:W-:Y:S02]  /*f6f0*/  STG.E.128 desc[UR36][R28.64], R40 ;  /* 0x000000281c007986 */ /* 0x0007e4000c101d24 */
.L_x_2223:
[----:B------:R-:W-:Y:S05]  /*f700*/  BSYNC.RECONVERGENT B2 ;  /* 0x0000000000027941 */ /* 0x000fea0003800200 */
.L_x_2222:
[----:B------:R-:W-:Y:S01]  /*f710*/  VIADD R53, R33, 0x1c0 ;  /* 0x000001c021357836 */ /* 0x000fe20000000000 */
[----:B------:R-:W4:Y:S01]  /*f720*/  S2UR UR6, SR_CgaCtaId ;  /* 0x00000000000679c3 */ /* 0x000f220000008800 */
[----:B------:R-:W-:Y:S01]  /*f730*/  UISETP.NE.AND UP0, UPT, UR12, URZ, UPT ;  /* 0x000000ff0c00728c */ /* 0x000fe2000bf05270 */
[----:B------:R-:W-:Y:S01]  /*f740*/  IMAD.IADD R26, R39, 0x1, -R22 ;  /* 0x00000001271a7824 */ /* 0x000fe200078e0a16 */
[----:B------:R-:W-:Y:S01]  /*f750*/  UMOV UR5, 0x400 ;  /* 0x0000040000057882 */ /* 0x000fe20000000000 */
[----:B--23--:R-:W-:Y:S01]  /*f760*/  IMAD.WIDE.U32 R28, R53, 0x4, R24 ;  /* 0x00000004351c7825 */ /* 0x00cfe200078e0018 */
[----:B------:R-:W-:Y:S02]  /*f770*/  UIADD3 UR5, UPT, UPT, UR5, 0x420, URZ ;  /* 0x0000042005057890 */ /* 0x000fe4000fffe0ff */
[----:B------:R-:W-:Y:S01]  /*f780*/  PLOP3.LUT P1, PT, PT, PT, UP0, 0x80, 0x8 ;  /* 0x000000000008781c */ /* 0x000fe20003f2f008 */
[C---:B------:R-:W-:Y:S01]  /*f790*/  VIADD R55, R33.reuse, 0x380 ;  /* 0x0000038021377836 */ /* 0x040fe20000000000 */
[----:B------:R2:W5:Y:S01]  /*f7a0*/  LDG.E.128 R44, desc[UR36][R28.64] ;  /* 0x000000241c2c7981 */ /* 0x000562000c1e1d00 */
[----:B------:R-:W-:-:S02]  /*f7b0*/  VIADD R57, R33, 0x540 ;  /* 0x0000054021397836 */ /* 0x000fc40000000000 */
[----:B------:R-:W-:-:S04]  /*f7c0*/  IMAD.WIDE.U32 R30, R55, 0x4, R24 ;  /* 0x00000004371e7825 */ /* 0x000fc800078e0018 */
[----:B------:R-:W-:Y:S01]  /*f7d0*/  IMAD.WIDE.U32 R32, R57, 0x4, R24 ;  /* 0x0000000439207825 */ /* 0x000fe200078e0018 */
[----:B----4-:R-:W-:-:S06]  /*f7e0*/  ULEA UR5, UR6, UR5, 0x18 ;  /* 0x0000000506057291 */ /* 0x010fcc000f8ec0ff */
[----:B------:R-:W-:Y:S01]  /*f7f0*/  LEA R36, R26, UR5, 0x2 ;  /* 0x000000051a247c11 */ /* 0x000fe2000f8e10ff */
[----:B--2---:R-:W-:Y:S06]  /*f800*/  @P1 BRA `(.L_x_2224) ;  /* 0x0000000000301947 */ /* 0x004fec0003800000 */
[----:B-1----:R-:W2:Y:S01]  /*f810*/  @P0 LDG.E.128 R48, desc[UR36][R34.64] ;  /* 0x0000002422300981 */ /* 0x002ea2000c1e1d00 */
[----:B------:R-:W-:-:S03]  /*f820*/  IMAD.WIDE.U32 R28, R53, 0x4, R14 ;  /* 0x00000004351c7825 */ /* 0x000fc600078e000e */
[----:B------:R-:W1:Y:S02]  /*f830*/  LDS.128 R60, [R18+UR4] ;  /* 0x00000004123c7984 */ /* 0x000e640008000c00 */
        /* <DEDUP_REMOVED lines=9> */
.L_x_2224:
[----:B-1----:R1:W5:Y:S01]  /*f8d0*/  LDG.E.128 R48, desc[UR36][R30.64] ;  /* 0x000000241e307981 */ /* 0x002362000c1e1d00 */
[----:B------:R-:W-:Y:S05]  /*f8e0*/  @P1 BRA `(.L_x_2225) ;  /* 0x0000000000301947 */ /* 0x000fea0003800000 */
[----:B-12---:R-:W2:Y:S04]  /*f8f0*/  @P0 LDG.E.128 R28, desc[UR36][R34.64] ;  /* 0x00000024221c0981 */ /* 0x006ea8000c1e1d00 */
        /* <DEDUP_REMOVED lines=11> */
.L_x_2225:
[----:B------:R4:W5:Y:S04]  /*f9b0*/  LDG.E.128 R52, desc[UR36][R32.64] ;  /* 0x0000002420347981 */ /* 0x000968000c1e1d00 */
[----:B--23--:R-:W1:Y:S04]  /*f9c0*/  LDS R29, [R36] ;  /* 0x00000000241d7984 */ /* 0x00ce680000000800 */
[----:B------:R-:W2:Y:S04]  /*f9d0*/  LDS R26, [R36+0x10] ;  /* 0x00001000241a7984 */ /* 0x000ea80000000800 */
[----:B------:R-:W3:Y:S01]  /*f9e0*/  LDS R28, [R36+0x20] ;  /* 0x00002000241c7984 */ /* 0x000ee20000000800 */
[C---:B-1---5:R-:W-:Y:S01]  /*f9f0*/  FFMA.FTZ R31, R29.reuse, R40, R4 ;  /* 0x000000281d1f7223 */ /* 0x062fe20000010004 */
[C---:B------:R-:W-:Y:S01]  /*fa00*/  FFMA.FTZ R4, R29.reuse, R41, R5 ;  /* 0x000000291d047223 */ /* 0x040fe20000010005 */
[C---:B------:R-:W-:Y:S01]  /*fa10*/  FFMA.FTZ R5, R29.reuse, R42, R6 ;  /* 0x0000002a1d057223 */ /* 0x040fe20000010006 */
[----:B------:R-:W-:Y:S01]  /*fa20*/  FFMA.FTZ R6, R29, R43, R7 ;  /* 0x0000002b1d067223 */ /* 0x000fe20000010007 */
[C---:B--2---:R-:W-:Y:S01]  /*fa30*/  FFMA.FTZ R31, R26.reuse, R44, R31 ;  /* 0x0000002c1a1f7223 */ /* 0x044fe2000001001f */
[C---:B------:R-:W-:Y:S01]  /*fa40*/  FFMA.FTZ R4, R26.reuse, R45, R4 ;  /* 0x0000002d1a047223 */ /* 0x040fe20000010004 */
[C---:B------:R-:W-:Y:S01]  /*fa50*/  FFMA.FTZ R5, R26.reuse, R46, R5 ;  /* 0x0000002e1a057223 */ /* 0x040fe20000010005 */
[----:B------:R-:W-:Y:S01]  /*fa60*/  FFMA.FTZ R6, R26, R47, R6 ;  /* 0x0000002f1a067223 */ /* 0x000fe20000010006 */
[C---:B---3--:R-:W-:Y:S01]  /*fa70*/  FFMA.FTZ R48, R28.reuse, R48, R31 ;  /* 0x000000301c307223 */ /* 0x048fe2000001001f */
[C---:B------:R-:W-:Y:S01]  /*fa80*/  FFMA.FTZ R26, R28.reuse, R49, R4 ;  /* 0x000000311c1a7223 */ /* 0x040fe20000010004 */
[C---:B------:R-:W-:Y:S01]  /*fa90*/  FFMA.FTZ R29, R28.reuse, R50, R5 ;  /* 0x000000321c1d7223 */ /* 0x040fe20000010005 */
[----:B------:R-:W-:Y:S01]  /*faa0*/  FFMA.FTZ R28, R28, R51, R6 ;  /* 0x000000331c1c7223 */ /* 0x000fe20000010006 */
[----:B----4-:R-:W-:Y:S06]  /*fab0*/  @P1 BRA `(.L_x_2226) ;  /* 0x0000000000301947 */ /* 0x010fec0003800000 */
[----:B------:R-:W2:Y:S04]  /*fac0*/  @P0 LDG.E.128 R4, desc[UR36][R34.64] ;  /* 0x0000002422040981 */ /* 0x000ea8000c1e1d00 */
[----:B------:R-:W1:Y:S02]  /*fad0*/  LDS.128 R40, [R18+UR4] ;  /* 0x0000000412287984 */ /* 0x000e640008000c00 */
[----:B-1----:R-:W-:Y:S01]  /*fae0*/  FADD.FTZ R52, R40, R52 ;  /* 0x0000003428347221 */ /* 0x002fe20000010000 */
        /* <DEDUP_REMOVED lines=9> */
.L_x_2226:
        /* <DEDUP_REMOVED lines=8> */
.L_x_2217:
[----:B--2---:R-:W-:Y:S05]  /*fc00*/  BSYNC.RECONVERGENT B1 ;  /* 0x0000000000017941 */ /* 0x004fea0003800200 */
.L_x_2216:
[----:B------:R-:W-:Y:S01]  /*fc10*/  ISETP.GE.AND P0, PT, R37, R17, PT ;  /* 0x000000112500720c */ /* 0x000fe20003f06270 */
[----:B------:R-:W-:-:S12]  /*fc20*/  BSSY.RECONVERGENT B1, `(.L_x_2228) ;  /* 0x00000c1000017945 */ /* 0x000fd80003800200 */
[----:B------:R-:W-:Y:S05]  /*fc30*/  @P0 BRA `(.L_x_2229) ;  /* 0x0000000800fc0947 */ /* 0x000fea0003800000 */
[----:B------:R-:W-:Y:S01]  /*fc40*/  VIADD R20, R37, 0x4 ;  /* 0x0000000425147836 */ /* 0x000fe20000000000 */
[----:B------:R-:W2:Y:S01]  /*fc50*/  LDCU UR5, c[0x0][0x3f8] ;  /* 0x00007f00ff0577ac */ /* 0x000ea20008000800 */
[----:B---3--:R-:W3:Y:S01]  /*fc60*/  LDC.64 R28, c[0x0][0x458] ;  /* 0x00011600ff1c7b82 */ /* 0x008ee20000000a00 */
[----:B------:R-:W-:Y:S01]  /*fc70*/  LOP3.LUT R30, RZ, R22, RZ, 0x33, !PT ;  /* 0x00000016ff1e7212 */ /* 0x000fe200078e33ff */
[----:B------:R-:W-:Y:S01]  /*fc80*/  BSSY.RECONVERGENT B2, `(.L_x_2230) ;  /* 0x0000042000027945 */ /* 0x000fe20003800200 */
[----:B------:R-:W-:Y:S01]  /*fc90*/  VIMNMX R26, PT, PT, R17, R20, !PT ;  /* 0x00000014111a7248 */ /* 0x000fe20007fe0100 */
[----:B------:R-:W-:-:S03]  /*fca0*/  IMAD.MOV.U32 R32, RZ, RZ, R37 ;  /* 0x000000ffff207224 */ /* 0x000fc600078e0025 */
[----:B------:R-:W-:-:S04]  /*fcb0*/  IADD3 R26, PT, PT, -R13, R26, R30 ;  /* 0x0000001a0d1a7210 */ /* 0x000fc80007ffe11e */
[----:B------:R-:W-:Y:S01]  /*fcc0*/  LOP3.LUT P0, RZ, R26, 0x4, RZ, 0xc0, !PT ;  /* 0x000000041aff7812 */ /* 0x000fe2000780c0ff */
[----:B--2---:R-:W-:-:S04]  /*fcd0*/  IMAD R31, R2, UR5, R21 ;  /* 0x00000005021f7c24 */ /* 0x004fc8000f8e0215 */
[----:B------:R-:W-:-:S04]  /*fce0*/  IMAD R31, R31, 0x70, R0 ;  /* 0x000000701f1f7824 */ /* 0x000fc800078e0200 */
[----:B---3--:R-:W-:-:S04]  /*fcf0*/  IMAD.WIDE R30, R31, 0x4, R28 ;  /* 0x000000041f1e7825 */ /* 0x008fc800078e021c */
[----:B------:R-:W-:Y:S05]  /*fd00*/  @P0 BRA `(.L_x_2231) ;  /* 0x0000000000e40947 */ /* 0x000fea0003800000 */
        /* <DEDUP_REMOVED lines=40> */
[----:B------:R-:W3:Y:S01]  /*ff90*/  @P3 LDG.E.128 R40, desc[UR36][R30.64] ;  /* 0x000000241e283981 */ /* 0x000ee2000c1e1d00 */
[----:B------:R-:W-:-:S04]  /*ffa0*/  IMAD R29, R37, 0x70, RZ ;  /* 0x00000070251d7824 */ /* 0x000fc800078e02ff */
[----:B------:R-:W-:-:S04]  /*ffb0*/  IMAD.WIDE.U32 R28, R29, 0x4, R14 ;  /* 0x000000041d1c7825 */ /* 0x000fc800078e000e */
[----:B--2--5:R-:W-:Y:S01]  /*ffc0*/  FADD.FTZ R32, R32, R44 ;  /* 0x0000002c20207221 */ /* 0x024fe20000010000 */
[----:B------:R-:W-:Y:S01]  /*ffd0*/  FADD.FTZ R33, R33, R45 ;  /* 0x0000002d21217221 */ /* 0x000fe20000010000 */
[----:B------:R-:W-:Y:S01]  /*ffe0*/  FADD.FTZ R34, R34, R46 ;  /* 0x0000002e22227221 */ /* 0x000fe20000010000 */
[----:B------:R-:W-:Y:S01]  /*fff0*/  FADD.FTZ R35, R35, R47 ;  /* 0x0000002f23237221 */ /* 0x000fe20000010000 */
[----:B---3--:R-:W-:Y:S01]  /*10000*/  @P3 FMUL.FTZ R32, R32, R40 ;  /* 0x0000002820203220 */ /* 0x008fe20000410000 */
[----:B------:R-:W-:Y:S01]  /*10010*/  @P3 FMUL.FTZ R33, R33, R41 ;  /* 0x0000002921213220 */ /* 0x000fe20000410000 */
[----:B------:R-:W-:Y:S01]  /*10020*/  @P3 FMUL.FTZ R34, R34, R42 ;  /* 0x0000002a22223220 */ /* 0x000fe20000410000 */
[----:B------:R-:W-:-:S05]  /*10030*/  @P3 FMUL.FTZ R35, R35, R43 ;  /* 0x0000002b23233220 */ /* 0x000fca0000410000 */
[----:B------:R2:W-:Y:S02]  /*10040*/  STG.E.128 desc[UR36][R28.64], R32 ;  /* 0x000000201c007986 */ /* 0x0005e4000c101d24 */
.L_x_2232:
[C---:B----45:R-:W-:Y:S01]  /*10050*/  FFMA.FTZ R4, R39.reuse, R32, R4 ;  /* 0x0000002027047223 */ /* 0x070fe20000010004 */
[C---:B------:R-:W-:Y:S01]  /*10060*/  FFMA.FTZ R5, R39.reuse, R33, R5 ;  /* 0x0000002127057223 */ /* 0x040fe20000010005 */
[C---:B------:R-:W-:Y:S01]  /*10070*/  FFMA.FTZ R6, R39.reuse, R34, R6 ;  /* 0x0000002227067223 */ /* 0x040fe20000010006 */
[----:B------:R-:W-:Y:S01]  /*10080*/  FFMA.FTZ R7, R39, R35, R7 ;  /* 0x0000002327077223 */ /* 0x000fe20000010007 */
[----:B--2---:R-:W-:-:S07]  /*10090*/  IMAD.MOV.U32 R32, RZ, RZ, R20 ;  /* 0x000000ffff207224 */ /* 0x004fce00078e0014 */
.L_x_2231:
[----:B------:R-:W-:Y:S05]  /*100a0*/  BSYNC.RECONVERGENT B2 ;  /* 0x0000000000027941 */ /* 0x000fea0003800200 */
.L_x_2230:
[----:B------:R-:W-:-:S13]  /*100b0*/  ISETP.GE.U32.AND P0, PT, R26, 0x4, PT ;  /* 0x000000041a00780c */ /* 0x000fda0003f06070 */
[----:B------:R-:W-:Y:S05]  /*100c0*/  @!P0 BRA `(.L_x_2229) ;  /* 0x0000000400d88947 */ /* 0x000fea0003800000 */
[----:B------:R-:W2:Y:S01]  /*100d0*/  S2R R33, SR_CgaCtaId ;  /* 0x0000000000217919 */ /* 0x000ea20000008800 */
[----:B------:R-:W-:Y:S01]  /*100e0*/  MOV R20, 0x400 ;  /* 0x0000040000147802 */ /* 0x000fe20000000f00 */
[----:B------:R-:W-:-:S04]  /*100f0*/  IMAD.SHL.U32 R29, R22, 0x4, RZ ;  /* 0x00000004161d7824 */ /* 0x000fc800078e00ff */
[----:B------:R-:W-:Y:S02]  /*10100*/  VIADD R22, R20, 0x420 ;  /* 0x0000042014167836 */ /* 0x000fe40000000000 */
[----:B------:R-:W-:-:S03]  /*10110*/  IMAD R20, R32, 0x4, -R29 ;  /* 0x0000000420147824 */ /* 0x000fc600078e0a1d */
[----:B--2---:R-:W-:Y:S01]  /*10120*/  LEA R29, R33, R22, 0x18 ;  /* 0x00000016211d7211 */ /* 0x004fe200078ec0ff */
[C---:B------:R-:W-:Y:S02]  /*10130*/  VIADD R22, R32.reuse, 0x4 ;  /* 0x0000000420167836 */ /* 0x040fe40000000000 */
[----:B------:R-:W-:Y:S01]  /*10140*/  IMAD R33, R32, 0x70, RZ ;  /* 0x0000007020217824 */ /* 0x000fe200078e02ff */
[----:B------:R-:W-:-:S07]  /*10150*/  IADD3 R20, PT, PT, R20, 0x10, R29 ;  /* 0x0000001014147810 */ /* 0x000fce0007ffe01d */
.L_x_2239:
[----:B-1----:R-:W1:Y:S01]  /*10160*/  LDC R49, c[0x0][0x3f4] ;  /* 0x0000fd00ff317b82 */ /* 0x002e620000000800 */
[----:B------:R-:W-:Y:S01]  /*10170*/  VIADD R32, R22, 0xfffffffc ;  /* 0xfffffffc16207836 */ /* 0x000fe20000000000 */
[----:B------:R-:W-:Y:S04]  /*10180*/  BSSY.RECONVERGENT B2, `(.L_x_2233) ;  /* 0x0000031000027945 */ /* 0x000fe80003800200 */
[----:B-1----:R-:W-:-:S13]  /*10190*/  ISETP.GE.AND P0, PT, R32, R49, PT ;  /* 0x000000312000720c */ /* 0x002fda0003f06270 */
[----:B------:R-:W-:Y:S05]  /*101a0*/  @!P0 BRA `(.L_x_2234) ;  /* 0x0000000000b88947 */ /* 0x000fea0003800000 */
[----:B------:R-:W-:Y:S01]  /*101b0*/  IABS R35, R49 ;  /* 0x0000003100237213 */ /* 0x000fe20000000000 */
[----:B------:R-:W-:Y:S01]  /*101c0*/  IMAD.MOV.U32 R28, RZ, RZ, RZ ;  /* 0x000000ffff1c7224 */ /* 0x000fe200078e00ff */
[----:B------:R-:W-:Y:S01]  /*101d0*/  ISETP.GE.AND P1, PT, R32, RZ, PT ;  /* 0x000000ff2000720c */ /* 0x000fe20003f26270 */
[----:B------:R-:W1:Y:S01]  /*101e0*/  LDCU UR5, c[0x0][0x40c] ;  /* 0x00008180ff0577ac */ /* 0x000e620008000800 */
[----:B------:R-:W2:Y:S01]  /*101f0*/  I2F.RP R34, R35 ;  /* 0x0000002300227306 */ /* 0x000ea20000209400 */
[----:B------:R-:W-:-:S07]  /*10200*/  ISETP.NE.AND P2, PT, R49, RZ, PT ;  /* 0x000000ff3100720c */ /* 0x000fce0003f45270 */
[----:B--2---:R-:W2:Y:S02]  /*10210*/  MUFU.RCP R34, R34 ;  /* 0x0000002200227308 */ /* 0x004ea40000001000 */
[----:B--2---:R-:W-:-:S06]  /*10220*/  VIADD R36, R34, 0xffffffe ;  /* 0x0ffffffe22247836 */ /* 0x004fcc0000000000 */
[----:B------:R-:W2:Y:S02]  /*10230*/  F2I.FTZ.U32.TRUNC.NTZ R29, R36 ;  /* 0x00000024001d7305 */ /* 0x000ea4000021f000 */
[----:B--2---:R-:W-:-:S04]  /*10240*/  IMAD.MOV R26, RZ, RZ, -R29 ;  /* 0x000000ffff1a7224 */ /* 0x004fc800078e0a1d */
[----:B------:R-:W-:Y:S01]  /*10250*/  IMAD R37, R26, R35, RZ ;  /* 0x000000231a257224 */ /* 0x000fe200078e02ff */
[----:B------:R-:W-:-:S03]  /*10260*/  IABS R26, R32 ;  /* 0x00000020001a7213 */ /* 0x000fc60000000000 */
        /* <DEDUP_REMOVED lines=9> */
[----:B------:R2:W3:Y:S02]  /*10300*/  LDS R35, [R20+-0x10] ;  /* 0xfffff00014237984 */ /* 0x0004e40000000800 */
[----:B------:R-:W-:Y:S01]  /*10310*/  @!P1 IMAD.MOV R26, RZ, RZ, -R26 ;  /* 0x000000ffff1a9224 */ /* 0x000fe200078e0a1a */
[----:B------:R-:W-:-:S05]  /*10320*/  @!P2 LOP3.LUT R26, RZ, R49, RZ, 0x33, !PT ;  /* 0x00000031ff1aa212 */ /* 0x000fca00078e33ff */
[----:B------:R-:W-:-:S04]  /*10330*/  IMAD R29, R26, 0x70, RZ ;  /* 0x000000701a1d7824 */ /* 0x000fc800078e02ff */
[----:B------:R-:W-:-:S05]  /*10340*/  IMAD.WIDE.U32 R28, R29, 0x4, R24 ;  /* 0x000000041d1c7825 */ /* 0x000fca00078e0018 */
[----:B------:R2:W5:Y:S01]  /*10350*/  LDG.E.128 R36, desc[UR36][R28.64] ;  /* 0x000000241c247981 */ /* 0x000562000c1e1d00 */
[----:B-1----:R-:W-:-:S09]  /*10360*/  UISETP.NE.AND UP0, UPT, UR5, URZ, UPT ;  /* 0x000000ff0500728c */ /* 0x002fd2000bf05270 */
[----:B--2---:R-:W-:Y:S05]  /*10370*/  BRA.U UP0, `(.L_x_2235) ;  /* 0x0000000100347547 */ /* 0x004fea000b800000 */
[----:B------:R-:W-:Y:S01]  /*10380*/  ISETP.NE.AND P3, PT, R23, RZ, PT ;  /* 0x000000ff1700720c */ /* 0x000fe20003f65270 */
[----:B------:R-:W1:-:S12]  /*10390*/  LDS.128 R40, [R18+UR4] ;  /* 0x0000000412287984 */ /* 0x000e580008000c00 */
[----:B------:R-:W2:Y:S01]  /*103a0*/  @P3 LDG.E.128 R44, desc[UR36][R30.64] ;  /* 0x000000241e2c3981 */ /* 0x000ea2000c1e1d00 */
        /* <DEDUP_REMOVED lines=10> */
.L_x_2235:
[C---:B---3-5:R-:W-:Y:S01]  /*10450*/  FFMA.FTZ R4, R35.reuse, R36, R4 ;  /* 0x0000002423047223 */ /* 0x068fe20000010004 */
[C---:B------:R-:W-:Y:S01]  /*10460*/  FFMA.FTZ R5, R35.reuse, R37, R5 ;  /* 0x0000002523057223 */ /* 0x040fe20000010005 */
[C---:B------:R-:W-:Y:S01]  /*10470*/  FFMA.FTZ R6, R35.reuse, R38, R6 ;  /* 0x0000002623067223 */ /* 0x040fe20000010006 */
[----:B------:R-:W-:-:S07]  /*10480*/  FFMA.FTZ R7, R35, R39, R7 ;  /* 0x0000002723077223 */ /* 0x000fce0000010007 */
.L_x_2234:
[----:B------:R-:W-:Y:S05]  /*10490*/  BSYNC.RECONVERGENT B2 ;  /* 0x0000000000027941 */ /* 0x000fea0003800200 */
.L_x_2233:
[----:B------:R-:W-:Y:S01]  /*104a0*/  ISETP.GE.AND P0, PT, R22, R49, PT ;  /* 0x000000311600720c */ /* 0x000fe20003f06270 */
[----:B------:R-:W-:-:S12]  /*104b0*/  BSSY.RECONVERGENT B2, `(.L_x_2236) ;  /* 0x0000031000027945 */ /* 0x000fd80003800200 */
[----:B------:R-:W-:Y:S05]  /*104c0*/  @!P0 BRA `(.L_x_2237) ;  /* 0x0000000000bc8947 */ /* 0x000fea0003800000 */
[----:B------:R-:W-:Y:S01]  /*104d0*/  IABS R35, R49 ;  /* 0x0000003100237213 */ /* 0x000fe20000000000 */
[----:B-1----:R-:W-:Y:S01]  /*104e0*/  IMAD.MOV.U32 R28, RZ, RZ, RZ ;  /* 0x000000ffff1c7224 */ /* 0x002fe200078e00ff */
        /* <DEDUP_REMOVED lines=19> */
[----:B------:R2:W3:Y:S02]  /*10620*/  LDS R35, [R20] ;  /* 0x0000000014237984 */ /* 0x0004e40000000800 */
        /* <DEDUP_REMOVED lines=10> */
[----:B------:R-:W-:-:S04]  /*106d0*/  VIADD R29, R33, 0x1c0 ;  /* 0x000001c0211d7836 */ /* 0x000fc80000000000 */
        /* <DEDUP_REMOVED lines=10> */
.L_x_2238:
[C---:B---3-5:R-:W-:Y:S01]  /*10780*/  FFMA.FTZ R4, R35.reuse, R36, R4 ;  /* 0x0000002423047223 */ /* 0x068fe20000010004 */
[C---:B------:R-:W-:Y:S01]  /*10790*/  FFMA.FTZ R5, R35.reuse, R37, R5 ;  /* 0x0000002523057223 */ /* 0x040fe20000010005 */
[C---:B------:R-:W-:Y:S01]  /*107a0*/  FFMA.FTZ R6, R35.reuse, R38, R6 ;  /* 0x0000002623067223 */ /* 0x040fe20000010006 */
[----:B------:R-:W-:-:S07]  /*107b0*/  FFMA.FTZ R7, R35, R39, R7 ;  /* 0x0000002723077223 */ /* 0x000fce0000010007 */
.L_x_2237:
[----:B------:R-:W-:Y:S05]  /*107c0*/  BSYNC.RECONVERGENT B2 ;  /* 0x0000000000027941 */ /* 0x000fea0003800200 */
.L_x_2236:
[C---:B------:R-:W-:Y:S02]  /*107d0*/  VIADD R26, R22.reuse, 0x4 ;  /* 0x00000004161a7836 */ /* 0x040fe40000000000 */
[----:B------:R-:W-:Y:S02]  /*107e0*/  VIADD R22, R22, 0x8 ;  /* 0x0000000816167836 */ /* 0x000fe40000000000 */
[----:B------:R-:W-:Y:S01]  /*107f0*/  VIADD R33, R33, 0x380 ;  /* 0x0000038021217836 */ /* 0x000fe20000000000 */
[----:B------:R-:W-:Y:S01]  /*10800*/  ISETP.GE.AND P0, PT, R26, R17, PT ;  /* 0x000000111a00720c */ /* 0x000fe20003f06270 */
[----:B------:R-:W-:-:S12]  /*10810*/  VIADD R20, R20, 0x20 ;  /* 0x0000002014147836 */ /* 0x000fd80000000000 */
[----:B------:R-:W-:Y:S05]  /*10820*/  @!P0 BRA `(.L_x_2239) ;  /* 0xfffffff8004c8947 */ /* 0x000fea000383ffff */
.L_x_2229:
[----:B------:R-:W-:Y:S05]  /*10830*/  BSYNC.RECONVERGENT B1 ;  /* 0x0000000000017941 */ /* 0x000fea0003800200 */
.L_x_2228:
[----:B------:R-:W-:-:S13]  /*10840*/  ISETP.NE.AND P0, PT, R13, R12, PT ;  /* 0x0000000c0d00720c */ /* 0x000fda0003f05270 */
[----:B------:R-:W-:Y:S05]  /*10850*/  @P0 BRA `(.L_x_2215) ;  /* 0x0000000000800947 */ /* 0x000fea0003800000 */
[----:B------:R-:W-:Y:S01]  /*10860*/  IMAD.MOV.U32 R17, RZ, RZ, 0x70 ;  /* 0x00000070ff117424 */ /* 0x000fe200078e00ff */
[----:B------:R-:W2:Y:S01]  /*10870*/  LDS R3, [R3+-0x4] ;  /* 0xfffffc0003037984 */ /* 0x000ea20000000800 */
[----:B------:R-:W4:Y:S02]  /*10880*/  LDCU UR5, c[0x0][0x40c] ;  /* 0x00008180ff0577ac */ /* 0x000f240008000800 */
[----:B------:R-:W-:-:S04]  /*10890*/  IMAD R17, R16, R17, -0x70 ;  /* 0xffffff9010117424 */ /* 0x000fc800078e0211 */
[----:B------:R-:W-:-:S05]  /*108a0*/  IMAD.WIDE R16, R17, 0x4, R14 ;  /* 0x0000000411107825 */ /* 0x000fca00078e020e */
[----:B-1-3--:R1:W5:Y:S01]  /*108b0*/  LDG.E.128 R28, desc[UR36][R16.64] ;  /* 0x00000024101c7981 */ /* 0x00a362000c1e1d00 */
[----:B----4-:R-:W-:-:S09]  /*108c0*/  UISETP.NE.AND UP0, UPT, UR5, URZ, UPT ;  /* 0x000000ff0500728c */ /* 0x010fd2000bf05270 */
[----:B-1----:R-:W-:Y:S05]  /*108d0*/  BRA.U UP0, `(.L_x_2240) ;  /* 0x0000000100507547 */ /* 0x002fea000b800000 */
[----:B------:R-:W1:Y:S02]  /*108e0*/  LDCU.64 UR6, c[0x0][0x460] ;  /* 0x00008c00ff0677ac */ /* 0x000e640008000a00 */
[----:B-1----:R-:W-:-:S04]  /*108f0*/  ISETP.NE.U32.AND P0, PT, RZ, UR6, PT ;  /* 0x00000006ff007c0c */ /* 0x002fc8000bf05070 */
[----:B------:R-:W-:-:S13]  /*10900*/  ISETP.NE.AND.EX P0, PT, RZ, UR7, PT, P0 ;  /* 0x00000007ff007c0c */ /* 0x000fda000bf05300 */
[----:B------:R-:W1:Y:S08]  /*10910*/  @P0 LDC R12, c[0x0][0x3f8] ;  /* 0x0000fe00ff0c0b82 */ /* 0x000e700000000800 */
[----:B------:R-:W3:Y:S01]  /*10920*/  @P0 LDC.64 R16, c[0x0][0x458] ;  /* 0x00011600ff100b82 */ /* 0x000ee20000000a00 */
[----:B-1----:R-:W-:-:S04]  /*10930*/  @P0 IMAD R21, R2, R12, R21 ;  /* 0x0000000c02150224 */ /* 0x002fc800078e0215 */
[----:B------:R-:W-:-:S04]  /*10940*/  @P0 IMAD R21, R21, 0x70, R0 ;  /* 0x0000007015150824 */ /* 0x000fc800078e0200 */
[----:B---3--:R-:W-:-:S05]  /*10950*/  @P0 IMAD.WIDE R16, R21, 0x4, R16 ;  /* 0x0000000415100825 */ /* 0x008fca00078e0210 */
[----:B------:R-:W3:Y:S01]  /*10960*/  @P0 LDG.E.128 R20, desc[UR36][R16.64] ;  /* 0x0000002410140981 */ /* 0x000ee2000c1e1d00 */
[----:B-----5:R-:W-:Y:S01]  /*10970*/  FADD.FTZ R28, R28, R8 ;  /* 0x000000081c1c7221 */ /* 0x020fe20000010000 */
[----:B------:R-:W-:Y:S02]  /*10980*/  IMAD R19, R19, 0x70, RZ ;  /* 0x0000007013137824 */ /* 0x000fe400078e02ff */
[----:B------:R-:W-:Y:S01]  /*10990*/  FADD.FTZ R29, R29, R9 ;  /* 0x000000091d1d7221 */ /* 0x000fe20000010000 */
[----:B------:R-:W-:Y:S01]  /*109a0*/  FADD.FTZ R30, R30, R10 ;  /* 0x0000000a1e1e7221 */ /* 0x000fe20000010000 */
[----:B------:R-:W-:Y:S01]  /*109b0*/  FADD.FTZ R31, R31, R11 ;  /* 0x0000000b1f1f7221 */ /* 0x000fe20000010000 */
[----:B------:R-:W-:-:S04]  /*109c0*/  IMAD.WIDE R14, R19, 0x4, R14 ;  /* 0x00000004130e7825 */ /* 0x000fc800078e020e */
[----:B---3--:R-:W-:Y:S01]  /*109d0*/  @P0 FMUL.FTZ R28, R28, R20 ;  /* 0x000000141c1c0220 */ /* 0x008fe20000410000 */
[----:B------:R-:W-:Y:S01]  /*109e0*/  @P0 FMUL.FTZ R29, R29, R21 ;  /* 0x000000151d1d0220 */ /* 0x000fe20000410000 */
[----:B------:R-:W-:Y:S01]  /*109f0*/  @P0 FMUL.FTZ R30, R30, R22 ;  /* 0x000000161e1e0220 */ /* 0x000fe20000410000 */
[----:B------:R-:W-:-:S05]  /*10a00*/  @P0 FMUL.FTZ R31, R31, R23 ;  /* 0x000000171f1f0220 */ /* 0x000fca0000410000 */
[----:B------:R1:W-:Y:S02]  /*10a10*/  STG.E.128 desc[UR36][R14.64], R28 ;  /* 0x0000001c0e007986 */ /* 0x0003e4000c101d24 */
.L_x_2240:
[C---:B--2--5:R-:W-:Y:S01]  /*10a20*/  FFMA.FTZ R4, R3.reuse, R28, R4 ;  /* 0x0000001c03047223 */ /* 0x064fe20000010004 */
[C---:B------:R-:W-:Y:S01]  /*10a30*/  FFMA.FTZ R5, R3.reuse, R29, R5 ;  /* 0x0000001d03057223 */ /* 0x040fe20000010005 */
[C---:B------:R-:W-:Y:S01]  /*10a40*/  FFMA.FTZ R6, R3.reuse, R30, R6 ;  /* 0x0000001e03067223 */ /* 0x040fe20000010006 */
[----:B------:R-:W-:-:S07]  /*10a50*/  FFMA.FTZ R7, R3, R31, R7 ;  /* 0x0000001f03077223 */ /* 0x000fce0000010007 */
.L_x_2215:
[----:B--2---:R-:W-:Y:S05]  /*10a60*/  BSYNC.RECONVERGENT B0 ;  /* 0x0000000000007941 */ /* 0x004fea0003800200 */
.L_x_2214:
[----:B------:R-:W-:Y:S01]  /*10a70*/  BAR.SYNC.DEFER_BLOCKING 0x0 ;  /* 0x0000000000007b1d */ /* 0x000fe20000010000 */
[----:B------:R-:W-:-:S13]  /*10a80*/  ISETP.GT.U32.AND P0, PT, R0, 0x6f, PT ;  /* 0x0000006f0000780c */ /* 0x000fda0003f04070 */
[----:B------:R-:W-:Y:S05]  /*10a90*/  @P0 EXIT ;  /* 0x000000000000094d */ /* 0x000fea0003800000 */
[----:B------:R-:W2:Y:S01]  /*10aa0*/  S2UR UR5, SR_CgaCtaId ;  /* 0x00000000000579c3 */ /* 0x000ea20000008800 */
        /* <DEDUP_REMOVED lines=8> */
[----:B--2---:R-:W-:-:S06]  /*10b30*/  ULEA UR4, UR5, UR4, 0x18 ;  /* 0x0000000405047291 */ /* 0x004fcc000f8ec0ff */
        /* <DEDUP_REMOVED lines=12> */
[----:B------:R0:W2:Y:S02]  /*10c00*/  @!P2 LDS.128 R8, [R13] ;  /* 0x000000000d08a984 */ /* 0x0000a40000000c00 */
[----:B------:R-:W-:Y:S06]  /*10c10*/  BAR.SYNC.DEFER_BLOCKING 0x0 ;  /* 0x0000000000007b1d */ /* 0x000fec0000010000 */
[----:B------:R-:W-:Y:S05]  /*10c20*/  @P2 EXIT ;  /* 0x000000000000294d */ /* 0x000fea0003800000 */
[----:B------:R-:W4:Y:S01]  /*10c30*/  LDCU UR4, c[0x0][0x478] ;  /* 0x00008f00ff0477ac */ /* 0x000f220008000800 */
[----:B0-2---:R-:W-:Y:S01]  /*10c40*/  @!P2 FADD.FTZ R4, R4, R8 ;  /* 0x000000080404a221 */ /* 0x005fe20000010000 */
[----:B------:R-:W-:Y:S01]  /*10c50*/  @!P2 FADD.FTZ R5, R5, R9 ;  /* 0x000000090505a221 */ /* 0x000fe20000010000 */
[----:B------:R-:W-:Y:S01]  /*10c60*/  @!P2 FADD.FTZ R6, R6, R10 ;  /* 0x0000000a0606a221 */ /* 0x000fe20000010000 */
[----:B------:R-:W-:Y:S01]  /*10c70*/  @!P2 FADD.FTZ R7, R7, R11 ;  /* 0x0000000b0707a221 */ /* 0x000fe20000010000 */
[----:B----4-:R-:W-:-:S09]  /*10c80*/  UISETP.NE.AND UP0, UPT, UR4, 0x2, UPT ;  /* 0x000000020400788c */ /* 0x010fd2000bf05270 */
[----:B------:R-:W-:Y:S05]  /*10c90*/  BRA.U UP0, `(.L_x_2241) ;  /* 0x00000001007c7547 */ /* 0x000fea000b800000 */
[----:B------:R-:W0:Y:S01]  /*10ca0*/  LDC.64 R2, c[0x0][0x470] ;  /* 0x00011c00ff027b82 */ /* 0x000e220000000a00 */
[----:B------:R-:W2:Y:S01]  /*10cb0*/  LDCU.64 UR4, c[0x0][0x380] ;  /* 0x00007000ff0477ac */ /* 0x000ea20008000a00 */
[----:B0-----:R-:W4:Y:S01]  /*10cc0*/  LDG.E R2, desc[UR36][R2.64] ;  /* 0x0000002402027981 */ /* 0x001f22000c1e1900 */
[----:B------:R-:W-:Y:S02]  /*10cd0*/  IMAD.IADD R27, R27, 0x1, R0 ;  /* 0x000000011b1b7824 */ /* 0x000fe400078e0200 */
        /* <DEDUP_REMOVED lines=11> */
[----:B------:R-:W-:-:S05]  /*10d90*/  IMAD.U32 R2, R2, 0x10000, RZ ;  /* 0x0001000002027824 */ /* 0x000fca00078e00ff */
[----:B------:R-:W-:Y:S02]  /*10da0*/  LOP3.LUT R6, R2, 0xff0000, RZ, 0xc0, !PT ;  /* 0x00ff000002067812 */ /* 0x000fe400078ec0ff */
[----:B0-----:R-:W-:Y:S02]  /*10db0*/  PRMT R3, R7, 0x8880, RZ ;  /* 0x0000888007037816 */ /* 0x001fe400000000ff */
[----:B------:R-:W-:Y:S02]  /*10dc0*/  PRMT R2, R8, 0x7710, RZ ;  /* 0x0000771008027816 */ /* 0x000fe400000000ff */
[----:B------:R-:W-:Y:S02]  /*10dd0*/  PRMT R3, R3, 0x7710, RZ ;  /* 0x0000771003037816 */ /* 0x000fe400000000ff */
[----:B----4-:R-:W-:Y:S02]  /*10de0*/  PRMT R5, R4, 0x8880, RZ ;  /* 0x0000888004057816 */ /* 0x010fe400000000ff */
[----:B------:R-:W-:Y:S01]  /*10df0*/  LOP3.LUT R4, R2, 0xff, RZ, 0xc0, !PT ;  /* 0x000000ff02047812 */ /* 0x000fe200078ec0ff */
[----:B------:R-:W-:Y:S01]  /*10e00*/  IMAD R3, R3, 0x1000000, R6 ;  /* 0x0100000003037824 */ /* 0x000fe200078e0206 */
[----:B------:R-:W-:-:S02]  /*10e10*/  PRMT R0, R5, 0x7710, RZ ;  /* 0x0000771005007816 */ /* 0x000fc400000000ff */
[C---:B--2---:R-:W-:Y:S01]  /*10e20*/  IADD3 R2, P0, PT, R27.reuse, UR4, RZ ;  /* 0x000000041b027c10 */ /* 0x044fe2000ff1e0ff */
[----:B------:R-:W-:Y:S01]  /*10e30*/  IMAD R4, R4, 0x100, R3 ;  /* 0x0000010004047824 */ /* 0x000fe200078e0203 */
[----:B------:R-:W-:Y:S02]  /*10e40*/  LOP3.LUT R5, R0, 0xff, RZ, 0xc0, !PT ;  /* 0x000000ff00057812 */ /* 0x000fe400078ec0ff */
[----:B------:R-:W-:-:S03]  /*10e50*/  LEA.HI.X.SX32 R3, R27, UR5, 0x1, P0 ;  /* 0x000000051b037c11 */ /* 0x000fc600080f0eff */
[----:B------:R-:W-:-:S05]  /*10e60*/  IMAD.IADD R5, R4, 0x1, R5 ;  /* 0x0000000104057824 */ /* 0x000fca00078e0205 */
[----:B------:R-:W-:Y:S01]  /*10e70*/  STG.E desc[UR36][R2.64], R5 ;  /* 0x0000000502007986 */ /* 0x000fe2000c101924 */
[----:B------:R-:W-:Y:S05]  /*10e80*/  EXIT ;  /* 0x000000000000794d */ /* 0x000fea0003800000 */
.L_x_2241:
[----:B------:R-:W0:Y:S01]  /*10e90*/  LDC.64 R2, c[0x0][0x380] ;  /* 0x0000e000ff027b82 */ /* 0x000e220000000a00 */
[----:B------:R-:W-:-:S04]  /*10ea0*/  IMAD.IADD R27, R27, 0x1, R0 ;  /* 0x000000011b1b7824 */ /* 0x000fc800078e0200 */
[----:B0-----:R-:W-:-:S05]  /*10eb0*/  IMAD.WIDE R2, R27, 0x4, R2 ;  /* 0x000000041b027825 */ /* 0x001fca00078e0202 */
[----:B------:R-:W-:Y:S01]  /*10ec0*/  STG.E.128 desc[UR36][R2.64], R4 ;  /* 0x0000000402007986 */ /* 0x000fe2000c101d24 */
[----:B------:R-:W-:Y:S05]  /*10ed0*/  EXIT ;  /* 0x000000000000794d */ /* 0x000fea0003800000 */
.L_x_2036:
[----:B------:R-:W-:Y:S02]  /*10ee0*/  IMAD.MOV.U32 R12, RZ, RZ, 0x10 ;  /* 0x00000010ff0c7424 */ /* 0x000fe400078e00ff */
[----:B------:R-:W-:Y:S02]  /*10ef0*/  IMAD.MOV.U32 R11, RZ, RZ, 0x1f ;  /* 0x0000001fff0b7424 */ /* 0x000fe400078e00ff */
[----:B------:R-:W-:-:S07]  /*10f00*/  IMAD.MOV.U32 R15, RZ, RZ, -0x1 ;  /* 0xffffffffff0f7424 */ /* 0x000fce00078e00ff */
[----:B0----5:R-:W-:Y:S05]  /*10f10*/  WARPSYNC.COLLECTIVE R15, `(.L_x_2242) ;  /* 0x000000000f087348 */ /* 0x021fea0003c00000 */
[----:B------:R1:W2:Y:S02]  /*10f20*/  SHFL.BFLY P6, R14, R13, R12, R11 ;  /* 0x0c00000c0d0e7389 */ /* 0x0002a400000c000b */
[----:B012--5:R-:W-:Y:S05]  /*10f30*/  ENDCOLLECTIVE ;  /* 0x000000000000791b */ /* 0x027fea0003800000 */
.L_x_2242:
[----:B------:R-:W-:Y:S02]  /*10f40*/  IMAD.MOV.U32 R12, RZ, RZ, 0x8 ;  /* 0x00000008ff0c7424 */ /* 0x000fe400078e00ff */
[----:B------:R-:W-:-:S04]  /*10f50*/  FADD.FTZ R4, R13, R14 ;  /* 0x0000000e0d047221 */ /* 0x000fc80000010000 */
[----:B------:R-:W-:-:S07]  /*10f60*/  IMAD.MOV.U32 R13, RZ, RZ, R4 ;  /* 0x000000ffff0d7224 */ /* 0x000fce00078e0004 */
[----:B------:R-:W-:Y:S05]  /*10f70*/  WARPSYNC.COLLECTIVE R15, `(.L_x_2243) ;  /* 0x000000000f087348 */ /* 0x000fea0003c00000 */
[----:B------:R0:W1:Y:S02]  /*10f80*/  SHFL.BFLY P6, R14, R13, R12, R11 ;  /* 0x0c00000c0d0e7389 */ /* 0x00006400000c000b */
[----:B01----:R-:W-:Y:S05]  /*10f90*/  ENDCOLLECTIVE ;  /* 0x000000000000791b */ /* 0x003fea0003800000 */
.L_x_2243:
[----:B------:R-:W-:Y:S02]  /*10fa0*/  IMAD.MOV.U32 R12, RZ, RZ, 0x4 ;  /* 0x00000004ff0c7424 */ /* 0x000fe400078e00ff */
[----:B------:R-:W-:-:S04]  /*10fb0*/  FADD.FTZ R5, R4, R14 ;  /* 0x0000000e04057221 */ /* 0x000fc80000010000 */
[----:B------:R-:W-:-:S07]  /*10fc0*/  IMAD.MOV.U32 R13, RZ, RZ, R5 ;  /* 0x000000ffff0d7224 */ /* 0x000fce00078e0005 */
[----:B------:R-:W-:Y:S05]  /*10fd0*/  WARPSYNC.COLLECTIVE R15, `(.L_x_2244) ;  /* 0x000000000f087348 */ /* 0x000fea0003c00000 */
[----:B------:R0:W1:Y:S02]  /*10fe0*/  SHFL.BFLY P6, R14, R13, R12, R11 ;  /* 0x0c00000c0d0e7389 */ /* 0x00006400000c000b */
[----:B01----:R-:W-:Y:S05]  /*10ff0*/  ENDCOLLECTIVE ;  /* 0x000000000000791b */ /* 0x003fea0003800000 */
.L_x_2244:
[----:B------:R-:W-:Y:S02]  /*11000*/  IMAD.MOV.U32 R12, RZ, RZ, 0x2 ;  /* 0x00000002ff0c7424 */ /* 0x000fe400078e00ff */
[----:B------:R-:W-:-:S04]  /*11010*/  FADD.FTZ R6, R5, R14 ;  /* 0x0000000e05067221 */ /* 0x000fc80000010000 */
[----:B------:R-:W-:-:S07]  /*11020*/  IMAD.MOV.U32 R13, RZ, RZ, R6 ;  /* 0x000000ffff0d7224 */ /* 0x000fce00078e0006 */
[----:B------:R-:W-:Y:S05]  /*11030*/  WARPSYNC.COLLECTIVE R15, `(.L_x_2245) ;  /* 0x000000000f087348 */ /* 0x000fea0003c00000 */
[----:B------:R0:W1:Y:S02]  /*11040*/  SHFL.BFLY P6, R14, R13, R12, R11 ;  /* 0x0c00000c0d0e7389 */ /* 0x00006400000c000b */
[----:B01----:R-:W-:Y:S05]  /*11050*/  ENDCOLLECTIVE ;  /* 0x000000000000791b */ /* 0x003fea0003800000 */
.L_x_2245:
[----:B------:R-:W-:Y:S02]  /*11060*/  IMAD.MOV.U32 R12, RZ, RZ, 0x1 ;  /* 0x00000001ff0c7424 */ /* 0x000fe400078e00ff */
[----:B------:R-:W-:-:S04]  /*11070*/  FADD.FTZ R7, R6, R14 ;  /* 0x0000000e06077221 */ /* 0x000fc80000010000 */
[----:B------:R-:W-:-:S07]  /*11080*/  IMAD.MOV.U32 R13, RZ, RZ, R7 ;  /* 0x000000ffff0d7224 */ /* 0x000fce00078e0007 */
[----:B------:R-:W-:Y:S05]  /*11090*/  WARPSYNC.COLLECTIVE R15, `(.L_x_2246) ;  /* 0x000000000f087348 */ /* 0x000fea0003c00000 */
[----:B------:R0:W1:Y:S02]  /*110a0*/  SHFL.BFLY P6, R14, R13, R12, R11 ;  /* 0x0c00000c0d0e7389 */ /* 0x00006400000c000b */
[----:B01----:R-:W-:Y:S05]  /*110b0*/  ENDCOLLECTIVE ;  /* 0x000000000000791b */ /* 0x003fea0003800000 */
.L_x_2246:
[----:B------:R-:W-:Y:S05]  /*110c0*/  BRA `(.L_x_2247) ;  /* 0xffffff0c00687947 */ /* 0x000fea000383ffff */
.L_x_2171:
[----:B------:R-:W-:Y:S01]  /*110d0*/  BSSY B0, `(.L_x_2248) ;  /* 0x0000007000007945 */ /* 0x000fe20003800000 */
[----:B------:R-:W-:Y:S02]  /*110e0*/  IMAD.MOV.U32 R12, RZ, RZ, 0x1 ;  /* 0x00000001ff0c7424 */ /* 0x000fe400078e00ff */
[----:B------:R-:W-:Y:S02]  /*110f0*/  IMAD.MOV.U32 R11, RZ, RZ, 0x1f ;  /* 0x0000001fff0b7424 */ /* 0x000fe400078e00ff */
[----:B------:R-:W-:-:S07]  /*11100*/  IMAD.MOV.U32 R15, RZ, RZ, -0x1 ;  /* 0xffffffffff0f7424 */ /* 0x000fce00078e00ff */
[----:B------:R-:W-:Y:S05]  /*11110*/  WARPSYNC.COLLECTIVE R15, `(.L_x_2249) ;  /* 0x000000000f087348 */ /* 0x000fea0003c00000 */
[----:B------:R0:W1:Y:S02]  /*11120*/  SHFL.BFLY P6, R14, R13, R12, R11 ;  /* 0x0c00000c0d0e7389 */ /* 0x00006400000c000b */
[----:B01----:R-:W-:Y:S05]  /*11130*/  ENDCOLLECTIVE ;  /* 0x000000000000791b */ /* 0x003fea0003800000 */
.L_x_2249:
[----:B------:R-:W-:Y:S05]  /*11140*/  BSYNC B0 ;  /* 0x0000000000007941 */ /* 0x000fea0003800000 */
.L_x_2248:
[----:B------:R-:W-:Y:S05]  /*11150*/  BRA `(.L_x_2250) ;  /* 0xffffffac00147947 */ /* 0x000fea000383ffff */
.L_x_2175:
[----:B------:R-:W-:Y:S01]  /*11160*/  BSSY B0, `(.L_x_2251) ;  /* 0x0000008000007945 */ /* 0x000fe20003800000 */
[----:B0-----:R-:W-:Y:S02]  /*11170*/  IMAD.MOV.U32 R13, RZ, RZ, R0 ;  /* 0x000000ffff0d7224 */ /* 0x001fe400078e0000 */
[----:B------:R-:W-:Y:S02]  /*11180*/  IMAD.MOV.U32 R12, RZ, RZ, 0x10 ;  /* 0x00000010ff0c7424 */ /* 0x000fe400078e00ff */
[----:B------:R-:W-:Y:S02]  /*11190*/  IMAD.MOV.U32 R11, RZ, RZ, 0x1f ;  /* 0x0000001fff0b7424 */ /* 0x000fe400078e00ff */
[----:B------:R-:W-:-:S07]  /*111a0*/  IMAD.MOV.U32 R15, RZ, RZ, -0x1 ;  /* 0xffffffffff0f7424 */ /* 0x000fce00078e00ff */
[----:B--23-5:R-:W-:Y:S05]  /*111b0*/  WARPSYNC.COLLECTIVE R15, `(.L_x_2252) ;  /* 0x000000000f087348 */ /* 0x02cfea0003c00000 */
[----:B------:R0:W1:Y:S02]  /*111c0*/  SHFL.BFLY P6, R14, R13, R12, R11 ;  /* 0x0c00000c0d0e7389 */ /* 0x00006400000c000b */
[----:B0123-5:R-:W-:Y:S05]  /*111d0*/  ENDCOLLECTIVE ;  /* 0x000000000000791b */ /* 0x02ffea0003800000 */
.L_x_2252:
[----:B------:R-:W-:Y:S05]  /*111e0*/  BSYNC B0 ;  /* 0x0000000000007941 */ /* 0x000fea0003800000 */
.L_x_2251:
[----:B------:R-:W-:Y:S01]  /*111f0*/  FMNMX.FTZ R13, R14, R0, !PT ;  /* 0x000000000e0d7209 */ /* 0x000fe20007810000 */
[----:B------:R-:W-:Y:S02]  /*11200*/  IMAD.MOV.U32 R12, RZ, RZ, 0x8 ;  /* 0x00000008ff0c7424 */ /* 0x000fe400078e00ff */
[----:B------:R-:W-:Y:S02]  /*11210*/  IMAD.MOV.U32 R11, RZ, RZ, 0x1f ;  /* 0x0000001fff0b7424 */ /* 0x000fe400078e00ff */
[----:B------:R-:W-:-:S07]  /*11220*/  IMAD.MOV.U32 R15, RZ, RZ, -0x1 ;  /* 0xffffffffff0f7424 */ /* 0x000fce00078e00ff */
[----:B------:R-:W-:Y:S05]  /*11230*/  WARPSYNC.COLLECTIVE R15, `(.L_x_2253) ;  /* 0x000000000f087348 */ /* 0x000fea0003c00000 */
[----:B------:R0:W1:Y:S02]  /*11240*/  SHFL.BFLY P6, R14, R13, R12, R11 ;  /* 0x0c00000c0d0e7389 */ /* 0x00006400000c000b */
[----:B01----:R-:W-:Y:S05]  /*11250*/  ENDCOLLECTIVE ;  /* 0x000000000000791b */ /* 0x003fea0003800000 */
.L_x_2253:
[----:B------:R-:W-:Y:S01]  /*11260*/  IMAD.MOV.U32 R12, RZ, RZ, 0x4 ;  /* 0x00000004ff0c7424 */ /* 0x000fe200078e00ff */
[----:B------:R-:W-:-:S05]  /*11270*/  FMNMX.FTZ R5, R13, R14, !PT ;  /* 0x0000000e0d057209 */ /* 0x000fca0007810000 */
[----:B------:R-:W-:-:S07]  /*11280*/  IMAD.MOV.U32 R13, RZ, RZ, R5 ;  /* 0x000000ffff0d7224 */ /* 0x000fce00078e0005 */
[----:B------:R-:W-:Y:S05]  /*11290*/  WARPSYNC.COLLECTIVE R15, `(.L_x_2254) ;  /* 0x000000000f087348 */ /* 0x000fea0003c00000 */
[----:B------:R0:W1:Y:S02]  /*112a0*/  SHFL.BFLY P6, R14, R13, R12, R11 ;  /* 0x0c00000c0d0e7389 */ /* 0x00006400000c000b */
[----:B01----:R-:W-:Y:S05]  /*112b0*/  ENDCOLLECTIVE ;  /* 0x000000000000791b */ /* 0x003fea0003800000 */
.L_x_2254:
[----:B------:R-:W-:Y:S01]  /*112c0*/  IMAD.MOV.U32 R12, RZ, RZ, 0x2 ;  /* 0x00000002ff0c7424 */ /* 0x000fe200078e00ff */
[----:B------:R-:W-:-:S05]  /*112d0*/  FMNMX.FTZ R6, R5, R14, !PT ;  /* 0x0000000e05067209 */ /* 0x000fca0007810000 */
[----:B------:R-:W-:-:S07]  /*112e0*/  IMAD.MOV.U32 R13, RZ, RZ, R6 ;  /* 0x000000ffff0d7224 */ /* 0x000fce00078e0006 */
[----:B------:R-:W-:Y:S05]  /*112f0*/  WARPSYNC.COLLECTIVE R15, `(.L_x_2255) ;  /* 0x000000000f087348 */ /* 0x000fea0003c00000 */
[----:B------:R0:W1:Y:S02]  /*11300*/  SHFL.BFLY P6, R14, R13, R12, R11 ;  /* 0x0c00000c0d0e7389 */ /* 0x00006400000c000b */
[----:B01----:R-:W-:Y:S05]  /*11310*/  ENDCOLLECTIVE ;  /* 0x000000000000791b */ /* 0x003fea0003800000 */
.L_x_2255:
[----:B------:R-:W-:Y:S05]  /*11320*/  BRA `(.L_x_2256) ;  /* 0xffffffac004c7947 */ /* 0x000fea000383ffff */
.L_x_2257:
        /* <DEDUP_REMOVED lines=13> */
.L_x_4063:


//--------------------- .text._ZN4mmha33masked_multihead_attention_kernelIfLi112ELi128ELi4ELi32ELi64ELb1ELb0EEEv26Multihead_attention_paramsIT_XT5_EE --------------------------
	.section	.text._ZN4mmha33masked_multihead_attention_kernelIfLi112ELi128ELi4ELi32ELi64ELb1ELb0EEEv26Multihead_attention_paramsIT_XT5_EE,"ax",@progbits
	.align	128
        .global         _ZN4mmha33masked_multihead_attention_kernelIfLi112ELi128ELi4ELi32ELi64ELb1ELb0EEEv26Multihead_attention_paramsIT_XT5_EE
        .type           _ZN4mmha33masked_multihead_attention_kernelIfLi112ELi128ELi4ELi32ELi64ELb1ELb0EEEv26Multihead_attention_paramsIT_XT5_EE,@function
        .size           _ZN4mmha33masked_multihead_attention_kernelIfLi112ELi128ELi4ELi32ELi64ELb1ELb0EEEv26Multihead_attention_paramsIT_XT5_EE,(.L_x_4064 - _ZN4mmha33masked_multihead_attention_kernelIfLi112ELi128ELi4ELi32ELi64ELb1ELb0EEEv26Multihead_attention_paramsIT_XT5_EE)
        .other          _ZN4mmha33masked_multihead_attention_kernelIfLi112ELi128ELi4ELi32ELi64ELb1ELb0EEEv26Multihead_attention_paramsIT_XT5_EE,@"STO_CUDA_ENTRY STV_DEFAULT"
_ZN4mmha33masked_multihead_attention_kernelIfLi112ELi128ELi4ELi32ELi64ELb1ELb0EEEv26Multihead_attention_paramsIT_XT5_EE:
.text._ZN4mmha33masked_multihead_attention_kernelIfLi112ELi128ELi4ELi32ELi64ELb1ELb0EEEv26Multihead_attention_paramsIT_XT5_EE:
        /* <DEDUP_REMOVED lines=14> */
.L_x_2258:
[----:B------:R-:W1:Y:S01]  /*00e0*/  LDCU.64 UR4, c[0x0][0x498] ;  /* 0x00009300ff0477ac */ /* 0x000e620008000a00 */
[----:B------:R-:W2:Y:S01]  /*00f0*/  S2R R6, SR_CTAID.Y ;  /* 0x0000000000067919 */ /* 0x000ea20000002600 */
[----:B------:R-:W3:Y:S01]  /*0100*/  LDCU UR8, c[0x0][0x3f0] ;  /* 0x00007e00ff0877ac */ /* 0x000ee20008000800 */
[----:B-1----:R-:W-:Y:S01]  /*0110*/  UIMAD.WIDE.U32 UR4, UR7, 0x4, UR4 ;  /* 0x00000004070478a5 */ /* 0x002fe2000f8e0004 */
[----:B---3--:R-:W-:-:S05]  /*0120*/  IMAD.U32 R0, RZ, RZ, UR8 ;  /* 0x00000008ff007e24 */ /* 0x008fca000f8e00ff */
[----:B------:R-:W-:Y:S02]  /*0130*/  IMAD.U32 R2, RZ, RZ, UR4 ;  /* 0x00000004ff027e24 */ /* 0x000fe4000f8e00ff */
[----:B------:R-:W-:Y:S01]  /*0140*/  IMAD.U32 R3, RZ, RZ, UR5 ;  /* 0x00000005ff037e24 */ /* 0x000fe2000f8e00ff */
[----:B------:R-:W-:-:S04]  /*0150*/  IABS R7, R0 ;  /* 0x0000000000077213 */ /* 0x000fc80000000000 */
[----:B------:R1:W3:Y:S01]  /*0160*/  LDG.E R11, desc[UR36][R2.64] ;  /* 0x00000024020b7981 */ /* 0x0002e2000c1e1900 */
[----:B------:R-:W4:Y:S08]  /*0170*/  I2F.RP R0, R7 ;  /* 0x0000000700007306 */ /* 0x000f300000209400 */
[----:B----4-:R-:W4:Y:S02]  /*0180*/  MUFU.RCP R0, R0 ;  /* 0x0000000000007308 */ /* 0x010f240000001000 */
[----:B----4-:R-:W-:-:S06]  /*0190*/  VIADD R4, R0, 0xffffffe ;  /* 0x0ffffffe00047836 */ /* 0x010fcc0000000000 */
[----:B------:R4:W0:Y:S01]  /*01a0*/  F2I.FTZ.U32.TRUNC.NTZ R5, R4 ;  /* 0x0000000400057305 */ /* 0x000822000021f000 */
[----:B--2---:R-:W-:Y:S01]  /*01b0*/  IABS R0, R6 ;  /* 0x0000000600007213 */ /* 0x004fe20000000000 */
[----:B----4-:R-:W-:Y:S02]  /*01c0*/  IMAD.MOV.U32 R4, RZ, RZ, RZ ;  /* 0x000000ffff047224 */ /* 0x010fe400078e00ff */
[----:B0-----:R-:W-:-:S04]  /*01d0*/  IMAD.MOV R8, RZ, RZ, -R5 ;  /* 0x000000ffff087224 */ /* 0x001fc800078e0a05 */
[----:B------:R-:W-:-:S04]  /*01e0*/  IMAD R9, R8, R7, RZ ;  /* 0x0000000708097224 */ /* 0x000fc800078e02ff */
[----:B------:R-:W-:-:S06]  /*01f0*/  IMAD.HI.U32 R5, R5, R9, R4 ;  /* 0x0000000905057227 */ /* 0x000fcc00078e0004 */
[----:B------:R-:W-:-:S05]  /*0200*/  IMAD.HI.U32 R5, R5, R0, RZ ;  /* 0x0000000005057227 */ /* 0x000fca00078e00ff */
[----:B------:R-:W-:-:S13]  /*0210*/  R2UR UR6, R5 ;  /* 0x00000000050672ca */ /* 0x000fda00000e0000 */
[----:B------:R-:W-:-:S04]  /*0220*/  IMAD R4, RZ, RZ, -UR6 ;  /* 0x80000006ff047e24 */ /* 0x000fc8000f8e02ff */
[C---:B-1----:R-:W-:Y:S02]  /*0230*/  IMAD R2, R7.reuse, R4, R0 ;  /* 0x0000000407027224 */ /* 0x042fe400078e0200 */
[----:B------:R-:W-:Y:S01]  /*0240*/  IMAD.U32 R3, RZ, RZ, UR6 ;  /* 0x00000006ff037e24 */ /* 0x000fe2000f8e00ff */
[----:B------:R-:W-:Y:S01]  /*0250*/  ULOP3.LUT UR4, UR7, UR8, URZ, 0x3c, !UPT ;  /* 0x0000000807047292 */ /* 0x000fe2000f8e3cff */
[----:B------:R-:W0:Y:S01]  /*0260*/  LDC.64 R4, c[0x0][0x460] ;  /* 0x00011800ff047b82 */ /* 0x000e220000000a00 */
[----:B------:R-:W-:Y:S01]  /*0270*/  ISETP.GT.U32.AND P0, PT, R7, R2, PT ;  /* 0x000000020700720c */ /* 0x000fe20003f04070 */
[----:B------:R-:W-:-:S06]  /*0280*/  UISETP.NE.AND UP0, UPT, UR8, URZ, UPT ;  /* 0x000000ff0800728c */ /* 0x000fcc000bf05270 */
[----:B------:R-:W1:Y:S06]  /*0290*/  LDC R0, c[0x0][0x40c] ;  /* 0x00010300ff007b82 */ /* 0x000e6c0000000800 */
[----:B------:R-:W-:Y:S02]  /*02a0*/  @!P0 VIADD R3, R3, 0x1 ;  /* 0x0000000103038836 */ /* 0x000fe40000000000 */
[----:B------:R-:W-:-:S03]  /*02b0*/  @!P0 IMAD.IADD R2, R2, 0x1, -R7 ;  /* 0x0000000102028824 */ /* 0x000fc600078e0a07 */
[----:B------:R-:W-:Y:S02]  /*02c0*/  @!P0 R2UR UR6, R3 ;  /* 0x00000000030682ca */ /* 0x000fe400000e0000 */
[----:B------:R-:W-:-:S11]  /*02d0*/  ISETP.GE.U32.AND P1, PT, R2, R7, PT ;  /* 0x000000070200720c */ /* 0x000fd60003f26070 */
[----:B------:R-:W-:-:S04]  /*02e0*/  IMAD.U32 R2, RZ, RZ, UR6 ;  /* 0x00000006ff027e24 */ /* 0x000fc8000f8e00ff */
[----:B------:R-:W-:Y:S01]  /*02f0*/  @P1 VIADD R2, R2, 0x1 ;  /* 0x0000000102021836 */ /* 0x000fe20000000000 */
[----:B------:R-:W-:-:S04]  /*0300*/  UISETP.GE.AND UP1, UPT, UR4, URZ, UPT ;  /* 0x000000ff0400728c */ /* 0x000fc8000bf26270 */
[----:B------:R-:W-:-:S13]  /*0310*/  @P1 R2UR UR6, R2 ;  /* 0x00000000020612ca */ /* 0x000fda00000e0000 */
[----:B------:R-:W-:Y:S01]  /*0320*/  UMOV UR41, UR6 ;  /* 0x0000000600297c82 */ /* 0x000fe20008000000 */
[----:B0-----:R-:W-:Y:S01]  /*0330*/  ISETP.NE.U32.AND P0, PT, R4, RZ, PT ;  /* 0x000000ff0400720c */ /* 0x001fe20003f05070 */
[----:B------:R-:W-:Y:S02]  /*0340*/  @!UP1 UIADD3 UR41, UPT, UPT, -UR41, URZ, URZ ;  /* 0x000000ff29299290 */ /* 0x000fe4000fffe1ff */
[----:B------:R-:W-:Y:S01]  /*0350*/  @!UP0 ULOP3.LUT UR41, URZ, UR8, URZ, 0x33, !UPT ;  /* 0x00000008ff298292 */ /* 0x000fe2000f8e33ff */
[----:B------:R-:W0:Y:S01]  /*0360*/  LDCU UR8, c[0x0][0x3f4] ;  /* 0x00007e80ff0877ac */ /* 0x000e220008000800 */
[----:B------:R-:W-:Y:S01]  /*0370*/  ISETP.NE.AND.EX P0, PT, R5, RZ, PT, P0 ;  /* 0x000000ff0500720c */ /* 0x000fe20003f05300 */
[----:B------:R-:W2:Y:S01]  /*0380*/  S2R R53, SR_TID.X ;  /* 0x0000000000357919 */ /* 0x000ea20000002100 */
[----:B------:R-:W4:Y:S01]  /*0390*/  S2UR UR46, SR_CTAID.X ;  /* 0x00000000002e79c3 */ /* 0x000f220000002500 */
[----:B------:R-:W4:Y:S01]  /*03a0*/  LDCU UR6, c[0x0][0x3f8] ;  /* 0x00007f00ff0677ac */ /* 0x000f220008000800 */
[----:B-1----:R-:W-:Y:S01]  /*03b0*/  ISETP.EQ.AND P4, PT, R0, RZ, P0 ;  /* 0x000000ff0000720c */ /* 0x002fe20000782270 */
[----:B0-----:R-:W-:-:S05]  /*03c0*/  IMAD.U32 R36, RZ, RZ, UR8 ;  /* 0x00000008ff247e24 */ /* 0x001fca000f8e00ff */
[----:B------:R-:W-:-:S04]  /*03d0*/  IABS R8, R36 ;  /* 0x0000002400087213 */ /* 0x000fc80000000000 */
[----:B------:R-:W0:Y:S03]  /*03e0*/  I2F.RP R3, R8 ;  /* 0x0000000800037306 */ /* 0x000e260000209400 */
[----:B------:R-:W-:-:S05]  /*03f0*/  VOTEU.ANY UP2, P4 ;  /* 0x0000000000ff7886 */ /* 0x000fca0002040100 */
[----:B------:R-:W1:Y:S01]  /*0400*/  @UP2 LDCU.64 UR4, c[0x0][0x460] ;  /* 0x00008c00ff0427ac */ /* 0x000e620008000a00 */
[----:B0-----:R-:W0:Y:S01]  /*0410*/  MUFU.RCP R3, R3 ;  /* 0x0000000300037308 */ /* 0x001e220000001000 */
[----:B------:R-:W-:Y:S01]  /*0420*/  PLOP3.LUT P0, PT, PT, PT, UP2, 0x80, 0x8 ;  /* 0x000000000008781c */ /* 0x000fe20003f0f028 */
[----:B-1----:R-:W-:Y:S01]  /*0430*/  @UP2 UIMAD.WIDE UR4, UR41, 0x4, UR4 ;  /* 0x00000004290428a5 */ /* 0x002fe2000f8e0204 */
[----:B0-----:R-:W-:-:S05]  /*0440*/  VIADD R6, R3, 0xffffffe ;  /* 0x0ffffffe03067836 */ /* 0x001fca0000000000 */
[----:B------:R0:W1:Y:S01]  /*0450*/  F2I.FTZ.U32.TRUNC.NTZ R7, R6 ;  /* 0x0000000600077305 */ /* 0x000062000021f000 */
[----:B------:R-:W-:-:S04]  /*0460*/  IMAD.U32 R4, RZ, RZ, UR4 ;  /* 0x00000004ff047e24 */ /* 0x000fc8000f8e00ff */
[----:B------:R-:W4:Y:S01]  /*0470*/  LDCU UR4, c[0x0][0x3e8] ;  /* 0x00007d00ff0477ac */ /* 0x000f220008000800 */
[----:B------:R-:W-:-:S05]  /*0480*/  IMAD.U32 R5, RZ, RZ, UR5 ;  /* 0x00000005ff057e24 */ /* 0x000fca000f8e00ff */
[----:B------:R1:W5:Y:S01]  /*0490*/  @P0 LDG.E R10, desc[UR36][R4.64] ;  /* 0x00000024040a0981 */ /* 0x000362000c1e1900 */
[----:B0-----:R-:W-:Y:S02]  /*04a0*/  IMAD.MOV.U32 R6, RZ, RZ, RZ ;  /* 0x000000ffff067224 */ /* 0x001fe400078e00ff */
[----:B-1----:R-:W-:-:S04]  /*04b0*/  IMAD.MOV R5, RZ, RZ, -R7 ;  /* 0x000000ffff057224 */ /* 0x002fc800078e0a07 */
[----:B------:R-:W-:-:S04]  /*04c0*/  IMAD R5, R5, R8, RZ ;  /* 0x0000000805057224 */ /* 0x000fc800078e02ff */
[----:B------:R-:W-:Y:S01]  /*04d0*/  IMAD.HI.U32 R7, R7, R5, R6 ;  /* 0x0000000507077227 */ /* 0x000fe200078e0006 */
[----:B---3--:R-:W-:-:S13]  /*04e0*/  R2UR UR44, R11 ;  /* 0x000000000b2c72ca */ /* 0x008fda00000e0000 */
        /* <DEDUP_REMOVED lines=11> */
[----:B--2---:R-:W-:Y:S01]  /*05a0*/  ISETP.GT.U32.AND P3, PT, R53, 0x1b, PT ;  /* 0x0000001b3500780c */ /* 0x004fe20003f64070 */
[----:B------:R-:W-:Y:S02]  /*05b0*/  UP2UR UR43, UPR, URZ, 0x4 ;  /* 0x00000004ff2b7883 */ /* 0x000fe40008000000 */
[----:B------:R-:W-:-:S08]  /*05c0*/  UISETP.GE.AND UP2, UPT, UR45, URZ, UPT ;  /* 0x000000ff2d00728c */ /* 0x000fd0000bf46270 */
[----:B------:R-:W-:Y:S01]  /*05d0*/  @!P0 IADD3 R8, PT, PT, -R8, UR40, RZ ;  /* 0x0000002808088c10 */ /* 0x000fe2000fffe1ff */
[----:B------:R-:W-:-:S03]  /*05e0*/  UISETP.NE.AND UP0, UPT, UR8, URZ, UPT ;  /* 0x000000ff0800728c */ /* 0x000fc6000bf05270 */
[----:B------:R-:W-:Y:S01]  /*05f0*/  @!P0 R2UR UR40, R8 ;  /* 0x00000000082882ca */ /* 0x000fe200000e0000 */
[----:B------:R-:W-:Y:S02]  /*0600*/  UIMAD UR42, UR7, UR6, UR46 ;  /* 0x00000006072a72a4 */ /* 0x000fe4000f8e022e */
        /* <DEDUP_REMOVED lines=10> */
[----:B------:R-:W-:Y:S01]  /*06b0*/  CS2R R28, SRZ ;  /* 0x00000000001c7805 */ /* 0x000fe2000001ff00 */
[----:B------:R-:W-:Y:S01]  /*06c0*/  IMAD.SHL.U32 R22, R53, 0x4, RZ ;  /* 0x0000000435167824 */ /* 0x000fe200078e00ff */
        /* <DEDUP_REMOVED lines=21> */
.L_x_2260:
[----:B------:R-:W-:Y:S05]  /*0820*/  BSYNC.RECONVERGENT B0 ;  /* 0x0000000000007941 */ /* 0x000fea0003800200 */
.L_x_2259:
[----:B------:R-:W1:Y:S01]  /*0830*/  LDC.64 R4, c[0x0][0x418] ;  /* 0x00010600ff047b82 */ /* 0x000e620000000a00 */
[----:B------:R-:W2:Y:S01]  /*0840*/  LDCU.64 UR4, c[0x0][0x390] ;  /* 0x00007200ff0477ac */ /* 0x000ea20008000a00 */
[----:B------:R-:W3:Y:S01]  /*0850*/  S2R R17, SR_CTAID.X ;  /* 0x0000000000117919 */ /* 0x000ee20000002500 */
[----:B------:R-:W-:Y:S01]  /*0860*/  @!P3 IMAD R3, R53, R36, UR45 ;  /* 0x0000002d3503be24 */ /* 0x000fe2000f8e0224 */
[----:B------:R-:W4:Y:S03]  /*0870*/  LDCU.64 UR8, c[0x0][0x3a0] ;  /* 0x00007400ff0877ac */ /* 0x000f260008000a00 */
[----:B0-----:R-:W-:Y:S01]  /*0880*/  @!P3 IMAD.SHL.U32 R7, R3, 0x4, RZ ;  /* 0x000000040307b824 */ /* 0x001fe200078e00ff */
[----:B------:R-:W0:Y:S01]  /*0890*/  @!P3 LDC.64 R8, c[0x0][0x3b8] ;  /* 0x0000ee00ff08bb82 */ /* 0x000e220000000a00 */
[----:B------:R-:W-:Y:S01]  /*08a0*/  VOTEU.ANY UP0, P4 ;  /* 0x0000000000ff7886 */ /* 0x000fe20002000100 */
[----:B------:R-:W-:Y:S01]  /*08b0*/  PLOP3.LUT P4, PT, PT, PT, UP0, 0x80, 0x8 ;  /* 0x000000000008781c */ /* 0x000fe20003f8f008 */
[----:B------:R-:W-:Y:S01]  /*08c0*/  UIMAD UR42, UR42, 0x70, URZ ;  /* 0x000000702a2a78a4 */ /* 0x000fe2000f8e02ff */
[----:B------:R-:W-:-:S04]  /*08d0*/  PLOP3.LUT P1, PT, PT, PT, UP0, 0x40, 0x4 ;  /* 0x000000000004781c */ /* 0x000fc80003f2e808 */
[----:B------:R-:W-:Y:S02]  /*08e0*/  ISETP.GT.U32.OR P1, PT, R53, 0x1f, P1 ;  /* 0x0000001f3500780c */ /* 0x000fe40000f24470 */
[----:B--2---:R-:W-:Y:S02]  /*08f0*/  ISETP.NE.U32.AND P0, PT, RZ, UR4, PT ;  /* 0x00000004ff007c0c */ /* 0x004fe4000bf05070 */
[----:B----4-:R-:W-:Y:S02]  /*0900*/  ISETP.NE.U32.AND P2, PT, RZ, UR8, PT ;  /* 0x00000008ff007c0c */ /* 0x010fe4000bf45070 */
[----:B-1----:R-:W-:Y:S02]  /*0910*/  ISETP.NE.U32.AND P5, PT, R4, RZ, PT ;  /* 0x000000ff0400720c */ /* 0x002fe40003fa5070 */
[----:B------:R-:W-:Y:S02]  /*0920*/  R2UR UR4, R5 ;  /* 0x00000000050472ca */ /* 0x000fe400000e0000 */
[----:B------:R-:W-:-:S02]  /*0930*/  CS2R R4, SRZ ;  /* 0x0000000000047805 */ /* 0x000fc4000001ff00 */
[----:B------:R-:W-:Y:S01]  /*0940*/  ISETP.NE.AND.EX P2, PT, RZ, UR9, PT, P2 ;  /* 0x00000009ff007c0c */ /* 0x000fe2000bf45320 */
[----:B------:R-:W1:Y:S01]  /*0950*/  @!P1 LDC.64 R14, c[0x0][0x450] ;  /* 0x00011400ff0e9b82 */ /* 0x000e620000000a00 */
[----:B------:R-:W-:Y:S01]  /*0960*/  ISETP.NE.AND.EX P0, PT, RZ, UR5, PT, P0 ;  /* 0x00000005ff007c0c */ /* 0x000fe2000bf05300 */
[----:B------:R-:W-:Y:S01]  /*0970*/  VOTEU.ALL UP1, P1 ;  /* 0x0000000000ff7886 */ /* 0x000fe20000820000 */
[----:B------:R-:W-:Y:S01]  /*0980*/  ISETP.GT.U32.OR P2, PT, R53, 0x1b, !P2 ;  /* 0x0000001b3500780c */ /* 0x000fe20005744470 */
[----:B---3--:R-:W-:Y:S01]  /*0990*/  IMAD R3, R17, 0x70, R22 ;  /* 0x0000007011037824 */ /* 0x008fe200078e0216 */
[----:B------:R-:W-:Y:S01]  /*09a0*/  ISETP.GT.U32.OR P0, PT, R53, 0x1b, !P0 ;  /* 0x0000001b3500780c */ /* 0x000fe20004704470 */
[----:B------:R-:W-:Y:S01]  /*09b0*/  @!P3 IMAD R17, R36, UR42, R7 ;  /* 0x0000002a2411bc24 */ /* 0x000fe2000f8e0207 */
[----:B------:R-:W-:Y:S01]  /*09c0*/  ISETP.NE.OR P2, PT, R0, RZ, P2 ;  /* 0x000000ff0000720c */ /* 0x000fe20001745670 */
[----:B------:R-:W-:Y:S01]  /*09d0*/  VOTEU.ANY UP0, P5 ;  /* 0x0000000000ff7886 */ /* 0x000fe20002800100 */
[----:B-----5:R-:W-:Y:S01]  /*09e0*/  @P4 R2UR UR38, R10 ;  /* 0x000000000a2642ca */ /* 0x020fe200000e0000 */
[----:B------:R-:W-:Y:S01]  /*09f0*/  UISETP.NE.AND.EX UP0, UPT, UR4, URZ, UPT, UP0 ;  /* 0x000000ff0400728c */ /* 0x000fe2000bf05300 */
[----:B------:R-:W-:Y:S01]  /*0a00*/  CS2R R6, SRZ ;  /* 0x0000000000067805 */ /* 0x000fe2000001ff00 */
[----:B0-----:R-:W-:-:S06]  /*0a10*/  @!P3 IMAD.WIDE R8, R17, 0x4, R8 ;  /* 0x000000041108b825 */ /* 0x001fcc00078e0208 */
[----:B------:R-:W0:Y:S03]  /*0a20*/  @!P0 LDC.64 R10, c[0x0][0x390] ;  /* 0x0000e400ff0a8b82 */ /* 0x000e260000000a00 */
[----:B------:R-:W2:Y:S01]  /*0a30*/  @UP0 LDCU.64 UR4, c[0x0][0x418] ;  /* 0x00008300ff0407ac */ /* 0x000ea20008000a00 */
[----:B------:R-:W-:-:S04]  /*0a40*/  @!UP1 UIMAD UR6, UR38, UR6, URZ ;  /* 0x00000006260692a4 */ /* 0x000fc8000f8e02ff */
[----:B------:R-:W3:Y:S01]  /*0a50*/  @!P2 LDC.64 R12, c[0x0][0x3a0] ;  /* 0x0000e800ff0cab82 */ /* 0x000ee20000000a00 */
[----:B------:R-:W-:Y:S01]  /*0a60*/  PLOP3.LUT P4, PT, PT, PT, UP0, 0x80, 0x8 ;  /* 0x000000000008781c */ /* 0x000fe20003f8f008 */
[----:B------:R-:W-:Y:S01]  /*0a70*/  IMAD.U32 R16, RZ, RZ, UR6 ;  /* 0x00000006ff107e24 */ /* 0x000fe2000f8e00ff */
[----:B------:R-:W-:Y:S02]  /*0a80*/  CS2R R26, SRZ ;  /* 0x00000000001a7805 */ /* 0x000fe4000001ff00 */
[----:B------:R-:W-:Y:S02]  /*0a90*/  CS2R R24, SRZ ;  /* 0x0000000000187805 */ /* 0x000fe4000001ff00 */
[----:B------:R-:W-:Y:S01]  /*0aa0*/  CS2R R18, SRZ ;  /* 0x0000000000127805 */ /* 0x000fe2000001ff00 */
[----:B------:R-:W-:Y:S01]  /*0ab0*/  @!P1 IMAD R23, R16, 0x70, R3 ;  /* 0x0000007010179824 */ /* 0x000fe200078e0203 */
[----:B--2---:R-:W-:Y:S01]  /*0ac0*/  @UP0 UIMAD.WIDE.U32 UR4, UR7, 0x4, UR4 ;  /* 0x00000004070408a5 */ /* 0x004fe2000f8e0004 */
[----:B------:R-:W-:Y:S01]  /*0ad0*/  CS2R R16, SRZ ;  /* 0x0000000000107805 */ /* 0x000fe2000001ff00 */
[----:B------:R-:W2:Y:S01]  /*0ae0*/  @!P3 LDG.E.128 R24, desc[UR36][R8.64] ;  /* 0x000000240818b981 */ /* 0x000ea2000c1e1d00 */
[----:B0-----:R-:W-:-:S04]  /*0af0*/  @!P0 IMAD.WIDE.U32 R10, R3, 0x4, R10 ;  /* 0x00000004030a8825 */ /* 0x001fc800078e000a */
[----:B------:R-:W-:Y:S01]  /*0b00*/  IMAD.U32 R20, RZ, RZ, UR4 ;  /* 0x00000004ff147e24 */ /* 0x000fe2000f8e00ff */
[----:B------:R1:W4:Y:S01]  /*0b10*/  @!P0 LDG.E.128 R4, desc[UR36][R10.64] ;  /* 0x000000240a048981 */ /* 0x000322000c1e1d00 */
[----:B------:R-:W-:Y:S02]  /*0b20*/  IMAD.U32 R21, RZ, RZ, UR5 ;  /* 0x00000005ff157e24 */ /* 0x000fe4000f8e00ff */
[----:B---3--:R-:W-:Y:S01]  /*0b30*/  @!P2 IMAD.WIDE.U32 R12, R3, 0x4, R12 ;  /* 0x00000004030ca825 */ /* 0x008fe200078e000c */
[----:B------:R-:W0:Y:S01]  /*0b40*/  LDCU.U8 UR4, c[0x0][0x404] ;  /* 0x00008080ff0477ac */ /* 0x000e220008000000 */
[----:B------:R-:W3:Y:S01]  /*0b50*/  LDC R3, c[0x0][0x400] ;  /* 0x00010000ff037b82 */ /* 0x000ee20000000800 */
[----:B------:R-:W2:Y:S01]  /*0b60*/  @P4 LDG.E R20, desc[UR36][R20.64] ;  /* 0x0000002414144981 */ /* 0x000ea2000c1e1900 */
[----:B-1----:R-:W-:-:S03]  /*0b70*/  @!P1 IMAD.WIDE R10, R23, 0x4, R14 ;  /* 0x00000004170a9825 */ /* 0x002fc600078e020e */
[----:B------:R-:W2:Y:S04]  /*0b80*/  @!P2 LDG.E.128 R16, desc[UR36][R12.64] ;  /* 0x000000240c10a981 */ /* 0x000ea8000c1e1d00 */
[----:B------:R-:W2:Y:S01]  /*0b90*/  @!P1 LDG.E.128 R32, desc[UR36][R10.64] ;  /* 0x000000240a209981 */ /* 0x000ea2000c1e1d00 */
[----:B------:R-:W-:Y:S02]  /*0ba0*/  ISETP.NE.AND P2, PT, R0, RZ, PT ;  /* 0x000000ff0000720c */ /* 0x000fe40003f45270 */
[----:B0-----:R-:W-:Y:S01]  /*0bb0*/  ISETP.NE.AND P0, PT, RZ, UR4, PT ;  /* 0x00000004ff007c0c */ /* 0x001fe2000bf05270 */
[----:B------:R-:W-:-:S03]  /*0bc0*/  IMAD.MOV R14, RZ, RZ, -R36 ;  /* 0x000000ffff0e7224 */ /* 0x000fc600078e0a24 */
[----:B---3--:R-:W-:Y:S02]  /*0bd0*/  ISETP.LT.OR P0, PT, R3, 0x1, P0 ;  /* 0x000000010300780c */ /* 0x008fe40000701670 */
[----:B------:R-:W-:Y:S01]  /*0be0*/  VIADDMNMX R14, R14, UR44, RZ, !PT ;  /* 0x0000002c0e0e7c46 */ /* 0x000fe2000f8001ff */
[----:B------:R-:W-:Y:S01]  /*0bf0*/  UMOV UR39, URZ ;  /* 0x000000ff00277c82 */ /* 0x000fe20008000000 */
[----:B------:R-:W-:Y:S02]  /*0c00*/  BSSY.RECONVERGENT B6, `(.L_x_2261) ;  /* 0x000011f000067945 */ /* 0x000fe40003800200 */
[----:B------:R-:W-:Y:S01]  /*0c10*/  R2UR UR47, R14 ;  /* 0x000000000e2f72ca */ /* 0x000fe200000e0000 */
[----:B----4-:R-:W-:Y:S01]  /*0c20*/  FADD.FTZ R28, R4, R28 ;  /* 0x0000001c041c7221 */ /* 0x010fe20000010000 */
[----:B------:R-:W-:Y:S01]  /*0c30*/  FADD.FTZ R29, R5, R29 ;  /* 0x0000001d051d7221 */ /* 0x000fe20000010000 */
[----:B------:R-:W-:Y:S01]  /*0c40*/  FADD.FTZ R30, R6, R30 ;  /* 0x0000001e061e7221 */ /* 0x000fe20000010000 */
[----:B------:R-:W-:Y:S01]  /*0c50*/  FADD.FTZ R31, R7, R31 ;  /* 0x0000001f071f7221 */ /* 0x000fe20000010000 */
[----:B--2---:R-:W-:Y:S01]  /*0c60*/  @P4 R2UR UR39, R20 ;  /* 0x00000000142742ca */ /* 0x004fe200000e0000 */
        /* <DEDUP_REMOVED lines=52> */
.L_x_2263:
        /* <DEDUP_REMOVED lines=32> */
.L_x_2262:
        /* <DEDUP_REMOVED lines=10> */
[----:B0-----:R-:W-:-:S06]  /*1250*/  VIADD R4, R0, 0xffffffe ;  /* 0x0ffffffe00047836 */ /* 0x001fcc0000000000 */
[----:B------:R0:W1:Y:S02]  /*1260*/  F2I.FTZ.U32.TRUNC.NTZ R5, R4 ;  /* 0x0000000400057305 */ /* 0x000064000021f000 */
[----:B0-----:R-:W-:Y:S02]  /*1270*/  IMAD.MOV.U32 R4, RZ, RZ, RZ ;  /* 0x000000ffff047224 */ /* 0x001fe400078e00ff */
[----:B-1----:R-:W-:-:S04]  /*1280*/  IMAD.MOV R6, RZ, RZ, -R5 ;  /* 0x000000ffff067224 */ /* 0x002fc800078e0a05 */
[----:B------:R-:W-:Y:S02]  /*1290*/  IMAD R9, R6, R7, RZ ;  /* 0x0000000706097224 */ /* 0x000fe400078e02ff */
[----:B------:R-:W-:Y:S02]  /*12a0*/  IMAD.MOV.U32 R6, RZ, RZ, R8 ;  /* 0x000000ffff067224 */ /* 0x000fe400078e0008 */
[----:B------:R-:W-:-:S04]  /*12b0*/  IMAD.HI.U32 R5, R5, R9, R4 ;  /* 0x0000000905057227 */ /* 0x000fc800078e0004 */
[----:B------:R-:W-:Y:S02]  /*12c0*/  IMAD.MOV R9, RZ, RZ, -R10 ;  /* 0x000000ffff097224 */ /* 0x000fe400078e0a0a */
        /* <DEDUP_REMOVED lines=35> */
.L_x_2265:
        /* <DEDUP_REMOVED lines=15> */
.L_x_2266:
        /* <DEDUP_REMOVED lines=71> */
.L_x_2272:
[----:B------:R-:W-:Y:S05]  /*1a60*/  BSYNC.RECONVERGENT B2 ;  /* 0x0000000000027941 */ /* 0x000fea0003800200 */
.L_x_2271:
[----:B-1----:R0:W-:Y:S04]  /*1a70*/  STS [R35], R24 ;  /* 0x0000001823007388 */ /* 0x0021e80000000800 */
[----:B--2---:R0:W-:Y:S04]  /*1a80*/  STS [R35+0x4], R26 ;  /* 0x0000041a23007388 */ /* 0x0041e80000000800 */
[----:B---3--:R0:W-:Y:S04]  /*1a90*/  STS [R34], R25 ;  /* 0x0000001922007388 */ /* 0x0081e80000000800 */
[----:B----4-:R0:W-:Y:S01]  /*1aa0*/  STS [R34+0x4], R27 ;  /* 0x0000041b22007388 */ /* 0x0101e20000000800 */
[----:B------:R-:W-:Y:S05]  /*1ab0*/  BRA `(.L_x_2273) ;  /* 0x0000000000847947 */ /* 0x000fea0003800000 */
.L_x_2270:
        /* <DEDUP_REMOVED lines=33> */
.L_x_2273:
[----:B------:R-:W-:Y:S05]  /*1cd0*/  BSYNC.RECONVERGENT B1 ;  /* 0x0000000000017941 */ /* 0x000fea0003800200 */
.L_x_2269:
[----:B------:R1:W-:Y:S04]  /*1ce0*/  STS [R21], R28 ;  /* 0x0000001c15007388 */ /* 0x0003e80000000800 */
[----:B------:R1:W-:Y:S04]  /*1cf0*/  STS [R21+0x4], R30 ;  /* 0x0000041e15007388 */ /* 0x0003e80000000800 */
[----:B------:R1:W-:Y:S04]  /*1d00*/  STS [R20], R29 ;  /* 0x0000001d14007388 */ /* 0x0003e80000000800 */
[----:B------:R1:W-:Y:S02]  /*1d10*/  STS [R20+0x4], R31 ;  /* 0x0000041f14007388 */ /* 0x0003e40000000800 */
.L_x_2268:
[----:B------:R-:W-:Y:S05]  /*1d20*/  BSYNC.RECONVERGENT B0 ;  /* 0x0000000000007941 */ /* 0x000fea0003800200 */
.L_x_2267:
        /* <DEDUP_REMOVED lines=10> */
.L_x_2275:
[----:B------:R-:W-:Y:S05]  /*1dd0*/  BSYNC.RECONVERGENT B0 ;  /* 0x0000000000007941 */ /* 0x000fea0003800200 */
.L_x_2274:
[----:B------:R-:W-:Y:S06]  /*1de0*/  BAR.SYNC.DEFER_BLOCKING 0x0 ;  /* 0x0000000000007b1d */ /* 0x000fec0000010000 */
.L_x_2264:
[----:B------:R-:W-:Y:S05]  /*1df0*/  BSYNC.RECONVERGENT B6 ;  /* 0x0000000000067941 */ /* 0x000fea0003800200 */
.L_x_2261:
        /* <DEDUP_REMOVED lines=23> */
[----:B------:R-:W-:Y:S01]  /*1f70*/  @!P0 IMAD R7, R7, UR42, R0 ;  /* 0x0000002a07078c24 */ /* 0x000fe2000f8e0200 */
        /* <DEDUP_REMOVED lines=19> */
.L_x_2480:
        /* <DEDUP_REMOVED lines=18> */
[----:B--2---:R-:W-:-:S07]  /*21d0*/  FADD.FTZ R85, R85, R4 ;  /* 0x0000000455557221 */ /* 0x004fce0000010000 */
.L_x_2278:
[----:B------:R2:W-:Y:S02]  /*21e0*/  STS [UR6+-0x4], R85 ;  /* 0xfffffc55ff007988 */ /* 0x0005e40008000806 */
.L_x_2276:
        /* <DEDUP_REMOVED lines=40> */
[----:B-1----:R-:W-:Y:S05]  /*2470*/  BRA.U UP0, `(.L_x_2279) ;  /* 0x00000001008c7547 */ /* 0x002fea000b800000 */
[----:B------:R-:W-:-:S04]  /*2480*/  UIADD3 UR10, UPT, UPT, UR10, 0x210, URZ ;  /* 0x000002100a0a7890 */ /* 0x000fc8000fffe0ff */
[----:B------:R-:W-:-:S06]  /*2490*/  ULEA UR10, UR11, UR10, 0x18 ;  /* 0x0000000a0b0a7291 */ /* 0x000fcc000f8ec0ff */
[----:B------:R-:W-:-:S05]  /*24a0*/  LEA R11, R58, UR10, 0x2 ;  /* 0x0000000a3a0b7c11 */ /* 0x000fca000f8e10ff */
[----:B------:R1:W1:Y:S04]  /*24b0*/  LDS R21, [R11] ;  /* 0x000000000b157984 */ /* 0x0002680000000800 */
[----:B0--3--:R0:W3:Y:S04]  /*24c0*/  LDS R22, [R11+0x10] ;  /* 0x000010000b167984 */ /* 0x0090e80000000800 */
[----:B------:R0:W0:Y:S04]  /*24d0*/  LDS R23, [R11+0x20] ;  /* 0x000020000b177984 */ /* 0x0000280000000800 */
[----:B--2---:R2:W0:Y:S04]  /*24e0*/  LDS R24, [R11+0x30] ;  /* 0x000030000b187984 */ /* 0x0044280000000800 */
        /* <DEDUP_REMOVED lines=27> */
[----:B-1-34-:R2:W0:Y:S02]  /*26a0*/  LDS R52, [R11+0x1f0] ;  /* 0x0001f0000b347984 */ /* 0x01a4240000000800 */
.L_x_2279:
[----:B------:R-:W-:Y:S01]  /*26b0*/  UIADD3 UR4, UPT, UPT, UR45, 0x7, -UR47 ;  /* 0x000000072d047890 */ /* 0x000fe2000fffe82f */
[----:B------:R-:W-:Y:S01]  /*26c0*/  SHF.R.U32.HI R59, RZ, 0x2, R53 ;  /* 0x00000002ff3b7819 */ /* 0x000fe20000011635 */
[----:B------:R-:W1:Y:S01]  /*26d0*/  LDCU.64 UR8, c[0x0][0x3f0] ;  /* 0x00007e00ff0877ac */ /* 0x000e620008000a00 */
[----:B------:R-:W-:Y:S01]  /*26e0*/  BSSY B1, `(.L_x_2280) ;  /* 0x00008a2000017945 */ /* 0x000fe20003800000 */
[----:B------:R-:W-:Y:S01]  /*26f0*/  USHF.R.S32.HI UR5, URZ, 0x1f, UR4 ;  /* 0x0000001fff057899 */ /* 0x000fe20008011404 */
[----:B------:R-:W0:Y:S03]  /*2700*/  LDCU UR16, c[0x0][0x40c] ;  /* 0x00008180ff1077ac */ /* 0x000e260008000800 */
[----:B------:R-:W-:Y:S01]  /*2710*/  ULEA.HI UR5, UR5, UR4, URZ, 0x3 ;  /* 0x0000000405057291 */ /* 0x000fe2000f8f18ff */
[----:B------:R-:W0:Y:S03]  /*2720*/  LDCU UR22, c[0x0][0x3f4] ;  /* 0x00007e80ff1677ac */ /* 0x000e260008000800 */
[----:B------:R-:W-:-:S02]  /*2730*/  ULOP3.LUT UR5, UR5, 0xfffffff8, URZ, 0xc0, !UPT ;  /* 0xfffffff805057892 */ /* 0x000fc4000f8ec0ff */
[----:B-1----:R-:W-:Y:S01]  /*2740*/  UIMAD UR7, UR41, UR8, UR46 ;  /* 0x00000008290772a4 */ /* 0x002fe2000f8e022e */
[----:B------:R-:W-:Y:S01]  /*2750*/  IMAD.U32 R53, RZ, RZ, UR9 ;  /* 0x00000009ff357e24 */ /* 0x000fe2000f8e00ff */
[----:B------:R-:W1:Y:S02]  /*2760*/  LDCU UR17, c[0x0][0x410] ;  /* 0x00008200ff1177ac */ /* 0x000e640008000800 */
[----:B------:R-:W-:Y:S01]  /*2770*/  ISETP.GE.AND P0, PT, R59, UR5, PT ;  /* 0x000000053b007c0c */ /* 0x000fe2000bf06270 */
[----:B------:R-:W0:Y:S01]  /*2780*/  LDCU.64 UR18, c[0x0][0x3b8] ;  /* 0x00007700ff1277ac */ /* 0x000e220008000a00 */
[----:B------:R-:W0:Y:S01]  /*2790*/  LDCU.64 UR20, c[0x0][0x438] ;  /* 0x00008700ff1477ac */ /* 0x000e220008000a00 */
[----:B------:R-:W0:Y:S01]  /*27a0*/  LDCU.64 UR14, c[0x0][0x448] ;  /* 0x00008900ff0e77ac */ /* 0x000e220008000a00 */
[----:B------:R-:W-:-:S09]  /*27b0*/  UIMAD UR7, UR7, 0x70, URZ ;  /* 0x00000070070778a4 */ /* 0x000fd2000f8e02ff */
[----:B------:R-:W-:Y:S05]  /*27c0*/  @P0 BRA `(.L_x_2281) ;  /* 0x00000088004c0947 */ /* 0x000fea0003800000 */
[----:B------:R-:W-:Y:S01]  /*27d0*/  IABS R54, R53 ;  /* 0x0000003500367213 */ /* 0x000fe20000000000 */
[----:B------:R-:W5:Y:S01]  /*27e0*/  LDCU UR4, c[0x0][0x3f8] ;  /* 0x00007f00ff0477ac */ /* 0x000f620008000800 */
[----:B------:R-:W1:Y:S01]  /*27f0*/  S2UR UR13, SR_CTAID.Y ;  /* 0x00000000000d79c3 */ /* 0x000e620000002600 */
[C---:B------:R-:W-:Y:S01]  /*2800*/  VIADD R62, R59.reuse, UR47 ;  /* 0x0000002f3b3e7c36 */ /* 0x040fe20008000000 */
[----:B0-2---:R-:W0:Y:S01]  /*2810*/  I2F.RP R11, R54 ;  /* 0x00000036000b7306 */ /* 0x005e220000209400 */
[----:B------:R-:W2:Y:S01]  /*2820*/  LDCU UR9, c[0x0][0x440] ;  /* 0x00008800ff0977ac */ /* 0x000ea20008000800 */
[----:B------:R-:W-:Y:S01]  /*2830*/  IMAD.U32 R63, RZ, RZ, UR5 ;  /* 0x00000005ff3f7e24 */ /* 0x000fe2000f8e00ff */
[----:B------:R-:W-:Y:S01]  /*2840*/  LEA R59, R59, UR12, 0x2 ;  /* 0x0000000c3b3b7c11 */ /* 0x000fe2000f8e10ff */
[----:B------:R-:W-:Y:S01]  /*2850*/  IMAD R60, R53, 0x70, RZ ;  /* 0x00000070353c7824 */ /* 0x000fe200078e02ff */
[----:B------:R-:W3:Y:S01]  /*2860*/  LDCU.64 UR10, c[0x0][0x420] ;  /* 0x00008400ff0a77ac */ /* 0x000ee20008000a00 */
[----:B------:R-:W4:Y:S01]  /*2870*/  LDC.64 R120, c[0x0][0x450] ;  /* 0x00011400ff787b82 */ /* 0x000f220000000a00 */
[----:B------:R-:W-:Y:S01]  /*2880*/  VIADD R63, R63, UR47 ;  /* 0x0000002f3f3f7c36 */ /* 0x000fe20008000000 */
[----:B------:R-:W4:Y:S06]  /*2890*/  LDCU UR8, c[0x0][0x408] ;  /* 0x00008100ff0877ac */ /* 0x000f2c0008000800 */
[----:B------:R-:W4:Y:S01]  /*28a0*/  LDC R65, c[0x0][0x430] ;  /* 0x00010c00ff417b82 */ /* 0x000f220000000800 */
[----:B0-----:R-:W0:Y:S01]  /*28b0*/  MUFU.RCP R11, R11 ;  /* 0x0000000b000b7308 */ /* 0x001e220000001000 */
[----:B-----5:R-:W-:Y:S01]  /*28c0*/  UIMAD UR4, UR38, UR4, UR46 ;  /* 0x00000004260472a4 */ /* 0x020fe2000f8e022e */
[----:B--2---:R-:W-:-:S02]  /*28d0*/  IMAD.U32 R61, RZ, RZ, UR9 ;  /* 0x00000009ff3d7e24 */ /* 0x004fc4000f8e00ff */
[----:B-1----:R-:W-:Y:S01]  /*28e0*/  IMAD R15, R53, UR13, RZ ;  /* 0x0000000d350f7c24 */ /* 0x002fe2000f8e02ff */
[----:B---3--:R-:W-:-:S04]  /*28f0*/  ISETP.NE.U32.AND P0, PT, RZ, UR10, PT ;  /* 0x0000000aff007c0c */ /* 0x008fc8000bf05070 */
[----:B------:R-:W-:Y:S02]  /*2900*/  SHF.R.S32.HI R57, RZ, 0x1f, R15 ;  /* 0x0000001fff397819 */ /* 0x000fe4000001140f */
[----:B------:R-:W-:Y:S02]  /*2910*/  IADD3 R56, P1, P2, R15, UR10, R62 ;  /* 0x0000000a0f387c10 */ /* 0x000fe4000fa3e03e */
[----:B------:R-:W-:Y:S01]  /*2920*/  ISETP.NE.AND.EX P0, PT, RZ, UR11, PT, P0 ;  /* 0x0000000bff007c0c */ /* 0x000fe2000bf05300 */
[----:B0-----:R-:W-:Y:S01]  /*2930*/  VIADD R12, R11, 0xffffffe ;  /* 0x0ffffffe0b0c7836 */ /* 0x001fe20000000000 */
[----:B------:R-:W-:Y:S01]  /*2940*/  IADD3.X R57, PT, PT, R57, UR11, RZ, P1, P2 ;  /* 0x0000000b39397c10 */ /* 0x000fe20008fe44ff */
[----:B------:R-:W-:Y:S01]  /*2950*/  IMAD.U32 R11, RZ, RZ, UR4 ;  /* 0x00000004ff0b7e24 */ /* 0x000fe2000f8e00ff */
[----:B------:R-:W-:Y:S01]  /*2960*/  UIMAD UR4, UR46, UR9, UR45 ;  /* 0x000000092e0472a4 */ /* 0x000fe2000f8e022d */
[----:B------:R0:W1:Y:S02]  /*2970*/  F2I.FTZ.U32.TRUNC.NTZ R13, R12 ;  /* 0x0000000c000d7305 */ /* 0x000064000021f000 */
[----:B------:R-:W-:-:S02]  /*2980*/  IMAD R11, R11, 0x70, R58 ;  /* 0x000000700b0b7824 */ /* 0x000fc400078e023a */
[----:B------:R-:W-:Y:S02]  /*2990*/  IMAD R58, R53, UR42, R58 ;  /* 0x0000002a353a7c24 */ /* 0x000fe4000f8e023a */
[----:B------:R-:W-:Y:S02]  /*29a0*/  IMAD R61, R61, UR4, R62 ;  /* 0x000000043d3d7c24 */ /* 0x000fe4000f8e023e */
[----:B----4-:R-:W-:Y:S01]  /*29b0*/  IMAD.WIDE R120, R11, 0x4, R120 ;  /* 0x000000040b787825 */ /* 0x010fe200078e0278 */
[----:B------:R-:W-:-:S03]  /*29c0*/  SHF.R.S32.HI R64, RZ, 0x1f, R58 ;  /* 0x0000001fff407819 */ /* 0x000fc6000001143a */
[----:B0-----:R-:W-:Y:S02]  /*29d0*/  IMAD.MOV.U32 R12, RZ, RZ, RZ ;  /* 0x000000ffff0c7224 */ /* 0x001fe400078e00ff */
[----:B------:R-:W-:Y:S02]  /*29e0*/  VIADD R62, R62, 0x1 ;  /* 0x000000013e3e7836 */ /* 0x000fe40000000000 */
[----:B-1----:R-:W-:Y:S02]  /*29f0*/  IMAD.MOV R55, RZ, RZ, -R13 ;  /* 0x000000ffff377224 */ /* 0x002fe400078e0a0d */
[----:B------:R-:W-:Y:S02]  /*2a00*/  VIADD R65, R65, UR8 ;  /* 0x0000000841417c36 */ /* 0x000fe40008000000 */
[----:B------:R-:W-:-:S04]  /*2a10*/  IMAD R55, R55, R54, RZ ;  /* 0x0000003637377224 */ /* 0x000fc800078e02ff */
[----:B------:R-:W-:-:S07]  /*2a20*/  IMAD.HI.U32 R55, R13, R55, R12 ;  /* 0x000000370d377227 */ /* 0x000fce00078e000c */
.L_x_2403:
[----:B------:R-:W2:Y:S01]  /*2a30*/  @P0 LDG.E.U8 R14, desc[UR36][R56.64] ;  /* 0x00000024380e0981 */ /* 0x000ea2000c1e1100 */
[----:B------:R-:W-:Y:S01]  /*2a40*/  VIADD R66, R62, 0xffffffff ;  /* 0xffffffff3e427836 */ /* 0x000fe20000000000 */
[----:B------:R-:W-:Y:S01]  /*2a50*/  UISETP.NE.AND UP0, UPT, UR16, URZ, UPT ;  /* 0x000000ff1000728c */ /* 0x000fe2000bf05270 */
[----:B------:R-:W-:Y:S01]  /*2a60*/  IMAD.U32 R53, RZ, RZ, UR22 ;  /* 0x00000016ff357e24 */ /* 0x000fe2000f8e00ff */
[----:B------:R-:W-:Y:S02]  /*2a70*/  BSSY.RECONVERGENT B0, `(.L_x_2282) ;  /* 0x0000820000007945 */ /* 0x000fe40003800200 */
[----:B------:R-:W-:Y:S02]  /*2a80*/  IABS R12, R66 ;  /* 0x00000042000c7213 */ /* 0x000fe40000000000 */
[----:B0-----:R-:W-:Y:S02]  /*2a90*/  IABS R13, R53 ;  /* 0x00000035000d7213 */ /* 0x001fe40000000000 */
        /* <DEDUP_REMOVED lines=18> */
[----:B------:R-:W-:Y:S01]  /*2bc0*/  IMAD.IADD R116, R12, 0x1, R53 ;  /* 0x000000010c747824 */ /* 0x000fe200078e0235 */
[----:B------:R-:W-:Y:S01]  /*2bd0*/  ISETP.GE.AND P1, PT, R66, UR45, PT ;  /* 0x0000002d42007c0c */ /* 0x000fe2000bf26270 */
[----:B------:R-:W-:-:S09]  /*2be0*/  IMAD.SHL.U32 R12, R12, 0x4, RZ ;  /* 0x000000040c0c7824 */ /* 0x000fd200078e00ff */
[----:B------:R-:W-:Y:S05]  /*2bf0*/  @P2 BRA `(.L_x_2286) ;  /* 0x0000000000502947 */ /* 0x000fea0003800000 */
[----:B------:R-:W-:Y:S01]  /*2c00*/  ISETP.GE.AND P2, PT, R12, R60, PT ;  /* 0x0000003c0c00720c */ /* 0x000fe20003f46270 */
[----:B------:R-:W2:-:S12]  /*2c10*/  LDG.E R115, desc[UR36][R120.64] ;  /* 0x0000002478737981 */ /* 0x000e98000c1e1900 */
[----:B------:R-:W0:Y:S01]  /*2c20*/  @!P2 S2R R11, SR_TID.X ;  /* 0x00000000000ba919 */ /* 0x000e220000002100 */
[----:B------:R-:W1:Y:S01]  /*2c30*/  @!P2 LDC.64 R14, c[0x0][0x3b8] ;  /* 0x0000ee00ff0eab82 */ /* 0x000e620000000a00 */
[----:B0-----:R-:W-:-:S05]  /*2c40*/  @!P2 LOP3.LUT R118, R11, 0x3, RZ, 0xc0, !PT ;  /* 0x000000030b76a812 */ /* 0x001fca00078ec0ff */
[----:B------:R-:W-:-:S05]  /*2c50*/  @!P2 IMAD R11, R53, UR7, R118 ;  /* 0x00000007350bac24 */ /* 0x000fca000f8e0276 */
[----:B------:R-:W-:-:S04]  /*2c60*/  @!P2 IADD3 R13, P4, PT, R12, R11, RZ ;  /* 0x0000000b0c0da210 */ /* 0x000fc80007f9e0ff */
[----:B------:R-:W-:Y:S02]  /*2c70*/  @!P2 LEA.HI.X.SX32 R118, R11, RZ, 0x1, P4 ;  /* 0x000000ff0b76a211 */ /* 0x000fe400020f0eff */
[----:B-1----:R-:W-:-:S04]  /*2c80*/  @!P2 LEA R122, P4, R13, R14, 0x2 ;  /* 0x0000000e0d7aa211 */ /* 0x002fc800078810ff */
[----:B------:R-:W-:Y:S01]  /*2c90*/  @!P2 LEA.HI.X R123, R13, R15, R118, 0x2, P4 ;  /* 0x0000000f0d7ba211 */ /* 0x000fe200020f1476 */
[----:B------:R-:W-:Y:S01]  /*2ca0*/  IMAD.MOV.U32 R118, RZ, RZ, RZ ;  /* 0x000000ffff767224 */ /* 0x000fe200078e00ff */
[----:B------:R-:W0:Y:S05]  /*2cb0*/  @!P2 LDC.64 R14, c[0x0][0x3b8] ;  /* 0x0000ee00ff0eab82 */ /* 0x000e2a0000000a00 */
[----:B------:R-:W3:Y:S01]  /*2cc0*/  @!P2 LDG.E R118, desc[UR36][R122.64] ;  /* 0x000000247a76a981 */ /* 0x000ee2000c1e1900 */
[----:B------:R-:W-:-:S05]  /*2cd0*/  @!P2 IADD3 R11, P4, PT, R58, R12, RZ ;  /* 0x0000000c3a0ba210 */ /* 0x000fca0007f9e0ff */
[----:B------:R-:W-:Y:S01]  /*2ce0*/  @!P2 IMAD.X R124, RZ, RZ, R64, P4 ;  /* 0x000000ffff7ca224 */ /* 0x000fe200020e0640 */
[----:B0-----:R-:W-:-:S04]  /*2cf0*/  @!P2 LEA R14, P5, R11, R14, 0x2 ;  /* 0x0000000e0b0ea211 */ /* 0x001fc800078a10ff */
[----:B------:R-:W-:Y:S01]  /*2d00*/  @!P2 LEA.HI.X R15, R11, R15, R124, 0x2, P5 ;  /* 0x0000000f0b0fa211 */ /* 0x000fe200028f147c */
[----:B---3--:R-:W-:-:S04]  /*2d10*/  FADD.FTZ R118, R21, R118 ;  /* 0x0000007615767221 */ /* 0x008fc80000010000 */
[----:B--2---:R-:W-:-:S05]  /*2d20*/  FMUL.FTZ R115, R118, R115 ;  /* 0x0000007376737220 */ /* 0x004fca0000410000 */
[----:B------:R0:W-:Y:S02]  /*2d30*/  @!P2 STG.E desc[UR36][R14.64], R115 ;  /* 0x000000730e00a986 */ /* 0x0001e4000c101924 */
.L_x_2286:
[----:B------:R-:W-:Y:S05]  /*2d40*/  BSYNC.RECONVERGENT B2 ;  /* 0x0000000000027941 */ /* 0x000fea0003800200 */
.L_x_2285:
[----:B------:R-:W-:Y:S04]  /*2d50*/  BSSY.RECONVERGENT B2, `(.L_x_2287) ;  /* 0x000002f000027945 */ /* 0x000fe80003800200 */
[----:B------:R-:W-:Y:S05]  /*2d60*/  @P1 BRA `(.L_x_2288) ;  /* 0x0000000000b41947 */ /* 0x000fea0003800000 */
[----:B------:R-:W-:Y:S02]  /*2d70*/  IMAD.SHL.U32 R13, R116, 0x4, RZ ;  /* 0x00000004740d7824 */ /* 0x000fe400078e00ff */
[----:B------:R-:W-:-:S03]  /*2d80*/  IMAD.MOV.U32 R125, RZ, RZ, RZ ;  /* 0x000000ffff7d7224 */ /* 0x000fc600078e00ff */
[----:B------:R-:W-:-:S13]  /*2d90*/  ISETP.GE.AND P2, PT, R13, R60, PT ;  /* 0x0000003c0d00720c */ /* 0x000fda0003f46270 */
[----:B------:R-:W1:Y:S01]  /*2da0*/  @!P2 S2R R11, SR_TID.X ;  /* 0x00000000000ba919 */ /* 0x000e620000002100 */
[----:B0-----:R-:W0:Y:S01]  /*2db0*/  @!P2 LDC.64 R14, c[0x0][0x3b8] ;  /* 0x0000ee00ff0eab82 */ /* 0x001e220000000a00 */
[----:B-1----:R-:W-:Y:S02]  /*2dc0*/  @!P2 LOP3.LUT R114, R11, 0x3, RZ, 0xc0, !PT ;  /* 0x000000030b72a812 */ /* 0x002fe400078ec0ff */
[----:B------:R-:W-:-:S03]  /*2dd0*/  @!P2 SHF.R.S32.HI R11, RZ, 0x1f, R13 ;  /* 0x0000001fff0ba819 */ /* 0x000fc6000001140d */
[----:B------:R-:W-:-:S05]  /*2de0*/  @!P2 IMAD R118, R53, UR7, R114 ;  /* 0x000000073576ac24 */ /* 0x000fca000f8e0272 */
[----:B------:R-:W-:-:S04]  /*2df0*/  @!P2 IADD3 R114, P4, PT, R118, R13, RZ ;  /* 0x0000000d7672a210 */ /* 0x000fc80007f9e0ff */
[----:B------:R-:W-:Y:S02]  /*2e00*/  @!P2 LEA.HI.X.SX32 R11, R118, R11, 0x1, P4 ;  /* 0x0000000b760ba211 */ /* 0x000fe400020f0eff */
[----:B0-----:R-:W-:-:S04]  /*2e10*/  @!P2 LEA R122, P4, R114, R14, 0x2 ;  /* 0x0000000e727aa211 */ /* 0x001fc800078810ff */
[----:B------:R-:W-:Y:S02]  /*2e20*/  @!P2 LEA.HI.X R123, R114, R15, R11, 0x2, P4 ;  /* 0x0000000f727ba211 */ /* 0x000fe400020f140b */
[----:B------:R-:W2:Y:S01]  /*2e30*/  LDG.E R114, desc[UR36][R120.64+0x10] ;  /* 0x0000102478727981 */ /* 0x000ea2000c1e1900 */
[----:B------:R-:W0:Y:S03]  /*2e40*/  @!P2 LDC.64 R14, c[0x0][0x3b8] ;  /* 0x0000ee00ff0eab82 */ /* 0x000e260000000a00 */
[----:B------:R1:W3:Y:S01]  /*2e50*/  @!P2 LDG.E R125, desc[UR36][R122.64] ;  /* 0x000000247a7da981 */ /* 0x0002e2000c1e1900 */
[----:B------:R-:W-:-:S05]  /*2e60*/  IMAD R11, R53, 0x8, R12 ;  /* 0x00000008350b7824 */ /* 0x000fca00078e020c */
[----:B------:R-:W-:-:S13]  /*2e70*/  ISETP.GE.AND P4, PT, R11, R60, PT ;  /* 0x0000003c0b00720c */ /* 0x000fda0003f86270 */
[----:B-1----:R-:W1:Y:S01]  /*2e80*/  @!P4 S2R R122, SR_TID.X ;  /* 0x00000000007ac919 */ /* 0x002e620000002100 */
[----:B------:R-:W-:-:S04]  /*2e90*/  @!P2 IADD3 R119, P5, PT, R58, R13, RZ ;  /* 0x0000000d3a77a210 */ /* 0x000fc80007fbe0ff */
[----:B------:R-:W-:Y:S02]  /*2ea0*/  @!P2 LEA.HI.X.SX32 R124, R13, R64, 0x1, P5 ;  /* 0x000000400d7ca211 */ /* 0x000fe400028f0eff */
[----:B0-----:R-:W-:-:S04]  /*2eb0*/  @!P2 LEA R118, P5, R119, R14, 0x2 ;  /* 0x0000000e7776a211 */ /* 0x001fc800078a10ff */
[----:B------:R-:W-:Y:S02]  /*2ec0*/  @!P2 LEA.HI.X R119, R119, R15, R124, 0x2, P5 ;  /* 0x0000000f7777a211 */ /* 0x000fe400028f147c */
[----:B------:R-:W-:Y:S02]  /*2ed0*/  @!P4 SHF.R.S32.HI R124, RZ, 0x1f, R11 ;  /* 0x0000001fff7cc819 */ /* 0x000fe4000001140b */
[----:B-1----:R-:W-:-:S05]  /*2ee0*/  @!P4 LOP3.LUT R14, R122, 0x3, RZ, 0xc0, !PT ;  /* 0x000000037a0ec812 */ /* 0x002fca00078ec0ff */
[----:B------:R-:W-:-:S05]  /*2ef0*/  @!P4 IMAD R14, R53, UR7, R14 ;  /* 0x00000007350ecc24 */ /* 0x000fca000f8e020e */
[----:B------:R-:W-:-:S04]  /*2f00*/  @!P4 IADD3 R13, P5, PT, R14, R11, RZ ;  /* 0x0000000b0e0dc210 */ /* 0x000fc80007fbe0ff */
[----:B------:R-:W-:Y:S02]  /*2f10*/  @!P4 LEA.HI.X.SX32 R124, R14, R124, 0x1, P5 ;  /* 0x0000007c0e7cc211 */ /* 0x000fe400028f0eff */
[----:B------:R-:W0:Y:S02]  /*2f20*/  @!P4 LDC.64 R14, c[0x0][0x3b8] ;  /* 0x0000ee00ff0ecb82 */ /* 0x000e240000000a00 */
[----:B0-----:R-:W-:-:S04]  /*2f30*/  @!P4 LEA R122, P5, R13, R14, 0x2 ;  /* 0x0000000e0d7ac211 */ /* 0x001fc800078a10ff */
[----:B------:R-:W-:Y:S01]  /*2f40*/  @!P4 LEA.HI.X R123, R13, R15, R124, 0x2, P5 ;  /* 0x0000000f0d7bc211 */ /* 0x000fe200028f147c */
[----:B------:R-:W-:Y:S02]  /*2f50*/  IMAD.MOV.U32 R124, RZ, RZ, RZ ;  /* 0x000000ffff7c7224 */ /* 0x000fe400078e00ff */
[----:B---3--:R-:W-:-:S04]  /*2f60*/  FADD.FTZ R125, R22, R125 ;  /* 0x0000007d167d7221 */ /* 0x008fc80000010000 */
[----:B--2---:R-:W-:-:S05]  /*2f70*/  FMUL.FTZ R114, R125, R114 ;  /* 0x000000727d727220 */ /* 0x004fca0000410000 */
[----:B------:R0:W-:Y:S04]  /*2f80*/  @!P2 STG.E desc[UR36][R118.64], R114 ;  /* 0x000000727600a986 */ /* 0x0001e8000c101924 */
[----:B------:R-:W2:Y:S04]  /*2f90*/  @!P4 LDG.E R124, desc[UR36][R122.64] ;  /* 0x000000247a7cc981 */ /* 0x000ea8000c1e1900 */
[----:B------:R-:W0:Y:S01]  /*2fa0*/  LDG.E R13, desc[UR36][R120.64+0x20] ;  /* 0x00002024780d7981 */ /* 0x000e22000c1e1900 */
[----:B------:R-:W-:-:S13]  /*2fb0*/  ISETP.GE.AND P2, PT, R11, R60, PT ;  /* 0x0000003c0b00720c */ /* 0x000fda0003f46270 */
[----:B------:R-:W1:Y:S01]  /*2fc0*/  @!P2 LDC.64 R14, c[0x0][0x3b8] ;  /* 0x0000ee00ff0eab82 */ /* 0x000e620000000a00 */
[----:B------:R-:W-:-:S04]  /*2fd0*/  @!P2 IADD3 R125, P4, PT, R58, R11, RZ ;  /* 0x0000000b3a7da210 */ /* 0x000fc80007f9e0ff */
[----:B------:R-:W-:Y:S02]  /*2fe0*/  @!P2 LEA.HI.X.SX32 R11, R11, R64, 0x1, P4 ;  /* 0x000000400b0ba211 */ /* 0x000fe400020f0eff */
[----:B-1----:R-:W-:-:S04]  /*2ff0*/  @!P2 LEA R14, P4, R125, R14, 0x2 ;  /* 0x0000000e7d0ea211 */ /* 0x002fc800078810ff */
[----:B------:R-:W-:Y:S01]  /*3000*/  @!P2 LEA.HI.X R15, R125, R15, R11, 0x2, P4 ;  /* 0x0000000f7d0fa211 */ /* 0x000fe200020f140b */
[----:B--2---:R-:W-:-:S04]  /*3010*/  FADD.FTZ R124, R23, R124 ;  /* 0x0000007c177c7221 */ /* 0x004fc80000010000 */
[----:B0-----:R-:W-:-:S05]  /*3020*/  FMUL.FTZ R119, R124, R13 ;  /* 0x0000000d7c777220 */ /* 0x001fca0000410000 */
[----:B------:R1:W-:Y:S02]  /*3030*/  @!P2 STG.E desc[UR36][R14.64], R119 ;  /* 0x000000770e00a986 */ /* 0x0003e4000c101924 */
.L_x_2288:
[----:B------:R-:W-:Y:S05]  /*3040*/  BSYNC.RECONVERGENT B2 ;  /* 0x0000000000027941 */ /* 0x000fea0003800200 */
.L_x_2287:
[----:B------:R-:W-:Y:S04]  /*3050*/  BSSY.RECONVERGENT B2, `(.L_x_2289) ;  /* 0x0000032000027945 */ /* 0x000fe80003800200 */
[----:B------:R-:W-:Y:S05]  /*3060*/  @P1 BRA `(.L_x_2290) ;  /* 0x0000000000c01947 */ /* 0x000fea0003800000 */
[----:B------:R-:W-:-:S04]  /*3070*/  IMAD R11, R53, 0x2, R116 ;  /* 0x00000002350b7824 */ /* 0x000fc800078e0274 */
[----:B------:R-:W-:-:S05]  /*3080*/  IMAD.SHL.U32 R11, R11, 0x4, RZ ;  /* 0x000000040b0b7824 */ /* 0x000fca00078e00ff */
[----:B------:R-:W-:-:S13]  /*3090*/  ISETP.GE.AND P2, PT, R11, R60, PT ;  /* 0x0000003c0b00720c */ /* 0x000fda0003f46270 */
[----:B------:R-:W2:Y:S01]  /*30a0*/  @!P2 S2R R13, SR_TID.X ;  /* 0x00000000000da919 */ /* 0x000ea20000002100 */
[----:B01----:R-:W0:Y:S01]  /*30b0*/  @!P2 LDC.64 R14, c[0x0][0x3b8] ;  /* 0x0000ee00ff0eab82 */ /* 0x003e220000000a00 */
[----:B--2---:R-:W-:Y:S02]  /*30c0*/  @!P2 LOP3.LUT R110, R13, 0x3, RZ, 0xc0, !PT ;  /* 0x000000030d6ea812 */ /* 0x004fe400078ec0ff */
[----:B------:R-:W-:-:S03]  /*30d0*/  @!P2 SHF.R.S32.HI R13, RZ, 0x1f, R11 ;  /* 0x0000001fff0da819 */ /* 0x000fc6000001140b */
[----:B------:R-:W-:-:S05]  /*30e0*/  @!P2 IMAD R118, R53, UR7, R110 ;  /* 0x000000073576ac24 */ /* 0x000fca000f8e026e */
[----:B------:R-:W-:-:S04]  /*30f0*/  @!P2 IADD3 R110, P4, PT, R118, R11, RZ ;  /* 0x0000000b766ea210 */ /* 0x000fc80007f9e0ff */
[----:B------:R-:W-:Y:S02]  /*3100*/  @!P2 LEA.HI.X.SX32 R13, R118, R13, 0x1, P4 ;  /* 0x0000000d760da211 */ /* 0x000fe400020f0eff */
[----:B0-----:R-:W-:-:S04]  /*3110*/  @!P2 LEA R122, P4, R110, R14, 0x2 ;  /* 0x0000000e6e7aa211 */ /* 0x001fc800078810ff */
[----:B------:R-:W-:Y:S01]  /*3120*/  @!P2 LEA.HI.X R123, R110, R15, R13, 0x2, P4 ;  /* 0x0000000f6e7ba211 */ /* 0x000fe200020f140d */
[----:B------:R-:W-:Y:S01]  /*3130*/  IMAD.MOV.U32 R13, RZ, RZ, RZ ;  /* 0x000000ffff0d7224 */ /* 0x000fe200078e00ff */
[----:B------:R-:W2:Y:S05]  /*3140*/  LDG.E R110, desc[UR36][R120.64+0x30] ;  /* 0x00003024786e7981 */ /* 0x000eaa000c1e1900 */
[----:B------:R-:W3:Y:S01]  /*3150*/  @!P2 LDG.E R13, desc[UR36][R122.64] ;  /* 0x000000247a0da981 */ /* 0x000ee2000c1e1900 */
[----:B------:R-:W-:-:S13]  /*3160*/  ISETP.GE.AND P2, PT, R11, R60, PT ;  /* 0x0000003c0b00720c */ /* 0x000fda0003f46270 */
[----:B------:R-:W0:Y:S01]  /*3170*/  @!P2 LDC.64 R14, c[0x0][0x3b8] ;  /* 0x0000ee00ff0eab82 */ /* 0x000e220000000a00 */
[----:B------:R-:W-:-:S04]  /*3180*/  @!P2 IADD3 R118, P4, PT, R58, R11, RZ ;  /* 0x0000000b3a76a210 */ /* 0x000fc80007f9e0ff */
[----:B------:R-:W-:Y:S02]  /*3190*/  @!P2 LEA.HI.X.SX32 R11, R11, R64, 0x1, P4 ;  /* 0x000000400b0ba211 */ /* 0x000fe400020f0eff */
[----:B0-----:R-:W-:-:S04]  /*31a0*/  @!P2 LEA R14, P4, R118, R14, 0x2 ;  /* 0x0000000e760ea211 */ /* 0x001fc800078810ff */
[----:B------:R-:W-:Y:S01]  /*31b0*/  @!P2 LEA.HI.X R15, R118, R15, R11, 0x2, P4 ;  /* 0x0000000f760fa211 */ /* 0x000fe200020f140b */
[----:B---3--:R-:W-:-:S04]  /*31c0*/  FADD.FTZ R13, R24, R13 ;  /* 0x0000000d180d7221 */ /* 0x008fc80000010000 */
[----:B--2---:R-:W-:-:S05]  /*31d0*/  FMUL.FTZ R110, R13, R110 ;  /* 0x0000006e0d6e7220 */ /* 0x004fca0000410000 */
[----:B------:R2:W-:Y:S01]  /*31e0*/  @!P2 STG.E desc[UR36][R14.64], R110 ;  /* 0x0000006e0e00a986 */ /* 0x0005e2000c101924 */
[----:B------:R-:W-:Y:S05]  /*31f0*/  @P1 BRA `(.L_x_2290) ;  /* 0x00000000005c1947 */ /* 0x000fea0003800000 */
[----:B------:R-:W-:-:S05]  /*3200*/  IMAD R11, R53, 0x10, R12 ;  /* 0x00000010350b7824 */ /* 0x000fca00078e020c */
[----:B------:R-:W-:-:S13]  /*3210*/  ISETP.GE.AND P2, PT, R11, R60, PT ;  /* 0x0000003c0b00720c */ /* 0x000fda0003f46270 */
[----:B------:R-:W0:Y:S01]  /*3220*/  @!P2 S2R R13, SR_TID.X ;  /* 0x00000000000da919 */ /* 0x000e220000002100 */
[----:B--2---:R-:W1:Y:S01]  /*3230*/  @!P2 LDC.64 R14, c[0x0][0x3b8] ;  /* 0x0000ee00ff0eab82 */ /* 0x004e620000000a00 */
[----:B0-----:R-:W-:Y:S02]  /*3240*/  @!P2 LOP3.LUT R118, R13, 0x3, RZ, 0xc0, !PT ;  /* 0x000000030d76a812 */ /* 0x001fe400078ec0ff */
[----:B------:R-:W-:-:S03]  /*3250*/  @!P2 SHF.R.S32.HI R13, RZ, 0x1f, R11 ;  /* 0x0000001fff0da819 */ /* 0x000fc6000001140b */
[----:B------:R-:W-:-:S05]  /*3260*/  @!P2 IMAD R118, R53, UR7, R118 ;  /* 0x000000073576ac24 */ /* 0x000fca000f8e0276 */
[----:B------:R-:W-:-:S04]  /*3270*/  @!P2 IADD3 R113, P4, PT, R118, R11, RZ ;  /* 0x0000000b7671a210 */ /* 0x000fc80007f9e0ff */
[----:B------:R-:W-:Y:S02]  /*3280*/  @!P2 LEA.HI.X.SX32 R118, R118, R13, 0x1, P4 ;  /* 0x0000000d7676a211 */ /* 0x000fe400020f0eff */
[----:B-1----:R-:W-:-:S04]  /*3290*/  @!P2 LEA R122, P4, R113, R14, 0x2 ;  /* 0x0000000e717aa211 */ /* 0x002fc800078810ff */
        /* <DEDUP_REMOVED lines=12> */
[----:B------:R3:W-:Y:S02]  /*3360*/  @!P2 STG.E desc[UR36][R14.64], R113 ;  /* 0x000000710e00a986 */ /* 0x0007e4000c101924 */
.L_x_2290:
[----:B------:R-:W-:Y:S05]  /*3370*/  BSYNC.RECONVERGENT B2 ;  /* 0x0000000000027941 */ /* 0x000fea0003800200 */
.L_x_2289:
[----:B------:R-:W-:Y:S01]  /*3380*/  BSSY.RECONVERGENT B2, `(.L_x_2291) ;  /* 0x0000019000027945 */ /* 0x000fe20003800200 */
[----:B------:R-:W-:-:S03]  /*3390*/  IMAD R116, R53, 0x4, R116 ;  /* 0x0000000435747824 */ /* 0x000fc600078e0274 */
[----:B------:R-:W-:Y:S05]  /*33a0*/  @P1 BRA `(.L_x_2292) ;  /* 0x0000000000581947 */ /* 0x000fea0003800000 */
[----:B------:R-:W-:-:S05]  /*33b0*/  IMAD.SHL.U32 R11, R116, 0x4, RZ ;  /* 0x00000004740b7824 */ /* 0x000fca00078e00ff */
[----:B------:R-:W-:-:S13]  /*33c0*/  ISETP.GE.AND P2, PT, R11, R60, PT ;  /* 0x0000003c0b00720c */ /* 0x000fda0003f46270 */
[----:B------:R-:W4:Y:S01]  /*33d0*/  @!P2 S2R R13, SR_TID.X ;  /* 0x00000000000da919 */ /* 0x000f220000002100 */
[----:B0123--:R-:W0:Y:S01]  /*33e0*/  @!P2 LDC.64 R14, c[0x0][0x3b8] ;  /* 0x0000ee00ff0eab82 */ /* 0x00fe220000000a00 */
[----:B----4-:R-:W-:Y:S02]  /*33f0*/  @!P2 LOP3.LUT R108, R13, 0x3, RZ, 0xc0, !PT ;  /* 0x000000030d6ca812 */ /* 0x010fe400078ec0ff */
[----:B------:R-:W-:-:S03]  /*3400*/  @!P2 SHF.R.S32.HI R13, RZ, 0x1f, R11 ;  /* 0x0000001fff0da819 */ /* 0x000fc6000001140b */
[----:B------:R-:W-:-:S05]  /*3410*/  @!P2 IMAD R118, R53, UR7, R108 ;  /* 0x000000073576ac24 */ /* 0x000fca000f8e026c */
[----:B------:R-:W-:-:S04]  /*3420*/  @!P2 IADD3 R108, P4, PT, R118, R11, RZ ;  /* 0x0000000b766ca210 */ /* 0x000fc80007f9e0ff */
[----:B------:R-:W-:Y:S02]  /*3430*/  @!P2 LEA.HI.X.SX32 R13, R118, R13, 0x1, P4 ;  /* 0x0000000d760da211 */ /* 0x000fe400020f0eff */
[----:B0-----:R-:W-:-:S04]  /*3440*/  @!P2 LEA R122, P4, R108, R14, 0x2 ;  /* 0x0000000e6c7aa211 */ /* 0x001fc800078810ff */
[----:B------:R-:W-:Y:S01]  /*3450*/  @!P2 LEA.HI.X R123, R108, R15, R13, 0x2, P4 ;  /* 0x0000000f6c7ba211 */ /* 0x000fe200020f140d */
[----:B------:R-:W-:Y:S01]  /*3460*/  IMAD.MOV.U32 R13, RZ, RZ, RZ ;  /* 0x000000ffff0d7224 */ /* 0x000fe200078e00ff */
[----:B------:R-:W2:Y:S01]  /*3470*/  LDG.E R108, desc[UR36][R120.64+0x50] ;  /* 0x00005024786c7981 */ /* 0x000ea2000c1e1900 */
[----:B------:R-:W0:Y:S04]  /*3480*/  @!P2 LDC.64 R14, c[0x0][0x3b8] ;  /* 0x0000ee00ff0eab82 */ /* 0x000e280000000a00 */
[----:B------:R-:W3:Y:S01]  /*3490*/  @!P2 LDG.E R13, desc[UR36][R122.64] ;  /* 0x000000247a0da981 */ /* 0x000ee2000c1e1900 */
[----:B------:R-:W-:-:S04]  /*34a0*/  @!P2 IADD3 R118, P4, PT, R58, R11, RZ ;  /* 0x0000000b3a76a210 */ /* 0x000fc80007f9e0ff */
[----:B------:R-:W-:Y:S02]  /*34b0*/  @!P2 LEA.HI.X.SX32 R11, R11, R64, 0x1, P4 ;  /* 0x000000400b0ba211 */ /* 0x000fe400020f0eff */
[----:B0-----:R-:W-:-:S04]  /*34c0*/  @!P2 LEA R14, P4, R118, R14, 0x2 ;  /* 0x0000000e760ea211 */ /* 0x001fc800078810ff */
[----:B------:R-:W-:Y:S01]  /*34d0*/  @!P2 LEA.HI.X R15, R118, R15, R11, 0x2, P4 ;  /* 0x0000000f760fa211 */ /* 0x000fe200020f140b */
[----:B---3--:R-:W-:-:S04]  /*34e0*/  FADD.FTZ R13, R26, R13 ;  /* 0x0000000d1a0d7221 */ /* 0x008fc80000010000 */
[----:B--2---:R-:W-:-:S05]  /*34f0*/  FMUL.FTZ R108, R13, R108 ;  /* 0x0000006c0d6c7220 */ /* 0x004fca0000410000 */
[----:B------:R4:W-:Y:S02]  /*3500*/  @!P2 STG.E desc[UR36][R14.64], R108 ;  /* 0x0000006c0e00a986 */ /* 0x0009e4000c101924 */
.L_x_2292:
[----:B------:R-:W-:Y:S05]  /*3510*/  BSYNC.RECONVERGENT B2 ;  /* 0x0000000000027941 */ /* 0x000fea0003800200 */
.L_x_2291:
[----:B------:R-:W-:Y:S01]  /*3520*/  BSSY.RECONVERGENT B2, `(.L_x_2293) ;  /* 0x0000019000027945 */ /* 0x000fe20003800200 */
[----:B------:R-:W-:-:S03]  /*3530*/  IMAD.IADD R116, R116, 0x1, R53 ;  /* 0x0000000174747824 */ /* 0x000fc600078e0235 */
[----:B------:R-:W-:Y:S05]  /*3540*/  @P1 BRA `(.L_x_2294) ;  /* 0x0000000000581947 */ /* 0x000fea0003800000 */
[----:B------:R-:W-:-:S05]  /*3550*/  IMAD.SHL.U32 R11, R116, 0x4, RZ ;  /* 0x00000004740b7824 */ /* 0x000fca00078e00ff */
[----:B------:R-:W-:-:S13]  /*3560*/  ISETP.GE.AND P2, PT, R11, R60, PT ;  /* 0x0000003c0b00720c */ /* 0x000fda0003f46270 */
[----:B------:R-:W5:Y:S01]  /*3570*/  @!P2 S2R R13, SR_TID.X ;  /* 0x00000000000da919 */ /* 0x000f620000002100 */
[----:B01234-:R-:W0:Y:S01]  /*3580*/  @!P2 LDC.64 R14, c[0x0][0x3b8] ;  /* 0x0000ee00ff0eab82 */ /* 0x01fe220000000a00 */
[----:B-----5:R-:W-:Y:S02]  /*3590*/  @!P2 LOP3.LUT R118, R13, 0x3, RZ, 0xc0, !PT ;  /* 0x000000030d76a812 */ /* 0x020fe400078ec0ff */
        /* <DEDUP_REMOVED lines=17> */
.L_x_2294:
[----:B------:R-:W-:Y:S05]  /*36b0*/  BSYNC.RECONVERGENT B2 ;  /* 0x0000000000027941 */ /* 0x000fea0003800200 */
.L_x_2293:
[----:B------:R-:W-:Y:S01]  /*36c0*/  BSSY.RECONVERGENT B2, `(.L_x_2295) ;  /* 0x0000030000027945 */ /* 0x000fe20003800200 */
[----:B------:R-:W-:-:S03]  /*36d0*/  IMAD.IADD R116, R116, 0x1, R53 ;  /* 0x0000000174747824 */ /* 0x000fc600078e0235 */
[----:B------:R-:W-:Y:S05]  /*36e0*/  @P1 BRA `(.L_x_2296) ;  /* 0x0000000000b41947 */ /* 0x000fea0003800000 */
[----:B------:R-:W-:Y:S02]  /*36f0*/  IMAD.SHL.U32 R13, R116, 0x4, RZ ;  /* 0x00000004740d7824 */ /* 0x000fe400078e00ff */
[----:B------:R-:W-:-:S03]  /*3700*/  IMAD.MOV.U32 R117, RZ, RZ, RZ ;  /* 0x000000ffff757224 */ /* 0x000fc600078e00ff */
        /* <DEDUP_REMOVED lines=33> */
[----:B------:R-:W3:Y:S01]  /*3920*/  LDG.E R117, desc[UR36][R120.64+0x80] ;  /* 0x0000802478757981 */ /* 0x000ee2000c1e1900 */
[----:B------:R-:W-:-:S13]  /*3930*/  ISETP.GE.AND P2, PT, R11, R60, PT ;  /* 0x0000003c0b00720c */ /* 0x000fda0003f46270 */
[----:B------:R-:W1:Y:S01]  /*3940*/  @!P2 LDC.64 R14, c[0x0][0x3b8] ;  /* 0x0000ee00ff0eab82 */ /* 0x000e620000000a00 */
[----:B------:R-:W-:-:S04]  /*3950*/  @!P2 IADD3 R13, P4, PT, R58, R11, RZ ;  /* 0x0000000b3a0da210 */ /* 0x000fc80007f9e0ff */
[----:B------:R-:W-:Y:S02]  /*3960*/  @!P2 LEA.HI.X.SX32 R11, R11, R64, 0x1, P4 ;  /* 0x000000400b0ba211 */ /* 0x000fe400020f0eff */
[----:B-1----:R-:W-:-:S04]  /*3970*/  @!P2 LEA R14, P4, R13, R14, 0x2 ;  /* 0x0000000e0d0ea211 */ /* 0x002fc800078810ff */
[----:B------:R-:W-:Y:S01]  /*3980*/  @!P2 LEA.HI.X R15, R13, R15, R11, 0x2, P4 ;  /* 0x0000000f0d0fa211 */ /* 0x000fe200020f140b */
[----:B--2---:R-:W-:-:S04]  /*3990*/  FADD.FTZ R118, R29, R118 ;  /* 0x000000761d767221 */ /* 0x004fc80000010000 */
[----:B---3--:R-:W-:-:S05]  /*39a0*/  FMUL.FTZ R117, R118, R117 ;  /* 0x0000007576757220 */ /* 0x008fca0000410000 */
[----:B------:R0:W-:Y:S02]  /*39b0*/  @!P2 STG.E desc[UR36][R14.64], R117 ;  /* 0x000000750e00a986 */ /* 0x0001e4000c101924 */
.L_x_2296:
[----:B------:R-:W-:Y:S05]  /*39c0*/  BSYNC.RECONVERGENT B2 ;  /* 0x0000000000027941 */ /* 0x000fea0003800200 */
.L_x_2295:
[----:B------:R-:W-:Y:S01]  /*39d0*/  BSSY.RECONVERGENT B2, `(.L_x_2297) ;  /* 0x000001a000027945 */ /* 0x000fe20003800200 */
[C---:B------:R-:W-:Y:S02]  /*39e0*/  IMAD R11, R53.reuse, 0x40, R12 ;  /* 0x00000040350b7824 */ /* 0x040fe400078e020c */
[----:B------:R-:W-:Y:S01]  /*39f0*/  IMAD R116, R53, 0x2, R116 ;  /* 0x0000000235747824 */ /* 0x000fe200078e0274 */
[----:B------:R-:W-:Y:S06]  /*3a00*/  @P1 BRA `(.L_x_2298) ;  /* 0x0000000000581947 */ /* 0x000fec0003800000 */
[----:B0-----:R-:W-:Y:S02]  /*3a10*/  IMAD.SHL.U32 R123, R116, 0x4, RZ ;  /* 0x00000004747b7824 */ /* 0x001fe400078e00ff */
[----:B------:R-:W-:-:S03]  /*3a20*/  IMAD.MOV.U32 R125, RZ, RZ, RZ ;  /* 0x000000ffff7d7224 */ /* 0x000fc600078e00ff */
[----:B------:R-:W-:-:S13]  /*3a30*/  ISETP.GE.AND P2, PT, R123, R60, PT ;  /* 0x0000003c7b00720c */ /* 0x000fda0003f46270 */
[----:B------:R-:W0:Y:S01]  /*3a40*/  @!P2 S2R R12, SR_TID.X ;  /* 0x00000000000ca919 */ /* 0x000e220000002100 */
[----:B-1234-:R-:W1:Y:S01]  /*3a50*/  @!P2 LDC.64 R14, c[0x0][0x3b8] ;  /* 0x0000ee00ff0eab82 */ /* 0x01ee620000000a00 */
[----:B0-----:R-:W-:-:S05]  /*3a60*/  @!P2 LOP3.LUT R12, R12, 0x3, RZ, 0xc0, !PT ;  /* 0x000000030c0ca812 */ /* 0x001fca00078ec0ff */
[----:B------:R-:W-:Y:S01]  /*3a70*/  @!P2 IMAD R106, R53, UR7, R12 ;  /* 0x00000007356aac24 */ /* 0x000fe2000f8e020c */
[----:B------:R-:W-:-:S04]  /*3a80*/  @!P2 SHF.R.S32.HI R12, RZ, 0x1f, R123 ;  /* 0x0000001fff0ca819 */ /* 0x000fc8000001147b */
[----:B------:R-:W-:-:S04]  /*3a90*/  @!P2 IADD3 R13, P4, PT, R106, R123, RZ ;  /* 0x0000007b6a0da210 */ /* 0x000fc80007f9e0ff */
[----:B------:R-:W-:Y:S02]  /*3aa0*/  @!P2 LEA.HI.X.SX32 R106, R106, R12, 0x1, P4 ;  /* 0x0000000c6a6aa211 */ /* 0x000fe400020f0eff */
[----:B-1----:R-:W-:-:S04]  /*3ab0*/  @!P2 LEA R12, P4, R13, R14, 0x2 ;  /* 0x0000000e0d0ca211 */ /* 0x002fc800078810ff */
[----:B------:R-:W-:Y:S02]  /*3ac0*/  @!P2 LEA.HI.X R13, R13, R15, R106, 0x2, P4 ;  /* 0x0000000f0d0da211 */ /* 0x000fe400020f146a */
[----:B------:R-:W2:Y:S01]  /*3ad0*/  LDG.E R106, desc[UR36][R120.64+0x90] ;  /* 0x00009024786a7981 */ /* 0x000ea2000c1e1900 */
[----:B------:R-:W0:Y:S03]  /*3ae0*/  @!P2 LDC.64 R14, c[0x0][0x3b8] ;  /* 0x0000ee00ff0eab82 */ /* 0x000e260000000a00 */
        /* <DEDUP_REMOVED lines=8> */
.L_x_2298:
[----:B------:R-:W-:Y:S05]  /*3b70*/  BSYNC.RECONVERGENT B2 ;  /* 0x0000000000027941 */ /* 0x000fea0003800200 */
.L_x_2297:
[----:B------:R-:W-:Y:S01]  /*3b80*/  BSSY.RECONVERGENT B2, `(.L_x_2299) ;  /* 0x0000019000027945 */ /* 0x000fe20003800200 */
[----:B------:R-:W-:-:S03]  /*3b90*/  IMAD.IADD R116, R116, 0x1, R53 ;  /* 0x0000000174747824 */ /* 0x000fc600078e0235 */
[----:B------:R-:W-:Y:S05]  /*3ba0*/  @P1 BRA `(.L_x_2300) ;  /* 0x0000000000581947 */ /* 0x000fea0003800000 */
[----:B------:R-:W-:Y:S01]  /*3bb0*/  IMAD.SHL.U32 R109, R116, 0x4, RZ ;  /* 0x00000004746d7824 */ /* 0x000fe200078e00ff */
[----:B0-----:R-:W5:Y:S04]  /*3bc0*/  LDG.E R123, desc[UR36][R120.64+0xa0] ;  /* 0x0000a024787b7981 */ /* 0x001f68000c1e1900 */
        /* <DEDUP_REMOVED lines=9> */
[----:B------:R-:W-:Y:S01]  /*3c60*/  @!P2 LEA.HI.X R13, R13, R15, R118, 0x2, P4 ;  /* 0x0000000f0d0da211 */ /* 0x000fe200020f1476 */
[----:B------:R-:W-:Y:S01]  /*3c70*/  IMAD.MOV.U32 R118, RZ, RZ, RZ ;  /* 0x000000ffff767224 */ /* 0x000fe200078e00ff */
[----:B------:R-:W0:Y:S05]  /*3c80*/  @!P2 LDC.64 R14, c[0x0][0x3b8] ;  /* 0x0000ee00ff0eab82 */ /* 0x000e2a0000000a00 */
[----:B------:R-:W2:Y:S01]  /*3c90*/  @!P2 LDG.E R118, desc[UR36][R12.64] ;  /* 0x000000240c76a981 */ /* 0x000ea2000c1e1900 */
[----:B------:R-:W-:-:S04]  /*3ca0*/  @!P2 IADD3 R122, P4, PT, R58, R109, RZ ;  /* 0x0000006d3a7aa210 */ /* 0x000fc80007f9e0ff */
[----:B------:R-:W-:Y:S02]  /*3cb0*/  @!P2 LEA.HI.X.SX32 R109, R109, R64, 0x1, P4 ;  /* 0x000000406d6da211 */ /* 0x000fe400020f0eff */
[----:B0-----:R-:W-:-:S04]  /*3cc0*/  @!P2 LEA R14, P4, R122, R14, 0x2 ;  /* 0x0000000e7a0ea211 */ /* 0x001fc800078810ff */
[----:B------:R-:W-:Y:S01]  /*3cd0*/  @!P2 LEA.HI.X R15, R122, R15, R109, 0x2, P4 ;  /* 0x0000000f7a0fa211 */ /* 0x000fe200020f146d */
[----:B--2---:R-:W-:-:S04]  /*3ce0*/  FADD.FTZ R118, R31, R118 ;  /* 0x000000761f767221 */ /* 0x004fc80000010000 */
[----:B-----5:R-:W-:-:S05]  /*3cf0*/  FMUL.FTZ R109, R118, R123 ;  /* 0x0000007b766d7220 */ /* 0x020fca0000410000 */
[----:B------:R0:W-:Y:S02]  /*3d00*/  @!P2 STG.E desc[UR36][R14.64], R109 ;  /* 0x0000006d0e00a986 */ /* 0x0001e4000c101924 */
.L_x_2300:
[----:B------:R-:W-:Y:S05]  /*3d10*/  BSYNC.RECONVERGENT B2 ;  /* 0x0000000000027941 */ /* 0x000fea0003800200 */
.L_x_2299:
[----:B------:R-:W-:Y:S01]  /*3d20*/  BSSY.RECONVERGENT B2, `(.L_x_2301) ;  /* 0x0000019000027945 */ /* 0x000fe20003800200 */
[----:B------:R-:W-:-:S03]  /*3d30*/  IMAD.IADD R116, R116, 0x1, R53 ;  /* 0x0000000174747824 */ /* 0x000fc600078e0235 */
[----:B------:R-:W-:Y:S05]  /*3d40*/  @P1 BRA `(.L_x_2302) ;  /* 0x0000000000581947 */ /* 0x000fea0003800000 */
        /* <DEDUP_REMOVED lines=22> */
.L_x_2302:
[----:B------:R-:W-:Y:S05]  /*3eb0*/  BSYNC.RECONVERGENT B2 ;  /* 0x0000000000027941 */ /* 0x000fea0003800200 */
.L_x_2301:
        /* <DEDUP_REMOVED lines=25> */
.L_x_2304:
[----:B------:R-:W-:Y:S05]  /*4050*/  BSYNC.RECONVERGENT B2 ;  /* 0x0000000000027941 */ /* 0x000fea0003800200 */
.L_x_2303:
        /* <DEDUP_REMOVED lines=25> */
.L_x_2306:
[----:B------:R-:W-:Y:S05]  /*41f0*/  BSYNC.RECONVERGENT B2 ;  /* 0x0000000000027941 */ /* 0x000fea0003800200 */
.L_x_2305:
        /* <DEDUP_REMOVED lines=25> */
.L_x_2308:
[----:B------:R-:W-:Y:S05]  /*4390*/  BSYNC.RECONVERGENT B2 ;  /* 0x0000000000027941 */ /* 0x000fea0003800200 */
.L_x_2307:
        /* <DEDUP_REMOVED lines=8> */
[----:B-----5:R-:W-:-:S05]  /*4420*/  @!P2 LOP3.LUT R100, R100, 0x3, RZ, 0xc0, !PT ;  /* 0x000000036464a812 */ /* 0x020fca00078ec0ff */
[----:B------:R-:W-:Y:S01]  /*4430*/  @!P2 IMAD R118, R53, UR7, R100 ;  /* 0x000000073576ac24 */ /* 0x000fe2000f8e0264 */
[----:B------:R-:W-:-:S04]  /*4440*/  @!P2 SHF.R.S32.HI R100, RZ, 0x1f, R13 ;  /* 0x0000001fff64a819 */ /* 0x000fc8000001140d */
[----:B------:R-:W-:-:S04]  /*4450*/  @!P2 IADD3 R116, P4, PT, R118, R13, RZ ;  /* 0x0000000d7674a210 */ /* 0x000fc80007f9e0ff */
[----:B------:R-:W-:Y:S02]  /*4460*/  @!P2 LEA.HI.X.SX32 R100, R118, R100, 0x1, P4 ;  /* 0x000000647664a211 */ /* 0x000fe400020f0eff */
[----:B0-----:R-:W-:-:S04]  /*4470*/  @!P2 LEA R122, P4, R116, R14, 0x2 ;  /* 0x0000000e747aa211 */ /* 0x001fc800078810ff */
        /* <DEDUP_REMOVED lines=11> */
.L_x_2310:
[----:B------:R-:W-:Y:S05]  /*4530*/  BSYNC.RECONVERGENT B2 ;  /* 0x0000000000027941 */ /* 0x000fea0003800200 */
.L_x_2309:
[----:B------:R-:W-:Y:S04]  /*4540*/  BSSY.RECONVERGENT B2, `(.L_x_2311) ;  /* 0x0000017000027945 */ /* 0x000fe80003800200 */
[----:B------:R-:W-:Y:S05]  /*4550*/  @P1 BRA `(.L_x_2312) ;  /* 0x0000000000541947 */ /* 0x000fea0003800000 */
        /* <DEDUP_REMOVED lines=21> */
.L_x_2312:
[----:B------:R-:W-:Y:S05]  /*46b0*/  BSYNC.RECONVERGENT B2 ;  /* 0x0000000000027941 */ /* 0x000fea0003800200 */
.L_x_2311:
[----:B------:R-:W-:Y:S01]  /*46c0*/  BSSY.RECONVERGENT B2, `(.L_x_2313) ;  /* 0x0000019000027945 */ /* 0x000fe20003800200 */
[----:B------:R-:W-:-:S03]  /*46d0*/  IMAD R116, R53, 0x2, R12 ;  /* 0x0000000235747824 */ /* 0x000fc600078e020c */
[----:B------:R-:W-:Y:S05]  /*46e0*/  @P1 BRA `(.L_x_2314) ;  /* 0x0000000000581947 */ /* 0x000fea0003800000 */
[----:B------:R-:W-:Y:S02]  /*46f0*/  IMAD.SHL.U32 R11, R116, 0x4, RZ ;  /* 0x00000004740b7824 */ /* 0x000fe400078e00ff */
[----:B0-----:R-:W-:-:S03]  /*4700*/  IMAD.MOV.U32 R123, RZ, RZ, RZ ;  /* 0x000000ffff7b7224 */ /* 0x001fc600078e00ff */
        /* <DEDUP_REMOVED lines=20> */
.L_x_2314:
[----:B------:R-:W-:Y:S05]  /*4850*/  BSYNC.RECONVERGENT B2 ;  /* 0x0000000000027941 */ /* 0x000fea0003800200 */
.L_x_2313:
[----:B------:R-:W-:Y:S01]  /*4860*/  BSSY.RECONVERGENT B2, `(.L_x_2315) ;  /* 0x0000019000027945 */ /* 0x000fe20003800200 */
[----:B------:R-:W-:-:S03]  /*4870*/  IMAD.IADD R116, R116, 0x1, R53 ;  /* 0x0000000174747824 */ /* 0x000fc600078e0235 */
[----:B------:R-:W-:Y:S05]  /*4880*/  @P1 BRA `(.L_x_2316) ;  /* 0x0000000000581947 */ /* 0x000fea0003800000 */
[----:B------:R-:W-:Y:S01]  /*4890*/  IMAD.SHL.U32 R11, R116, 0x4, RZ ;  /* 0x00000004740b7824 */ /* 0x000fe200078e00ff */
[----:B------:R-:W5:Y:S04]  /*48a0*/  LDG.E R101, desc[UR36][R120.64+0x120] ;  /* 0x0001202478657981 */ /* 0x000f68000c1e1900 */
[----:B------:R-:W-:-:S13]  /*48b0*/  ISETP.GE.AND P2, PT, R11, R60, PT ;  /* 0x0000003c0b00720c */ /* 0x000fda0003f46270 */
[----:B------:R-:W0:Y:S02]  /*48c0*/  @!P2 S2R R12, SR_TID.X ;  /* 0x00000000000ca919 */ /* 0x000e240000002100 */
[----:B01234-:R-:W0:Y:S01]  /*48d0*/  @!P2 LDC.64 R14, c[0x0][0x3b8] ;  /* 0x0000ee00ff0eab82 */ /* 0x01fe220000000a00 */
[----:B------:R-:W-:-:S05]  /*48e0*/  @!P2 LOP3.LUT R12, R12, 0x3, RZ, 0xc0, !PT ;  /* 0x000000030c0ca812 */ /* 0x000fca00078ec0ff */
[----:B------:R-:W-:Y:S01]  /*48f0*/  @!P2 IMAD R118, R53, UR7, R12 ;  /* 0x000000073576ac24 */ /* 0x000fe2000f8e020c */
[----:B------:R-:W-:-:S04]  /*4900*/  @!P2 SHF.R.S32.HI R12, RZ, 0x1f, R11 ;  /* 0x0000001fff0ca819 */ /* 0x000fc8000001140b */
[----:B------:R-:W-:-:S04]  /*4910*/  @!P2 IADD3 R13, P4, PT, R118, R11, RZ ;  /* 0x0000000b760da210 */ /* 0x000fc80007f9e0ff */
[----:B------:R-:W-:Y:S02]  /*4920*/  @!P2 LEA.HI.X.SX32 R118, R118, R12, 0x1, P4 ;  /* 0x0000000c7676a211 */ /* 0x000fe400020f0eff */
[----:B0-----:R-:W-:-:S04]  /*4930*/  @!P2 LEA R12, P4, R13, R14, 0x2 ;  /* 0x0000000e0d0ca211 */ /* 0x001fc800078810ff */
        /* <DEDUP_REMOVED lines=11> */
.L_x_2316:
[----:B------:R-:W-:Y:S05]  /*49f0*/  BSYNC.RECONVERGENT B2 ;  /* 0x0000000000027941 */ /* 0x000fea0003800200 */
.L_x_2315:
[----:B------:R-:W-:Y:S01]  /*4a00*/  BSSY.RECONVERGENT B2, `(.L_x_2317) ;  /* 0x0000019000027945 */ /* 0x000fe20003800200 */
[----:B------:R-:W-:-:S03]  /*4a10*/  IMAD.IADD R116, R116, 0x1, R53 ;  /* 0x0000000174747824 */ /* 0x000fc600078e0235 */
        /* <DEDUP_REMOVED lines=23> */
.L_x_2318:
[----:B------:R-:W-:Y:S05]  /*4b90*/  BSYNC.RECONVERGENT B2 ;  /* 0x0000000000027941 */ /* 0x000fea0003800200 */
.L_x_2317:
        /* <DEDUP_REMOVED lines=25> */
.L_x_2320:
[----:B------:R-:W-:Y:S05]  /*4d30*/  BSYNC.RECONVERGENT B2 ;  /* 0x0000000000027941 */ /* 0x000fea0003800200 */
.L_x_2319:
        /* <DEDUP_REMOVED lines=25> */
.L_x_2322:
[----:B------:R-:W-:Y:S05]  /*4ed0*/  BSYNC.RECONVERGENT B2 ;  /* 0x0000000000027941 */ /* 0x000fea0003800200 */
.L_x_2321:
        /* <DEDUP_REMOVED lines=25> */
.L_x_2324:
[----:B------:R-:W-:Y:S05]  /*5070*/  BSYNC.RECONVERGENT B2 ;  /* 0x0000000000027941 */ /* 0x000fea0003800200 */
.L_x_2323:
        /* <DEDUP_REMOVED lines=25> */
.L_x_2326:
[----:B------:R-:W-:Y:S05]  /*5210*/  BSYNC.RECONVERGENT B2 ;  /* 0x0000000000027941 */ /* 0x000fea0003800200 */
.L_x_2325:
        /* <DEDUP_REMOVED lines=25> */
.L_x_2328:
[----:B------:R-:W-:Y:S05]  /*53b0*/  BSYNC.RECONVERGENT B2 ;  /* 0x0000000000027941 */ /* 0x000fea0003800200 */
.L_x_2327:
        /* <DEDUP_REMOVED lines=25> */
.L_x_2330:
[----:B------:R-:W-:Y:S05]  /*5550*/  BSYNC.RECONVERGENT B2 ;  /* 0x0000000000027941 */ /* 0x000fea0003800200 */
.L_x_2329:
        /* <DEDUP_REMOVED lines=25> */
.L_x_2332:
[----:B------:R-:W-:Y:S05]  /*56f0*/  BSYNC.RECONVERGENT B2 ;  /* 0x0000000000027941 */ /* 0x000fea0003800200 */
.L_x_2331:
        /* <DEDUP_REMOVED lines=25> */
.L_x_2334:
[----:B------:R-:W-:Y:S05]  /*5890*/  BSYNC.RECONVERGENT B2 ;  /* 0x0000000000027941 */ /* 0x000fea0003800200 */
.L_x_2333:
        /* <DEDUP_REMOVED lines=25> */
.L_x_2336:
[----:B------:R-:W-:Y:S05]  /*5a30*/  BSYNC.RECONVERGENT B2 ;  /* 0x0000000000027941 */ /* 0x000fea0003800200 */
.L_x_2335:
        /* <DEDUP_REMOVED lines=25> */
.L_x_2338:
[----:B------:R-:W-:Y:S05]  /*5bd0*/  BSYNC.RECONVERGENT B2 ;  /* 0x0000000000027941 */ /* 0x000fea0003800200 */
.L_x_2337:
        /* <DEDUP_REMOVED lines=25> */
.L_x_2340:
[----:B------:R-:W-:Y:S05]  /*5d70*/  BSYNC.RECONVERGENT B2 ;  /* 0x0000000000027941 */ /* 0x000fea0003800200 */
.L_x_2339:
[----:B------:R-:W-:Y:S05]  /*5d80*/  @P1 BRA `(.L_x_2341) ;  /* 0x0000004c00b81947 */ /* 0x000fea0003800000 */
[----:B------:R-:W-:-:S04]  /*5d90*/  IMAD.IADD R11, R116, 0x1, R53 ;  /* 0x00000001740b7824 */ /* 0x000fc800078e0235 */
[----:B------:R-:W-:-:S05]  /*5da0*/  IMAD.SHL.U32 R11, R11, 0x4, RZ ;  /* 0x000000040b0b7824 */ /* 0x000fca00078e00ff */
        /* <DEDUP_REMOVED lines=9> */
[----:B------:R-:W-:Y:S01]  /*5e40*/  @!P2 LEA.HI.X R15, R13, R15, R12, 0x2, P1 ;  /* 0x0000000f0d0fa211 */ /* 0x000fe200008f140c */
[----:B------:R-:W-:Y:S01]  /*5e50*/  IMAD.MOV.U32 R13, RZ, RZ, RZ ;  /* 0x000000ffff0d7224 */ /* 0x000fe200078e00ff */
[----:B------:R-:W2:Y:S05]  /*5e60*/  LDG.E R12, desc[UR36][R120.64+0x1f0] ;  /* 0x0001f024780c7981 */ /* 0x000eaa000c1e1900 */
[----:B------:R-:W3:Y:S02]  /*5e70*/  @!P2 LDG.E R13, desc[UR36][R14.64] ;  /* 0x000000240e0da981 */ /* 0x000ee4000c1e1900 */
[----:B---3--:R-:W-:-:S04]  /*5e80*/  FADD.FTZ R13, R52, R13 ;  /* 0x0000000d340d7221 */ /* 0x008fc80000010000 */
        /* <DEDUP_REMOVED lines=8> */
.L_x_2284:
[----:B------:R-:W-:Y:S01]  /*5f10*/  ISETP.GE.AND P2, PT, R66, UR45, PT ;  /* 0x0000002d42007c0c */ /* 0x000fe2000bf46270 */
[----:B------:R-:W-:Y:S01]  /*5f20*/  BSSY.RECONVERGENT B2, `(.L_x_2342) ;  /* 0x0000017000027945 */ /* 0x000fe20003800200 */
[----:B------:R-:W-:Y:S01]  /*5f30*/  IMAD.IADD R116, R12, 0x1, R53 ;  /* 0x000000010c747824 */ /* 0x000fe200078e0235 */
[----:B------:R-:W-:Y:S01]  /*5f40*/  ISETP.GE.AND P1, PT, R66, UR45, PT ;  /* 0x0000002d42007c0c */ /* 0x000fe2000bf26270 */
[----:B------:R-:W-:-:S09]  /*5f50*/  IMAD.SHL.U32 R12, R12, 0x4, RZ ;  /* 0x000000040c0c7824 */ /* 0x000fd200078e00ff */
[----:B------:R-:W-:Y:S05]  /*5f60*/  @P2 BRA `(.L_x_2343) ;  /* 0x0000000000482947 */ /* 0x000fea0003800000 */
[----:B------:R-:W-:-:S13]  /*5f70*/  ISETP.GE.AND P2, PT, R12, R60, PT ;  /* 0x0000003c0c00720c */ /* 0x000fda0003f46270 */
        /* <DEDUP_REMOVED lines=10> */
[----:B------:R-:W2:Y:S01]  /*6020*/  @!P2 LDG.E R118, desc[UR36][R122.64] ;  /* 0x000000247a76a981 */ /* 0x000ea2000c1e1900 */
[----:B------:R-:W-:-:S05]  /*6030*/  @!P2 IADD3 R11, P4, PT, R58, R12, RZ ;  /* 0x0000000c3a0ba210 */ /* 0x000fca0007f9e0ff */
[----:B------:R-:W-:Y:S01]  /*6040*/  @!P2 IMAD.X R124, RZ, RZ, R64, P4 ;  /* 0x000000ffff7ca224 */ /* 0x000fe200020e0640 */
[----:B0-----:R-:W-:-:S04]  /*6050*/  @!P2 LEA R14, P5, R11, R14, 0x2 ;  /* 0x0000000e0b0ea211 */ /* 0x001fc800078a10ff */
[----:B------:R-:W-:Y:S01]  /*6060*/  @!P2 LEA.HI.X R15, R11, R15, R124, 0x2, P5 ;  /* 0x0000000f0b0fa211 */ /* 0x000fe200028f147c */
[----:B--2---:R-:W-:-:S05]  /*6070*/  FADD.FTZ R115, R21, R118 ;  /* 0x0000007615737221 */ /* 0x004fca0000010000 */
[----:B------:R0:W-:Y:S03]  /*6080*/  @!P2 STG.E desc[UR36][R14.64], R115 ;  /* 0x000000730e00a986 */ /* 0x0001e6000c101924 */
.L_x_2343:
[----:B------:R-:W-:Y:S05]  /*6090*/  BSYNC.RECONVERGENT B2 ;  /* 0x0000000000027941 */ /* 0x000fea0003800200 */
.L_x_2342:
[----:B------:R-:W-:Y:S04]  /*60a0*/  BSSY.RECONVERGENT B2, `(.L_x_2344) ;  /* 0x000002b000027945 */ /* 0x000fe80003800200 */
[----:B------:R-:W-:Y:S05]  /*60b0*/  @P1 BRA `(.L_x_2345) ;  /* 0x0000000000a41947 */ /* 0x000fea0003800000 */
[----:B------:R-:W-:-:S05]  /*60c0*/  IMAD.SHL.U32 R123, R116, 0x4, RZ ;  /* 0x00000004747b7824 */ /* 0x000fca00078e00ff */
        /* <DEDUP_REMOVED lines=9> */
[----:B------:R-:W-:Y:S01]  /*6160*/  @!P2 LEA.HI.X R119, R13, R15, R114, 0x2, P4 ;  /* 0x0000000f0d77a211 */ /* 0x000fe200020f1472 */
[----:B------:R-:W-:Y:S01]  /*6170*/  IMAD.MOV.U32 R13, RZ, RZ, RZ ;  /* 0x000000ffff0d7224 */ /* 0x000fe200078e00ff */
[----:B------:R-:W0:Y:S05]  /*6180*/  @!P2 LDC.64 R14, c[0x0][0x3b8] ;  /* 0x0000ee00ff0eab82 */ /* 0x000e2a0000000a00 */
[----:B------:R1:W2:Y:S01]  /*6190*/  @!P2 LDG.E R13, desc[UR36][R118.64] ;  /* 0x00000024760da981 */ /* 0x0002a2000c1e1900 */
[----:B------:R-:W-:Y:S01]  /*61a0*/  IMAD R11, R53, 0x8, R12 ;  /* 0x00000008350b7824 */ /* 0x000fe200078e020c */
[----:B------:R-:W-:-:S04]  /*61b0*/  @!P2 IADD3 R114, P5, PT, R58, R123, RZ ;  /* 0x0000007b3a72a210 */ /* 0x000fc80007fbe0ff */
[----:B------:R-:W-:Y:S02]  /*61c0*/  ISETP.GE.AND P4, PT, R11, R60, PT ;  /* 0x0000003c0b00720c */ /* 0x000fe40003f86270 */
[----:B------:R-:W-:-:S11]  /*61d0*/  @!P2 LEA.HI.X.SX32 R123, R123, R64, 0x1, P5 ;  /* 0x000000407b7ba211 */ /* 0x000fd600028f0eff */
[----:B------:R-:W3:Y:S01]  /*61e0*/  @!P4 S2R R124, SR_TID.X ;  /* 0x00000000007cc919 */ /* 0x000ee20000002100 */
[C---:B0-----:R-:W-:Y:S02]  /*61f0*/  @!P2 LEA R122, P5, R114.reuse, R14, 0x2 ;  /* 0x0000000e727aa211 */ /* 0x041fe400078a10ff */
[----:B------:R-:W-:Y:S02]  /*6200*/  @!P4 SHF.R.S32.HI R14, RZ, 0x1f, R11 ;  /* 0x0000001fff0ec819 */ /* 0x000fe4000001140b */
[----:B------:R-:W-:Y:S02]  /*6210*/  @!P2 LEA.HI.X R123, R114, R15, R123, 0x2, P5 ;  /* 0x0000000f727ba211 */ /* 0x000fe400028f147b */
[----:B---3--:R-:W-:-:S05]  /*6220*/  @!P4 LOP3.LUT R124, R124, 0x3, RZ, 0xc0, !PT ;  /* 0x000000037c7cc812 */ /* 0x008fca00078ec0ff */
[----:B------:R-:W-:-:S05]  /*6230*/  @!P4 IMAD R124, R53, UR7, R124 ;  /* 0x00000007357ccc24 */ /* 0x000fca000f8e027c */
[----:B------:R-:W-:-:S04]  /*6240*/  @!P4 IADD3 R114, P5, PT, R124, R11, RZ ;  /* 0x0000000b7c72c210 */ /* 0x000fc80007fbe0ff */
[----:B-1----:R-:W-:Y:S02]  /*6250*/  @!P4 LEA.HI.X.SX32 R118, R124, R14, 0x1, P5 ;  /* 0x0000000e7c76c211 */ /* 0x002fe400028f0eff */
[----:B------:R-:W0:Y:S02]  /*6260*/  @!P4 LDC.64 R14, c[0x0][0x3b8] ;  /* 0x0000ee00ff0ecb82 */ /* 0x000e240000000a00 */
[----:B0-----:R-:W-:-:S04]  /*6270*/  @!P4 LEA R124, P5, R114, R14, 0x2 ;  /* 0x0000000e727cc211 */ /* 0x001fc800078a10ff */
[----:B------:R-:W-:Y:S01]  /*6280*/  @!P4 LEA.HI.X R125, R114, R15, R118, 0x2, P5 ;  /* 0x0000000f727dc211 */ /* 0x000fe200028f1476 */
[----:B------:R-:W-:Y:S02]  /*6290*/  IMAD.MOV.U32 R118, RZ, RZ, RZ ;  /* 0x000000ffff767224 */ /* 0x000fe400078e00ff */
[----:B--2---:R-:W-:-:S05]  /*62a0*/  FADD.FTZ R114, R22, R13 ;  /* 0x0000000d16727221 */ /* 0x004fca0000010000 */
[----:B------:R1:W-:Y:S04]  /*62b0*/  @!P2 STG.E desc[UR36][R122.64], R114 ;  /* 0x000000727a00a986 */ /* 0x0003e8000c101924 */
[----:B------:R-:W2:Y:S01]  /*62c0*/  @!P4 LDG.E R118, desc[UR36][R124.64] ;  /* 0x000000247c76c981 */ /* 0x000ea2000c1e1900 */
[----:B------:R-:W-:-:S13]  /*62d0*/  ISETP.GE.AND P2, PT, R11, R60, PT ;  /* 0x0000003c0b00720c */ /* 0x000fda0003f46270 */
[----:B------:R-:W0:Y:S01]  /*62e0*/  @!P2 LDC.64 R14, c[0x0][0x3b8] ;  /* 0x0000ee00ff0eab82 */ /* 0x000e220000000a00 */
[----:B------:R-:W-:-:S04]  /*62f0*/  @!P2 IADD3 R13, P4, PT, R58, R11, RZ ;  /* 0x0000000b3a0da210 */ /* 0x000fc80007f9e0ff */
[----:B------:R-:W-:Y:S02]  /*6300*/  @!P2 LEA.HI.X.SX32 R11, R11, R64, 0x1, P4 ;  /* 0x000000400b0ba211 */ /* 0x000fe400020f0eff */
[----:B0-----:R-:W-:-:S04]  /*6310*/  @!P2 LEA R14, P4, R13, R14, 0x2 ;  /* 0x0000000e0d0ea211 */ /* 0x001fc800078810ff */
[----:B------:R-:W-:Y:S01]  /*6320*/  @!P2 LEA.HI.X R15, R13, R15, R11, 0x2, P4 ;  /* 0x0000000f0d0fa211 */ /* 0x000fe200020f140b */
[----:B--2---:R-:W-:-:S05]  /*6330*/  FADD.FTZ R119, R23, R118 ;  /* 0x0000007617777221 */ /* 0x004fca0000010000 */
[----:B------:R1:W-:Y:S03]  /*6340*/  @!P2 STG.E desc[UR36][R14.64], R119 ;  /* 0x000000770e00a986 */ /* 0x0003e6000c101924 */
.L_x_2345:
[----:B------:R-:W-:Y:S05]  /*6350*/  BSYNC.RECONVERGENT B2 ;  /* 0x0000000000027941 */ /* 0x000fea0003800200 */
.L_x_2344:
        /* <DEDUP_REMOVED lines=14> */
[----:B------:R-:W-:-:S06]  /*6440*/  IMAD.MOV.U32 R13, RZ, RZ, RZ ;  /* 0x000000ffff0d7224 */ /* 0x000fcc00078e00ff */
        /* <DEDUP_REMOVED lines=31> */
.L_x_2347:
[----:B------:R-:W-:Y:S05]  /*6640*/  BSYNC.RECONVERGENT B2 ;  /* 0x0000000000027941 */ /* 0x000fea0003800200 */
.L_x_2346:
        /* <DEDUP_REMOVED lines=21> */
[----:B--2---:R-:W-:-:S05]  /*67a0*/  FADD.FTZ R108, R26, R13 ;  /* 0x0000000d1a6c7221 */ /* 0x004fca0000010000 */
[----:B------:R4:W-:Y:S03]  /*67b0*/  @!P2 STG.E desc[UR36][R14.64], R108 ;  /* 0x0000006c0e00a986 */ /* 0x0009e6000c101924 */
.L_x_2349:
[----:B------:R-:W-:Y:S05]  /*67c0*/  BSYNC.RECONVERGENT B2 ;  /* 0x0000000000027941 */ /* 0x000fea0003800200 */
.L_x_2348:
        /* <DEDUP_REMOVED lines=23> */
.L_x_2351:
[----:B------:R-:W-:Y:S05]  /*6940*/  BSYNC.RECONVERGENT B2 ;  /* 0x0000000000027941 */ /* 0x000fea0003800200 */
.L_x_2350:
        /* <DEDUP_REMOVED lines=28> */
[----:B------:R-:W-:Y:S01]  /*6b10*/  @!P4 LEA.HI.X.SX32 R117, R118, R14, 0x1, P5 ;  /* 0x0000000e7675c211 */ /* 0x000fe200028f0eff */
[----:B------:R-:W-:Y:S01]  /*6b20*/  IMAD.MOV.U32 R118, RZ, RZ, RZ ;  /* 0x000000ffff767224 */ /* 0x000fe200078e00ff */
[----:B------:R-:W1:Y:S02]  /*6b30*/  @!P4 LDC.64 R14, c[0x0][0x3b8] ;  /* 0x0000ee00ff0ecb82 */ /* 0x000e640000000a00 */
[----:B-1----:R-:W-:-:S04]  /*6b40*/  @!P4 LEA R124, P5, R112, R14, 0x2 ;  /* 0x0000000e707cc211 */ /* 0x002fc800078a10ff */
[----:B------:R-:W-:Y:S01]  /*6b50*/  @!P4 LEA.HI.X R125, R112, R15, R117, 0x2, P5 ;  /* 0x0000000f707dc211 */ /* 0x000fe200028f1475 */
[----:B--2---:R-:W-:-:S05]  /*6b60*/  FADD.FTZ R112, R28, R13 ;  /* 0x0000000d1c707221 */ /* 0x004fca0000010000 */
[----:B------:R0:W-:Y:S04]  /*6b70*/  @!P2 STG.E desc[UR36][R122.64], R112 ;  /* 0x000000707a00a986 */ /* 0x0001e8000c101924 */
[----:B------:R-:W2:Y:S01]  /*6b80*/  @!P4 LDG.E R118, desc[UR36][R124.64] ;  /* 0x000000247c76c981 */ /* 0x000ea2000c1e1900 */
[----:B------:R-:W-:-:S13]  /*6b90*/  ISETP.GE.AND P2, PT, R11, R60, PT ;  /* 0x0000003c0b00720c */ /* 0x000fda0003f46270 */
[----:B------:R-:W1:Y:S01]  /*6ba0*/  @!P2 LDC.64 R14, c[0x0][0x3b8] ;  /* 0x0000ee00ff0eab82 */ /* 0x000e620000000a00 */
[----:B------:R-:W-:-:S04]  /*6bb0*/  @!P2 IADD3 R13, P4, PT, R58, R11, RZ ;  /* 0x0000000b3a0da210 */ /* 0x000fc80007f9e0ff */
[----:B------:R-:W-:Y:S02]  /*6bc0*/  @!P2 LEA.HI.X.SX32 R11, R11, R64, 0x1, P4 ;  /* 0x000000400b0ba211 */ /* 0x000fe400020f0eff */
[----:B-1----:R-:W-:-:S04]  /*6bd0*/  @!P2 LEA R14, P4, R13, R14, 0x2 ;  /* 0x0000000e0d0ea211 */ /* 0x002fc800078810ff */
[----:B------:R-:W-:Y:S01]  /*6be0*/  @!P2 LEA.HI.X R15, R13, R15, R11, 0x2, P4 ;  /* 0x0000000f0d0fa211 */ /* 0x000fe200020f140b */
[----:B--2---:R-:W-:-:S05]  /*6bf0*/  FADD.FTZ R117, R29, R118 ;  /* 0x000000761d757221 */ /* 0x004fca0000010000 */
[----:B------:R0:W-:Y:S03]  /*6c00*/  @!P2 STG.E desc[UR36][R14.64], R117 ;  /* 0x000000750e00a986 */ /* 0x0001e6000c101924 */
.L_x_2353:
[----:B------:R-:W-:Y:S05]  /*6c10*/  BSYNC.RECONVERGENT B2 ;  /* 0x0000000000027941 */ /* 0x000fea0003800200 */
.L_x_2352:
[----:B------:R-:W-:Y:S01]  /*6c20*/  BSSY.RECONVERGENT B2, `(.L_x_2354) ;  /* 0x0000018000027945 */ /* 0x000fe20003800200 */
[C---:B------:R-:W-:Y:S02]  /*6c30*/  IMAD R11, R53.reuse, 0x40, R12 ;  /* 0x00000040350b7824 */ /* 0x040fe400078e020c */
[----:B------:R-:W-:Y:S01]  /*6c40*/  IMAD R116, R53, 0x2, R116 ;  /* 0x0000000235747824 */ /* 0x000fe200078e0274 */
[----:B------:R-:W-:Y:S06]  /*6c50*/  @P1 BRA `(.L_x_2355) ;  /* 0x0000000000501947 */ /* 0x000fec0003800000 */
[----:B01----:R-:W-:Y:S02]  /*6c60*/  IMAD.SHL.U32 R123, R116, 0x4, RZ ;  /* 0x00000004747b7824 */ /* 0x003fe400078e00ff */
[----:B------:R-:W-:-:S03]  /*6c70*/  IMAD.MOV.U32 R125, RZ, RZ, RZ ;  /* 0x000000ffff7d7224 */ /* 0x000fc600078e00ff */
[----:B------:R-:W-:-:S13]  /*6c80*/  ISETP.GE.AND P2, PT, R123, R60, PT ;  /* 0x0000003c7b00720c */ /* 0x000fda0003f46270 */
[----:B------:R-:W0:Y:S01]  /*6c90*/  @!P2 S2R R12, SR_TID.X ;  /* 0x00000000000ca919 */ /* 0x000e220000002100 */
[----:B--234-:R-:W1:Y:S01]  /*6ca0*/  @!P2 LDC.64 R14, c[0x0][0x3b8] ;  /* 0x0000ee00ff0eab82 */ /* 0x01ce620000000a00 */
[----:B0-----:R-:W-:-:S05]  /*6cb0*/  @!P2 LOP3.LUT R12, R12, 0x3, RZ, 0xc0, !PT ;  /* 0x000000030c0ca812 */ /* 0x001fca00078ec0ff */
[----:B------:R-:W-:Y:S01]  /*6cc0*/  @!P2 IMAD R106, R53, UR7, R12 ;  /* 0x00000007356aac24 */ /* 0x000fe2000f8e020c */
[----:B------:R-:W-:-:S04]  /*6cd0*/  @!P2 SHF.R.S32.HI R12, RZ, 0x1f, R123 ;  /* 0x0000001fff0ca819 */ /* 0x000fc8000001147b */
[----:B------:R-:W-:-:S04]  /*6ce0*/  @!P2 IADD3 R13, P4, PT, R106, R123, RZ ;  /* 0x0000007b6a0da210 */ /* 0x000fc80007f9e0ff */
[----:B------:R-:W-:Y:S02]  /*6cf0*/  @!P2 LEA.HI.X.SX32 R106, R106, R12, 0x1, P4 ;  /* 0x0000000c6a6aa211 */ /* 0x000fe400020f0eff */
[----:B-1----:R-:W-:-:S04]  /*6d00*/  @!P2 LEA R12, P4, R13, R14, 0x2 ;  /* 0x0000000e0d0ca211 */ /* 0x002fc800078810ff */
[----:B------:R-:W-:Y:S02]  /*6d10*/  @!P2 LEA.HI.X R13, R13, R15, R106, 0x2, P4 ;  /* 0x0000000f0d0da211 */ /* 0x000fe400020f146a */
[----:B------:R-:W0:Y:S03]  /*6d20*/  @!P2 LDC.64 R14, c[0x0][0x3b8] ;  /* 0x0000ee00ff0eab82 */ /* 0x000e260000000a00 */
[----:B------:R-:W2:Y:S01]  /*6d30*/  @!P2 LDG.E R125, desc[UR36][R12.64] ;  /* 0x000000240c7da981 */ /* 0x000ea2000c1e1900 */
[----:B------:R-:W-:-:S04]  /*6d40*/  @!P2 IADD3 R106, P4, PT, R58, R123, RZ ;  /* 0x0000007b3a6aa210 */ /* 0x000fc80007f9e0ff */
[----:B------:R-:W-:Y:S02]  /*6d50*/  @!P2 LEA.HI.X.SX32 R123, R123, R64, 0x1, P4 ;  /* 0x000000407b7ba211 */ /* 0x000fe400020f0eff */
[----:B0-----:R-:W-:-:S04]  /*6d60*/  @!P2 LEA R14, P4, R106, R14, 0x2 ;  /* 0x0000000e6a0ea211 */ /* 0x001fc800078810ff */
[----:B------:R-:W-:Y:S01]  /*6d70*/  @!P2 LEA.HI.X R15, R106, R15, R123, 0x2, P4 ;  /* 0x0000000f6a0fa211 */ /* 0x000fe200020f147b */
[----:B--2---:R-:W-:-:S05]  /*6d80*/  FADD.FTZ R106, R30, R125 ;  /* 0x0000007d1e6a7221 */ /* 0x004fca0000010000 */
[----:B------:R0:W-:Y:S03]  /*6d90*/  @!P2 STG.E desc[UR36][R14.64], R106 ;  /* 0x0000006a0e00a986 */ /* 0x0001e6000c101924 */
.L_x_2355:
[----:B------:R-:W-:Y:S05]  /*6da0*/  BSYNC.RECONVERGENT B2 ;  /* 0x0000000000027941 */ /* 0x000fea0003800200 */
.L_x_2354:
[----:B------:R-:W-:Y:S01]  /*6db0*/  BSSY.RECONVERGENT B2, `(.L_x_2356) ;  /* 0x0000017000027945 */ /* 0x000fe20003800200 */
[----:B------:R-:W-:-:S03]  /*6dc0*/  IMAD.IADD R116, R116, 0x1, R53 ;  /* 0x0000000174747824 */ /* 0x000fc600078e0235 */
[----:B------:R-:W-:Y:S05]  /*6dd0*/  @P1 BRA `(.L_x_2357) ;  /* 0x0000000000501947 */ /* 0x000fea0003800000 */
        /* <DEDUP_REMOVED lines=20> */
.L_x_2357:
[----:B------:R-:W-:Y:S05]  /*6f20*/  BSYNC.RECONVERGENT B2 ;  /* 0x0000000000027941 */ /* 0x000fea0003800200 */
.L_x_2356:
[----:B------:R-:W-:Y:S01]  /*6f30*/  BSSY.RECONVERGENT B2, `(.L_x_2358) ;  /* 0x0000017000027945 */ /* 0x000fe20003800200 */
[----:B------:R-:W-:-:S03]  /*6f40*/  IMAD.IADD R116, R116, 0x1, R53 ;  /* 0x0000000174747824 */ /* 0x000fc600078e0235 */
[----:B------:R-:W-:Y:S05]  /*6f50*/  @P1 BRA `(.L_x_2359) ;  /* 0x0000000000501947 */ /* 0x000fea0003800000 */
        /* <DEDUP_REMOVED lines=20> */
.L_x_2359:
[----:B------:R-:W-:Y:S05]  /*70a0*/  BSYNC.RECONVERGENT B2 ;  /* 0x0000000000027941 */ /* 0x000fea0003800200 */
.L_x_2358:
        /* <DEDUP_REMOVED lines=23> */
.L_x_2361:
[----:B------:R-:W-:Y:S05]  /*7220*/  BSYNC.RECONVERGENT B2 ;  /* 0x0000000000027941 */ /* 0x000fea0003800200 */
.L_x_2360:
        /* <DEDUP_REMOVED lines=23> */
.L_x_2363:
[----:B------:R-:W-:Y:S05]  /*73a0*/  BSYNC.RECONVERGENT B2 ;  /* 0x0000000000027941 */ /* 0x000fea0003800200 */
.L_x_2362:
        /* <DEDUP_REMOVED lines=23> */
.L_x_2365:
[----:B------:R-:W-:Y:S05]  /*7520*/  BSYNC.RECONVERGENT B2 ;  /* 0x0000000000027941 */ /* 0x000fea0003800200 */
.L_x_2364:
        /* <DEDUP_REMOVED lines=23> */
.L_x_2367:
[----:B------:R-:W-:Y:S05]  /*76a0*/  BSYNC.RECONVERGENT B2 ;  /* 0x0000000000027941 */ /* 0x000fea0003800200 */
.L_x_2366:
        /* <DEDUP_REMOVED lines=21> */
.L_x_2369:
[----:B------:R-:W-:Y:S05]  /*7800*/  BSYNC.RECONVERGENT B2 ;  /* 0x0000000000027941 */ /* 0x000fea0003800200 */
.L_x_2368:
[----:B------:R-:W-:Y:S01]  /*7810*/  BSSY.RECONVERGENT B2, `(.L_x_2370) ;  /* 0x0000017000027945 */ /* 0x000fe20003800200 */
[----:B------:R-:W-:-:S03]  /*7820*/  IMAD R116, R53, 0x2, R12 ;  /* 0x0000000235747824 */ /* 0x000fc600078e020c */
[----:B------:R-:W-:Y:S05]  /*7830*/  @P1 BRA `(.L_x_2371) ;  /* 0x0000000000501947 */ /* 0x000fea0003800000 */
[----:B------:R-:W-:Y:S02]  /*7840*/  IMAD.SHL.U32 R11, R116, 0x4, RZ ;  /* 0x00000004740b7824 */ /* 0x000fe400078e00ff */
[----:B01----:R-:W-:-:S03]  /*7850*/  IMAD.MOV.U32 R123, RZ, RZ, RZ ;  /* 0x000000ffff7b7224 */ /* 0x003fc600078e00ff */
        /* <DEDUP_REMOVED lines=18> */
.L_x_2371:
[----:B------:R-:W-:Y:S05]  /*7980*/  BSYNC.RECONVERGENT B2 ;  /* 0x0000000000027941 */ /* 0x000fea0003800200 */
.L_x_2370:
        /* <DEDUP_REMOVED lines=23> */
.L_x_2373:
[----:B------:R-:W-:Y:S05]  /*7b00*/  BSYNC.RECONVERGENT B2 ;  /* 0x0000000000027941 */ /* 0x000fea0003800200 */
.L_x_2372:
[----:B------:R-:W-:Y:S01]  /*7b10*/  BSSY.RECONVERGENT B2, `(.L_x_2374) ;  /* 0x0000017000027945 */ /* 0x000fe20003800200 */
[----:B------:R-:W-:-:S03]  /*7b20*/  IMAD.IADD R116, R116, 0x1, R53 ;  /* 0x0000000174747824 */ /* 0x000fc600078e0235 */
        /* <DEDUP_REMOVED lines=21> */
.L_x_2375:
[----:B------:R-:W-:Y:S05]  /*7c80*/  BSYNC.RECONVERGENT B2 ;  /* 0x0000000000027941 */ /* 0x000fea0003800200 */
.L_x_2374:
        /* <DEDUP_REMOVED lines=23> */
.L_x_2377:
[----:B------:R-:W-:Y:S05]  /*7e00*/  BSYNC.RECONVERGENT B2 ;  /* 0x0000000000027941 */ /* 0x000fea0003800200 */
.L_x_2376:
        /* <DEDUP_REMOVED lines=23> */
.L_x_2379:
[----:B------:R-:W-:Y:S05]  /*7f80*/  BSYNC.RECONVERGENT B2 ;  /* 0x0000000000027941 */ /* 0x000fea0003800200 */
.L_x_2378:
        /* <DEDUP_REMOVED lines=23> */
.L_x_2381:
[----:B------:R-:W-:Y:S05]  /*8100*/  BSYNC.RECONVERGENT B2 ;  /* 0x0000000000027941 */ /* 0x000fea0003800200 */
.L_x_2380:
        /* <DEDUP_REMOVED lines=23> */
.L_x_2383:
[----:B------:R-:W-:Y:S05]  /*8280*/  BSYNC.RECONVERGENT B2 ;  /* 0x0000000000027941 */ /* 0x000fea0003800200 */
.L_x_2382:
        /* <DEDUP_REMOVED lines=23> */
.L_x_2385:
[----:B------:R-:W-:Y:S05]  /*8400*/  BSYNC.RECONVERGENT B2 ;  /* 0x0000000000027941 */ /* 0x000fea0003800200 */
.L_x_2384:
        /* <DEDUP_REMOVED lines=23> */
.L_x_2387:
[----:B------:R-:W-:Y:S05]  /*8580*/  BSYNC.RECONVERGENT B2 ;  /* 0x0000000000027941 */ /* 0x000fea0003800200 */
.L_x_2386:
        /* <DEDUP_REMOVED lines=23> */
.L_x_2389:
[----:B------:R-:W-:Y:S05]  /*8700*/  BSYNC.RECONVERGENT B2 ;  /* 0x0000000000027941 */ /* 0x000fea0003800200 */
.L_x_2388:
        /* <DEDUP_REMOVED lines=23> */
.L_x_2391:
[----:B------:R-:W-:Y:S05]  /*8880*/  BSYNC.RECONVERGENT B2 ;  /* 0x0000000000027941 */ /* 0x000fea0003800200 */
.L_x_2390:
        /* <DEDUP_REMOVED lines=23> */
.L_x_2393:
[----:B------:R-:W-:Y:S05]  /*8a00*/  BSYNC.RECONVERGENT B2 ;  /* 0x0000000000027941 */ /* 0x000fea0003800200 */
.L_x_2392:
        /* <DEDUP_REMOVED lines=23> */
.L_x_2395:
[----:B------:R-:W-:Y:S05]  /*8b80*/  BSYNC.RECONVERGENT B2 ;  /* 0x0000000000027941 */ /* 0x000fea0003800200 */
.L_x_2394:
        /* <DEDUP_REMOVED lines=23> */
.L_x_2397:
[----:B------:R-:W-:Y:S05]  /*8d00*/  BSYNC.RECONVERGENT B2 ;  /* 0x0000000000027941 */ /* 0x000fea0003800200 */
.L_x_2396:
[----:B------:R-:W-:Y:S05]  /*8d10*/  @P1 BRA `(.L_x_2341) ;  /* 0x0000001c00d41947 */ /* 0x000fea0003800000 */
[----:B------:R-:W-:Y:S01]  /*8d20*/  IMAD.IADD R116, R116, 0x1, R53 ;  /* 0x0000000174747824 */ /* 0x000fe200078e0235 */
[----:B------:R-:W-:Y:S01]  /*8d30*/  BSSY.RECONVERGENT B2, `(.L_x_2398) ;  /* 0x000000e000027945 */ /* 0x000fe20003800200 */
[----:B------:R-:W-:Y:S02]  /*8d40*/  IMAD.MOV.U32 R13, RZ, RZ, RZ ;  /* 0x000000ffff0d7224 */ /* 0x000fe400078e00ff */
[----:B01234-:R-:W-:-:S05]  /*8d50*/  IMAD.SHL.U32 R15, R116, 0x4, RZ ;  /* 0x00000004740f7824 */ /* 0x01ffca00078e00ff */
[----:B------:R-:W-:-:S13]  /*8d60*/  ISETP.GE.AND P2, PT, R15, R60, PT ;  /* 0x0000003c0f00720c */ /* 0x000fda0003f46270 */
[----:B------:R-:W-:Y:S05]  /*8d70*/  @P2 BRA `(.L_x_2399) ;  /* 0x0000000000242947 */ /* 0x000fea0003800000 */
[----:B------:R-:W0:Y:S02]  /*8d80*/  S2R R11, SR_TID.X ;  /* 0x00000000000b7919 */ /* 0x000e240000002100 */
[----:B0-----:R-:W-:Y:S02]  /*8d90*/  LOP3.LUT R12, R11, 0x3, RZ, 0xc0, !PT ;  /* 0x000000030b0c7812 */ /* 0x001fe400078ec0ff */
[----:B------:R-:W-:-:S03]  /*8da0*/  SHF.R.S32.HI R11, RZ, 0x1f, R15 ;  /* 0x0000001fff0b7819 */ /* 0x000fc6000001140f */
[----:B------:R-:W-:-:S05]  /*8db0*/  IMAD R12, R53, UR7, R12 ;  /* 0x00000007350c7c24 */ /* 0x000fca000f8e020c */
[----:B------:R-:W-:-:S04]  /*8dc0*/  IADD3 R13, P1, PT, R12, R15, RZ ;  /* 0x0000000f0c0d7210 */ /* 0x000fc80007f3e0ff */
[----:B------:R-:W-:Y:S02]  /*8dd0*/  LEA.HI.X.SX32 R14, R12, R11, 0x1, P1 ;  /* 0x0000000b0c0e7211 */ /* 0x000fe400008f0eff */
[----:B------:R-:W-:-:S04]  /*8de0*/  LEA R12, P1, R13, UR18, 0x2 ;  /* 0x000000120d0c7c11 */ /* 0x000fc8000f8210ff */
[----:B------:R-:W-:-:S06]  /*8df0*/  LEA.HI.X R13, R13, UR19, R14, 0x2, P1 ;  /* 0x000000130d0d7c11 */ /* 0x000fcc00088f140e */
[----:B------:R0:W5:Y:S03]  /*8e00*/  LDG.E R13, desc[UR36][R12.64] ;  /* 0x000000240c0d7981 */ /* 0x000166000c1e1900 */
.L_x_2399:
[----:B------:R-:W-:Y:S05]  /*8e10*/  BSYNC.RECONVERGENT B2 ;  /* 0x0000000000027941 */ /* 0x000fea0003800200 */
.L_x_2398:
[----:B-----5:R-:W-:Y:S01]  /*8e20*/  FADD.FTZ R87, R52, R13 ;  /* 0x0000000d34577221 */ /* 0x020fe20000010000 */
[----:B------:R-:W-:Y:S06]  /*8e30*/  @P2 BRA `(.L_x_2341) ;  /* 0x0000001c008c2947 */ /* 0x000fec0003800000 */
[----:B------:R-:W-:-:S04]  /*8e40*/  IADD3 R11, P1, PT, R58, R15, RZ ;  /* 0x0000000f3a0b7210 */ /* 0x000fc80007f3e0ff */
[----:B------:R-:W-:Y:S02]  /*8e50*/  LEA.HI.X.SX32 R14, R15, R64, 0x1, P1 ;  /* 0x000000400f0e7211 */ /* 0x000fe400008f0eff */
[----:B0-----:R-:W-:-:S04]  /*8e60*/  LEA R12, P1, R11, UR18, 0x2 ;  /* 0x000000120b0c7c11 */ /* 0x001fc8000f8210ff */
[----:B------:R-:W-:-:S05]  /*8e70*/  LEA.HI.X R13, R11, UR19, R14, 0x2, P1 ;  /* 0x000000130b0d7c11 */ /* 0x000fca00088f140e */
[----:B------:R0:W-:Y:S01]  /*8e80*/  STG.E desc[UR36][R12.64], R87 ;  /* 0x000000570c007986 */ /* 0x0001e2000c101924 */
[----:B------:R-:W-:Y:S05]  /*8e90*/  BRA `(.L_x_2341) ;  /* 0x0000001c00747947 */ /* 0x000fea0003800000 */
.L_x_2283:
[----:B------:R-:W-:Y:S01]  /*8ea0*/  IMAD.SHL.U32 R116, R12, 0x4, RZ ;  /* 0x000000040c747824 */ /* 0x000fe200078e00ff */
[----:B------:R-:W-:-:S03]  /*8eb0*/  ISETP.GE.AND P4, PT, R66, UR45, PT ;  /* 0x0000002d42007c0c */ /* 0x000fc6000bf86270 */
[--C-:B------:R-:W-:Y:S01]  /*8ec0*/  IMAD R13, R53, 0x8, R116.reuse ;  /* 0x00000008350d7824 */ /* 0x100fe200078e0274 */
[----:B------:R-:W-:Y:S01]  /*8ed0*/  FSEL R119, R119, RZ, P4 ;  /* 0x000000ff77777208 */ /* 0x000fe20002000000 */
[----:B------:R-:W-:-:S03]  /*8ee0*/  IMAD R11, R53, 0x10, R116 ;  /* 0x00000010350b7824 */ /* 0x000fc600078e0274 */
[-C--:B------:R-:W-:Y:S02]  /*8ef0*/  ISETP.GE.AND P2, PT, R13, R60.reuse, PT ;  /* 0x0000003c0d00720c */ /* 0x080fe40003f46270 */
[----:B------:R-:W-:Y:S02]  /*8f00*/  ISETP.GE.AND P5, PT, R11, R60, PT ;  /* 0x0000003c0b00720c */ /* 0x000fe40003fa6270 */
[C---:B------:R-:W-:Y:S02]  /*8f10*/  ISETP.GE.OR P2, PT, R66.reuse, UR45, P2 ;  /* 0x0000002d42007c0c */ /* 0x040fe40009746670 */
[----:B------:R-:W-:-:S11]  /*8f20*/  ISETP.GE.OR P5, PT, R66, UR45, P5 ;  /* 0x0000002d42007c0c */ /* 0x000fd6000afa6670 */
[----:B------:R-:W0:Y:S02]  /*8f30*/  @!P2 S2R R14, SR_TID.X ;  /* 0x00000000000ea919 */ /* 0x000e240000002100 */
[----:B------:R-:W1:Y:S01]  /*8f40*/  @!P5 S2R R124, SR_TID.X ;  /* 0x00000000007cd919 */ /* 0x000e620000002100 */
[----:B0-----:R-:W-:Y:S02]  /*8f50*/  @!P2 LOP3.LUT R14, R14, 0x3, RZ, 0xc0, !PT ;  /* 0x000000030e0ea812 */ /* 0x001fe400078ec0ff */
[----:B-1----:R-:W-:-:S03]  /*8f60*/  @!P5 LOP3.LUT R124, R124, 0x3, RZ, 0xc0, !PT ;  /* 0x000000037c7cd812 */ /* 0x002fc600078ec0ff */
[C---:B------:R-:W-:Y:S01]  /*8f70*/  @!P2 IMAD R118, R53.reuse, UR7, R14 ;  /* 0x000000073576ac24 */ /* 0x040fe2000f8e020e */
[----:B------:R-:W-:Y:S01]  /*8f80*/  @!P2 SHF.R.S32.HI R14, RZ, 0x1f, R13 ;  /* 0x0000001fff0ea819 */ /* 0x000fe2000001140d */
[----:B------:R-:W-:-:S03]  /*8f90*/  @!P5 IMAD R124, R53, UR7, R124 ;  /* 0x00000007357cdc24 */ /* 0x000fc6000f8e027c */
[----:B------:R-:W-:-:S04]  /*8fa0*/  @!P2 IADD3 R13, P1, PT, R118, R13, RZ ;  /* 0x0000000d760da210 */ /* 0x000fc80007f3e0ff */
[----:B------:R-:W-:Y:S02]  /*8fb0*/  @!P2 LEA.HI.X.SX32 R118, R118, R14, 0x1, P1 ;  /* 0x0000000e7676a211 */ /* 0x000fe400008f0eff */
[----:B------:R-:W0:Y:S02]  /*8fc0*/  @!P2 LDC.64 R14, c[0x0][0x3b8] ;  /* 0x0000ee00ff0eab82 */ /* 0x000e240000000a00 */
[----:B0-----:R-:W-:-:S04]  /*8fd0*/  @!P2 LEA R122, P1, R13, R14, 0x2 ;  /* 0x0000000e0d7aa211 */ /* 0x001fc800078210ff */
[----:B------:R-:W-:Y:S02]  /*8fe0*/  @!P2 LEA.HI.X R123, R13, R15, R118, 0x2, P1 ;  /* 0x0000000f0d7ba211 */ /* 0x000fe400008f1476 */
[----:B------:R-:W0:Y:S01]  /*8ff0*/  @!P5 LDC.64 R14, c[0x0][0x3b8] ;  /* 0x0000ee00ff0edb82 */ /* 0x000e220000000a00 */
[----:B------:R-:W-:Y:S02]  /*9000*/  @!P5 SHF.R.S32.HI R13, RZ, 0x1f, R11 ;  /* 0x0000001fff0dd819 */ /* 0x000fe4000001140b */
[C---:B------:R-:W-:Y:S01]  /*9010*/  @!P5 IADD3 R11, P1, PT, R124.reuse, R11, RZ ;  /* 0x0000000b7c0bd210 */ /* 0x040fe20007f3e0ff */
[----:B------:R1:W5:Y:S03]  /*9020*/  @!P2 LDG.E R119, desc[UR36][R122.64] ;  /* 0x000000247a77a981 */ /* 0x000366000c1e1900 */
[----:B------:R-:W-:Y:S02]  /*9030*/  @!P5 LEA.HI.X.SX32 R118, R124, R13, 0x1, P1 ;  /* 0x0000000d7c76d211 */ /* 0x000fe400008f0eff */
[----:B0-----:R-:W-:-:S04]  /*9040*/  @!P5 LEA R124, P1, R11, R14, 0x2 ;  /* 0x0000000e0b7cd211 */ /* 0x001fc800078210ff */
[----:B------:R-:W-:Y:S01]  /*9050*/  @!P5 LEA.HI.X R125, R11, R15, R118, 0x2, P1 ;  /* 0x0000000f0b7dd211 */ /* 0x000fe200008f1476 */
[----:B------:R-:W-:-:S05]  /*9060*/  IMAD R11, R53, 0x20, R116 ;  /* 0x00000020350b7824 */ /* 0x000fca00078e0274 */
[----:B------:R-:W-:-:S04]  /*9070*/  ISETP.GE.AND P1, PT, R11, R60, PT ;  /* 0x0000003c0b00720c */ /* 0x000fc80003f26270 */
[----:B------:R-:W-:-:S13]  /*9080*/  ISETP.GE.OR P1, PT, R66, UR45, P1 ;  /* 0x0000002d42007c0c */ /* 0x000fda0008f26670 */
[----:B------:R-:W0:Y:S01]  /*9090*/  @!P1 S2R R13, SR_TID.X ;  /* 0x00000000000d9919 */ /* 0x000e220000002100 */
[----:B------:R-:W1:Y:S01]  /*90a0*/  @!P1 LDC.64 R14, c[0x0][0x3b8] ;  /* 0x0000ee00ff0e9b82 */ /* 0x000e620000000a00 */
[----:B------:R-:W-:Y:S02]  /*90b0*/  ISETP.GE.AND P2, PT, R116, R60, PT ;  /* 0x0000003c7400720c */ /* 0x000fe40003f46270 */
[----:B------:R-:W-:Y:S02]  /*90c0*/  FSEL R113, R113, RZ, P4 ;  /* 0x000000ff71717208 */ /* 0x000fe40002000000 */
[----:B------:R-:W-:-:S04]  /*90d0*/  ISETP.GE.OR P2, PT, R66, UR45, P2 ;  /* 0x0000002d42007c0c */ /* 0x000fc80009746670 */
[----:B------:R2:W5:Y:S01]  /*90e0*/  @!P5 LDG.E R113, desc[UR36][R124.64] ;  /* 0x000000247c71d981 */ /* 0x000562000c1e1900 */
[----:B0-----:R-:W-:-:S05]  /*90f0*/  @!P1 LOP3.LUT R118, R13, 0x3, RZ, 0xc0, !PT ;  /* 0x000000030d769812 */ /* 0x001fca00078ec0ff */
[----:B------:R-:W-:Y:S01]  /*9100*/  @!P1 IMAD R118, R53, UR7, R118 ;  /* 0x0000000735769c24 */ /* 0x000fe2000f8e0276 */
[----:B------:R-:W-:-:S04]  /*9110*/  @!P1 SHF.R.S32.HI R13, RZ, 0x1f, R11 ;  /* 0x0000001fff0d9819 */ /* 0x000fc8000001140b */
[----:B------:R-:W-:-:S04]  /*9120*/  @!P1 IADD3 R11, P5, PT, R118, R11, RZ ;  /* 0x0000000b760b9210 */ /* 0x000fc80007fbe0ff */
[----:B------:R-:W-:Y:S02]  /*9130*/  @!P1 LEA.HI.X.SX32 R118, R118, R13, 0x1, P5 ;  /* 0x0000000d76769211 */ /* 0x000fe400028f0eff */
[----:B------:R-:W0:Y:S01]  /*9140*/  @!P2 S2R R13, SR_TID.X ;  /* 0x00000000000da919 */ /* 0x000e220000002100 */
[----:B-1----:R-:W-:Y:S02]  /*9150*/  @!P1 LEA R122, P5, R11, R14, 0x2 ;  /* 0x0000000e0b7a9211 */ /* 0x002fe400078a10ff */
[----:B------:R-:W-:Y:S02]  /*9160*/  FSEL R117, R117, RZ, P4 ;  /* 0x000000ff75757208 */ /* 0x000fe40002000000 */
[----:B------:R-:W-:Y:S01]  /*9170*/  @!P1 LEA.HI.X R123, R11, R15, R118, 0x2, P5 ;  /* 0x0000000f0b7b9211 */ /* 0x000fe200028f1476 */
[----:B------:R-:W-:Y:S01]  /*9180*/  IMAD R11, R53, 0x40, R116 ;  /* 0x00000040350b7824 */ /* 0x000fe200078e0274 */
[----:B------:R-:W1:Y:S03]  /*9190*/  @!P2 LDC.64 R14, c[0x0][0x3b8] ;  /* 0x0000ee00ff0eab82 */ /* 0x000e660000000a00 */
[----:B------:R3:W5:Y:S01]  /*91a0*/  @!P1 LDG.E R117, desc[UR36][R122.64] ;  /* 0x000000247a759981 */ /* 0x000762000c1e1900 */
[----:B------:R-:W-:-:S04]  /*91b0*/  ISETP.GE.AND P1, PT, R11, R60, PT ;  /* 0x0000003c0b00720c */ /* 0x000fc80003f26270 */
[----:B------:R-:W-:Y:S02]  /*91c0*/  ISETP.GE.OR P1, PT, R66, UR45, P1 ;  /* 0x0000002d42007c0c */ /* 0x000fe40008f26670 */
[----:B0-----:R-:W-:-:S11]  /*91d0*/  @!P2 LOP3.LUT R118, R13, 0x3, RZ, 0xc0, !PT ;  /* 0x000000030d76a812 */ /* 0x001fd600078ec0ff */
[----:B------:R-:W0:Y:S01]  /*91e0*/  @!P1 S2R R13, SR_TID.X ;  /* 0x00000000000d9919 */ /* 0x000e220000002100 */
[----:B--2---:R-:W-:-:S05]  /*91f0*/  @!P2 IMAD R125, R53, UR7, R118 ;  /* 0x00000007357dac24 */ /* 0x004fca000f8e0276 */
[----:B------:R-:W-:-:S04]  /*9200*/  @!P2 IADD3 R116, P5, PT, R125, R116, RZ ;  /* 0x000000747d74a210 */ /* 0x000fc80007fbe0ff */
[----:B------:R-:W-:Y:S02]  /*9210*/  @!P2 LEA.HI.X.SX32 R118, R125, RZ, 0x1, P5 ;  /* 0x000000ff7d76a211 */ /* 0x000fe400028f0eff */
[----:B-1----:R-:W-:-:S04]  /*9220*/  @!P2 LEA R124, P5, R116, R14, 0x2 ;  /* 0x0000000e747ca211 */ /* 0x002fc800078a10ff */
[----:B------:R-:W-:Y:S02]  /*9230*/  @!P2 LEA.HI.X R125, R116, R15, R118, 0x2, P5 ;  /* 0x0000000f747da211 */ /* 0x000fe400028f1476 */
[----:B------:R-:W1:Y:S01]  /*9240*/  @!P1 LDC.64 R14, c[0x0][0x3b8] ;  /* 0x0000ee00ff0e9b82 */ /* 0x000e620000000a00 */
[----:B------:R-:W-:Y:S01]  /*9250*/  ISETP.GE.AND P5, PT, R66, UR45, PT ;  /* 0x0000002d42007c0c */ /* 0x000fe2000bfa6270 */
[----:B------:R-:W-:-:S03]  /*9260*/  IMAD.IADD R116, R12, 0x1, R53 ;  /* 0x000000010c747824 */ /* 0x000fc600078e0235 */
[----:B------:R-:W-:Y:S01]  /*9270*/  FSEL R115, R115, RZ, P5 ;  /* 0x000000ff73737208 */ /* 0x000fe20002800000 */
[----:B---3--:R-:W-:-:S05]  /*9280*/  IMAD.SHL.U32 R123, R116, 0x4, RZ ;  /* 0x00000004747b7824 */ /* 0x008fca00078e00ff */
[----:B------:R2:W5:Y:S01]  /*9290*/  @!P2 LDG.E R115, desc[UR36][R124.64] ;  /* 0x000000247c73a981 */ /* 0x000562000c1e1900 */
[----:B0-----:R-:W-:Y:S02]  /*92a0*/  @!P1 LOP3.LUT R12, R13, 0x3, RZ, 0xc0, !PT ;  /* 0x000000030d0c9812 */ /* 0x001fe400078ec0ff */
[----:B------:R-:W-:-:S03]  /*92b0*/  ISETP.GE.AND P2, PT, R123, R60, PT ;  /* 0x0000003c7b00720c */ /* 0x000fc60003f46270 */
[----:B------:R-:W-:Y:S01]  /*92c0*/  @!P1 IMAD R118, R53, UR7, R12 ;  /* 0x0000000735769c24 */ /* 0x000fe2000f8e020c */
[----:B------:R-:W-:Y:S02]  /*92d0*/  ISETP.GE.OR P2, PT, R66, UR45, P2 ;  /* 0x0000002d42007c0c */ /* 0x000fe40009746670 */
[----:B------:R-:W-:Y:S02]  /*92e0*/  @!P1 SHF.R.S32.HI R12, RZ, 0x1f, R11 ;  /* 0x0000001fff0c9819 */ /* 0x000fe4000001140b */
[----:B------:R-:W-:-:S04]  /*92f0*/  @!P1 IADD3 R11, P5, PT, R118, R11, RZ ;  /* 0x0000000b760b9210 */ /* 0x000fc80007fbe0ff */
[----:B------:R-:W-:Y:S02]  /*9300*/  @!P1 LEA.HI.X.SX32 R118, R118, R12, 0x1, P5 ;  /* 0x0000000c76769211 */ /* 0x000fe400028f0eff */
[----:B-1----:R-:W-:-:S04]  /*9310*/  @!P1 LEA R12, P5, R11, R14, 0x2 ;  /* 0x0000000e0b0c9211 */ /* 0x002fc800078a10ff */
[----:B------:R-:W-:Y:S02]  /*9320*/  @!P1 LEA.HI.X R13, R11, R15, R118, 0x2, P5 ;  /* 0x0000000f0b0d9211 */ /* 0x000fe400028f1476 */
[----:B------:R-:W0:Y:S01]  /*9330*/  @!P2 S2R R118, SR_TID.X ;  /* 0x000000000076a919 */ /* 0x000e220000002100 */
[----:B------:R-:W-:Y:S01]  /*9340*/  IMAD R11, R53, 0x2, R116 ;  /* 0x00000002350b7824 */ /* 0x000fe200078e0274 */
[----:B------:R-:W-:Y:S01]  /*9350*/  FSEL R103, R103, RZ, P4 ;  /* 0x000000ff67677208 */ /* 0x000fe20002000000 */
[----:B------:R-:W1:Y:S02]  /*9360*/  @!P2 LDC.64 R14, c[0x0][0x3b8] ;  /* 0x0000ee00ff0eab82 */ /* 0x000e640000000a00 */
[----:B------:R-:W-:-:S03]  /*9370*/  IMAD.SHL.U32 R11, R11, 0x4, RZ ;  /* 0x000000040b0b7824 */ /* 0x000fc600078e00ff */
[----:B------:R1:W5:Y:S02]  /*9380*/  @!P1 LDG.E R103, desc[UR36][R12.64] ;  /* 0x000000240c679981 */ /* 0x000364000c1e1900 */
[----:B------:R-:W-:-:S04]  /*9390*/  ISETP.GE.AND P1, PT, R11, R60, PT ;  /* 0x0000003c0b00720c */ /* 0x000fc80003f26270 */
[----:B------:R-:W-:Y:S02]  /*93a0*/  ISETP.GE.OR P1, PT, R66, UR45, P1 ;  /* 0x0000002d42007c0c */ /* 0x000fe40008f26670 */
[----:B0-----:R-:W-:-:S11]  /*93b0*/  @!P2 LOP3.LUT R122, R118, 0x3, RZ, 0xc0, !PT ;  /* 0x00000003767aa812 */ /* 0x001fd600078ec0ff */
[----:B------:R-:W0:Y:S01]  /*93c0*/  @!P1 S2R R118, SR_TID.X ;  /* 0x0000000000769919 */ /* 0x000e220000002100 */
[----:B--2---:R-:W-:Y:S01]  /*93d0*/  @!P2 IMAD R124, R53, UR7, R122 ;  /* 0x00000007357cac24 */ /* 0x004fe2000f8e027a */
[----:B------:R-:W-:-:S04]  /*93e0*/  @!P2 SHF.R.S32.HI R122, RZ, 0x1f, R123 ;  /* 0x0000001fff7aa819 */ /* 0x000fc8000001147b */
[----:B------:R-:W-:-:S04]  /*93f0*/  @!P2 IADD3 R123, P5, PT, R124, R123, RZ ;  /* 0x0000007b7c7ba210 */ /* 0x000fc80007fbe0ff */
[----:B------:R-:W-:Y:S02]  /*9400*/  @!P2 LEA.HI.X.SX32 R122, R124, R122, 0x1, P5 ;  /* 0x0000007a7c7aa211 */ /* 0x000fe400028f0eff */
[----:B-1----:R-:W-:Y:S01]  /*9410*/  @!P2 LEA R12, P5, R123, R14, 0x2 ;  /* 0x0000000e7b0ca211 */ /* 0x002fe200078a10ff */
[----:B------:R-:W-:-:S03]  /*9420*/  IMAD R116, R53, 0x4, R116 ;  /* 0x0000000435747824 */ /* 0x000fc600078e0274 */
[----:B------:R-:W-:Y:S02]  /*9430*/  @!P2 LEA.HI.X R13, R123, R15, R122, 0x2, P5 ;  /* 0x0000000f7b0da211 */ /* 0x000fe400028f147a */
[----:B------:R-:W1:Y:S01]  /*9440*/  @!P1 LDC.64 R14, c[0x0][0x3b8] ;  /* 0x0000ee00ff0e9b82 */ /* 0x000e620000000a00 */
[----:B------:R-:W-:Y:S01]  /*9450*/  FSEL R114, R114, RZ, P4 ;  /* 0x000000ff72727208 */ /* 0x000fe20002000000 */
[----:B------:R-:W-:-:S05]  /*9460*/  IMAD.SHL.U32 R123, R116, 0x4, RZ ;  /* 0x00000004747b7824 */ /* 0x000fca00078e00ff */
[----:B------:R1:W5:Y:S01]  /*9470*/  @!P2 LDG.E R114, desc[UR36][R12.64] ;  /* 0x000000240c72a981 */ /* 0x000362000c1e1900 */
[----:B------:R-:W-:Y:S02]  /*9480*/  ISETP.GE.AND P2, PT, R123, R60, PT ;  /* 0x0000003c7b00720c */ /* 0x000fe40003f46270 */
[----:B0-----:R-:W-:Y:S02]  /*9490*/  @!P1 LOP3.LUT R118, R118, 0x3, RZ, 0xc0, !PT ;  /* 0x0000000376769812 */ /* 0x001fe400078ec0ff */
[----:B------:R-:W-:-:S03]  /*94a0*/  ISETP.GE.OR P2, PT, R66, UR45, P2 ;  /* 0x0000002d42007c0c */ /* 0x000fc60009746670 */
[----:B------:R-:W-:Y:S01]  /*94b0*/  @!P1 IMAD R122, R53, UR7, R118 ;  /* 0x00000007357a9c24 */ /* 0x000fe2000f8e0276 */
[----:B------:R-:W-:-:S04]  /*94c0*/  @!P1 SHF.R.S32.HI R118, RZ, 0x1f, R11 ;  /* 0x0000001fff769819 */ /* 0x000fc8000001140b */
[----:B------:R-:W-:-:S04]  /*94d0*/  @!P1 IADD3 R11, P5, PT, R122, R11, RZ ;  /* 0x0000000b7a0b9210 */ /* 0x000fc80007fbe0ff */
[----:B------:R-:W-:Y:S02]  /*94e0*/  @!P1 LEA.HI.X.SX32 R118, R122, R118, 0x1, P5 ;  /* 0x000000767a769211 */ /* 0x000fe400028f0eff */
[C---:B-1----:R-:W-:Y:S01]  /*94f0*/  @!P1 LEA R12, P5, R11.reuse, R14, 0x2 ;  /* 0x0000000e0b0c9211 */ /* 0x042fe200078a10ff */
[----:B------:R-:W0:Y:S03]  /*9500*/  @!P2 S2R R122, SR_TID.X ;  /* 0x00000000007aa919 */ /* 0x000e260000002100 */
[----:B------:R-:W-:Y:S01]  /*9510*/  @!P1 LEA.HI.X R13, R11, R15, R118, 0x2, P5 ;  /* 0x0000000f0b0d9211 */ /* 0x000fe200028f1476 */
[----:B------:R-:W-:Y:S01]  /*9520*/  IMAD.IADD R118, R116, 0x1, R53 ;  /* 0x0000000174767824 */ /* 0x000fe200078e0235 */
[----:B------:R-:W-:Y:S01]  /*9530*/  FSEL R110, R110, RZ, P4 ;  /* 0x000000ff6e6e7208 */ /* 0x000fe20002000000 */
[----:B------:R-:W1:Y:S02]  /*9540*/  @!P2 LDC.64 R14, c[0x0][0x3b8] ;  /* 0x0000ee00ff0eab82 */ /* 0x000e640000000a00 */
[----:B------:R-:W-:-:S03]  /*9550*/  IMAD.SHL.U32 R11, R118, 0x4, RZ ;  /* 0x00000004760b7824 */ /* 0x000fc600078e00ff */
[----:B------:R1:W5:Y:S02]  /*9560*/  @!P1 LDG.E R110, desc[UR36][R12.64] ;  /* 0x000000240c6e9981 */ /* 0x000364000c1e1900 */
[----:B------:R-:W-:-:S04]  /*9570*/  ISETP.GE.AND P1, PT, R11, R60, PT ;  /* 0x0000003c0b00720c */ /* 0x000fc80003f26270 */
[----:B------:R-:W-:-:S13]  /*9580*/  ISETP.GE.OR P1, PT, R66, UR45, P1 ;  /* 0x0000002d42007c0c */ /* 0x000fda0008f26670 */
[----:B------:R-:W2:Y:S01]  /*9590*/  @!P1 S2R R116, SR_TID.X ;  /* 0x0000000000749919 */ /* 0x000ea20000002100 */
[----:B0-----:R-:W-:-:S05]  /*95a0*/  @!P2 LOP3.LUT R122, R122, 0x3, RZ, 0xc0, !PT ;  /* 0x000000037a7aa812 */ /* 0x001fca00078ec0ff */
[----:B------:R-:W-:Y:S01]  /*95b0*/  @!P2 IMAD R124, R53, UR7, R122 ;  /* 0x00000007357cac24 */ /* 0x000fe2000f8e027a */
[----:B------:R-:W-:-:S04]  /*95c0*/  @!P2 SHF.R.S32.HI R122, RZ, 0x1f, R123 ;  /* 0x0000001fff7aa819 */ /* 0x000fc8000001147b */
[----:B------:R-:W-:-:S04]  /*95d0*/  @!P2 IADD3 R123, P5, PT, R124, R123, RZ ;  /* 0x0000007b7c7ba210 */ /* 0x000fc80007fbe0ff */
[----:B------:R-:W-:Y:S02]  /*95e0*/  @!P2 LEA.HI.X.SX32 R122, R124, R122, 0x1, P5 ;  /* 0x0000007a7c7aa211 */ /* 0x000fe400028f0eff */
[----:B-1----:R-:W-:-:S04]  /*95f0*/  @!P2 LEA R12, P5, R123, R14, 0x2 ;  /* 0x0000000e7b0ca211 */ /* 0x002fc800078a10ff */
[----:B------:R-:W-:Y:S02]  /*9600*/  @!P2 LEA.HI.X R13, R123, R15, R122, 0x2, P5 ;  /* 0x0000000f7b0da211 */ /* 0x000fe400028f147a */
[----:B------:R-:W0:Y:S01]  /*9610*/  @!P1 LDC.64 R14, c[0x0][0x3b8] ;  /* 0x0000ee00ff0e9b82 */ /* 0x000e220000000a00 */
[----:B------:R-:W-:Y:S01]  /*9620*/  IMAD.IADD R118, R118, 0x1, R53 ;  /* 0x0000000176767824 */ /* 0x000fe200078e0235 */
[----:B------:R-:W-:-:S03]  /*9630*/  FSEL R108, R108, RZ, P4 ;  /* 0x000000ff6c6c7208 */ /* 0x000fc60002000000 */
[----:B------:R-:W-:Y:S01]  /*9640*/  IMAD.SHL.U32 R123, R118, 0x4, RZ ;  /* 0x00000004767b7824 */ /* 0x000fe200078e00ff */
[----:B--2---:R-:W-:Y:S02]  /*9650*/  @!P1 LOP3.LUT R116, R116, 0x3, RZ, 0xc0, !PT ;  /* 0x0000000374749812 */ /* 0x004fe400078ec0ff */
[----:B------:R0:W5:Y:S02]  /*9660*/  @!P2 LDG.E R108, desc[UR36][R12.64] ;  /* 0x000000240c6ca981 */ /* 0x000164000c1e1900 */
[----:B------:R-:W-:Y:S01]  /*9670*/  ISETP.GE.AND P2, PT, R123, R60, PT ;  /* 0x0000003c7b00720c */ /* 0x000fe20003f46270 */
[----:B------:R-:W-:-:S03]  /*9680*/  @!P1 IMAD R122, R53, UR7, R116 ;  /* 0x00000007357a9c24 */ /* 0x000fc6000f8e0274 */
[----:B------:R-:W-:Y:S02]  /*9690*/  ISETP.GE.OR P2, PT, R66, UR45, P2 ;  /* 0x0000002d42007c0c */ /* 0x000fe40009746670 */
[----:B------:R-:W-:Y:S02]  /*96a0*/  @!P1 SHF.R.S32.HI R116, RZ, 0x1f, R11 ;  /* 0x0000001fff749819 */ /* 0x000fe4000001140b */
[----:B------:R-:W-:-:S04]  /*96b0*/  @!P1 IADD3 R11, P5, PT, R122, R11, RZ ;  /* 0x0000000b7a0b9210 */ /* 0x000fc80007fbe0ff */
[----:B------:R-:W-:Y:S02]  /*96c0*/  @!P1 LEA.HI.X.SX32 R116, R122, R116, 0x1, P5 ;  /* 0x000000747a749211 */ /* 0x000fe400028f0eff */
[----:B0-----:R-:W-:-:S04]  /*96d0*/  @!P1 LEA R12, P5, R11, R14, 0x2 ;  /* 0x0000000e0b0c9211 */ /* 0x001fc800078a10ff */
        /* <DEDUP_REMOVED lines=11> */
[----:B------:R-:W-:Y:S01]  /*9790*/  @!P2 IMAD R124, R53, UR7, R122 ;  /* 0x00000007357cac24 */ /* 0x000fe2000f8e027a */
[----:B------:R-:W-:-:S04]  /*97a0*/  @!P2 SHF.R.S32.HI R122, RZ, 0x1f, R123 ;  /* 0x0000001fff7aa819 */ /* 0x000fc8000001147b */
[----:B------:R-:W-:-:S04]  /*97b0*/  @!P2 IADD3 R123, P5, PT, R124, R123, RZ ;  /* 0x0000007b7c7ba210 */ /* 0x000fc80007fbe0ff */
[----:B------:R-:W-:Y:S02]  /*97c0*/  @!P2 LEA.HI.X.SX32 R122, R124, R122, 0x1, P5 ;  /* 0x0000007a7c7aa211 */ /* 0x000fe400028f0eff */
[----:B-1----:R-:W-:-:S04]  /*97d0*/  @!P2 LEA R12, P5, R123, R14, 0x2 ;  /* 0x0000000e7b0ca211 */ /* 0x002fc800078a10ff */
[----:B------:R-:W-:Y:S02]  /*97e0*/  @!P2 LEA.HI.X R13, R123, R15, R122, 0x2, P5 ;  /* 0x0000000f7b0da211 */ /* 0x000fe400028f147a */
[----:B------:R-:W1:Y:S01]  /*97f0*/  @!P1 LDC.64 R14, c[0x0][0x3b8] ;  /* 0x0000ee00ff0e9b82 */ /* 0x000e620000000a00 */
[----:B------:R-:W-:Y:S01]  /*9800*/  IMAD.IADD R118, R118, 0x1, R53 ;  /* 0x0000000176767824 */ /* 0x000fe200078e0235 */
[----:B------:R-:W-:-:S03]  /*9810*/  FSEL R112, R112, RZ, P4 ;  /* 0x000000ff70707208 */ /* 0x000fc60002000000 */
[----:B------:R-:W-:-:S03]  /*9820*/  IMAD.SHL.U32 R123, R118, 0x4, RZ ;  /* 0x00000004767b7824 */ /* 0x000fc600078e00ff */
        /* <DEDUP_REMOVED lines=11> */
[----:B------:R-:W-:Y:S01]  /*98e0*/  IMAD.IADD R118, R118, 0x1, R53 ;  /* 0x0000000176767824 */ /* 0x000fe200078e0235 */
        /* <DEDUP_REMOVED lines=75> */
[----:B------:R-:W-:Y:S01]  /*9da0*/  IMAD R118, R53, 0x2, R118 ;  /* 0x0000000235767824 */ /* 0x000fe200078e0276 */
        /* <DEDUP_REMOVED lines=176> */
[----:B-1----:R-:W-:Y:S01]  /*a8b0*/  @!P2 LEA R12, P5, R123, R14, 0x2 ;  /* 0x0000000e7b0ca211 */ /* 0x002fe200078a10ff */
[----:B------:R-:W-:-:S03]  /*a8c0*/  IMAD.IADD R118, R118, 0x1, R53 ;  /* 0x0000000176767824 */ /* 0x000fc600078e0235 */
        /* <DEDUP_REMOVED lines=31> */
[----:B------:R-:W-:-:S06]  /*aac0*/  FSEL R89, R89, RZ, P4 ;  /* 0x000000ff59597208 */ /* 0x000fcc0002000000 */
[----:B------:R1:W5:Y:S01]  /*aad0*/  @!P2 LDG.E R89, desc[UR36][R12.64] ;  /* 0x000000240c59a981 */ /* 0x000362000c1e1900 */
[----:B--2---:R-:W-:-:S05]  /*aae0*/  @!P1 LOP3.LUT R118, R118, 0x3, RZ, 0xc0, !PT ;  /* 0x0000000376769812 */ /* 0x004fca00078ec0ff */
[----:B------:R-:W-:Y:S01]  /*aaf0*/  @!P1 IMAD R122, R53, UR7, R118 ;  /* 0x00000007357a9c24 */ /* 0x000fe2000f8e0276 */
[----:B------:R-:W-:-:S04]  /*ab00*/  @!P1 SHF.R.S32.HI R118, RZ, 0x1f, R11 ;  /* 0x0000001fff769819 */ /* 0x000fc8000001140b */
[----:B------:R-:W-:-:S04]  /*ab10*/  @!P1 IADD3 R11, P2, PT, R122, R11, RZ ;  /* 0x0000000b7a0b9210 */ /* 0x000fc80007f5e0ff */
[----:B------:R-:W-:Y:S02]  /*ab20*/  @!P1 LEA.HI.X.SX32 R118, R122, R118, 0x1, P2 ;  /* 0x000000767a769211 */ /* 0x000fe400010f0eff */
[C---:B0-----:R-:W-:Y:S02]  /*ab30*/  @!P1 LEA R14, P2, R11.reuse, R14, 0x2 ;  /* 0x0000000e0b0e9211 */ /* 0x041fe400078410ff */
[----:B------:R-:W-:Y:S02]  /*ab40*/  FSEL R86, R86, RZ, P4 ;  /* 0x000000ff56567208 */ /* 0x000fe40002000000 */
[----:B------:R-:W-:-:S05]  /*ab50*/  @!P1 LEA.HI.X R15, R11, R15, R118, 0x2, P2 ;  /* 0x0000000f0b0f9211 */ /* 0x000fca00010f1476 */
[----:B------:R1:W5:Y:S01]  /*ab60*/  @!P1 LDG.E R86, desc[UR36][R14.64] ;  /* 0x000000240e569981 */ /* 0x000362000c1e1900 */
[----:B------:R-:W-:-:S13]  /*ab70*/  ISETP.GE.AND P1, PT, R66, UR45, PT ;  /* 0x0000002d42007c0c */ /* 0x000fda000bf26270 */
[----:B-1----:R-:W-:Y:S05]  /*ab80*/  @P1 BRA `(.L_x_2341) ;  /* 0x0000000000381947 */ /* 0x002fea0003800000 */
[----:B------:R-:W-:Y:S02]  /*ab90*/  IMAD.IADD R116, R116, 0x1, R53 ;  /* 0x0000000174747824 */ /* 0x000fe400078e0235 */
[----:B------:R-:W-:Y:S02]  /*aba0*/  IMAD.MOV.U32 R87, RZ, RZ, RZ ;  /* 0x000000ffff577224 */ /* 0x000fe400078e00ff */
[----:B------:R-:W-:-:S05]  /*abb0*/  IMAD.SHL.U32 R13, R116, 0x4, RZ ;  /* 0x00000004740d7824 */ /* 0x000fca00078e00ff */
        /* <DEDUP_REMOVED lines=9> */
[----:B------:R-:W-:-:S05]  /*ac50*/  LEA.HI.X R13, R13, UR19, R14, 0x2, P1 ;  /* 0x000000130d0d7c11 */ /* 0x000fca00088f140e */
[----:B------:R0:W5:Y:S04]  /*ac60*/  LDG.E R87, desc[UR36][R12.64] ;  /* 0x000000240c577981 */ /* 0x000168000c1e1900 */
.L_x_2341:
[----:B------:R-:W-:Y:S05]  /*ac70*/  BSYNC.RECONVERGENT B0 ;  /* 0x0000000000007941 */ /* 0x000fea0003800200 */
.L_x_2282:
[----:B-----5:R-:W-:Y:S01]  /*ac80*/  FMUL.FTZ R11, R83, R114 ;  /* 0x00000072530b7220 */ /* 0x020fe20000410000 */
[----:B0-----:R-:W0:Y:S01]  /*ac90*/  S2R R13, SR_TID.X ;  /* 0x00000000000d7919 */ /* 0x001e220000002100 */
        /* <DEDUP_REMOVED lines=9> */
[----:B0-----:R-:W-:-:S03]  /*ad30*/  LOP3.LUT P1, RZ, R13, 0x3, RZ, 0xc0, !PT ;  /* 0x000000030dff7812 */ /* 0x001fc6000782c0ff */
        /* <DEDUP_REMOVED lines=24> */
[----:B-1234-:R-:W0:Y:S02]  /*aec0*/  SHFL.BFLY PT, R14, R13, 0x2, 0x1f ;  /* 0x0c401f000d0e7f89 */ /* 0x01ee2400000e0000 */
[----:B0-----:R-:W-:-:S05]  /*aed0*/  FADD.FTZ R13, R13, R14 ;  /* 0x0000000e0d0d7221 */ /* 0x001fca0000010000 */
[----:B------:R0:W1:Y:S02]  /*aee0*/  SHFL.BFLY PT, R14, R13, 0x1, 0x1f ;  /* 0x0c201f000d0e7f89 */ /* 0x00006400000e0000 */
.L_x_2484:
        /* <DEDUP_REMOVED lines=24> */
.L_x_2402:
[----:B------:R-:W-:Y:S05]  /*b070*/  BSYNC.RECONVERGENT B0 ;  /* 0x0000000000007941 */ /* 0x000fea0003800200 */
.L_x_2401:
[----:B------:R-:W-:Y:S01]  /*b080*/  VIADD R12, R62, 0xf ;  /* 0x0000000f3e0c7836 */ /* 0x000fe20000000000 */
[----:B------:R-:W-:Y:S01]  /*b090*/  IADD3 R56, P2, PT, R56, 0x10, RZ ;  /* 0x0000001038387810 */ /* 0x000fe20007f5e0ff */
[----:B------:R-:W-:Y:S02]  /*b0a0*/  VIADD R62, R62, 0x10 ;  /* 0x000000103e3e7836 */ /* 0x000fe40000000000 */
[----:B-1----:R-:W-:Y:S01]  /*b0b0*/  VIADD R59, R59, 0x40 ;  /* 0x000000403b3b7836 */ /* 0x002fe20000000000 */
[----:B------:R-:W-:Y:S01]  /*b0c0*/  ISETP.GE.AND P1, PT, R12, R63, PT ;  /* 0x0000003f0c00720c */ /* 0x000fe20003f26270 */
[----:B------:R-:W-:Y:S02]  /*b0d0*/  VIADD R61, R61, 0x10 ;  /* 0x000000103d3d7836 */ /* 0x000fe40000000000 */
[----:B------:R-:W-:-:S10]  /*b0e0*/  IMAD.X R57, RZ, RZ, R57, P2 ;  /* 0x000000ffff397224 */ /* 0x000fd400010e0639 */
[----:B------:R-:W-:Y:S05]  /*b0f0*/  @!P1 BRA `(.L_x_2403) ;  /* 0xffffff78004c9947 */ /* 0x000fea000383ffff */
.L_x_2281:
[----:B01----:R-:W-:Y:S05]  /*b100*/  BSYNC B1 ;  /* 0x0000000000017941 */ /* 0x003fea0003800000 */
.L_x_2280:
[----:B------:R-:W-:-:S03]  /*b110*/  UMOV UR4, 0xffffffff ;  /* 0xffffffff00047882 */ /* 0x000fc60000000000 */
[----:B------:R-:W-:Y:S05]  /*b120*/  BRA.DIV UR4, `(.L_x_2404) ;  /* 0x0000005e04b07947 */ /* 0x000fea000b800000 */
[----:B------:R-:W0:Y:S02]  /*b130*/  SHFL.BFLY PT, R14, R85, 0x10, 0x1f ;  /* 0x0e001f00550e7f89 */ /* 0x000e2400000e0000 */
[----:B0-----:R-:W-:-:S05]  /*b140*/  FMNMX.FTZ R13, R14, R85, !PT ;  /* 0x000000550e0d7209 */ /* 0x001fca0007810000 */
[----:B------:R-:W0:Y:S02]  /*b150*/  SHFL.BFLY PT, R14, R13, 0x8, 0x1f ;  /* 0x0d001f000d0e7f89 */ /* 0x000e2400000e0000 */
[----:B0-----:R-:W-:-:S05]  /*b160*/  FMNMX.FTZ R0, R13, R14, !PT ;  /* 0x0000000e0d007209 */ /* 0x001fca0007810000 */
[----:B------:R0:W1:Y:S02]  /*b170*/  SHFL.BFLY PT, R14, R0, 0x4, 0x1f ;  /* 0x0c801f00000e7f89 */ /* 0x00006400000e0000 */
.L_x_2489:
[----:B------:R-:W5:Y:S01]  /*b180*/  S2R R3, SR_TID.X ;  /* 0x0000000000037919 */ /* 0x000f620000002100 */
[----:B------:R-:W-:Y:S01]  /*b190*/  MOV R12, 0x400 ;  /* 0x00000400000c7802 */ /* 0x000fe20000000f00 */
[----:B------:R-:W-:Y:S05]  /*b1a0*/  WARPSYNC.ALL ;  /* 0x0000000000007948 */ /* 0x000fea0003800000 */
[----:B------:R-:W2:Y:S01]  /*b1b0*/  S2R R15, SR_CgaCtaId ;  /* 0x00000000000f7919 */ /* 0x000ea20000008800 */
[----:B-1----:R-:W-:Y:S02]  /*b1c0*/  FMNMX.FTZ R5, R0, R14, !PT ;  /* 0x0000000e00057209 */ /* 0x002fe40007810000 */
[----:B-----5:R-:W-:-:S02]  /*b1d0*/  LOP3.LUT P0, R7, R3, 0x1f, RZ, 0xc0, !PT ;  /* 0x0000001f03077812 */ /* 0x020fc4000780c0ff */
[----:B--2---:R-:W-:-:S11]  /*b1e0*/  LEA R4, R15, R12, 0x18 ;  /* 0x0000000c0f047211 */ /* 0x004fd600078ec0ff */
[----:B0-----:R-:W-:-:S05]  /*b1f0*/  @!P0 LEA.HI R0, R3, R4, RZ, 0x1d ;  /* 0x0000000403008211 */ /* 0x001fca00078fe8ff */
[----:B------:R0:W-:Y:S01]  /*b200*/  @!P0 STS [R0], R5 ;  /* 0x0000000500008388 */ /* 0x0001e20000000800 */
[----:B------:R-:W-:Y:S01]  /*b210*/  BAR.SYNC.DEFER_BLOCKING 0x0 ;  /* 0x0000000000007b1d */ /* 0x000fe20000010000 */
[C---:B------:R-:W-:Y:S01]  /*b220*/  ISETP.GT.U32.AND P0, PT, R7.reuse, 0x1, PT ;  /* 0x000000010700780c */ /* 0x040fe20003f04070 */
[----:B------:R-:W-:Y:S02]  /*b230*/  IMAD.MOV.U32 R9, RZ, RZ, -0x800001 ;  /* 0xff7fffffff097424 */ /* 0x000fe400078e00ff */
[----:B------:R-:W-:Y:S02]  /*b240*/  IMAD R6, R7, 0x4, R4 ;  /* 0x0000000407067824 */ /* 0x000fe400078e0204 */
[C---:B0-----:R-:W-:Y:S01]  /*b250*/  VIADD R5, R3.reuse, UR47 ;  /* 0x0000002f03057c36 */ /* 0x041fe20008000000 */
[----:B------:R-:W-:Y:S01]  /*b260*/  BSSY.RECONVERGENT B0, `(.L_x_2405) ;  /* 0x0000154000007945 */ /* 0x000fe20003800200 */
[----:B------:R-:W-:Y:S02]  /*b270*/  IMAD.SHL.U32 R17, R3, 0x4, RZ ;  /* 0x0000000403117824 */ /* 0x000fe400078e00ff */
[----:B------:R-:W-:-:S04]  /*b280*/  IMAD.MOV.U32 R8, RZ, RZ, RZ ;  /* 0x000000ffff087224 */ /* 0x000fc800078e00ff */
[----:B------:R-:W0:Y:S01]  /*b290*/  @!P0 LDS R9, [R6] ;  /* 0x0000000006098984 */ /* 0x000e220000000800 */
[----:B------:R-:W-:-:S03]  /*b2a0*/  ISETP.GE.AND P0, PT, R5, UR44, PT ;  /* 0x0000002c05007c0c */ /* 0x000fc6000bf06270 */
[----:B0-----:R-:W0:Y:S02]  /*b2b0*/  SHFL.BFLY PT, R0, R9, 0x1, 0x1f ;  /* 0x0c201f0009007f89 */ /* 0x001e2400000e0000 */
[----:B0-----:R-:W-:-:S06]  /*b2c0*/  FMNMX.FTZ R0, R0, R9, !PT ;  /* 0x0000000900007209 */ /* 0x001fcc0007810000 */
[----:B------:R-:W0:Y:S02]  /*b2d0*/  SHFL.IDX PT, R0, R0, RZ, 0x1f ;  /* 0x00001fff00007589 */ /* 0x000e2400000e0000 */
        /* <DEDUP_REMOVED lines=24> */
.L_x_2410:
        /* <DEDUP_REMOVED lines=11> */
.L_x_2409:
[----:B------:R-:W-:Y:S05]  /*b510*/  BSYNC.RECONVERGENT B1 ;  /* 0x0000000000017941 */ /* 0x000fea0003800200 */
.L_x_2408:
        /* <DEDUP_REMOVED lines=14> */
.L_x_2413:
        /* <DEDUP_REMOVED lines=8> */
[----:B------:R-:W3:Y:S04]  /*b680*/  LDS R25, [R9+0x400] ;  /* 0x0004000009197984 */ /* 0x000ee80000000800 */
[----:B------:R-:W3:Y:S04]  /*b690*/  LDS R27, [R9+0x500] ;  /* 0x00050000091b7984 */ /* 0x000ee80000000800 */
[----:B----4-:R-:W4:Y:S04]  /*b6a0*/  LDS R29, [R9+0x600] ;  /* 0x00060000091d7984 */ /* 0x010f280000000800 */
        /* <DEDUP_REMOVED lines=34> */
[----:B------:R-:W-:Y:S02]  /*b8d0*/  FADD.FTZ R33, -R0, R33 ;  /* 0x0000002100217221 */ /* 0x000fe40000010100 */
[----:B------:R-:W-:Y:S01]  /*b8e0*/  FMUL.FTZ R31, R31, 1.4426950216293334961 ;  /* 0x3fb8aa3b1f1f7820 */ /* 0x000fe20000410000 */
[----:B------:R-:W0:Y:S01]  /*b8f0*/  MUFU.EX2 R21, R21 ;  /* 0x0000001500157308 */ /* 0x000e220000000800 */
[----:B-1----:R-:W-:Y:S01]  /*b900*/  FADD.FTZ R8, R8, R15 ;  /* 0x0000000f08087221 */ /* 0x002fe20000010000 */
[----:B------:R-:W-:Y:S01]  /*b910*/  FMUL.FTZ R33, R33, 1.4426950216293334961 ;  /* 0x3fb8aa3b21217820 */ /* 0x000fe20000410000 */
[----:B------:R-:W-:Y:S01]  /*b920*/  FADD.FTZ R35, -R0, R35 ;  /* 0x0000002300237221 */ /* 0x000fe20000010100 */
[----:B------:R-:W-:Y:S03]  /*b930*/  STS [R9], R15 ;  /* 0x0000000f09007388 */ /* 0x000fe60000000800 */
[----:B------:R-:W-:Y:S01]  /*b940*/  FMUL.FTZ R35, R35, 1.4426950216293334961 ;  /* 0x3fb8aa3b23237820 */ /* 0x000fe20000410000 */
[----:B------:R-:W1:Y:S01]  /*b950*/  MUFU.EX2 R23, R23 ;  /* 0x0000001700177308 */ /* 0x000e620000000800 */
[----:B----4-:R-:W-:Y:S01]  /*b960*/  FADD.FTZ R8, R8, R19 ;  /* 0x0000001308087221 */ /* 0x010fe20000010000 */
[C---:B--2---:R-:W-:Y:S01]  /*b970*/  FADD.FTZ R37, -R0.reuse, R37 ;  /* 0x0000002500257221 */ /* 0x044fe20000010100 */
[----:B-----5:R-:W-:Y:S01]  /*b980*/  FADD.FTZ R39, -R0, R39 ;  /* 0x0000002700277221 */ /* 0x020fe20000010100 */
        /* <DEDUP_REMOVED lines=43> */
.L_x_2412:
[----:B------:R-:W-:Y:S05]  /*bc40*/  BSYNC.RECONVERGENT B1 ;  /* 0x0000000000017941 */ /* 0x000fea0003800200 */
.L_x_2411:
        /* <DEDUP_REMOVED lines=55> */
.L_x_2415:
[----:B------:R-:W-:Y:S05]  /*bfc0*/  BSYNC.RECONVERGENT B1 ;  /* 0x0000000000017941 */ /* 0x000fea0003800200 */
.L_x_2414:
        /* <DEDUP_REMOVED lines=27> */
.L_x_2407:
[----:B------:R-:W-:Y:S01]  /*c180*/  IMAD.MOV.U32 R8, RZ, RZ, 0x40 ;  /* 0x00000040ff087424 */ /* 0x000fe200078e00ff */
[----:B------:R-:W1:Y:S01]  /*c190*/  S2UR UR4, SR_CTAID.Y ;  /* 0x00000000000479c3 */ /* 0x000e620000002600 */
[----:B------:R-:W-:Y:S01]  /*c1a0*/  LOP3.LUT R9, RZ, R3, RZ, 0x33, !PT ;  /* 0x00000003ff097212 */ /* 0x000fe200078e33ff */
[----:B------:R-:W-:Y:S02]  /*c1b0*/  BSSY.RECONVERGENT B1, `(.L_x_2416) ;  /* 0x0000026000017945 */ /* 0x000fe40003800200 */
[----:B------:R-:W-:-:S04]  /*c1c0*/  VIADDMNMX R8, R5, R8, UR44, !PT ;  /* 0x0000002c05087e46 */ /* 0x000fc8000f800108 */
[----:B------:R-:W-:Y:S01]  /*c1d0*/  IADD3 R13, PT, PT, R8, -UR47, R9 ;  /* 0x8000002f080d7c10 */ /* 0x000fe2000fffe009 */
[----:B------:R-:W-:-:S03]  /*c1e0*/  IMAD.MOV.U32 R9, RZ, RZ, R5 ;  /* 0x000000ffff097224 */ /* 0x000fc600078e0005 */
[C---:B------:R-:W-:Y:S02]  /*c1f0*/  LOP3.LUT R8, R13.reuse, 0xc0, RZ, 0xc0, !PT ;  /* 0x000000c00d087812 */ /* 0x040fe400078ec0ff */
[----:B------:R-:W-:Y:S02]  /*c200*/  ISETP.GE.U32.AND P0, PT, R13, 0xc0, PT ;  /* 0x000000c00d00780c */ /* 0x000fe40003f06070 */
[----:B------:R-:W-:Y:S01]  /*c210*/  ISETP.NE.AND P1, PT, R8, 0xc0, PT ;  /* 0x000000c00800780c */ /* 0x000fe20003f25270 */
[----:B------:R-:W-:Y:S02]  /*c220*/  IMAD.MOV.U32 R8, RZ, RZ, RZ ;  /* 0x000000ffff087224 */ /* 0x000fe400078e00ff */
[----:B-1----:R-:W-:-:S05]  /*c230*/  IMAD R18, R53, UR4, RZ ;  /* 0x0000000435127c24 */ /* 0x002fca000f8e02ff */
[----:B------:R-:W-:-:S05]  /*c240*/  SHF.R.S32.HI R20, RZ, 0x1f, R18 ;  /* 0x0000001fff147819 */ /* 0x000fca0000011412 */
        /* <DEDUP_REMOVED lines=11> */
.L_x_2418:
[----:B------:R-:W-:-:S06]  /*c300*/  IMAD.MOV.U32 R10, RZ, RZ, R16 ;  /* 0x000000ffff0a7224 */ /* 0x000fcc00078e0010 */
[----:B------:R1:W2:Y:S01]  /*c310*/  LDG.E.U8 R10, desc[UR36][R10.64] ;  /* 0x000000240a0a7981 */ /* 0x0002a2000c1e1100 */
[----:B------:R-:W-:Y:S01]  /*c320*/  VIADD R13, R13, 0x1 ;  /* 0x000000010d0d7836 */ /* 0x000fe20000000000 */
[----:B------:R-:W-:Y:S01]  /*c330*/  IADD3 R16, P2, PT, R16, 0x40, RZ ;  /* 0x0000004010107810 */ /* 0x000fe20007f5e0ff */
[----:B------:R-:W-:-:S04]  /*c340*/  VIADD R9, R9, 0x40 ;  /* 0x0000004009097836 */ /* 0x000fc80000000000 */
[----:B-1----:R-:W-:Y:S01]  /*c350*/  IMAD.X R11, RZ, RZ, R11, P2 ;  /* 0x000000ffff0b7224 */ /* 0x002fe200010e060b */
[----:B--2---:R-:W-:-:S13]  /*c360*/  ISETP.NE.AND P1, PT, R10, RZ, PT ;  /* 0x000000ff0a00720c */ /* 0x004fda0003f25270 */
[----:B------:R-:W0:Y:S02]  /*c370*/  @!P1 LDS R15, [R12] ;  /* 0x000000000c0f9984 */ /* 0x000e240000000800 */
[----:B0-----:R-:W-:Y:S01]  /*c380*/  @!P1 FADD.FTZ R14, -R0, R15 ;  /* 0x0000000f000e9221 */ /* 0x001fe20000010100 */
        /* <DEDUP_REMOVED lines=8> */
.L_x_2417:
[----:B------:R-:W-:Y:S05]  /*c410*/  BSYNC.RECONVERGENT B1 ;  /* 0x0000000000017941 */ /* 0x000fea0003800200 */
.L_x_2416:
        /* <DEDUP_REMOVED lines=13> */
.L_x_2419:
[----:B------:R-:W-:-:S05]  /*c4f0*/  IMAD.MOV.U32 R10, RZ, RZ, R14 ;  /* 0x000000ffff0a7224 */ /* 0x000fca00078e000e */
        /* <DEDUP_REMOVED lines=17> */
[----:B------:R-:W-:Y:S02]  /*c610*/  IMAD.MOV.U32 R15, RZ, RZ, RZ ;  /* 0x000000ffff0f7224 */ /* 0x000fe400078e00ff */
[----:B------:R0:W1:Y:S01]  /*c620*/  @!P0 MUFU.EX2 R13, R14 ;  /* 0x0000000e000d8308 */ /* 0x0000620000000800 */
[----:B------:R-:W-:Y:S01]  /*c630*/  @!P1 FMUL.FTZ R16, R16, 1.4426950216293334961 ;  /* 0x3fb8aa3b10109820 */ /* 0x000fe20000410000 */
[C---:B--2---:R-:W-:Y:S01]  /*c640*/  @!P2 FADD.FTZ R18, -R0.reuse, R19 ;  /* 0x000000130012a221 */ /* 0x044fe20000010100 */
[----:B------:R-:W-:Y:S02]  /*c650*/  IMAD.MOV.U32 R19, RZ, RZ, RZ ;  /* 0x000000ffff137224 */ /* 0x000fe400078e00ff */
[----:B---3--:R-:W-:Y:S01]  /*c660*/  @!P3 FADD.FTZ R20, -R0, R21 ;  /* 0x000000150014b221 */ /* 0x008fe20000010100 */
[----:B------:R-:W-:-:S02]  /*c670*/  IMAD.MOV.U32 R21, RZ, RZ, RZ ;  /* 0x000000ffff157224 */ /* 0x000fc400078e00ff */
[----:B------:R-:W-:Y:S01]  /*c680*/  @!P2 FMUL.FTZ R18, R18, 1.4426950216293334961 ;  /* 0x3fb8aa3b1212a820 */ /* 0x000fe20000410000 */
[----:B------:R-:W-:Y:S01]  /*c690*/  ISETP.GE.AND P0, PT, R9, UR44, PT ;  /* 0x0000002c09007c0c */ /* 0x000fe2000bf06270 */
        /* <DEDUP_REMOVED lines=16> */
.L_x_2406:
[----:B------:R-:W-:Y:S05]  /*c7a0*/  BSYNC.RECONVERGENT B0 ;  /* 0x0000000000007941 */ /* 0x000fea0003800200 */
.L_x_2405:
[----:B0-----:R-:W0:Y:S01]  /*c7b0*/  SHFL.BFLY PT, R9, R8, 0x10, 0x1f ;  /* 0x0e001f0008097f89 */ /* 0x001e2200000e0000 */
[C---:B------:R-:W-:Y:S01]  /*c7c0*/  ISETP.NE.AND P0, PT, R7.reuse, RZ, PT ;  /* 0x000000ff0700720c */ /* 0x040fe20003f05270 */
[----:B------:R-:W1:Y:S01]  /*c7d0*/  LDCU.U8 UR11, c[0x0][0x48c] ;  /* 0x00009180ff0b77ac */ /* 0x000e620008000000 */
[----:B------:R-:W-:Y:S01]  /*c7e0*/  ISETP.GT.U32.AND P1, PT, R7, 0x1, PT ;  /* 0x000000010700780c */ /* 0x000fe20003f24070 */
[----:B------:R-:W2:Y:S01]  /*c7f0*/  S2UR UR14, SR_CTAID.X ;  /* 0x00000000000e79c3 */ /* 0x000ea20000002500 */
[----:B------:R-:W-:Y:S01]  /*c800*/  UMOV UR4, URZ ;  /* 0x000000ff00047c82 */ /* 0x000fe20008000000 */
[----:B------:R-:W-:Y:S01]  /*c810*/  UMOV UR5, URZ ;  /* 0x000000ff00057c82 */ /* 0x000fe20008000000 */
[----:B-1----:R-:W-:Y:S01]  /*c820*/  UISETP.NE.AND UP0, UPT, UR11, URZ, UPT ;  /* 0x000000ff0b00728c */ /* 0x002fe2000bf05270 */
        /* <DEDUP_REMOVED lines=9> */
[----:B------:R-:W-:Y:S02]  /*c8c0*/  @!P0 IMAD R8, R0, 0x4, R4 ;  /* 0x0000000400088824 */ /* 0x000fe400078e0204 */
[----:B0-----:R-:W-:-:S05]  /*c8d0*/  FADD.FTZ R13, R12, R13 ;  /* 0x0000000d0c0d7221 */ /* 0x001fca0000010000 */
[----:B------:R-:W-:Y:S01]  /*c8e0*/  @!P0 STS [R8+0x8], R13 ;  /* 0x0000080d08008388 */ /* 0x000fe20000000800 */
[----:B------:R-:W-:Y:S01]  /*c8f0*/  BAR.SYNC.DEFER_BLOCKING 0x0 ;  /* 0x0000000000007b1d */ /* 0x000fe20000010000 */
[----:B------:R-:W-:-:S05]  /*c900*/  ISETP.GE.AND P0, PT, R5, UR44, PT ;  /* 0x0000002c05007c0c */ /* 0x000fca000bf06270 */
[----:B------:R-:W0:Y:S04]  /*c910*/  @!P1 LDS R13, [R6+0x8] ;  /* 0x00000800060d9984 */ /* 0x000e280000000800 */
[----:B0-----:R-:W0:Y:S02]  /*c920*/  SHFL.BFLY PT, R4, R13, 0x1, 0x1f ;  /* 0x0c201f000d047f89 */ /* 0x001e2400000e0000 */
[----:B0-----:R-:W-:-:S06]  /*c930*/  FADD.FTZ R7, R4, R13 ;  /* 0x0000000d04077221 */ /* 0x001fcc0000010000 */
[----:B------:R-:W0:Y:S02]  /*c940*/  SHFL.IDX PT, R7, R7, RZ, 0x1f ;  /* 0x00001fff07077589 */ /* 0x000e2400000e0000 */
[----:B0-----:R-:W-:-:S06]  /*c950*/  FADD.FTZ R4, R7, 9.9999999747524270788e-07 ;  /* 0x358637bd07047421 */ /* 0x001fcc0000010000 */
[----:B------:R-:W0:Y:S01]  /*c960*/  MUFU.RCP R4, R4 ;  /* 0x0000000400047308 */ /* 0x000e220000001000 */
[----:B--2---:R-:W-:Y:S05]  /*c970*/  BRA.U !UP0, `(.L_x_2420) ;  /* 0x0000000108247547 */ /* 0x004fea000b800000 */
[----:B------:R-:W1:Y:S01]  /*c980*/  S2UR UR5, SR_CTAID.Y ;  /* 0x00000000000579c3 */ /* 0x000e620000002600 */
[----:B------:R-:W1:Y:S01]  /*c990*/  LDCU UR8, c[0x0][0x3f8] ;  /* 0x00007f00ff0877ac */ /* 0x000e620008000800 */
[----:B------:R-:W2:Y:S01]  /*c9a0*/  LDCU UR4, c[0x0][0x488] ;  /* 0x00009100ff0477ac */ /* 0x000ea20008000800 */
[----:B------:R-:W2:Y:S01]  /*c9b0*/  LDCU UR9, c[0x0][0x40c] ;  /* 0x00008180ff0977ac */ /* 0x000ea20008000800 */
[----:B------:R-:W5:Y:S01]  /*c9c0*/  LDCU UR10, c[0x0][0x3f4] ;  /* 0x00007e80ff0a77ac */ /* 0x000f620008000800 */
[----:B-1----:R-:W-:-:S04]  /*c9d0*/  UIMAD UR5, UR5, UR8, UR14 ;  /* 0x00000008050572a4 */ /* 0x002fc8000f8e020e */
[----:B--2---:R-:W-:-:S04]  /*c9e0*/  UIMAD UR4, UR5, UR4, UR9 ;  /* 0x00000004050472a4 */ /* 0x004fc8000f8e0209 */
[----:B-----5:R-:W-:-:S04]  /*c9f0*/  UIMAD UR4, UR4, UR10, URZ ;  /* 0x0000000a040472a4 */ /* 0x020fc8000f8e02ff */
[----:B------:R-:W-:-:S12]  /*ca00*/  USHF.R.S32.HI UR5, URZ, 0x1f, UR4 ;  /* 0x0000001fff057899 */ /* 0x000fd80008011404 */
.L_x_2420:
        /* <DEDUP_REMOVED lines=13> */
[----:B------:R-:W1:Y:S01]  /*cae0*/  S2UR UR9, SR_CgaCtaId ;  /* 0x00000000000979c3 */ /* 0x000e620000008800 */
        /* <DEDUP_REMOVED lines=8> */
[----:B-1----:R-:W-:-:S06]  /*cb70*/  ULEA UR8, UR9, UR8, 0x18 ;  /* 0x0000000809087291 */ /* 0x002fcc000f8ec0ff */
[----:B------:R-:W-:-:S07]  /*cb80*/  VIADD R6, R17, UR8 ;  /* 0x0000000811067c36 */ /* 0x000fce0008000000 */
.L_x_2426:
[----:B------:R-:W0:Y:S01]  /*cb90*/  LDS R9, [R6] ;  /* 0x0000000006097984 */ /* 0x000e220000000800 */
[----:B------:R-:W-:-:S05]  /*cba0*/  VIADD R7, R7, 0x1 ;  /* 0x0000000107077836 */ /* 0x000fca0000000000 */
[----:B------:R-:W-:Y:S01]  /*cbb0*/  ISETP.NE.AND P0, PT, R7, RZ, PT ;  /* 0x000000ff0700720c */ /* 0x000fe20003f05270 */
[----:B0-----:R-:W-:-:S05]  /*cbc0*/  FMUL.FTZ R9, R9, R4 ;  /* 0x0000000409097220 */ /* 0x001fca0000410000 */
[----:B------:R0:W-:Y:S02]  /*cbd0*/  STS [R6], R9 ;  /* 0x0000000906007388 */ /* 0x0001e40000000800 */
[----:B0-----:R-:W-:-:S05]  /*cbe0*/  VIADD R6, R6, 0x100 ;  /* 0x0000010006067836 */ /* 0x001fca0000000000 */
[----:B------:R-:W-:Y:S05]  /*cbf0*/  @P0 BRA `(.L_x_2426) ;  /* 0xfffffffc00e40947 */ /* 0x000fea000383ffff */
.L_x_2425:
[----:B------:R-:W-:Y:S05]  /*cc00*/  BSYNC.RECONVERGENT B1 ;  /* 0x0000000000017941 */ /* 0x000fea0003800200 */
.L_x_2424:
[----:B------:R-:W-:Y:S05]  /*cc10*/  @!P1 BRA `(.L_x_2422) ;  /* 0x0000001000dc9947 */ /* 0x000fea0003800000 */
[----:B------:R-:W1:Y:S01]  /*cc20*/  S2R R8, SR_CgaCtaId ;  /* 0x0000000000087919 */ /* 0x000e620000008800 */
        /* <DEDUP_REMOVED lines=8> */
[----:B-1----:R-:W-:-:S04]  /*ccb0*/  LEA R7, R8, R7, 0x18 ;  /* 0x0000000708077211 */ /* 0x002fc800078ec0ff */
[----:B------:R-:W-:Y:S01]  /*ccc0*/  IADD3 R6, PT, PT, R6, 0x200, R7 ;  /* 0x0000020006067810 */ /* 0x000fe20007ffe007 */
[----:B------:R-:W-:Y:S06]  /*ccd0*/  @!P1 BRA `(.L_x_2428) ;  /* 0x0000000000dc9947 */ /* 0x000fec0003800000 */
[----:B------:R-:W-:Y:S01]  /*cce0*/  IMAD.U32 R8, RZ, RZ, UR44 ;  /* 0x0000002cff087e24 */ /* 0x000fe2000f8e00ff */
[----:B------:R-:W-:-:S03]  /*ccf0*/  PLOP3.LUT P0, PT, PT, PT, PT, 0x8, 0x80 ;  /* 0x000000000080781c */ /* 0x000fc60003f0e170 */
[----:B------:R-:W-:-:S10]  /*cd00*/  VIADD R8, R8, 0xfffffd00 ;  /* 0xfffffd0008087836 */ /* 0x000fd40000000000 */
.L_x_2429:
        /* <DEDUP_REMOVED lines=10> */
[----:B------:R-:W3:Y:S04]  /*cdb0*/  LDS R25, [R6+0x600] ;  /* 0x0006000006197984 */ /* 0x000ee80000000800 */
[----:B------:R-:W3:Y:S04]  /*cdc0*/  LDS R27, [R6+0x700] ;  /* 0x00070000061b7984 */ /* 0x000ee80000000800 */
[----:B----4-:R-:W4:Y:S01]  /*cdd0*/  LDS R29, [R6+0x800] ;  /* 0x00080000061d7984 */ /* 0x010f220000000800 */
[----:B0-----:R-:W-:-:S03]  /*cde0*/  FMUL.FTZ R7, R4, R7 ;  /* 0x0000000704077220 */ /* 0x001fc60000410000 */
[----:B------:R-:W0:Y:S01]  /*cdf0*/  LDS R31, [R6+0x900] ;  /* 0x00090000061f7984 */ /* 0x000e220000000800 */
[----:B-1----:R-:W-:-:S03]  /*ce00*/  FMUL.FTZ R9, R4, R9 ;  /* 0x0000000904097220 */ /* 0x002fc60000410000 */
[----:B------:R-:W1:Y:S01]  /*ce10*/  LDS R33, [R6+0xa00] ;  /* 0x000a000006217984 */ /* 0x000e620000000800 */
[----:B--2---:R-:W-:-:S03]  /*ce20*/  FMUL.FTZ R11, R4, R11 ;  /* 0x0000000b040b7220 */ /* 0x004fc60000410000 */
[----:B------:R-:W2:Y:S01]  /*ce30*/  LDS R35, [R6+0xb00] ;  /* 0x000b000006237984 */ /* 0x000ea20000000800 */
[----:B-----5:R-:W-:-:S03]  /*ce40*/  FMUL.FTZ R13, R4, R13 ;  /* 0x0000000d040d7220 */ /* 0x020fc60000410000 */
[----:B------:R-:W5:Y:S01]  /*ce50*/  LDS R37, [R6+0xc00] ;  /* 0x000c000006257984 */ /* 0x000f620000000800 */
[----:B---3--:R-:W-:-:S03]  /*ce60*/  FMUL.FTZ R15, R4, R15 ;  /* 0x0000000f040f7220 */ /* 0x008fc60000410000 */
[----:B------:R-:W3:Y:S01]  /*ce70*/  LDS R39, [R6+0xd00] ;  /* 0x000d000006277984 */ /* 0x000ee20000000800 */
[C---:B------:R-:W-:Y:S01]  /*ce80*/  FMUL.FTZ R19, R4.reuse, R19 ;  /* 0x0000001304137220 */ /* 0x040fe20000410000 */
[C---:B------:R-:W-:Y:S02]  /*ce90*/  FMUL.FTZ R21, R4.reuse, R21 ;  /* 0x0000001504157220 */ /* 0x040fe40000410000 */
[----:B------:R-:W-:Y:S01]  /*cea0*/  STS [R6+-0x200], R7 ;  /* 0xfffe000706007388 */ /* 0x000fe20000000800 */
[----:B------:R-:W-:-:S03]  /*ceb0*/  FMUL.FTZ R23, R4, R23 ;  /* 0x0000001704177220 */ /* 0x000fc60000410000 */
[----:B------:R-:W-:Y:S01]  /*cec0*/  STS [R6+-0x100], R9 ;  /* 0xffff000906007388 */ /* 0x000fe20000000800 */
[----:B------:R-:W-:-:S03]  /*ced0*/  FMUL.FTZ R25, R4, R25 ;  /* 0x0000001904197220 */ /* 0x000fc60000410000 */
[----:B------:R-:W-:Y:S01]  /*cee0*/  STS [R6], R11 ;  /* 0x0000000b06007388 */ /* 0x000fe20000000800 */
[----:B------:R-:W-:-:S03]  /*cef0*/  FMUL.FTZ R27, R4, R27 ;  /* 0x0000001b041b7220 */ /* 0x000fc60000410000 */
[----:B------:R-:W-:Y:S01]  /*cf00*/  STS [R6+0x100], R13 ;  /* 0x0001000d06007388 */ /* 0x000fe20000000800 */
[----:B----4-:R-:W-:-:S03]  /*cf10*/  FMUL.FTZ R29, R4, R29 ;  /* 0x0000001d041d7220 */ /* 0x010fc60000410000 */
[----:B------:R-:W-:Y:S01]  /*cf20*/  STS [R6+0x200], R15 ;  /* 0x0002000f06007388 */ /* 0x000fe20000000800 */
[----:B0-----:R-:W-:-:S03]  /*cf30*/  FMUL.FTZ R31, R4, R31 ;  /* 0x0000001f041f7220 */ /* 0x001fc60000410000 */
[----:B------:R-:W-:Y:S01]  /*cf40*/  STS [R6+0x300], R19 ;  /* 0x0003001306007388 */ /* 0x000fe20000000800 */
[----:B-1----:R-:W-:-:S03]  /*cf50*/  FMUL.FTZ R33, R4, R33 ;  /* 0x0000002104217220 */ /* 0x002fc60000410000 */
[----:B------:R-:W-:Y:S01]  /*cf60*/  STS [R6+0x400], R21 ;  /* 0x0004001506007388 */ /* 0x000fe20000000800 */
[----:B--2---:R-:W-:-:S03]  /*cf70*/  FMUL.FTZ R35, R4, R35 ;  /* 0x0000002304237220 */ /* 0x004fc60000410000 */
[----:B------:R-:W-:Y:S01]  /*cf80*/  STS [R6+0x500], R23 ;  /* 0x0005001706007388 */ /* 0x000fe20000000800 */
[----:B-----5:R-:W-:-:S03]  /*cf90*/  FMUL.FTZ R37, R4, R37 ;  /* 0x0000002504257220 */ /* 0x020fc60000410000 */
[----:B------:R-:W-:Y:S01]  /*cfa0*/  STS [R6+0x600], R25 ;  /* 0x0006001906007388 */ /* 0x000fe20000000800 */
[----:B---3--:R-:W-:-:S03]  /*cfb0*/  FMUL.FTZ R39, R4, R39 ;  /* 0x0000002704277220 */ /* 0x008fc60000410000 */
        /* <DEDUP_REMOVED lines=9> */
.L_x_2428:
[----:B------:R-:W-:Y:S05]  /*d050*/  BSYNC.RECONVERGENT B1 ;  /* 0x0000000000017941 */ /* 0x000fea0003800200 */
.L_x_2427:
        /* <DEDUP_REMOVED lines=14> */
[C---:B0-----:R-:W-:Y:S01]  /*d140*/  FMUL.FTZ R7, R4.reuse, R7 ;  /* 0x0000000704077220 */ /* 0x041fe20000410000 */
[----:B-1----:R-:W-:-:S04]  /*d150*/  FMUL.FTZ R9, R4, R9 ;  /* 0x0000000904097220 */ /* 0x002fc80000410000 */
[----:B------:R-:W-:Y:S01]  /*d160*/  STS [R6+-0x200], R7 ;  /* 0xfffe000706007388 */ /* 0x000fe20000000800 */
[----:B--2---:R-:W-:-:S03]  /*d170*/  FMUL.FTZ R11, R4, R11 ;  /* 0x0000000b040b7220 */ /* 0x004fc60000410000 */
[----:B------:R-:W-:Y:S01]  /*d180*/  STS [R6+-0x100], R9 ;  /* 0xffff000906007388 */ /* 0x000fe20000000800 */
[----:B-----5:R-:W-:-:S03]  /*d190*/  FMUL.FTZ R13, R4, R13 ;  /* 0x0000000d040d7220 */ /* 0x020fc60000410000 */
[----:B------:R-:W-:Y:S01]  /*d1a0*/  STS [R6], R11 ;  /* 0x0000000b06007388 */ /* 0x000fe20000000800 */
[----:B---3--:R-:W-:-:S03]  /*d1b0*/  FMUL.FTZ R15, R4, R15 ;  /* 0x0000000f040f7220 */ /* 0x008fc60000410000 */
        /* <DEDUP_REMOVED lines=9> */
.L_x_2431:
[----:B------:R-:W-:Y:S05]  /*d250*/  BSYNC.RECONVERGENT B1 ;  /* 0x0000000000017941 */ /* 0x000fea0003800200 */
.L_x_2430:
[----:B------:R-:W-:-:S13]  /*d260*/  ISETP.LT.OR P0, PT, R5, UR44, P0 ;  /* 0x0000002c05007c0c */ /* 0x000fda0008701670 */
[----:B------:R-:W-:Y:S05]  /*d270*/  @!P0 BRA `(.L_x_2422) ;  /* 0x0000000c00448947 */ /* 0x000fea0003800000 */
[----:B------:R-:W0:Y:S04]  /*d280*/  LDS R5, [R6+-0x200] ;  /* 0xfffe000006057984 */ /* 0x000e280000000800 */
[----:B------:R-:W1:Y:S04]  /*d290*/  LDS R7, [R6+-0x100] ;  /* 0xffff000006077984 */ /* 0x000e680000000800 */
[----:B------:R-:W2:Y:S04]  /*d2a0*/  LDS R9, [R6] ;  /* 0x0000000006097984 */ /* 0x000ea80000000800 */
[----:B------:R-:W5:Y:S01]  /*d2b0*/  LDS R11, [R6+0x100] ;  /* 0x00010000060b7984 */ /* 0x000f620000000800 */
[-C--:B0-----:R-:W-:Y:S01]  /*d2c0*/  FMUL.FTZ R5, R5, R4.reuse ;  /* 0x0000000405057220 */ /* 0x081fe20000410000 */
[----:B-1----:R-:W-:-:S04]  /*d2d0*/  FMUL.FTZ R7, R7, R4 ;  /* 0x0000000407077220 */ /* 0x002fc80000410000 */
[----:B------:R1:W-:Y:S01]  /*d2e0*/  STS [R6+-0x200], R5 ;  /* 0xfffe000506007388 */ /* 0x0003e20000000800 */
[----:B--2---:R-:W-:-:S03]  /*d2f0*/  FMUL.FTZ R9, R9, R4 ;  /* 0x0000000409097220 */ /* 0x004fc60000410000 */
[----:B------:R1:W-:Y:S01]  /*d300*/  STS [R6+-0x100], R7 ;  /* 0xffff000706007388 */ /* 0x0003e20000000800 */
[----:B-----5:R-:W-:-:S03]  /*d310*/  FMUL.FTZ R11, R11, R4 ;  /* 0x000000040b0b7220 */ /* 0x020fc60000410000 */
[----:B------:R1:W-:Y:S04]  /*d320*/  STS [R6], R9 ;  /* 0x0000000906007388 */ /* 0x0003e80000000800 */
[----:B------:R1:W-:Y:S01]  /*d330*/  STS [R6+0x100], R11 ;  /* 0x0001000b06007388 */ /* 0x0003e20000000800 */
[----:B------:R-:W-:Y:S05]  /*d340*/  BRA `(.L_x_2422) ;  /* 0x0000000c00107947 */ /* 0x000fea0003800000 */
.L_x_2423:
        /* <DEDUP_REMOVED lines=10> */
[----:B------:R-:W2:Y:S01]  /*d3f0*/  LDCU.64 UR12, c[0x0][0x480] ;  /* 0x00009000ff0c77ac */ /* 0x000ea20008000a00 */
[----:B------:R-:W-:Y:S02]  /*d400*/  LEA.HI R6, R6, 0x1, RZ, 0x1a ;  /* 0x0000000106067811 */ /* 0x000fe400078fd0ff */
[----:B------:R-:W-:Y:S01]  /*d410*/  IADD3 R13, P0, PT, R5, UR4, RZ ;  /* 0x00000004050d7c10 */ /* 0x000fe2000ff1e0ff */
[----:B------:R-:W-:Y:S02]  /*d420*/  UMOV UR8, 0x400 ;  /* 0x0000040000087882 */ /* 0x000fe40000000000 */
[C---:B------:R-:W-:Y:S01]  /*d430*/  IMAD.SHL.U32 R7, R6.reuse, 0x40, RZ ;  /* 0x0000004006077824 */ /* 0x040fe200078e00ff */
[----:B------:R-:W-:Y:S01]  /*d440*/  UIADD3 UR8, UPT, UPT, UR8, 0x410, URZ ;  /* 0x0000041008087890 */ /* 0x000fe2000fffe0ff */
[----:B------:R-:W-:Y:S01]  /*d450*/  IMAD.X R12, RZ, RZ, UR5, P0 ;  /* 0x00000005ff0c7e24 */ /* 0x000fe200080e06ff */
[----:B------:R-:W-:-:S02]  /*d460*/  LOP3.LUT R6, R6, 0x3, RZ, 0xc0, !PT ;  /* 0x0000000306067812 */ /* 0x000fc400078ec0ff */
[----:B------:R-:W-:-:S03]  /*d470*/  LOP3.LUT R8, R7, 0xc0, RZ, 0xc0, !PT ;  /* 0x000000c007087812 */ /* 0x000fc600078ec0ff */
[----:B------:R-:W-:Y:S02]  /*d480*/  IMAD.MOV R9, RZ, RZ, -R6 ;  /* 0x000000ffff097224 */ /* 0x000fe400078e0a06 */
[----:B------:R-:W-:Y:S01]  /*d490*/  IMAD.IADD R5, R5, 0x1, R8 ;  /* 0x0000000105057824 */ /* 0x000fe200078e0208 */
[----:B--2---:R-:W-:-:S04]  /*d4a0*/  LEA R10, P0, R13, UR12, 0x2 ;  /* 0x0000000c0d0a7c11 */ /* 0x004fc8000f8010ff */
[----:B------:R-:W-:Y:S01]  /*d4b0*/  LEA.HI.X R13, R13, UR13, R12, 0x2, P0 ;  /* 0x0000000d0d0d7c11 */ /* 0x000fe200080f140c */
[----:B-1----:R-:W-:-:S06]  /*d4c0*/  ULEA UR8, UR9, UR8, 0x18 ;  /* 0x0000000809087291 */ /* 0x002fcc000f8ec0ff */
[----:B------:R-:W-:-:S07]  /*d4d0*/  VIADD R8, R17, UR8 ;  /* 0x0000000811087c36 */ /* 0x000fce0008000000 */
.L_x_2434:
[----:B-1----:R-:W0:Y:S01]  /*d4e0*/  LDS R7, [R8] ;  /* 0x0000000008077984 */ /* 0x002e220000000800 */
[----:B------:R-:W-:Y:S01]  /*d4f0*/  IMAD.MOV.U32 R6, RZ, RZ, R10 ;  /* 0x000000ffff067224 */ /* 0x000fe200078e000a */
[----:B------:R-:W-:Y:S01]  /*d500*/  IADD3 R10, P2, PT, R10, 0x100, RZ ;  /* 0x000001000a0a7810 */ /* 0x000fe20007f5e0ff */
[----:B------:R-:W-:-:S05]  /*d510*/  VIADD R9, R9, 0x1 ;  /* 0x0000000109097836 */ /* 0x000fca0000000000 */
[----:B------:R-:W-:Y:S01]  /*d520*/  ISETP.NE.AND P0, PT, R9, RZ, PT ;  /* 0x000000ff0900720c */ /* 0x000fe20003f05270 */
[----:B0-----:R-:W-:Y:S01]  /*d530*/  FMUL.FTZ R11, R7, R4 ;  /* 0x00000004070b7220 */ /* 0x001fe20000410000 */
[--C-:B------:R-:W-:Y:S02]  /*d540*/  IMAD.MOV.U32 R7, RZ, RZ, R13.reuse ;  /* 0x000000ffff077224 */ /* 0x100fe400078e000d */
[----:B------:R-:W-:Y:S02]  /*d550*/  IMAD.X R13, RZ, RZ, R13, P2 ;  /* 0x000000ffff0d7224 */ /* 0x000fe400010e060d */
[----:B------:R0:W-:Y:S04]  /*d560*/  STS [R8], R11 ;  /* 0x0000000b08007388 */ /* 0x0001e80000000800 */
[----:B------:R1:W-:Y:S01]  /*d570*/  STG.E desc[UR36][R6.64], R11 ;  /* 0x0000000b06007986 */ /* 0x0003e2000c101924 */
[----:B0-----:R-:W-:-:S02]  /*d580*/  VIADD R8, R8, 0x100 ;  /* 0x0000010008087836 */ /* 0x001fc40000000000 */
[----:B------:R-:W-:Y:S05]  /*d590*/  @P0 BRA `(.L_x_2434) ;  /* 0xfffffffc00d00947 */ /* 0x000fea000383ffff */
.L_x_2433:
[----:B------:R-:W-:Y:S05]  /*d5a0*/  BSYNC.RECONVERGENT B1 ;  /* 0x0000000000017941 */ /* 0x000fea0003800200 */
.L_x_2432:
[----:B------:R-:W-:Y:S05]  /*d5b0*/  @!P1 BRA `(.L_x_2422) ;  /* 0x0000000800749947 */ /* 0x000fea0003800000 */
[----:B------:R-:W2:Y:S01]  /*d5c0*/  S2R R8, SR_CgaCtaId ;  /* 0x0000000000087919 */ /* 0x000ea20000008800 */
[----:B------:R-:W5:Y:S01]  /*d5d0*/  LDCU.64 UR8, c[0x0][0x480] ;  /* 0x00009000ff0877ac */ /* 0x000f620008000a00 */
[C---:B------:R-:W-:Y:S01]  /*d5e0*/  IADD3 R12, PT, PT, -R5.reuse, UR44, RZ ;  /* 0x0000002c050c7c10 */ /* 0x040fe2000fffe1ff */
[----:B------:R-:W-:Y:S01]  /*d5f0*/  BSSY.RECONVERGENT B1, `(.L_x_2435) ;  /* 0x000005b000017945 */ /* 0x000fe20003800200 */
[----:B------:R-:W-:Y:S02]  /*d600*/  IADD3 R9, P0, PT, R5, UR4, RZ ;  /* 0x0000000405097c10 */ /* 0x000fe4000ff1e0ff */
[----:B-1----:R-:W-:Y:S02]  /*d610*/  MOV R6, 0x400 ;  /* 0x0000040000067802 */ /* 0x002fe40000000f00 */
[----:B------:R-:W-:Y:S01]  /*d620*/  ISETP.GT.AND P1, PT, R12, 0x300, PT ;  /* 0x000003000c00780c */ /* 0x000fe20003f24270 */
[----:B------:R-:W-:Y:S02]  /*d630*/  IMAD.X R10, RZ, RZ, UR5, P0 ;  /* 0x00000005ff0a7e24 */ /* 0x000fe400080e06ff */
[----:B------:R-:W-:Y:S01]  /*d640*/  VIADD R7, R6, 0x410 ;  /* 0x0000041006077836 */ /* 0x000fe20000000000 */
[----:B-----5:R-:W-:Y:S01]  /*d650*/  LEA R11, P0, R9, UR8, 0x2 ;  /* 0x00000008090b7c11 */ /* 0x020fe2000f8010ff */
[----:B------:R-:W-:-:S03]  /*d660*/  USHF.L.U32 UR8, UR47, 0x2, URZ ;  /* 0x000000022f087899 */ /* 0x000fc600080006ff */
[----:B------:R-:W-:Y:S02]  /*d670*/  LEA.HI.X R10, R9, UR9, R10, 0x2, P0 ;  /* 0x00000009090a7c11 */ /* 0x000fe400080f140a */
[----:B------:R-:W-:Y:S02]  /*d680*/  IADD3 R6, P0, PT, R11, 0x200, RZ ;  /* 0x000002000b067810 */ /* 0x000fe40007f1e0ff */
[----:B--2---:R-:W-:-:S03]  /*d690*/  LEA R9, R8, R7, 0x18 ;  /* 0x0000000708097211 */ /* 0x004fc600078ec0ff */
[----:B------:R-:W-:Y:S01]  /*d6a0*/  IMAD.X R7, RZ, RZ, R10, P0 ;  /* 0x000000ffff077224 */ /* 0x000fe200000e060a */
[----:B------:R-:W-:Y:S02]  /*d6b0*/  LEA R8, R5, -UR8, 0x2 ;  /* 0x8000000805087c11 */ /* 0x000fe4000f8e10ff */
[----:B------:R-:W-:Y:S02]  /*d6c0*/  PLOP3.LUT P0, PT, PT, PT, PT, 0x80, 0x8 ;  /* 0x000000000008781c */ /* 0x000fe40003f0f070 */
[----:B------:R-:W-:Y:S01]  /*d6d0*/  IADD3 R8, PT, PT, R8, 0x200, R9 ;  /* 0x0000020008087810 */ /* 0x000fe20007ffe009 */
[----:B------:R-:W-:Y:S10]  /*d6e0*/  @!P1 BRA `(.L_x_2436) ;  /* 0x00000004002c9947 */ /* 0x000ff40003800000 */
[----:B------:R-:W-:Y:S01]  /*d6f0*/  IMAD.U32 R12, RZ, RZ, UR44 ;  /* 0x0000002cff0c7e24 */ /* 0x000fe2000f8e00ff */
[----:B------:R-:W-:-:S03]  /*d700*/  PLOP3.LUT P0, PT, PT, PT, PT, 0x8, 0x80 ;  /* 0x000000000080781c */ /* 0x000fc60003f0e170 */
[----:B------:R-:W-:-:S10]  /*d710*/  VIADD R12, R12, 0xfffffd00 ;  /* 0xfffffd000c0c7836 */ /* 0x000fd40000000000 */
.L_x_2437:
        /* <DEDUP_REMOVED lines=11> */
[----:B----4-:R-:W4:Y:S04]  /*d7d0*/  LDS R29, [R8+0x700] ;  /* 0x00070000081d7984 */ /* 0x010f280000000800 */
[----:B------:R-:W4:Y:S01]  /*d7e0*/  LDS R31, [R8+0x800] ;  /* 0x00080000081f7984 */ /* 0x000f220000000800 */
        /* <DEDUP_REMOVED lines=10> */
[----:B------:R-:W-:-:S03]  /*d890*/  FMUL.FTZ R21, R4, R21 ;  /* 0x0000001504157220 */ /* 0x000fc60000410000 */
[----:B------:R-:W-:Y:S01]  /*d8a0*/  STG.E desc[UR36][R6.64+-0x200], R9 ;  /* 0xfffe000906007986 */ /* 0x000fe2000c101924 */
[----:B------:R-:W-:-:S03]  /*d8b0*/  FMUL.FTZ R23, R4, R23 ;  /* 0x0000001704177220 */ /* 0x000fc60000410000 */
[----:B------:R4:W-:Y:S01]  /*d8c0*/  STS [R8+-0x200], R9 ;  /* 0xfffe000908007388 */ /* 0x0009e20000000800 */
[C---:B------:R-:W-:Y:S01]  /*d8d0*/  FMUL.FTZ R25, R4.reuse, R25 ;  /* 0x0000001904197220 */ /* 0x040fe20000410000 */
[C---:B------:R-:W-:Y:S02]  /*d8e0*/  FMUL.FTZ R27, R4.reuse, R27 ;  /* 0x0000001b041b7220 */ /* 0x040fe40000410000 */
[----:B------:R-:W-:Y:S01]  /*d8f0*/  STG.E desc[UR36][R6.64+-0x100], R11 ;  /* 0xffff000b06007986 */ /* 0x000fe2000c101924 */
[----:B----4-:R-:W-:-:S03]  /*d900*/  FMUL.FTZ R29, R4, R29 ;  /* 0x0000001d041d7220 */ /* 0x010fc60000410000 */
[----:B------:R-:W-:Y:S01]  /*d910*/  STS [R8+-0x100], R11 ;  /* 0xffff000b08007388 */ /* 0x000fe20000000800 */
[----:B------:R-:W-:Y:S01]  /*d920*/  IADD3 R9, P1, PT, R6, 0x1000, RZ ;  /* 0x0000100006097810 */ /* 0x000fe20007f3e0ff */
[C---:B------:R-:W-:Y:S02]  /*d930*/  FMUL.FTZ R31, R4.reuse, R31 ;  /* 0x0000001f041f7220 */ /* 0x040fe40000410000 */
[----:B------:R-:W-:Y:S02]  /*d940*/  STG.E desc[UR36][R6.64], R13 ;  /* 0x0000000d06007986 */ /* 0x000fe4000c101924 */
[----:B------:R-:W-:Y:S02]  /*d950*/  IMAD.X R10, RZ, RZ, R7, P1 ;  /* 0x000000ffff0a7224 */ /* 0x000fe400008e0607 */
[C---:B0-----:R-:W-:Y:S01]  /*d960*/  FMUL.FTZ R33, R4.reuse, R33 ;  /* 0x0000002104217220 */ /* 0x041fe20000410000 */
[----:B------:R-:W-:Y:S01]  /*d970*/  STS [R8], R13 ;  /* 0x0000000d08007388 */ /* 0x000fe20000000800 */
[----:B-1----:R-:W-:-:S03]  /*d980*/  FMUL.FTZ R35, R4, R35 ;  /* 0x0000002304237220 */ /* 0x002fc60000410000 */
[----:B------:R-:W-:Y:S01]  /*d990*/  STG.E desc[UR36][R6.64+0x100], R15 ;  /* 0x0001000f06007986 */ /* 0x000fe2000c101924 */
[----:B--2---:R-:W-:-:S03]  /*d9a0*/  FMUL.FTZ R37, R4, R37 ;  /* 0x0000002504257220 */ /* 0x004fc60000410000 */
[----:B------:R-:W-:Y:S01]  /*d9b0*/  STS [R8+0x100], R15 ;  /* 0x0001000f08007388 */ /* 0x000fe20000000800 */
[----:B-----5:R-:W-:-:S03]  /*d9c0*/  FMUL.FTZ R39, R4, R39 ;  /* 0x0000002704277220 */ /* 0x020fc60000410000 */
[----:B------:R-:W-:Y:S01]  /*d9d0*/  STG.E desc[UR36][R6.64+0x200], R19 ;  /* 0x0002001306007986 */ /* 0x000fe2000c101924 */
[----:B---3--:R-:W-:-:S03]  /*d9e0*/  FMUL.FTZ R41, R4, R41 ;  /* 0x0000002904297220 */ /* 0x008fc60000410000 */
        /* <DEDUP_REMOVED lines=27> */
.L_x_2436:
[----:B------:R-:W-:Y:S05]  /*dba0*/  BSYNC.RECONVERGENT B1 ;  /* 0x0000000000017941 */ /* 0x000fea0003800200 */
.L_x_2435:
        /* <DEDUP_REMOVED lines=16> */
[----:B------:R-:W-:Y:S01]  /*dcb0*/  STG.E desc[UR36][R6.64+-0x200], R9 ;  /* 0xfffe000906007986 */ /* 0x000fe2000c101924 */
[----:B--2---:R-:W-:-:S03]  /*dcc0*/  FMUL.FTZ R13, R4, R13 ;  /* 0x0000000d040d7220 */ /* 0x004fc60000410000 */
[----:B------:R0:W-:Y:S01]  /*dcd0*/  STS [R8+-0x200], R9 ;  /* 0xfffe000908007388 */ /* 0x0001e20000000800 */
[----:B-----5:R-:W-:-:S03]  /*dce0*/  FMUL.FTZ R15, R4, R15 ;  /* 0x0000000f040f7220 */ /* 0x020fc60000410000 */
[----:B------:R-:W-:Y:S01]  /*dcf0*/  STG.E desc[UR36][R6.64+-0x100], R11 ;  /* 0xffff000b06007986 */ /* 0x000fe2000c101924 */
[----:B---3--:R-:W-:-:S03]  /*dd00*/  FMUL.FTZ R19, R4, R19 ;  /* 0x0000001304137220 */ /* 0x008fc60000410000 */
[----:B------:R-:W-:Y:S01]  /*dd10*/  STS [R8+-0x100], R11 ;  /* 0xffff000b08007388 */ /* 0x000fe20000000800 */
[----:B0-----:R-:W-:Y:S01]  /*dd20*/  IADD3 R9, P1, PT, R6, 0x800, RZ ;  /* 0x0000080006097810 */ /* 0x001fe20007f3e0ff */
[C---:B----4-:R-:W-:Y:S02]  /*dd30*/  FMUL.FTZ R21, R4.reuse, R21 ;  /* 0x0000001504157220 */ /* 0x050fe40000410000 */
[----:B------:R-:W-:Y:S01]  /*dd40*/  STG.E desc[UR36][R6.64], R13 ;  /* 0x0000000d06007986 */ /* 0x000fe2000c101924 */
[C---:B------:R-:W-:Y:S01]  /*dd50*/  FMUL.FTZ R23, R4.reuse, R23 ;  /* 0x0000001704177220 */ /* 0x040fe20000410000 */
[----:B------:R-:W-:Y:S02]  /*dd60*/  IMAD.X R10, RZ, RZ, R7, P1 ;  /* 0x000000ffff0a7224 */ /* 0x000fe400008e0607 */
[----:B------:R-:W-:Y:S01]  /*dd70*/  STS [R8], R13 ;  /* 0x0000000d08007388 */ /* 0x000fe20000000800 */
[----:B------:R-:W-:-:S03]  /*dd80*/  FMUL.FTZ R25, R4, R25 ;  /* 0x0000001904197220 */ /* 0x000fc60000410000 */
        /* <DEDUP_REMOVED lines=13> */
.L_x_2439:
[----:B------:R-:W-:Y:S05]  /*de60*/  BSYNC.RECONVERGENT B1 ;  /* 0x0000000000017941 */ /* 0x000fea0003800200 */
.L_x_2438:
        /* <DEDUP_REMOVED lines=8> */
[----:B------:R0:W-:Y:S01]  /*def0*/  STG.E desc[UR36][R6.64+-0x200], R5 ;  /* 0xfffe000506007986 */ /* 0x0001e2000c101924 */
[----:B--2---:R-:W-:-:S03]  /*df00*/  FMUL.FTZ R11, R11, R4 ;  /* 0x000000040b0b7220 */ /* 0x004fc60000410000 */
        /* <DEDUP_REMOVED lines=8> */
.L_x_2422:
[----:B------:R-:W-:Y:S05]  /*df90*/  BSYNC.RECONVERGENT B0 ;  /* 0x0000000000007941 */ /* 0x000fea0003800200 */
.L_x_2421:
[----:B------:R-:W2:Y:S01]  /*dfa0*/  S2R R20, SR_CgaCtaId ;  /* 0x0000000000147919 */ /* 0x000ea20000008800 */
[----:B------:R-:W5:Y:S01]  /*dfb0*/  S2UR UR5, SR_CTAID.Y ;  /* 0x00000000000579c3 */ /* 0x000f620000002600 */
[----:B------:R-:W-:Y:S01]  /*dfc0*/  ULEA.HI UR4, UR45, UR45, URZ, 0x1 ;  /* 0x0000002d2d047291 */ /* 0x000fe2000f8f08ff */
[----:B------:R-:W-:Y:S01]  /*dfd0*/  LOP3.LUT R17, R17, 0x7c, RZ, 0xc0, !PT ;  /* 0x0000007c11117812 */ /* 0x000fe200078ec0ff */
[----:B------:R-:W3:Y:S01]  /*dfe0*/  LDCU UR12, c[0x0][0x40c] ;  /* 0x00008180ff0c77ac */ /* 0x000ee20008000800 */
[----:B------:R-:W-:Y:S01]  /*dff0*/  MOV R21, 0x400 ;  /* 0x0000040000157802 */ /* 0x000fe20000000f00 */
[----:B0-----:R-:W-:Y:S01]  /*e000*/  IMAD.SHL.U32 R4, R3, 0x10, RZ ;  /* 0x0000001003047824 */ /* 0x001fe200078e00ff */
[----:B------:R-:W-:Y:S01]  /*e010*/  BSSY.RECONVERGENT B0, `(.L_x_2440) ;  /* 0x0000020000007945 */ /* 0x000fe20003800200 */
[----:B------:R-:W-:Y:S01]  /*e020*/  ULOP3.LUT UR4, UR4, 0xfffffffe, URZ, 0xc0, !UPT ;  /* 0xfffffffe04047892 */ /* 0x000fe2000f8ec0ff */
[----:B-1----:R-:W-:Y:S01]  /*e030*/  CS2R R6, SRZ ;  /* 0x0000000000067805 */ /* 0x002fe2000001ff00 */
[----:B------:R-:W5:Y:S01]  /*e040*/  LDCU UR10, c[0x0][0x3f8] ;  /* 0x00007f00ff0a77ac */ /* 0x000f620008000800 */
[----:B------:R-:W-:Y:S01]  /*e050*/  VIADD R5, R21, 0x210 ;  /* 0x0000021015057836 */ /* 0x000fe20000000000 */
[----:B------:R-:W-:Y:S01]  /*e060*/  LOP3.LUT R4, R4, 0x1f0, RZ, 0xc0, !PT ;  /* 0x000001f004047812 */ /* 0x000fe200078ec0ff */
[----:B------:R-:W-:Y:S01]  /*e070*/  UIADD3 UR4, UPT, UPT, UR45, -UR4, URZ ;  /* 0x800000042d047290 */ /* 0x000fe2000fffe0ff */
[----:B------:R-:W0:Y:S05]  /*e080*/  LDCU UR11, c[0x0][0x3f4] ;  /* 0x00007e80ff0b77ac */ /* 0x000e2a0008000800 */
[----:B------:R-:W-:-:S04]  /*e090*/  ISETP.NE.AND P0, PT, R0, UR4, PT ;  /* 0x0000000400007c0c */ /* 0x000fc8000bf05270 */
[----:B---3--:R-:W-:-:S04]  /*e0a0*/  ISETP.NE.OR P0, PT, RZ, UR12, P0 ;  /* 0x0000000cff007c0c */ /* 0x008fc80008705670 */
[----:B------:R-:W-:Y:S01]  /*e0b0*/  ISETP.GT.U32.OR P0, PT, R17, 0x6f, P0 ;  /* 0x0000006f1100780c */ /* 0x000fe20000704470 */
[----:B-----5:R-:W-:Y:S01]  /*e0c0*/  UIMAD UR5, UR5, UR10, UR14 ;  /* 0x0000000a050572a4 */ /* 0x020fe2000f8e020e */
[----:B--2---:R-:W-:Y:S01]  /*e0d0*/  LEA R5, R20, R5, 0x18 ;  /* 0x0000000514057211 */ /* 0x004fe200078ec0ff */
[----:B0-----:R-:W-:-:S04]  /*e0e0*/  IMAD.U32 R32, RZ, RZ, UR11 ;  /* 0x0000000bff207e24 */ /* 0x001fc8000f8e00ff */
[----:B------:R-:W-:Y:S02]  /*e0f0*/  IMAD.U32 R18, RZ, RZ, UR5 ;  /* 0x00000005ff127e24 */ /* 0x000fe4000f8e00ff */
[----:B------:R-:W-:Y:S01]  /*e100*/  IMAD.IADD R16, R5, 0x1, R4 ;  /* 0x0000000105107824 */ /* 0x000fe200078e0204 */
[----:B------:R-:W-:Y:S01]  /*e110*/  CS2R R4, SRZ ;  /* 0x0000000000047805 */ /* 0x000fe2000001ff00 */
[----:B------:R-:W-:Y:S02]  /*e120*/  IMAD R18, R18, 0x70, RZ ;  /* 0x0000007012127824 */ /* 0x000fe400078e02ff */
[--C-:B------:R-:W-:Y:S02]  /*e130*/  IMAD R35, R32, UR7, R17.reuse ;  /* 0x0000000720237c24 */ /* 0x100fe4000f8e0211 */
[----:B----4-:R-:W-:Y:S01]  /*e140*/  IMAD R31, R18, UR11, R17 ;  /* 0x0000000b121f7c24 */ /* 0x010fe2000f8e0211 */
[----:B------:R-:W-:Y:S06]  /*e150*/  @P0 BRA `(.L_x_2441) ;  /* 0x00000000002c0947 */ /* 0x000fec0003800000 */
        /* <DEDUP_REMOVED lines=10> */
.L_x_2442:
[----:B-----5:R0:W-:Y:S02]  /*e200*/  STS.128 [R16], R4 ;  /* 0x0000000410007388 */ /* 0x0201e40000000c00 */
.L_x_2441:
[----:B------:R-:W-:Y:S05]  /*e210*/  BSYNC.RECONVERGENT B0 ;  /* 0x0000000000007941 */ /* 0x000fea0003800200 */
.L_x_2440:
[----:B------:R-:W-:Y:S01]  /*e220*/  BAR.SYNC.DEFER_BLOCKING 0x0 ;  /* 0x0000000000007b1d */ /* 0x000fe20000010000 */
[----:B------:R-:W-:Y:S02]  /*e230*/  ISETP.GT.U32.AND P0, PT, R17, 0x6f, PT ;  /* 0x0000006f1100780c */ /* 0x000fe40003f04070 */
[----:B------:R-:W-:Y:S02]  /*e240*/  CS2R R10, SRZ ;  /* 0x00000000000a7805 */ /* 0x000fe4000001ff00 */
[----:B------:R-:W-:Y:S01]  /*e250*/  CS2R R8, SRZ ;  /* 0x0000000000087805 */ /* 0x000fe2000001ff00 */
[----:B------:R-:W-:Y:S08]  /*e260*/  BSSY.RECONVERGENT B0, `(.L_x_2443) ;  /* 0x000026e000007945 */ /* 0x000ff00003800200 */
[----:B------:R-:W-:Y:S05]  /*e270*/  @P0 BRA `(.L_x_2444) ;  /* 0x0000002400b00947 */ /* 0x000fea0003800000 */
[----:B------:R-:W1:Y:S01]  /*e280*/  LDC.64 R14, c[0x0][0x3c0] ;  /* 0x0000f000ff0e7b82 */ /* 0x000e620000000a00 */
[----:B------:R-:W-:Y:S01]  /*e290*/  VIADD R19, R0, UR47 ;  /* 0x0000002f00137c36 */ /* 0x000fe20008000000 */
[----:B------:R-:W-:Y:S01]  /*e2a0*/  VIMNMX R32, PT, PT, R32, UR45, PT ;  /* 0x0000002d20207c48 */ /* 0x000fe2000bfe0100 */
[----:B------:R-:W-:Y:S01]  /*e2b0*/  BSSY.RECONVERGENT B1, `(.L_x_2445) ;  /* 0x000016b000017945 */ /* 0x000fe20003800200 */
[----:B------:R-:W-:Y:S02]  /*e2c0*/  IMAD.MOV.U32 R11, RZ, RZ, RZ ;  /* 0x000000ffff0b7224 */ /* 0x000fe400078e00ff */
[----:B------:R-:W-:Y:S01]  /*e2d0*/  ISETP.GE.AND P0, PT, R19, R32, PT ;  /* 0x000000201300720c */ /* 0x000fe20003f06270 */
[----:B-1----:R-:W-:-:S04]  /*e2e0*/  IMAD.WIDE R12, R31, 0x4, R14 ;  /* 0x000000041f0c7825 */ /* 0x002fc800078e020e */
[----:B------:R-:W-:-:S08]  /*e2f0*/  IMAD.WIDE R14, R35, 0x4, R14 ;  /* 0x00000004230e7825 */ /* 0x000fd000078e020e */
[----:B------:R-:W-:Y:S05]  /*e300*/  @P0 BRA `(.L_x_2446) ;  /* 0x0000001400940947 */ /* 0x000fea0003800000 */
[----:B------:R-:W-:-:S09]  /*e310*/  UISETP.NE.AND UP0, UPT, UR12, URZ, UPT ;  /* 0x000000ff0c00728c */ /* 0x000fd2000bf05270 */
[----:B------:R-:W-:Y:S05]  /*e320*/  BRA.U UP0, `(.L_x_2447) ;  /* 0x0000000900dc7547 */ /* 0x000fea000b800000 */
[----:B------:R-:W-:Y:S01]  /*e330*/  ULOP3.LUT UR5, URZ, UR47, URZ, 0x33, !UPT ;  /* 0x0000002fff057292 */ /* 0x000fe2000f8e33ff */
[----:B------:R-:W-:Y:S01]  /*e340*/  VIADDMNMX R9, R19, 0x2, R32, !PT ;  /* 0x0000000213097846 */ /* 0x000fe20007800120 */
[----:B------:R-:W1:Y:S01]  /*e350*/  LDC.64 R22, c[0x0][0x458] ;  /* 0x00011600ff167b82 */ /* 0x000e620000000a00 */
[----:B------:R-:W-:Y:S01]  /*e360*/  UIMAD UR7, UR38, UR10, UR14 ;  /* 0x0000000a260772a4 */ /* 0x000fe2000f8e020e */
[----:B------:R-:W-:Y:S01]  /*e370*/  BSSY.RECONVERGENT B2, `(.L_x_2448) ;  /* 0x0000042000027945 */ /* 0x000fe20003800200 */
[----:B------:R-:W-:Y:S01]  /*e380*/  IMAD.MOV.U32 R33, RZ, RZ, R19 ;  /* 0x000000ffff217224 */ /* 0x000fe200078e0013 */
[----:B------:R-:W-:-:S03]  /*e390*/  IADD3 R34, PT, PT, -R0, UR5, R9 ;  /* 0x0000000500227c10 */ /* 0x000fc6000fffe109 */
[----:B------:R-:W-:Y:S01]  /*e3a0*/  IMAD.U32 R8, RZ, RZ, UR7 ;  /* 0x00000007ff087e24 */ /* 0x000fe2000f8e00ff */
[C---:B------:R-:W-:Y:S02]  /*e3b0*/  LOP3.LUT R10, R34.reuse, 0x6, RZ, 0xc0, !PT ;  /* 0x00000006220a7812 */ /* 0x040fe400078ec0ff */
[----:B------:R-:W-:Y:S01]  /*e3c0*/  ISETP.GE.U32.AND P0, PT, R34, 0x6, PT ;  /* 0x000000062200780c */ /* 0x000fe20003f06070 */
[----:B------:R-:W-:Y:S01]  /*e3d0*/  IMAD R9, R8, 0x70, R17 ;  /* 0x0000007008097824 */ /* 0x000fe200078e0211 */
[----:B------:R-:W-:Y:S02]  /*e3e0*/  ISETP.NE.AND P1, PT, R10, 0x6, PT ;  /* 0x000000060a00780c */ /* 0x000fe40003f25270 */
[----:B------:R-:W-:Y:S01]  /*e3f0*/  CS2R R10, SRZ ;  /* 0x00000000000a7805 */ /* 0x000fe2000001ff00 */
[----:B-1----:R-:W-:Y:S01]  /*e400*/  IMAD.WIDE R22, R9, 0x4, R22 ;  /* 0x0000000409167825 */ /* 0x002fe200078e0216 */
[----:B------:R-:W-:-:S09]  /*e410*/  CS2R R8, SRZ ;  /* 0x0000000000087805 */ /* 0x000fd2000001ff00 */
[----:B------:R-:W-:Y:S05]  /*e420*/  @!P1 BRA `(.L_x_2449) ;  /* 0x0000000000d89947 */ /* 0x000fea0003800000 */
[----:B------:R1:W2:Y:S01]  /*e430*/  LDS.128 R24, [R16] ;  /* 0x0000000010187984 */ /* 0x0002a20000000c00 */
[----:B------:R-:W3:Y:S01]  /*e440*/  LDCU.64 UR8, c[0x0][0x3c0] ;  /* 0x00007800ff0877ac */ /* 0x000ee20008000a00 */
[----:B------:R-:W-:Y:S01]  /*e450*/  IMAD R28, R19, 0x70, RZ ;  /* 0x00000070131c7824 */ /* 0x000fe200078e02ff */
[----:B------:R-:W-:Y:S01]  /*e460*/  LEA.HI R34, R34, 0x1, RZ, 0x1f ;  /* 0x0000000122227811 */ /* 0x000fe200078ff8ff */
[----:B------:R-:W-:Y:S02]  /*e470*/  VIADD R21, R21, 0x410 ;  /* 0x0000041015157836 */ /* 0x000fe40000000000 */
[----:B------:R-:W-:Y:S01]  /*e480*/  IMAD.WIDE.U32 R28, R28, 0x4, RZ ;  /* 0x000000041c1c7825 */ /* 0x000fe200078e00ff */
[----:B------:R-:W-:Y:S02]  /*e490*/  LOP3.LUT R34, R34, 0x3, RZ, 0xc0, !PT ;  /* 0x0000000322227812 */ /* 0x000fe400078ec0ff */
[----:B------:R-:W-:Y:S01]  /*e4a0*/  LEA R21, R20, R21, 0x18 ;  /* 0x0000001514157211 */ /* 0x000fe200078ec0ff */
[----:B------:R-:W-:-:S02]  /*e4b0*/  IMAD.MOV.U32 R33, RZ, RZ, R19 ;  /* 0x000000ffff217224 */ /* 0x000fc400078e0013 */
[----:B------:R-:W-:-:S04]  /*e4c0*/  IMAD.WIDE R30, R31, 0x4, R28 ;  /* 0x000000041f1e7825 */ /* 0x000fc800078e021c */
[----:B------:R-:W-:Y:S01]  /*e4d0*/  IMAD.WIDE R28, R35, 0x4, R28 ;  /* 0x00000004231c7825 */ /* 0x000fe200078e021c */
[----:B---3--:R-:W-:-:S03]  /*e4e0*/  IADD3 R35, P1, PT, R30, UR8, RZ ;  /* 0x000000081e237c10 */ /* 0x008fc6000ff3e0ff */
[----:B------:R-:W-:Y:S01]  /*e4f0*/  IMAD.MOV.U32 R8, RZ, RZ, RZ ;  /* 0x000000ffff087224 */ /* 0x000fe200078e00ff */
[----:B------:R-:W-:Y:S01]  /*e500*/  IADD3 R30, P2, PT, R28, UR8, RZ ;  /* 0x000000081c1e7c10 */ /* 0x000fe2000ff5e0ff */
[----:B------:R-:W-:Y:S01]  /*e510*/  IMAD R28, R0, 0x4, R21 ;  /* 0x00000004001c7824 */ /* 0x000fe200078e0215 */
[----:B------:R-:W-:Y:S01]  /*e520*/  IADD3.X R44, PT, PT, R31, UR9, RZ, P1, !PT ;  /* 0x000000091f2c7c10 */ /* 0x000fe20008ffe4ff */
[----:B------:R-:W-:Y:S01]  /*e530*/  IMAD.MOV R34, RZ, RZ, -R34 ;  /* 0x000000ffff227224 */ /* 0x000fe200078e0a22 */
[----:B-1----:R-:W-:-:S09]  /*e540*/  IADD3.X R31, PT, PT, R29, UR9, RZ, P2, !PT ;  /* 0x000000091d1f7c10 */ /* 0x002fd200097fe4ff */
.L_x_2450:
[----:B------:R-:W-:Y:S01]  /*e550*/  ISETP.NE.AND P1, PT, R2, RZ, PT ;  /* 0x000000ff0200720c */ /* 0x000fe20003f25270 */
[----:B-1----:R-:W-:Y:S01]  /*e560*/  IMAD.MOV.U32 R20, RZ, RZ, R30 ;  /* 0x000000ffff147224 */ /* 0x002fe200078e001e */
[----:B------:R1:W3:Y:S01]  /*e570*/  LDS R29, [R28] ;  /* 0x000000001c1d7984 */ /* 0x0002e20000000800 */
[----:B------:R-:W-:-:S05]  /*e580*/  IMAD.MOV.U32 R21, RZ, RZ, R31 ;  /* 0x000000ffff157224 */ /* 0x000fca00078e001f */
[----:B------:R4:W2:Y:S05]  /*e590*/  LDG.E.128 R36, desc[UR36][R20.64] ;  /* 0x0000002414247981 */ /* 0x0008aa000c1e1d00 */
[----:B------:R-:W-:Y:S01]  /*e5a0*/  VOTEU.ANY UP0, P1 ;  /* 0x0000000000ff7886 */ /* 0x000fe20000800100 */
[----:B------:R-:W-:-:S13]  /*e5b0*/  PLOP3.LUT P1, PT, PT, PT, UP0, 0x80, 0x8 ;  /* 0x000000000008781c */ /* 0x000fda0003f2f008 */
[----:B------:R-:W5:Y:S01]  /*e5c0*/  @P1 LDG.E.128 R40, desc[UR36][R22.64] ;  /* 0x0000002416281981 */ /* 0x000f62000c1e1d00 */
[----:B------:R-:W-:Y:S02]  /*e5d0*/  PLOP3.LUT P1, PT, PT, PT, UP0, 0x80, 0x8 ;  /* 0x000000000008781c */ /* 0x000fe40003f2f008 */
[----:B------:R-:W-:Y:S02]  /*e5e0*/  PLOP3.LUT P2, PT, PT, PT, UP0, 0x80, 0x8 ;  /* 0x000000000008781c */ /* 0x000fe40003f4f008 */
[----:B------:R-:W-:Y:S02]  /*e5f0*/  PLOP3.LUT P3, PT, PT, PT, UP0, 0x80, 0x8 ;  /* 0x000000000008781c */ /* 0x000fe40003f6f008 */
[----:B------:R-:W-:Y:S01]  /*e600*/  PLOP3.LUT P4, PT, PT, PT, UP0, 0x80, 0x8 ;  /* 0x000000000008781c */ /* 0x000fe20003f8f008 */
[----:B----4-:R-:W-:Y:S02]  /*e610*/  IMAD.MOV.U32 R20, RZ, RZ, R35 ;  /* 0x000000ffff147224 */ /* 0x010fe400078e0023 */
[----:B------:R-:W-:-:S02]  /*e620*/  IMAD.MOV.U32 R21, RZ, RZ, R44 ;  /* 0x000000ffff157224 */ /* 0x000fc400078e002c */
[----:B------:R-:W-:Y:S02]  /*e630*/  VIADD R34, R34, 0x1 ;  /* 0x0000000122227836 */ /* 0x000fe40000000000 */
[----:B------:R-:W-:Y:S02]  /*e640*/  VIADD R33, R33, 0x2 ;  /* 0x0000000221217836 */ /* 0x000fe40000000000 */
[----:B-1----:R-:W-:Y:S02]  /*e650*/  VIADD R28, R28, 0x8 ;  /* 0x000000081c1c7836 */ /* 0x002fe40000000000 */
[----:B--2---:R-:W-:Y:S01]  /*e660*/  FADD.FTZ R36, R24, R36 ;  /* 0x0000002418247221 */ /* 0x004fe20000010000 */
[----:B------:R-:W-:Y:S01]  /*e670*/  FADD.FTZ R37, R25, R37 ;  /* 0x0000002519257221 */ /* 0x000fe20000010000 */
[----:B------:R-:W-:Y:S01]  /*e680*/  FADD.FTZ R38, R26, R38 ;  /* 0x000000261a267221 */ /* 0x000fe20000010000 */
[----:B------:R-:W-:Y:S01]  /*e690*/  FADD.FTZ R39, R27, R39 ;  /* 0x000000271b277221 */ /* 0x000fe20000010000 */
[----:B-----5:R-:W-:Y:S01]  /*e6a0*/  @P1 FMUL.FTZ R36, R36, R40 ;  /* 0x0000002824241220 */ /* 0x020fe20000410000 */
[----:B------:R-:W-:Y:S01]  /*e6b0*/  @P2 FMUL.FTZ R37, R37, R41 ;  /* 0x0000002925252220 */ /* 0x000fe20000410000 */
[----:B------:R-:W-:Y:S01]  /*e6c0*/  @P3 FMUL.FTZ R38, R38, R42 ;  /* 0x0000002a26263220 */ /* 0x000fe20000410000 */
[----:B------:R-:W-:-:S05]  /*e6d0*/  @P4 FMUL.FTZ R39, R39, R43 ;  /* 0x0000002b27274220 */ /* 0x000fca0000410000 */
[----:B------:R1:W-:Y:S01]  /*e6e0*/  STG.E.128 desc[UR36][R20.64], R36 ;  /* 0x0000002414007986 */ /* 0x0003e2000c101d24 */
[----:B------:R-:W-:Y:S02]  /*e6f0*/  ISETP.NE.AND P1, PT, R34, RZ, PT ;  /* 0x000000ff2200720c */ /* 0x000fe40003f25270 */
[----:B------:R-:W-:Y:S02]  /*e700*/  IADD3 R35, P2, PT, R35, 0x380, RZ ;  /* 0x0000038023237810 */ /* 0x000fe40007f5e0ff */
[----:B------:R-:W-:Y:S01]  /*e710*/  IADD3 R30, P3, PT, R30, 0x380, RZ ;  /* 0x000003801e1e7810 */ /* 0x000fe20007f7e0ff */
[C---:B---3--:R-:W-:Y:S01]  /*e720*/  FFMA.FTZ R8, R29.reuse, R36, R8 ;  /* 0x000000241d087223 */ /* 0x048fe20000010008 */
[C---:B------:R-:W-:Y:S01]  /*e730*/  FFMA.FTZ R9, R29.reuse, R37, R9 ;  /* 0x000000251d097223 */ /* 0x040fe20000010009 */
[C---:B------:R-:W-:Y:S01]  /*e740*/  FFMA.FTZ R10, R29.reuse, R38, R10 ;  /* 0x000000261d0a7223 */ /* 0x040fe2000001000a */
[----:B------:R-:W-:Y:S01]  /*e750*/  FFMA.FTZ R11, R29, R39, R11 ;  /* 0x000000271d0b7223 */ /* 0x000fe2000001000b */
[----:B------:R-:W-:-:S02]  /*e760*/  IMAD.X R44, RZ, RZ, R44, P2 ;  /* 0x000000ffff2c7224 */ /* 0x000fc400010e062c */
[----:B------:R-:W-:Y:S02]  /*e770*/  IMAD.X R31, RZ, RZ, R31, P3 ;  /* 0x000000ffff1f7224 */ /* 0x000fe400018e061f */
[----:B------:R-:W-:Y:S05]  /*e780*/  @P1 BRA `(.L_x_2450) ;  /* 0xfffffffc00701947 */ /* 0x000fea000383ffff */
.L_x_2449:
[----:B------:R-:W-:Y:S05]  /*e790*/  BSYNC.RECONVERGENT B2 ;  /* 0x0000000000027941 */ /* 0x000fea0003800200 */
.L_x_2448:
[----:B------:R-:W-:Y:S04]  /*e7a0*/  BSSY.RECONVERGENT B2, `(.L_x_2451) ;  /* 0x000006e000027945 */ /* 0x000fe80003800200 */
[----:B------:R-:W-:Y:S05]  /*e7b0*/  @!P0 BRA `(.L_x_2452) ;  /* 0x0000000400b08947 */ /* 0x000fea0003800000 */
[----:B------:R2:W3:Y:S01]  /*e7c0*/  LDS.128 R24, [R16] ;  /* 0x0000000010187984 */ /* 0x0004e20000000c00 */
[----:B-1----:R-:W-:Y:S01]  /*e7d0*/  MOV R20, 0x400 ;  /* 0x0000040000147802 */ /* 0x002fe20000000f00 */
[----:B------:R-:W1:Y:S04]  /*e7e0*/  S2R R21, SR_CgaCtaId ;  /* 0x0000000000157919 */ /* 0x000e680000008800 */
[----:B------:R-:W-:-:S05]  /*e7f0*/  VIADD R20, R20, 0x410 ;  /* 0x0000041014147836 */ /* 0x000fca0000000000 */
[----:B-12---:R-:W-:-:S07]  /*e800*/  LEA R63, R21, R20, 0x18 ;  /* 0x00000014153f7211 */ /* 0x006fce00078ec0ff */
.L_x_2453:
[----:B------:R-:W-:Y:S01]  /*e810*/  ISETP.NE.AND P0, PT, R2, RZ, PT ;  /* 0x000000ff0200720c */ /* 0x000fe20003f05270 */
[----:B------:R-:W-:-:S04]  /*e820*/  IMAD R49, R33, 0x70, RZ ;  /* 0x0000007021317824 */ /* 0x000fc800078e02ff */
[----:B--2---:R-:W-:-:S05]  /*e830*/  IMAD.WIDE.U32 R20, R49, 0x4, R14 ;  /* 0x0000000431147825 */ /* 0x004fca00078e000e */
[----:B------:R1:W3:Y:S03]  /*e840*/  LDG.E.128 R28, desc[UR36][R20.64] ;  /* 0x00000024141c7981 */ /* 0x0002e6000c1e1d00 */
[----:B------:R-:W-:Y:S01]  /*e850*/  VOTEU.ANY UP0, P0 ;  /* 0x0000000000ff7886 */ /* 0x000fe20000000100 */
[----:B------:R-:W-:-:S13]  /*e860*/  PLOP3.LUT P0, PT, PT, PT, UP0, 0x80, 0x8 ;  /* 0x000000000008781c */ /* 0x000fda0003f0f008 */
[----:B------:R-:W2:Y:S01]  /*e870*/  @P0 LDG.E.128 R36, desc[UR36][R22.64] ;  /* 0x0000002416240981 */ /* 0x000ea2000c1e1d00 */
[----:B------:R-:W-:Y:S02]  /*e880*/  PLOP3.LUT P0, PT, PT, PT, UP0, 0x80, 0x8 ;  /* 0x000000000008781c */ /* 0x000fe40003f0f008 */
[----:B------:R-:W-:Y:S02]  /*e890*/  PLOP3.LUT P1, PT, PT, PT, UP0, 0x80, 0x8 ;  /* 0x000000000008781c */ /* 0x000fe40003f2f008 */
[----:B------:R-:W-:Y:S02]  /*e8a0*/  PLOP3.LUT P2, PT, PT, PT, UP0, 0x80, 0x8 ;  /* 0x000000000008781c */ /* 0x000fe40003f4f008 */
[----:B------:R-:W-:Y:S01]  /*e8b0*/  PLOP3.LUT P3, PT, PT, PT, UP0, 0x80, 0x8 ;  /* 0x000000000008781c */ /* 0x000fe20003f6f008 */
[C---:B------:R-:W-:Y:S02]  /*e8c0*/  VIADD R45, R49.reuse, 0xe0 ;  /* 0x000000e0312d7836 */ /* 0x040fe40000000000 */
[----:B-1----:R-:W-:-:S04]  /*e8d0*/  IMAD.WIDE.U32 R20, R49, 0x4, R12 ;  /* 0x0000000431147825 */ /* 0x002fc800078e000c */
[----:B------:R-:W-:-:S04]  /*e8e0*/  IMAD.WIDE.U32 R34, R45, 0x4, R14 ;  /* 0x000000042d227825 */ /* 0x000fc800078e000e */
[----:B---3--:R-:W-:Y:S01]  /*e8f0*/  FADD.FTZ R28, R24, R28 ;  /* 0x0000001c181c7221 */ /* 0x008fe20000010000 */
[----:B------:R-:W-:Y:S01]  /*e900*/  FADD.FTZ R29, R25, R29 ;  /* 0x0000001d191d7221 */ /* 0x000fe20000010000 */
[----:B------:R-:W-:Y:S01]  /*e910*/  FADD.FTZ R30, R26, R30 ;  /* 0x0000001e1a1e7221 */ /* 0x000fe20000010000 */
[----:B------:R-:W-:Y:S01]  /*e920*/  FADD.FTZ R31, R27, R31 ;  /* 0x0000001f1b1f7221 */ /* 0x000fe20000010000 */
[----:B--2---:R-:W-:Y:S01]  /*e930*/  @P0 FMUL.FTZ R28, R28, R36 ;  /* 0x000000241c1c0220 */ /* 0x004fe20000410000 */
[----:B------:R-:W-:Y:S01]  /*e940*/  PLOP3.LUT P0, PT, PT, PT, UP0, 0x80, 0x8 ;  /* 0x000000000008781c */ /* 0x000fe20003f0f008 */
[----:B------:R-:W-:Y:S01]  /*e950*/  @P1 FMUL.FTZ R29, R29, R37 ;  /* 0x000000251d1d1220 */ /* 0x000fe20000410000 */
[----:B------:R-:W-:Y:S01]  /*e960*/  @P2 FMUL.FTZ R30, R30, R38 ;  /* 0x000000261e1e2220 */ /* 0x000fe20000410000 */
[----:B------:R-:W-:-:S05]  /*e970*/  @P3 FMUL.FTZ R31, R31, R39 ;  /* 0x000000271f1f3220 */ /* 0x000fca0000410000 */
[----:B------:R1:W-:Y:S04]  /*e980*/  STG.E.128 desc[UR36][R20.64], R28 ;  /* 0x0000001c14007986 */ /* 0x0003e8000c101d24 */
[----:B------:R2:W3:Y:S04]  /*e990*/  LDG.E.128 R36, desc[UR36][R34.64] ;  /* 0x0000002422247981 */ /* 0x0004e8000c1e1d00 */
[----:B------:R-:W4:Y:S01]  /*e9a0*/  @P0 LDG.E.128 R40, desc[UR36][R22.64] ;  /* 0x0000002416280981 */ /* 0x000f22000c1e1d00 */
[----:B------:R-:W-:Y:S02]  /*e9b0*/  PLOP3.LUT P0, PT, PT, PT, UP0, 0x80, 0x8 ;  /* 0x000000000008781c */ /* 0x000fe40003f0f008 */
[----:B------:R-:W-:-:S02]  /*e9c0*/  PLOP3.LUT P1, PT, PT, PT, UP0, 0x80, 0x8 ;  /* 0x000000000008781c */ /* 0x000fc40003f2f008 */
[----:B------:R-:W-:Y:S02]  /*e9d0*/  PLOP3.LUT P2, PT, PT, PT, UP0, 0x80, 0x8 ;  /* 0x000000000008781c */ /* 0x000fe40003f4f008 */
[----:B------:R-:W-:Y:S01]  /*e9e0*/  PLOP3.LUT P3, PT, PT, PT, UP0, 0x80, 0x8 ;  /* 0x000000000008781c */ /* 0x000fe20003f6f008 */
[----:B------:R-:W-:Y:S02]  /*e9f0*/  VIADD R51, R49, 0x1c0 ;  /* 0x000001c031337836 */ /* 0x000fe40000000000 */
[----:B-1----:R-:W-:-:S04]  /*ea00*/  IMAD.WIDE.U32 R20, R45, 0x4, R12 ;  /* 0x000000042d147825 */ /* 0x002fc800078e000c */
[----:B--2---:R-:W-:-:S04]  /*ea10*/  IMAD.WIDE.U32 R34, R51, 0x4, R14 ;  /* 0x0000000433227825 */ /* 0x004fc800078e000e */
[----:B---3--:R-:W-:Y:S01]  /*ea20*/  FADD.FTZ R36, R24, R36 ;  /* 0x0000002418247221 */ /* 0x008fe20000010000 */
[----:B------:R-:W-:Y:S01]  /*ea30*/  FADD.FTZ R37, R25, R37 ;  /* 0x0000002519257221 */ /* 0x000fe20000010000 */
[----:B------:R-:W-:Y:S01]  /*ea40*/  FADD.FTZ R38, R26, R38 ;  /* 0x000000261a267221 */ /* 0x000fe20000010000 */
[----:B------:R-:W-:Y:S01]  /*ea50*/  FADD.FTZ R39, R27, R39 ;  /* 0x000000271b277221 */ /* 0x000fe20000010000 */
[----:B----4-:R-:W-:Y:S01]  /*ea60*/  @P0 FMUL.FTZ R36, R36, R40 ;  /* 0x0000002824240220 */ /* 0x010fe20000410000 */
        /* <DEDUP_REMOVED lines=26> */
[----:B------:R-:W-:-:S04]  /*ec10*/  VIADD R44, R33, -UR47 ;  /* 0x8000002f212c7c36 */ /* 0x000fc80008000000 */
[----:B------:R-:W-:-:S05]  /*ec20*/  IMAD R60, R44, 0x4, R63 ;  /* 0x000000042c3c7824 */ /* 0x000fca00078e023f */
[----:B------:R-:W2:Y:S04]  /*ec30*/  LDS R49, [R60] ;  /* 0x000000003c317984 */ /* 0x000ea80000000800 */
[----:B------:R-:W5:Y:S04]  /*ec40*/  LDS R48, [R60+0x8] ;  /* 0x000008003c307984 */ /* 0x000f680000000800 */
[----:B------:R-:W0:Y:S01]  /*ec50*/  LDS R50, [R60+0x10] ;  /* 0x000010003c327984 */ /* 0x000e220000000800 */
[----:B------:R-:W-:-:S03]  /*ec60*/  PLOP3.LUT P0, PT, PT, PT, UP0, 0x80, 0x8 ;  /* 0x000000000008781c */ /* 0x000fc60003f0f008 */
[----:B------:R-:W4:Y:S01]  /*ec70*/  LDS R51, [R60+0x18] ;  /* 0x000018003c337984 */ /* 0x000f220000000800 */
[----:B------:R-:W-:Y:S02]  /*ec80*/  PLOP3.LUT P1, PT, PT, PT, UP0, 0x80, 0x8 ;  /* 0x000000000008781c */ /* 0x000fe40003f2f008 */
[----:B------:R-:W-:Y:S02]  /*ec90*/  PLOP3.LUT P2, PT, PT, PT, UP0, 0x80, 0x8 ;  /* 0x000000000008781c */ /* 0x000fe40003f4f008 */
[----:B------:R-:W-:Y:S01]  /*eca0*/  PLOP3.LUT P3, PT, PT, PT, UP0, 0x80, 0x8 ;  /* 0x000000000008781c */ /* 0x000fe20003f6f008 */
[----:B-1----:R-:W-:-:S04]  /*ecb0*/  IMAD.WIDE.U32 R20, R61, 0x4, R12 ;  /* 0x000000043d147825 */ /* 0x002fc800078e000c */
[----:B------:R-:W-:Y:S02]  /*ecc0*/  VIADD R33, R33, 0x8 ;  /* 0x0000000821217836 */ /* 0x000fe40000000000 */
[C---:B--2---:R-:W-:Y:S01]  /*ecd0*/  FFMA.FTZ R35, R49.reuse, R28, R8 ;  /* 0x0000001c31237223 */ /* 0x044fe20000010008 */
[C---:B------:R-:W-:Y:S01]  /*ece0*/  FFMA.FTZ R8, R49.reuse, R29, R9 ;  /* 0x0000001d31087223 */ /* 0x040fe20000010009 */
[C---:B------:R-:W-:Y:S01]  /*ecf0*/  FFMA.FTZ R9, R49.reuse, R30, R10 ;  /* 0x0000001e31097223 */ /* 0x040fe2000001000a */
[----:B------:R-:W-:Y:S01]  /*ed00*/  FFMA.FTZ R10, R49, R31, R11 ;  /* 0x0000001f310a7223 */ /* 0x000fe2000001000b */
[C---:B-----5:R-:W-:Y:S01]  /*ed10*/  FFMA.FTZ R35, R48.reuse, R36, R35 ;  /* 0x0000002430237223 */ /* 0x060fe20000010023 */
[C---:B------:R-:W-:Y:S01]  /*ed20*/  FFMA.FTZ R8, R48.reuse, R37, R8 ;  /* 0x0000002530087223 */ /* 0x040fe20000010008 */
[C---:B------:R-:W-:Y:S01]  /*ed30*/  FFMA.FTZ R9, R48.reuse, R38, R9 ;  /* 0x0000002630097223 */ /* 0x040fe20000010009 */
[----:B------:R-:W-:Y:S01]  /*ed40*/  FFMA.FTZ R10, R48, R39, R10 ;  /* 0x00000027300a7223 */ /* 0x000fe2000001000a */
[C---:B0-----:R-:W-:Y:S01]  /*ed50*/  FFMA.FTZ R40, R50.reuse, R40, R35 ;  /* 0x0000002832287223 */ /* 0x041fe20000010023 */
[C---:B------:R-:W-:Y:S01]  /*ed60*/  FFMA.FTZ R28, R50.reuse, R41, R8 ;  /* 0x00000029321c7223 */ /* 0x040fe20000010008 */
[C---:B------:R-:W-:Y:S01]  /*ed70*/  FFMA.FTZ R11, R50.reuse, R42, R9 ;  /* 0x0000002a320b7223 */ /* 0x040fe20000010009 */
[----:B------:R-:W-:Y:S01]  /*ed80*/  FFMA.FTZ R50, R50, R43, R10 ;  /* 0x0000002b32327223 */ /* 0x000fe2000001000a */
[----:B---3--:R-:W-:Y:S01]  /*ed90*/  FADD.FTZ R44, R24, R52 ;  /* 0x00000034182c7221 */ /* 0x008fe20000010000 */
[----:B------:R-:W-:Y:S01]  /*eda0*/  FADD.FTZ R45, R25, R53 ;  /* 0x00000035192d7221 */ /* 0x000fe20000010000 */
[----:B------:R-:W-:Y:S01]  /*edb0*/  FADD.FTZ R46, R26, R54 ;  /* 0x000000361a2e7221 */ /* 0x000fe20000010000 */
[----:B------:R-:W-:Y:S01]  /*edc0*/  FADD.FTZ R47, R27, R55 ;  /* 0x000000371b2f7221 */ /* 0x000fe20000010000 */
[----:B----4-:R-:W-:Y:S01]  /*edd0*/  @P0 FMUL.FTZ R44, R44, R56 ;  /* 0x000000382c2c0220 */ /* 0x010fe20000410000 */
[----:B------:R-:W-:Y:S01]  /*ede0*/  @P1 FMUL.FTZ R45, R45, R57 ;  /* 0x000000392d2d1220 */ /* 0x000fe20000410000 */
[----:B------:R-:W-:Y:S01]  /*edf0*/  @P2 FMUL.FTZ R46, R46, R58 ;  /* 0x0000003a2e2e2220 */ /* 0x000fe20000410000 */
[----:B------:R-:W-:-:S05]  /*ee00*/  @P3 FMUL.FTZ R47, R47, R59 ;  /* 0x0000003b2f2f3220 */ /* 0x000fca0000410000 */
[----:B------:R2:W-:Y:S01]  /*ee10*/  STG.E.128 desc[UR36][R20.64], R44 ;  /* 0x0000002c14007986 */ /* 0x0005e2000c101d24 */
[----:B------:R-:W-:Y:S01]  /*ee20*/  ISETP.GE.AND P0, PT, R33, R32, PT ;  /* 0x000000202100720c */ /* 0x000fe20003f06270 */
[C---:B------:R-:W-:Y:S01]  /*ee30*/  FFMA.FTZ R10, R51.reuse, R46, R11 ;  /* 0x0000002e330a7223 */ /* 0x040fe2000001000b */
[C---:B------:R-:W-:Y:S01]  /*ee40*/  FFMA.FTZ R8, R51.reuse, R44, R40 ;  /* 0x0000002c33087223 */ /* 0x040fe20000010028 */
[C---:B------:R-:W-:Y:S01]  /*ee50*/  FFMA.FTZ R9, R51.reuse, R45, R28 ;  /* 0x0000002d33097223 */ /* 0x040fe2000001001c */
[----:B------:R-:W-:-:S09]  /*ee60*/  FFMA.FTZ R11, R51, R47, R50 ;  /* 0x0000002f330b7223 */ /* 0x000fd20000010032 */
[----:B------:R-:W-:Y:S05]  /*ee70*/  @!P0 BRA `(.L_x_2453) ;  /* 0xfffffff800648947 */ /* 0x000fea000383ffff */
.L_x_2452:
[----:B------:R-:W-:Y:S05]  /*ee80*/  BSYNC.RECONVERGENT B2 ;  /* 0x0000000000027941 */ /* 0x000fea0003800200 */
.L_x_2451:
[----:B------:R-:W-:Y:S05]  /*ee90*/  BRA `(.L_x_2446) ;  /* 0x0000000800b07947 */ /* 0x000fea0003800000 */
.L_x_2447:
[----:B------:R-:W-:Y:S01]  /*eea0*/  ULOP3.LUT UR5, URZ, UR47, URZ, 0x33, !UPT ;  /* 0x0000002fff057292 */ /* 0x000fe2000f8e33ff */
[----:B------:R-:W-:Y:S01]  /*eeb0*/  VIADDMNMX R23, R19, 0x2, R32, !PT ;  /* 0x0000000213177846 */ /* 0x000fe20007800120 */
[----:B------:R-:W-:Y:S01]  /*eec0*/  BSSY.RECONVERGENT B2, `(.L_x_2454) ;  /* 0x0000056000027945 */ /* 0x000fe20003800200 */
[----:B------:R-:W-:Y:S01]  /*eed0*/  IMAD.MOV.U32 R22, RZ, RZ, R19 ;  /* 0x000000ffff167224 */ /* 0x000fe200078e0013 */
[----:B------:R-:W-:Y:S02]  /*eee0*/  CS2R R8, SRZ ;  /* 0x0000000000087805 */ /* 0x000fe4000001ff00 */
[----:B------:R-:W-:Y:S02]  /*eef0*/  CS2R R10, SRZ ;  /* 0x00000000000a7805 */ /* 0x000fe4000001ff00 */
[----:B------:R-:W-:-:S04]  /*ef00*/  IADD3 R23, PT, PT, -R0, UR5, R23 ;  /* 0x0000000500177c10 */ /* 0x000fc8000fffe117 */
[C---:B------:R-:W-:Y:S02]  /*ef10*/  ISETP.GE.U32.AND P0, PT, R23.reuse, 0xe, PT ;  /* 0x0000000e1700780c */ /* 0x040fe40003f06070 */
[----:B------:R-:W-:-:S04]  /*ef20*/  LEA.HI R68, R23, 0x1, RZ, 0x1f ;  /* 0x0000000117447811 */ /* 0x000fc800078ff8ff */
[----:B------:R-:W-:-:S04]  /*ef30*/  LOP3.LUT R70, R68, 0x7, RZ, 0xc0, !PT ;  /* 0x0000000744467812 */ /* 0x000fc800078ec0ff */
[----:B------:R-:W-:-:S03]  /*ef40*/  ISETP.NE.AND P1, PT, R70, RZ, PT ;  /* 0x000000ff4600720c */ /* 0x000fc60003f25270 */
[----:B------:R-:W-:Y:S10]  /*ef50*/  @!P0 BRA `(.L_x_2455) ;  /* 0x0000000400308947 */ /* 0x000ff40003800000 */
[----:B------:R-:W-:Y:S01]  /*ef60*/  VIADD R25, R21, 0x410 ;  /* 0x0000041015197836 */ /* 0x000fe20000000000 */
[----:B------:R-:W-:Y:S01]  /*ef70*/  LOP3.LUT R56, R68, 0xfffffff8, RZ, 0xc0, !PT ;  /* 0xfffffff844387812 */ /* 0x000fe200078ec0ff */
[----:B------:R-:W-:Y:S02]  /*ef80*/  IMAD.MOV.U32 R57, RZ, RZ, RZ ;  /* 0x000000ffff397224 */ /* 0x000fe400078e00ff */
[----:B------:R-:W-:Y:S01]  /*ef90*/  IMAD.MOV.U32 R22, RZ, RZ, R19 ;  /* 0x000000ffff167224 */ /* 0x000fe200078e0013 */
[----:B------:R-:W-:Y:S01]  /*efa0*/  LEA R69, R20, R25, 0x18 ;  /* 0x0000001914457211 */ /* 0x000fe200078ec0ff */
[----:B------:R-:W-:-:S07]  /*efb0*/  IMAD.MOV.U32 R8, RZ, RZ, RZ ;  /* 0x000000ffff087224 */ /* 0x000fce00078e00ff */
.L_x_2456:
[----:B------:R-:W-:-:S04]  /*efc0*/  IMAD R47, R22, 0x70, RZ ;  /* 0x00000070162f7824 */ /* 0x000fc800078e02ff */
[----:B------:R-:W-:-:S04]  /*efd0*/  IMAD.WIDE.U32 R24, R47, 0x4, R14 ;  /* 0x000000042f187825 */ /* 0x000fc800078e000e */
[C---:B------:R-:W-:Y:S02]  /*efe0*/  VIADD R29, R47.reuse, 0xe0 ;  /* 0x000000e02f1d7836 */ /* 0x040fe40000000000 */
[----:B------:R-:W-:Y:S01]  /*eff0*/  VIADD R33, R47, 0x1c0 ;  /* 0x000001c02f217836 */ /* 0x000fe20000000000 */
[----:B------:R-:W2:Y:S01]  /*f000*/  LDG.E.128 R24, desc[UR36][R24.64] ;  /* 0x0000002418187981 */ /* 0x000ea2000c1e1d00 */
[----:B------:R-:W-:-:S04]  /*f010*/  IMAD.WIDE.U32 R28, R29, 0x4, R14 ;  /* 0x000000041d1c7825 */ /* 0x000fc800078e000e */
[----:B------:R-:W-:Y:S02]  /*f020*/  VIADD R37, R47, 0x2a0 ;  /* 0x000002a02f257836 */ /* 0x000fe40000000000 */
[--C-:B------:R-:W-:Y:S01]  /*f030*/  IMAD.WIDE.U32 R32, R33, 0x4, R14.reuse ;  /* 0x0000000421207825 */ /* 0x100fe200078e000e */
[----:B------:R-:W3:Y:S03]  /*f040*/  LDG.E.128 R28, desc[UR36][R28.64] ;  /* 0x000000241c1c7981 */ /* 0x000ee6000c1e1d00 */
[----:B------:R-:W-:Y:S02]  /*f050*/  VIADD R41, R47, 0x380 ;  /* 0x000003802f297836 */ /* 0x000fe40000000000 */
[----:B------:R-:W-:Y:S01]  /*f060*/  IMAD.WIDE.U32 R36, R37, 0x4, R14 ;  /* 0x0000000425247825 */ /* 0x000fe200078e000e */
[----:B------:R-:W4:Y:S03]  /*f070*/  LDG.E.128 R32, desc[UR36][R32.64] ;  /* 0x0000002420207981 */ /* 0x000f26000c1e1d00 */
[----:B------:R-:W-:-:S02]  /*f080*/  VIADD R45, R47, 0x460 ;  /* 0x000004602f2d7836 */ /* 0x000fc40000000000 */
[--C-:B------:R-:W-:Y:S01]  /*f090*/  IMAD.WIDE.U32 R40, R41, 0x4, R14.reuse ;  /* 0x0000000429287825 */ /* 0x100fe200078e000e */
[----:B------:R-:W5:Y:S03]  /*f0a0*/  LDG.E.128 R36, desc[UR36][R36.64] ;  /* 0x0000002424247981 */ /* 0x000f66000c1e1d00 */
[----:B------:R-:W-:Y:S02]  /*f0b0*/  VIADD R49, R47, 0x540 ;  /* 0x000005402f317836 */ /* 0x000fe40000000000 */
[----:B------:R-:W-:Y:S01]  /*f0c0*/  IMAD.WIDE.U32 R44, R45, 0x4, R14 ;  /* 0x000000042d2c7825 */ /* 0x000fe200078e000e */
[----:B------:R-:W5:Y:S03]  /*f0d0*/  LDG.E.128 R40, desc[UR36][R40.64] ;  /* 0x0000002428287981 */ /* 0x000f66000c1e1d00 */
[----:B------:R-:W-:-:S02]  /*f0e0*/  VIADD R53, R47, 0x620 ;  /* 0x000006202f357836 */ /* 0x000fc40000000000 */
[--C-:B------:R-:W-:Y:S01]  /*f0f0*/  IMAD.WIDE.U32 R48, R49, 0x4, R14.reuse ;  /* 0x0000000431307825 */ /* 0x100fe200078e000e */
[----:B------:R-:W5:Y:S03]  /*f100*/  LDG.E.128 R44, desc[UR36][R44.64] ;  /* 0x000000242c2c7981 */ /* 0x000f66000c1e1d00 */
[----:B------:R-:W-:Y:S02]  /*f110*/  IMAD.WIDE.U32 R52, R53, 0x4, R14 ;  /* 0x0000000435347825 */ /* 0x000fe400078e000e */
[----:B------:R-:W5:Y:S04]  /*f120*/  LDG.E.128 R48, desc[UR36][R48.64] ;  /* 0x0000002430307981 */ /* 0x000f68000c1e1d00 */
[----:B------:R-:W5:Y:S01]  /*f130*/  LDG.E.128 R52, desc[UR36][R52.64] ;  /* 0x0000002434347981 */ /* 0x000f62000c1e1d00 */
[----:B------:R-:W-:-:S04]  /*f140*/  VIADD R58, R22, -UR47 ;  /* 0x8000002f163a7c36 */ /* 0x000fc80008000000 */
[----:B------:R-:W-:-:S05]  /*f150*/  IMAD R58, R58, 0x4, R69 ;  /* 0x000000043a3a7824 */ /* 0x000fca00078e0245 */
[----:B------:R-:W2:Y:S04]  /*f160*/  LDS R59, [R58] ;  /* 0x000000003a3b7984 */ /* 0x000ea80000000800 */
[----:B------:R-:W3:Y:S04]  /*f170*/  LDS R60, [R58+0x8] ;  /* 0x000008003a3c7984 */ /* 0x000ee80000000800 */
[----:B------:R-:W4:Y:S04]  /*f180*/  LDS R62, [R58+0x10] ;  /* 0x000010003a3e7984 */ /* 0x000f280000000800 */
[----:B------:R-:W5:Y:S04]  /*f190*/  LDS R63, [R58+0x18] ;  /* 0x000018003a3f7984 */ /* 0x000f680000000800 */
[----:B------:R-:W1:Y:S04]  /*f1a0*/  LDS R64, [R58+0x20] ;  /* 0x000020003a407984 */ /* 0x000e680000000800 */
[----:B------:R-:W0:Y:S04]  /*f1b0*/  LDS R65, [R58+0x28] ;  /* 0x000028003a417984 */ /* 0x000e280000000800 */
[----:B------:R-:W0:Y:S04]  /*f1c0*/  LDS R66, [R58+0x30] ;  /* 0x000030003a427984 */ /* 0x000e280000000800 */
[----:B------:R-:W0:Y:S01]  /*f1d0*/  LDS R67, [R58+0x38] ;  /* 0x000038003a437984 */ /* 0x000e220000000800 */
[----:B------:R-:W-:-:S05]  /*f1e0*/  VIADD R57, R57, 0x8 ;  /* 0x0000000839397836 */ /* 0x000fca0000000000 */
[----:B------:R-:W-:Y:S01]  /*f1f0*/  ISETP.NE.AND P0, PT, R57, R56, PT ;  /* 0x000000383900720c */ /* 0x000fe20003f05270 */
[----:B------:R-:W-:Y:S02]  /*f200*/  VIADD R22, R22, 0x10 ;  /* 0x0000001016167836 */ /* 0x000fe40000000000 */
[-C--:B--2---:R-:W-:Y:S01]  /*f210*/  FFMA.FTZ R61, R24, R59.reuse, R8 ;  /* 0x0000003b183d7223 */ /* 0x084fe20000010008 */
[-C--:B------:R-:W-:Y:S01]  /*f220*/  FFMA.FTZ R8, R25, R59.reuse, R9 ;  /* 0x0000003b19087223 */ /* 0x080fe20000010009 */
[-C--:B------:R-:W-:Y:S01]  /*f230*/  FFMA.FTZ R9, R26, R59.reuse, R10 ;  /* 0x0000003b1a097223 */ /* 0x080fe2000001000a */
[----:B------:R-:W-:Y:S01]  /*f240*/  FFMA.FTZ R10, R27, R59, R11 ;  /* 0x0000003b1b0a7223 */ /* 0x000fe2000001000b */
[-C--:B---3--:R-:W-:Y:S01]  /*f250*/  FFMA.FTZ R61, R28, R60.reuse, R61 ;  /* 0x0000003c1c3d7223 */ /* 0x088fe2000001003d */
[-C--:B------:R-:W-:Y:S01]  /*f260*/  FFMA.FTZ R8, R29, R60.reuse, R8 ;  /* 0x0000003c1d087223 */ /* 0x080fe20000010008 */
[-C--:B------:R-:W-:Y:S01]  /*f270*/  FFMA.FTZ R9, R30, R60.reuse, R9 ;  /* 0x0000003c1e097223 */ /* 0x080fe20000010009 */
[----:B------:R-:W-:Y:S01]  /*f280*/  FFMA.FTZ R10, R31, R60, R10 ;  /* 0x0000003c1f0a7223 */ /* 0x000fe2000001000a */
[-C--:B----4-:R-:W-:Y:S01]  /*f290*/  FFMA.FTZ R61, R32, R62.reuse, R61 ;  /* 0x0000003e203d7223 */ /* 0x090fe2000001003d */
[-C--:B------:R-:W-:Y:S01]  /*f2a0*/  FFMA.FTZ R8, R33, R62.reuse, R8 ;  /* 0x0000003e21087223 */ /* 0x080fe20000010008 */
[-C--:B------:R-:W-:Y:S01]  /*f2b0*/  FFMA.FTZ R9, R34, R62.reuse, R9 ;  /* 0x0000003e22097223 */ /* 0x080fe20000010009 */
[----:B------:R-:W-:Y:S01]  /*f2c0*/  FFMA.FTZ R10, R35, R62, R10 ;  /* 0x0000003e230a7223 */ /* 0x000fe2000001000a */
[-C--:B-----5:R-:W-:Y:S01]  /*f2d0*/  FFMA.FTZ R61, R36, R63.reuse, R61 ;  /* 0x0000003f243d7223 */ /* 0x0a0fe2000001003d */
[-C--:B------:R-:W-:Y:S01]  /*f2e0*/  FFMA.FTZ R8, R37, R63.reuse, R8 ;  /* 0x0000003f25087223 */ /* 0x080fe20000010008 */
[-C--:B------:R-:W-:Y:S01]  /*f2f0*/  FFMA.FTZ R9, R38, R63.reuse, R9 ;  /* 0x0000003f26097223 */ /* 0x080fe20000010009 */
[----:B------:R-:W-:Y:S01]  /*f300*/  FFMA.FTZ R10, R39, R63, R10 ;  /* 0x0000003f270a7223 */ /* 0x000fe2000001000a */
[-C--:B-1----:R-:W-:Y:S01]  /*f310*/  FFMA.FTZ R61, R40, R64.reuse, R61 ;  /* 0x00000040283d7223 */ /* 0x082fe2000001003d */
[-C--:B------:R-:W-:Y:S01]  /*f320*/  FFMA.FTZ R8, R41, R64.reuse, R8 ;  /* 0x0000004029087223 */ /* 0x080fe20000010008 */
[-C--:B------:R-:W-:Y:S01]  /*f330*/  FFMA.FTZ R9, R42, R64.reuse, R9 ;  /* 0x000000402a097223 */ /* 0x080fe20000010009 */
[----:B------:R-:W-:Y:S01]  /*f340*/  FFMA.FTZ R10, R43, R64, R10 ;  /* 0x000000402b0a7223 */ /* 0x000fe2000001000a */
[-C--:B0-----:R-:W-:Y:S01]  /*f350*/  FFMA.FTZ R61, R44, R65.reuse, R61 ;  /* 0x000000412c3d7223 */ /* 0x081fe2000001003d */
[-C--:B------:R-:W-:Y:S01]  /*f360*/  FFMA.FTZ R8, R45, R65.reuse, R8 ;  /* 0x000000412d087223 */ /* 0x080fe20000010008 */
[-C--:B------:R-:W-:Y:S01]  /*f370*/  FFMA.FTZ R9, R46, R65.reuse, R9 ;  /* 0x000000412e097223 */ /* 0x080fe20000010009 */
[----:B------:R-:W-:Y:S01]  /*f380*/  FFMA.FTZ R10, R47, R65, R10 ;  /* 0x000000412f0a7223 */ /* 0x000fe2000001000a */
[-C--:B------:R-:W-:Y:S01]  /*f390*/  FFMA.FTZ R61, R48, R66.reuse, R61 ;  /* 0x00000042303d7223 */ /* 0x080fe2000001003d */
[-C--:B------:R-:W-:Y:S01]  /*f3a0*/  FFMA.FTZ R24, R49, R66.reuse, R8 ;  /* 0x0000004231187223 */ /* 0x080fe20000010008 */
[-C--:B------:R-:W-:Y:S01]  /*f3b0*/  FFMA.FTZ R11, R50, R66.reuse, R9 ;  /* 0x00000042320b7223 */ /* 0x080fe20000010009 */
[----:B------:R-:W-:Y:S01]  /*f3c0*/  FFMA.FTZ R66, R51, R66, R10 ;  /* 0x0000004233427223 */ /* 0x000fe2000001000a */
[-C--:B------:R-:W-:Y:S01]  /*f3d0*/  FFMA.FTZ R8, R52, R67.reuse, R61 ;  /* 0x0000004334087223 */ /* 0x080fe2000001003d */
[-C--:B------:R-:W-:Y:S01]  /*f3e0*/  FFMA.FTZ R9, R53, R67.reuse, R24 ;  /* 0x0000004335097223 */ /* 0x080fe20000010018 */
[-C--:B------:R-:W-:Y:S01]  /*f3f0*/  FFMA.FTZ R10, R54, R67.reuse, R11 ;  /* 0x00000043360a7223 */ /* 0x080fe2000001000b */
[----:B------:R-:W-:Y:S01]  /*f400*/  FFMA.FTZ R11, R55, R67, R66 ;  /* 0x00000043370b7223 */ /* 0x000fe20000010042 */
[----:B------:R-:W-:Y:S06]  /*f410*/  @P0 BRA `(.L_x_2456) ;  /* 0xfffffff800e80947 */ /* 0x000fec000383ffff */
.L_x_2455:
[----:B------:R-:W-:Y:S05]  /*f420*/  BSYNC.RECONVERGENT B2 ;  /* 0x0000000000027941 */ /* 0x000fea0003800200 */
.L_x_2454:
[----:B------:R-:W-:Y:S05]  /*f430*/  @!P1 BRA `(.L_x_2446) ;  /* 0x0000000400489947 */ /* 0x000fea0003800000 */
[----:B------:R-:W-:Y:S01]  /*f440*/  ISETP.GE.U32.AND P0, PT, R70, 0x4, PT ;  /* 0x000000044600780c */ /* 0x000fe20003f06070 */
[----:B------:R-:W-:Y:S01]  /*f450*/  BSSY.RECONVERGENT B2, `(.L_x_2457) ;  /* 0x0000028000027945 */ /* 0x000fe20003800200 */
[----:B------:R-:W-:-:S11]  /*f460*/  LOP3.LUT P1, R46, R68, 0x3, RZ, 0xc0, !PT ;  /* 0x00000003442e7812 */ /* 0x000fd6000782c0ff */
[----:B------:R-:W-:Y:S05]  /*f470*/  @!P0 BRA `(.L_x_2458) ;  /* 0x0000000000948947 */ /* 0x000fea0003800000 */
        /* <DEDUP_REMOVED lines=9> */
[----:B------:R-:W-:Y:S02]  /*f510*/  IMAD.WIDE.U32 R32, R33, 0x4, R14 ;  /* 0x0000000421207825 */ /* 0x000fe400078e000e */
[----:B------:R-:W4:Y:S04]  /*f520*/  LDG.E.128 R28, desc[UR36][R28.64] ;  /* 0x000000241c1c7981 */ /* 0x000f28000c1e1d00 */
[----:B------:R-:W5:Y:S01]  /*f530*/  LDG.E.128 R32, desc[UR36][R32.64] ;  /* 0x0000002420207981 */ /* 0x000f62000c1e1d00 */
[----:B------:R-:W-:-:S02]  /*f540*/  VIADD R41, R21, 0x410 ;  /* 0x0000041015297836 */ /* 0x000fc40000000000 */
[----:B------:R-:W-:-:S03]  /*f550*/  VIADD R40, R22, -UR47 ;  /* 0x8000002f16287c36 */ /* 0x000fc60008000000 */
[----:B------:R-:W-:-:S05]  /*f560*/  LEA R41, R20, R41, 0x18 ;  /* 0x0000002914297211 */ /* 0x000fca00078ec0ff */
[----:B------:R-:W-:-:S05]  /*f570*/  IMAD R40, R40, 0x4, R41 ;  /* 0x0000000428287824 */ /* 0x000fca00078e0229 */
[----:B------:R-:W2:Y:S04]  /*f580*/  LDS R41, [R40] ;  /* 0x0000000028297984 */ /* 0x000ea80000000800 */
[----:B------:R-:W3:Y:S04]  /*f590*/  LDS R42, [R40+0x8] ;  /* 0x00000800282a7984 */ /* 0x000ee80000000800 */
[----:B------:R-:W4:Y:S04]  /*f5a0*/  LDS R44, [R40+0x10] ;  /* 0x00001000282c7984 */ /* 0x000f280000000800 */
[----:B------:R-:W5:Y:S01]  /*f5b0*/  LDS R45, [R40+0x18] ;  /* 0x00001800282d7984 */ /* 0x000f620000000800 */
[----:B------:R-:W-:-:S02]  /*f5c0*/  VIADD R22, R22, 0x8 ;  /* 0x0000000816167836 */ /* 0x000fc40000000000 */
        /* <DEDUP_REMOVED lines=15> */
[----:B------:R-:W-:-:S07]  /*f6c0*/  FFMA.FTZ R11, R35, R45, R44 ;  /* 0x0000002d230b7223 */ /* 0x000fce000001002c */
.L_x_2458:
[----:B------:R-:W-:Y:S05]  /*f6d0*/  BSYNC.RECONVERGENT B2 ;  /* 0x0000000000027941 */ /* 0x000fea0003800200 */
.L_x_2457:
[----:B------:R-:W-:Y:S05]  /*f6e0*/  @!P1 BRA `(.L_x_2446) ;  /* 0x00000000009c9947 */ /* 0x000fea0003800000 */
[----:B------:R-:W-:Y:S01]  /*f6f0*/  ISETP.NE.AND P1, PT, R46, 0x1, PT ;  /* 0x000000012e00780c */ /* 0x000fe20003f25270 */
[----:B------:R-:W-:Y:S01]  /*f700*/  BSSY.RECONVERGENT B2, `(.L_x_2459) ;  /* 0x0000018000027945 */ /* 0x000fe20003800200 */
[----:B------:R-:W-:-:S11]  /*f710*/  LOP3.LUT P0, RZ, R23, 0x2, RZ, 0xc0, !PT ;  /* 0x0000000217ff7812 */ /* 0x000fd6000780c0ff */
[----:B------:R-:W-:Y:S05]  /*f720*/  @!P1 BRA `(.L_x_2460) ;  /* 0x0000000000549947 */ /* 0x000fea0003800000 */
[----:B------:R-:W-:-:S04]  /*f730*/  IMAD R25, R22, 0x70, RZ ;  /* 0x0000007016197824 */ /* 0x000fc800078e02ff */
[C---:B------:R-:W-:Y:S02]  /*f740*/  VIADD R27, R25.reuse, 0xe0 ;  /* 0x000000e0191b7836 */ /* 0x040fe40000000000 */
[----:B------:R-:W-:-:S04]  /*f750*/  IMAD.WIDE.U32 R24, R25, 0x4, R14 ;  /* 0x0000000419187825 */ /* 0x000fc800078e000e */
[----:B------:R-:W-:Y:S01]  /*f760*/  IMAD.WIDE.U32 R26, R27, 0x4, R14 ;  /* 0x000000041b1a7825 */ /* 0x000fe200078e000e */
[----:B------:R-:W2:Y:S04]  /*f770*/  LDG.E.128 R28, desc[UR36][R24.64] ;  /* 0x00000024181c7981 */ /* 0x000ea8000c1e1d00 */
[----:B------:R-:W3:Y:S01]  /*f780*/  LDG.E.128 R36, desc[UR36][R26.64] ;  /* 0x000000241a247981 */ /* 0x000ee2000c1e1d00 */
[----:B------:R-:W-:Y:S02]  /*f790*/  VIADD R33, R21, 0x410 ;  /* 0x0000041015217836 */ /* 0x000fe40000000000 */
[C---:B------:R-:W-:Y:S02]  /*f7a0*/  VIADD R23, R22.reuse, -UR47 ;  /* 0x8000002f16177c36 */ /* 0x040fe40008000000 */
[----:B------:R-:W-:Y:S01]  /*f7b0*/  VIADD R22, R22, 0x4 ;  /* 0x0000000416167836 */ /* 0x000fe20000000000 */
[----:B------:R-:W-:-:S05]  /*f7c0*/  LEA R32, R20, R33, 0x18 ;  /* 0x0000002114207211 */ /* 0x000fca00078ec0ff */
[----:B------:R-:W-:-:S05]  /*f7d0*/  IMAD R23, R23, 0x4, R32 ;  /* 0x0000000417177824 */ /* 0x000fca00078e0220 */
[----:B------:R-:W2:Y:S04]  /*f7e0*/  LDS R32, [R23] ;  /* 0x0000000017207984 */ /* 0x000ea80000000800 */
[----:B------:R-:W3:Y:S01]  /*f7f0*/  LDS R34, [R23+0x8] ;  /* 0x0000080017227984 */ /* 0x000ee20000000800 */
[-C--:B--2---:R-:W-:Y:S01]  /*f800*/  FFMA.FTZ R33, R28, R32.reuse, R8 ;  /* 0x000000201c217223 */ /* 0x084fe20000010008 */
[-C--:B------:R-:W-:Y:S01]  /*f810*/  FFMA.FTZ R28, R29, R32.reuse, R9 ;  /* 0x000000201d1c7223 */ /* 0x080fe20000010009 */
[-C--:B------:R-:W-:Y:S01]  /*f820*/  FFMA.FTZ R29, R30, R32.reuse, R10 ;  /* 0x000000201e1d7223 */ /* 0x080fe2000001000a */
[----:B------:R-:W-:Y:S01]  /*f830*/  FFMA.FTZ R32, R31, R32, R11 ;  /* 0x000000201f207223 */ /* 0x000fe2000001000b */
[-C--:B---3--:R-:W-:Y:S01]  /*f840*/  FFMA.FTZ R8, R36, R34.reuse, R33 ;  /* 0x0000002224087223 */ /* 0x088fe20000010021 */
[-C--:B------:R-:W-:Y:S01]  /*f850*/  FFMA.FTZ R9, R37, R34.reuse, R28 ;  /* 0x0000002225097223 */ /* 0x080fe2000001001c */
[-C--:B------:R-:W-:Y:S01]  /*f860*/  FFMA.FTZ R10, R38, R34.reuse, R29 ;  /* 0x00000022260a7223 */ /* 0x080fe2000001001d */
[----:B------:R-:W-:-:S07]  /*f870*/  FFMA.FTZ R11, R39, R34, R32 ;  /* 0x00000022270b7223 */ /* 0x000fce0000010020 */
.L_x_2460:
[----:B------:R-:W-:Y:S05]  /*f880*/  BSYNC.RECONVERGENT B2 ;  /* 0x0000000000027941 */ /* 0x000fea0003800200 */
.L_x_2459:
[----:B------:R-:W-:Y:S05]  /*f890*/  @P0 BRA `(.L_x_2446) ;  /* 0x0000000000300947 */ /* 0x000fea0003800000 */
[----:B------:R-:W-:-:S04]  /*f8a0*/  IMAD R25, R22, 0x70, RZ ;  /* 0x0000007016197824 */ /* 0x000fc800078e02ff */
[----:B------:R-:W-:-:S06]  /*f8b0*/  IMAD.WIDE.U32 R24, R25, 0x4, R14 ;  /* 0x0000000419187825 */ /* 0x000fcc00078e000e */
[----:B------:R-:W2:Y:S01]  /*f8c0*/  LDG.E.128 R24, desc[UR36][R24.64] ;  /* 0x0000002418187981 */ /* 0x000ea2000c1e1d00 */
[----:B------:R-:W-:Y:S02]  /*f8d0*/  VIADD R23, R21, 0x410 ;  /* 0x0000041015177836 */ /* 0x000fe40000000000 */
[----:B------:R-:W-:-:S03]  /*f8e0*/  VIADD R21, R22, -UR47 ;  /* 0x8000002f16157c36 */ /* 0x000fc60008000000 */
[----:B------:R-:W-:-:S05]  /*f8f0*/  LEA R20, R20, R23, 0x18 ;  /* 0x0000001714147211 */ /* 0x000fca00078ec0ff */
[----:B------:R-:W-:-:S06]  /*f900*/  IMAD R21, R21, 0x4, R20 ;  /* 0x0000000415157824 */ /* 0x000fcc00078e0214 */
[----:B------:R-:W2:Y:S02]  /*f910*/  LDS R21, [R21] ;  /* 0x0000000015157984 */ /* 0x000ea40000000800 */
[-C--:B--2---:R-:W-:Y:S01]  /*f920*/  FFMA.FTZ R8, R24, R21.reuse, R8 ;  /* 0x0000001518087223 */ /* 0x084fe20000010008 */
[-C--:B------:R-:W-:Y:S01]  /*f930*/  FFMA.FTZ R9, R25, R21.reuse, R9 ;  /* 0x0000001519097223 */ /* 0x080fe20000010009 */
[-C--:B------:R-:W-:Y:S01]  /*f940*/  FFMA.FTZ R10, R26, R21.reuse, R10 ;  /* 0x000000151a0a7223 */ /* 0x080fe2000001000a */
[----:B------:R-:W-:-:S07]  /*f950*/  FFMA.FTZ R11, R27, R21, R11 ;  /* 0x000000151b0b7223 */ /* 0x000fce000001000b */
.L_x_2446:
[----:B------:R-:W-:Y:S05]  /*f960*/  BSYNC.RECONVERGENT B1 ;  /* 0x0000000000017941 */ /* 0x000fea0003800200 */
.L_x_2445:
[----:B------:R-:W-:Y:S01]  /*f970*/  ISETP.GE.AND P0, PT, R19, UR45, PT ;  /* 0x0000002d13007c0c */ /* 0x000fe2000bf06270 */
[----:B------:R-:W-:-:S12]  /*f980*/  BSSY.RECONVERGENT B1, `(.L_x_2461) ;  /* 0x00000d4000017945 */ /* 0x000fd80003800200 */
[----:B------:R-:W-:Y:S05]  /*f990*/  @P0 BRA `(.L_x_2462) ;  /* 0x0000000c00480947 */ /* 0x000fea0003800000 */
[----:B------:R-:W3:Y:S01]  /*f9a0*/  LDCU UR5, c[0x0][0x3f8] ;  /* 0x00007f00ff0577ac */ /* 0x000ee20008000800 */
[----:B------:R-:W-:Y:S01]  /*f9b0*/  VIADD R24, R19, 0x2 ;  /* 0x0000000213187836 */ /* 0x000fe20000000000 */
[----:B-12---:R-:W1:Y:S01]  /*f9c0*/  LDC.64 R20, c[0x0][0x458] ;  /* 0x00011600ff147b82 */ /* 0x006e620000000a00 */
[----:B------:R-:W-:Y:S01]  /*f9d0*/  BSSY.RECONVERGENT B2, `(.L_x_2463) ;  /* 0x000004a000027945 */ /* 0x000fe20003800200 */
[----:B------:R-:W-:Y:S02]  /*f9e0*/  ULOP3.LUT UR7, URZ, UR47, URZ, 0x33, !UPT ;  /* 0x0000002fff077292 */ /* 0x000fe4000f8e33ff */
[----:B------:R-:W-:-:S04]  /*f9f0*/  VIMNMX R23, PT, PT, R24, UR45, !PT ;  /* 0x0000002d18177c48 */ /* 0x000fc8000ffe0100 */
[----:B------:R-:W-:-:S04]  /*fa00*/  IADD3 R25, PT, PT, -R0, UR7, R23 ;  /* 0x0000000700197c10 */ /* 0x000fc8000fffe117 */
[----:B------:R-:W-:Y:S01]  /*fa10*/  LOP3.LUT P0, RZ, R25, 0x2, RZ, 0xc0, !PT ;  /* 0x0000000219ff7812 */ /* 0x000fe2000780c0ff */
[----:B---3--:R-:W-:-:S06]  /*fa20*/  UIMAD UR5, UR38, UR5, UR14 ;  /* 0x00000005260572a4 */ /* 0x008fcc000f8e020e */
[----:B------:R-:W-:-:S04]  /*fa30*/  IMAD.U32 R22, RZ, RZ, UR5 ;  /* 0x00000005ff167e24 */ /* 0x000fc8000f8e00ff */
[----:B------:R-:W-:Y:S02]  /*fa40*/  IMAD R23, R22, 0x70, R17 ;  /* 0x0000007016177824 */ /* 0x000fe400078e0211 */
[----:B------:R-:W-:Y:S02]  /*fa50*/  IMAD.MOV.U32 R22, RZ, RZ, R19 ;  /* 0x000000ffff167224 */ /* 0x000fe400078e0013 */
[----:B-1----:R-:W-:Y:S01]  /*fa60*/  IMAD.WIDE R20, R23, 0x4, R20 ;  /* 0x0000000417147825 */ /* 0x002fe200078e0214 */
[----:B------:R-:W-:Y:S06]  /*fa70*/  @P0 BRA `(.L_x_2464) ;  /* 0x0000000000fc0947 */ /* 0x000fec0003800000 */
[----:B------:R-:W1:Y:S01]  /*fa80*/  LDC R26, c[0x0][0x3f4] ;  /* 0x0000fd00ff1a7b82 */ /* 0x000e620000000800 */
[----:B------:R-:W-:Y:S01]  /*fa90*/  IMAD.MOV.U32 R22, RZ, RZ, R24 ;  /* 0x000000ffff167224 */ /* 0x000fe200078e0018 */
[----:B-1----:R-:W-:-:S13]  /*faa0*/  ISETP.GE.AND P0, PT, R19, R26, PT ;  /* 0x0000001a1300720c */ /* 0x002fda0003f06270 */
[----:B------:R-:W-:Y:S05]  /*fab0*/  @!P0 BRA `(.L_x_2464) ;  /* 0x0000000000ec8947 */ /* 0x000fea0003800000 */
[----:B------:R-:W-:Y:S02]  /*fac0*/  IABS R27, R26 ;  /* 0x0000001a001b7213 */ /* 0x000fe40000000000 */
[----:B------:R-:W-:Y:S02]  /*fad0*/  IABS R30, R19 ;  /* 0x00000013001e7213 */ /* 0x000fe40000000000 */
[----:B------:R-:W1:Y:S01]  /*fae0*/  I2F.RP R28, R27 ;  /* 0x0000001b001c7306 */ /* 0x000e620000209400 */
[----:B------:R-:W-:Y:S02]  /*faf0*/  ISETP.GE.AND P1, PT, R19, RZ, PT ;  /* 0x000000ff1300720c */ /* 0x000fe40003f26270 */
        /* <DEDUP_REMOVED lines=21> */
[----:B------:R-:W2:Y:S01]  /*fc50*/  S2UR UR7, SR_CgaCtaId ;  /* 0x00000000000779c3 */ /* 0x000ea20000008800 */
[----:B------:R-:W-:Y:S02]  /*fc60*/  UMOV UR5, 0x400 ;  /* 0x0000040000057882 */ /* 0x000fe40000000000 */
[----:B------:R-:W-:-:S04]  /*fc70*/  UIADD3 UR5, UPT, UPT, UR5, 0x410, URZ ;  /* 0x0000041005057890 */ /* 0x000fc8000fffe0ff */
[----:B--2---:R-:W-:-:S06]  /*fc80*/  ULEA UR5, UR7, UR5, 0x18 ;  /* 0x0000000507057291 */ /* 0x004fcc000f8ec0ff */
[----:B------:R-:W-:-:S05]  /*fc90*/  LEA R27, R0, UR5, 0x2 ;  /* 0x00000005001b7c11 */ /* 0x000fca000f8e10ff */
[----:B------:R-:W2:Y:S01]  /*fca0*/  LDCU UR5, c[0x0][0x40c] ;  /* 0x00008180ff0577ac */ /* 0x000ea20008000800 */
[----:B------:R-:W3:Y:S01]  /*fcb0*/  LDS R27, [R27] ;  /* 0x000000001b1b7984 */ /* 0x000ee20000000800 */
[----:B--2---:R-:W-:-:S09]  /*fcc0*/  UISETP.NE.AND UP0, UPT, UR5, URZ, UPT ;  /* 0x000000ff0500728c */ /* 0x004fd2000bf05270 */
[----:B-1----:R-:W-:Y:S05]  /*fcd0*/  BRA.U UP0, `(.L_x_2465) ;  /* 0x0000000100507547 */ /* 0x002fea000b800000 */
        /* <DEDUP_REMOVED lines=11> */
[----:B-1---5:R-:W-:Y:S01]  /*fd90*/  FADD.FTZ R28, R28, R32 ;  /* 0x000000201c1c7221 */ /* 0x022fe20000010000 */
        /* <DEDUP_REMOVED lines=8> */
.L_x_2465:
[C---:B---3-5:R-:W-:Y:S01]  /*fe20*/  FFMA.FTZ R8, R27.reuse, R28, R8 ;  /* 0x0000001c1b087223 */ /* 0x068fe20000010008 */
[C---:B------:R-:W-:Y:S01]  /*fe30*/  FFMA.FTZ R9, R27.reuse, R29, R9 ;  /* 0x0000001d1b097223 */ /* 0x040fe20000010009 */
[C---:B------:R-:W-:Y:S01]  /*fe40*/  FFMA.FTZ R10, R27.reuse, R30, R10 ;  /* 0x0000001e1b0a7223 */ /* 0x040fe2000001000a */
[----:B------:R-:W-:Y:S01]  /*fe50*/  FFMA.FTZ R11, R27, R31, R11 ;  /* 0x0000001f1b0b7223 */ /* 0x000fe2000001000b */
[----:B-1----:R-:W-:-:S07]  /*fe60*/  IMAD.MOV.U32 R22, RZ, RZ, R24 ;  /* 0x000000ffff167224 */ /* 0x002fce00078e0018 */
.L_x_2464:
[----:B------:R-:W-:Y:S05]  /*fe70*/  BSYNC.RECONVERGENT B2 ;  /* 0x0000000000027941 */ /* 0x000fea0003800200 */
.L_x_2463:
[----:B------:R-:W-:-:S13]  /*fe80*/  ISETP.GE.U32.AND P0, PT, R25, 0x2, PT ;  /* 0x000000021900780c */ /* 0x000fda0003f06070 */
[----:B------:R-:W-:Y:S05]  /*fe90*/  @!P0 BRA `(.L_x_2462) ;  /* 0x0000000800088947 */ /* 0x000fea0003800000 */
[----:B------:R-:W1:Y:S01]  /*fea0*/  S2R R24, SR_CgaCtaId ;  /* 0x0000000000187919 */ /* 0x000e620000008800 */
[----:B------:R-:W-:Y:S01]  /*feb0*/  MOV R19, 0x400 ;  /* 0x0000040000137802 */ /* 0x000fe20000000f00 */
[----:B------:R-:W-:Y:S01]  /*fec0*/  USHF.L.U32 UR5, UR47, 0x2, URZ ;  /* 0x000000022f057899 */ /* 0x000fe200080006ff */
[----:B------:R-:W-:-:S03]  /*fed0*/  IMAD R25, R22, 0x70, RZ ;  /* 0x0000007016197824 */ /* 0x000fc600078e02ff */
[----:B------:R-:W-:Y:S02]  /*fee0*/  VIADD R23, R19, 0x410 ;  /* 0x0000041013177836 */ /* 0x000fe40000000000 */
[----:B------:R-:W-:-:S03]  /*fef0*/  LEA R19, R22, -UR5, 0x2 ;  /* 0x8000000516137c11 */ /* 0x000fc6000f8e10ff */
[----:B-1----:R-:W-:Y:S01]  /*ff00*/  LEA R26, R24, R23, 0x18 ;  /* 0x00000017181a7211 */ /* 0x002fe200078ec0ff */
[----:B------:R-:W-:-:S03]  /*ff10*/  VIADD R24, R22, 0x2 ;  /* 0x0000000216187836 */ /* 0x000fc60000000000 */
[----:B------:R-:W-:-:S07]  /*ff20*/  IADD3 R19, PT, PT, R19, 0x8, R26 ;  /* 0x0000000813137810 */ /* 0x000fce0007ffe01a */
.L_x_2472:
[----:B------:R-:W1:Y:S01]  /*ff30*/  LDC R41, c[0x0][0x3f4] ;  /* 0x0000fd00ff297b82 */ /* 0x000e620000000800 */
[----:B------:R-:W-:Y:S01]  /*ff40*/  VIADD R26, R24, 0xfffffffe ;  /* 0xfffffffe181a7836 */ /* 0x000fe20000000000 */
[----:B------:R-:W-:Y:S04]  /*ff50*/  BSSY.RECONVERGENT B2, `(.L_x_2466) ;  /* 0x0000037000027945 */ /* 0x000fe80003800200 */
        /* <DEDUP_REMOVED lines=50> */
.L_x_2468:
[C---:B---3-5:R-:W-:Y:S01]  /*10280*/  FFMA.FTZ R8, R27.reuse, R28, R8 ;  /* 0x0000001c1b087223 */ /* 0x068fe20000010008 */
[C---:B------:R-:W-:Y:S01]  /*10290*/  FFMA.FTZ R9, R27.reuse, R29, R9 ;  /* 0x0000001d1b097223 */ /* 0x040fe20000010009 */
[C---:B------:R-:W-:Y:S01]  /*102a0*/  FFMA.FTZ R10, R27.reuse, R30, R10 ;  /* 0x0000001e1b0a7223 */ /* 0x040fe2000001000a */
[----:B------:R-:W-:-:S07]  /*102b0*/  FFMA.FTZ R11, R27, R31, R11 ;  /* 0x0000001f1b0b7223 */ /* 0x000fce000001000b */
.L_x_2467:
[----:B------:R-:W-:Y:S05]  /*102c0*/  BSYNC.RECONVERGENT B2 ;  /* 0x0000000000027941 */ /* 0x000fea0003800200 */
.L_x_2466:
[----:B------:R-:W-:Y:S01]  /*102d0*/  ISETP.GE.AND P0, PT, R24, R41, PT ;  /* 0x000000291800720c */ /* 0x000fe20003f06270 */
[----:B------:R-:W-:-:S12]  /*102e0*/  BSSY.RECONVERGENT B2, `(.L_x_2469) ;  /* 0x0000037000027945 */ /* 0x000fd80003800200 */
[----:B------:R-:W-:Y:S05]  /*102f0*/  @!P0 BRA `(.L_x_2470) ;  /* 0x0000000000d48947 */ /* 0x000fea0003800000 */
[----:B------:R-:W-:Y:S01]  /*10300*/  IABS R27, R41 ;  /* 0x00000029001b7213 */ /* 0x000fe20000000000 */
[----:B------:R-:W2:Y:S01]  /*10310*/  LDCU UR5, c[0x0][0x40c] ;  /* 0x00008180ff0577ac */ /* 0x000ea20008000800 */
[----:B-1----:R-:W-:Y:S02]  /*10320*/  IABS R30, R24 ;  /* 0x00000018001e7213 */ /* 0x002fe40000000000 */
        /* <DEDUP_REMOVED lines=46> */
.L_x_2471:
[C---:B---3-5:R-:W-:Y:S01]  /*10610*/  FFMA.FTZ R8, R27.reuse, R28, R8 ;  /* 0x0000001c1b087223 */ /* 0x068fe20000010008 */
[C---:B------:R-:W-:Y:S01]  /*10620*/  FFMA.FTZ R9, R27.reuse, R29, R9 ;  /* 0x0000001d1b097223 */ /* 0x040fe20000010009 */
[C---:B------:R-:W-:Y:S01]  /*10630*/  FFMA.FTZ R10, R27.reuse, R30, R10 ;  /* 0x0000001e1b0a7223 */ /* 0x040fe2000001000a */
[----:B------:R-:W-:-:S07]  /*10640*/  FFMA.FTZ R11, R27, R31, R11 ;  /* 0x0000001f1b0b7223 */ /* 0x000fce000001000b */
.L_x_2470:
[----:B------:R-:W-:Y:S05]  /*10650*/  BSYNC.RECONVERGENT B2 ;  /* 0x0000000000027941 */ /* 0x000fea0003800200 */
.L_x_2469:
[C---:B-1----:R-:W-:Y:S02]  /*10660*/  VIADD R22, R24.reuse, 0x2 ;  /* 0x0000000218167836 */ /* 0x042fe40000000000 */
[----:B------:R-:W-:Y:S02]  /*10670*/  VIADD R24, R24, 0x4 ;  /* 0x0000000418187836 */ /* 0x000fe40000000000 */
[----:B------:R-:W-:Y:S01]  /*10680*/  VIADD R25, R25, 0x1c0 ;  /* 0x000001c019197836 */ /* 0x000fe20000000000 */
[----:B------:R-:W-:Y:S01]  /*10690*/  ISETP.GE.AND P0, PT, R22, UR45, PT ;  /* 0x0000002d16007c0c */ /* 0x000fe2000bf06270 */
[----:B------:R-:W-:-:S12]  /*106a0*/  VIADD R19, R19, 0x10 ;  /* 0x0000001013137836 */ /* 0x000fd80000000000 */
[----:B------:R-:W-:Y:S05]  /*106b0*/  @!P0 BRA `(.L_x_2472) ;  /* 0xfffffff8001c8947 */ /* 0x000fea000383ffff */
.L_x_2462:
[----:B------:R-:W-:Y:S05]  /*106c0*/  BSYNC.RECONVERGENT B1 ;  /* 0x0000000000017941 */ /* 0x000fea0003800200 */
.L_x_2461:
[----:B------:R-:W-:-:S13]  /*106d0*/  ISETP.NE.AND P0, PT, R0, UR4, PT ;  /* 0x0000000400007c0c */ /* 0x000fda000bf05270 */
[----:B------:R-:W-:Y:S05]  /*106e0*/  @P0 BRA `(.L_x_2444) ;  /* 0x0000000000940947 */ /* 0x000fea0003800000 */
[----:B------:R-:W-:Y:S01]  /*106f0*/  UMOV UR5, 0x70 ;  /* 0x0000007000057882 */ /* 0x000fe20000000000 */
[----:B------:R-:W3:Y:S01]  /*10700*/  LDS R19, [UR6+-0x4] ;  /* 0xfffffc06ff137984 */ /* 0x000ee20008000800 */
[----:B------:R-:W-:-:S06]  /*10710*/  UIMAD UR5, UR44, UR5, -0x70 ;  /* 0xffffff902c0574a4 */ /* 0x000fcc000f8e0205 */
[----:B------:R-:W-:-:S04]  /*10720*/  IMAD.U32 R15, RZ, RZ, UR5 ;  /* 0x00000005ff0f7e24 */ /* 0x000fc8000f8e00ff */
[----:B------:R-:W-:Y:S01]  /*10730*/  IMAD.WIDE R14, R15, 0x4, R12 ;  /* 0x000000040f0e7825 */ /* 0x000fe200078e020c */
[----:B------:R-:W4:Y:S04]  /*10740*/  LDCU UR5, c[0x0][0x40c] ;  /* 0x00008180ff0577ac */ /* 0x000f280008000800 */
[----:B-12---:R1:W5:Y:S01]  /*10750*/  LDG.E.128 R20, desc[UR36][R14.64] ;  /* 0x000000240e147981 */ /* 0x006362000c1e1d00 */
[----:B----4-:R-:W-:-:S09]  /*10760*/  UISETP.NE.AND UP0, UPT, UR5, URZ, UPT ;  /* 0x000000ff0500728c */ /* 0x010fd2000bf05270 */
[----:B-1----:R-:W-:Y:S05]  /*10770*/  BRA.U UP0, `(.L_x_2473) ;  /* 0x0000000100607547 */ /* 0x002fea000b800000 */
[----:B------:R-:W1:Y:S02]  /*10780*/  LDCU.64 UR8, c[0x0][0x460] ;  /* 0x00008c00ff0877ac */ /* 0x000e640008000a00 */
[----:B-1----:R-:W-:-:S04]  /*10790*/  ISETP.NE.U32.AND P0, PT, RZ, UR8, PT ;  /* 0x00000008ff007c0c */ /* 0x002fc8000bf05070 */
[----:B------:R-:W-:-:S13]  /*107a0*/  ISETP.NE.AND.EX P0, PT, RZ, UR9, PT, P0 ;  /* 0x00000009ff007c0c */ /* 0x000fda000bf05300 */
[----:B------:R-:W-:Y:S01]  /*107b0*/  VOTEU.ANY UP0, P0 ;  /* 0x0000000000ff7886 */ /* 0x000fe20000000100 */
[----:B------:R-:W-:-:S04]  /*107c0*/  PLOP3.LUT P0, PT, PT, PT, UP0, 0x80, 0x8 ;  /* 0x000000000008781c */ /* 0x000fc80003f0f008 */
[----:B------:R-:W1:Y:S09]  /*107d0*/  @UP0 LDCU UR5, c[0x0][0x3f8] ;  /* 0x00007f00ff0507ac */ /* 0x000e720008000800 */
[----:B------:R-:W2:Y:S01]  /*107e0*/  @P0 LDC.64 R14, c[0x0][0x458] ;  /* 0x00011600ff0e0b82 */ /* 0x000ea20000000a00 */
[----:B-1----:R-:W-:-:S06]  /*107f0*/  @UP0 UIMAD UR5, UR38, UR5, UR14 ;  /* 0x00000005260502a4 */ /* 0x002fcc000f8e020e */
[----:B------:R-:W-:-:S04]  /*10800*/  IMAD.U32 R0, RZ, RZ, UR5 ;  /* 0x00000005ff007e24 */ /* 0x000fc8000f8e00ff */
[----:B------:R-:W-:-:S04]  /*10810*/  @P0 IMAD R25, R0, 0x70, R17 ;  /* 0x0000007000190824 */ /* 0x000fc800078e0211 */
[----:B--2---:R-:W-:-:S05]  /*10820*/  @P0 IMAD.WIDE R14, R25, 0x4, R14 ;  /* 0x00000004190e0825 */ /* 0x004fca00078e020e */
        /* <DEDUP_REMOVED lines=13> */
.L_x_2473:
[C---:B---3-5:R-:W-:Y:S01]  /*10900*/  FFMA.FTZ R8, R19.reuse, R20, R8 ;  /* 0x0000001413087223 */ /* 0x068fe20000010008 */
[C---:B------:R-:W-:Y:S01]  /*10910*/  FFMA.FTZ R9, R19.reuse, R21, R9 ;  /* 0x0000001513097223 */ /* 0x040fe20000010009 */
[C---:B------:R-:W-:Y:S01]  /*10920*/  FFMA.FTZ R10, R19.reuse, R22, R10 ;  /* 0x00000016130a7223 */ /* 0x040fe2000001000a */
[----:B------:R-:W-:-:S07]  /*10930*/  FFMA.FTZ R11, R19, R23, R11 ;  /* 0x00000017130b7223 */ /* 0x000fce000001000b */
.L_x_2444:
[----:B------:R-:W-:Y:S05]  /*10940*/  BSYNC.RECONVERGENT B0 ;  /* 0x0000000000007941 */ /* 0x000fea0003800200 */
.L_x_2443:
[----:B------:R-:W-:Y:S01]  /*10950*/  BAR.SYNC.DEFER_BLOCKING 0x0 ;  /* 0x0000000000007b1d */ /* 0x000fe20000010000 */
[----:B------:R-:W-:-:S13]  /*10960*/  ISETP.GT.U32.AND P0, PT, R17, 0x6f, PT ;  /* 0x0000006f1100780c */ /* 0x000fda0003f04070 */
[----:B------:R-:W-:Y:S05]  /*10970*/  @P0 EXIT ;  /* 0x000000000000094d */ /* 0x000fea0003800000 */
[----:B------:R-:W3:Y:S01]  /*10980*/  S2UR UR5, SR_CgaCtaId ;  /* 0x00000000000579c3 */ /* 0x000ee20000008800 */
[----:B------:R-:W-:Y:S01]  /*10990*/  UMOV UR4, 0x400 ;  /* 0x0000040000047882 */ /* 0x000fe20000000000 */
[C---:B------:R-:W-:Y:S01]  /*109a0*/  LOP3.LUT R0, R3.reuse, 0x3e0, RZ, 0xc0, !PT ;  /* 0x000003e003007812 */ /* 0x040fe200078ec0ff */
[----:B------:R-:W-:Y:S01]  /*109b0*/  UIADD3 UR4, UPT, UPT, UR4, 0x410, URZ ;  /* 0x0000041004047890 */ /* 0x000fe2000fffe0ff */
[----:B------:R-:W-:Y:S02]  /*109c0*/  ISETP.GT.U32.AND P1, PT, R3, 0x1f, PT ;  /* 0x0000001f0300780c */ /* 0x000fe40003f24070 */
[----:B------:R-:W-:Y:S01]  /*109d0*/  ISETP.NE.AND P0, PT, R0, 0x20, PT ;  /* 0x000000200000780c */ /* 0x000fe20003f05270 */
[----:B---3--:R-:W-:-:S06]  /*109e0*/  ULEA UR4, UR5, UR4, 0x18 ;  /* 0x0000000405047291 */ /* 0x008fcc000f8ec0ff */
[----:B------:R-:W-:-:S06]  /*109f0*/  LEA R0, R17, UR4, 0x2 ;  /* 0x0000000411007c11 */ /* 0x000fcc000f8e10ff */
[----:B------:R3:W-:Y:S01]  /*10a00*/  @!P0 STS.128 [R0], R8 ;  /* 0x0000000800008388 */ /* 0x0007e20000000c00 */
[----:B------:R-:W-:Y:S06]  /*10a10*/  BAR.SYNC.DEFER_BLOCKING 0x0 ;  /* 0x0000000000007b1d */ /* 0x000fec0000010000 */
[----:B0-----:R3:W0:Y:S02]  /*10a20*/  @!P1 LDS.128 R4, [R0] ;  /* 0x0000000000049984 */ /* 0x0016240000000c00 */
        /* <DEDUP_REMOVED lines=24> */
[----:B------:R-:W-:Y:S01]  /*10bb0*/  IMAD.U32 R2, R0, 0x10000, RZ ;  /* 0x0001000000027824 */ /* 0x000fe200078e00ff */
[----:B------:R-:W-:-:S04]  /*10bc0*/  PRMT R0, R3, 0x7710, RZ ;  /* 0x0000771003007816 */ /* 0x000fc800000000ff */
        /* <DEDUP_REMOVED lines=14> */
.L_x_2474:
[----:B------:R-:W0:Y:S01]  /*10cb0*/  LDC.64 R2, c[0x0][0x380] ;  /* 0x0000e000ff027b82 */ /* 0x000e220000000a00 */
[----:B------:R-:W-:-:S04]  /*10cc0*/  IMAD.IADD R17, R18, 0x1, R17 ;  /* 0x0000000112117824 */ /* 0x000fc800078e0211 */
[----:B0-----:R-:W-:-:S05]  /*10cd0*/  IMAD.WIDE R2, R17, 0x4, R2 ;  /* 0x0000000411027825 */ /* 0x001fca00078e0202 */
[----:B------:R-:W-:Y:S01]  /*10ce0*/  STG.E.128 desc[UR36][R2.64], R8 ;  /* 0x0000000802007986 */ /* 0x000fe2000c101d24 */
[----:B------:R-:W-:Y:S05]  /*10cf0*/  EXIT ;  /* 0x000000000000794d */ /* 0x000fea0003800000 */
.L_x_2277:
[----:B------:R-:W-:Y:S02]  /*10d00*/  IMAD.MOV.U32 R12, RZ, RZ, 0x10 ;  /* 0x00000010ff0c7424 */ /* 0x000fe400078e00ff */
[----:B------:R-:W-:Y:S02]  /*10d10*/  IMAD.MOV.U32 R11, RZ, RZ, 0x1f ;  /* 0x0000001fff0b7424 */ /* 0x000fe400078e00ff */
[----:B------:R-:W-:-:S07]  /*10d20*/  IMAD.MOV.U32 R15, RZ, RZ, -0x1 ;  /* 0xffffffffff0f7424 */ /* 0x000fce00078e00ff */
[----:B01----:R-:W-:Y:S05]  /*10d30*/  WARPSYNC.COLLECTIVE R15, `(.L_x_2475) ;  /* 0x000000000f087348 */ /* 0x003fea0003c00000 */
[----:B------:R2:W3:Y:S02]  /*10d40*/  SHFL.BFLY P6, R14, R13, R12, R11 ;  /* 0x0c00000c0d0e7389 */ /* 0x0004e400000c000b */
[----:B0123--:R-:W-:Y:S05]  /*10d50*/  ENDCOLLECTIVE ;  /* 0x000000000000791b */ /* 0x00ffea0003800000 */
.L_x_2475:
[----:B------:R-:W-:Y:S02]  /*10d60*/  IMAD.MOV.U32 R12, RZ, RZ, 0x8 ;  /* 0x00000008ff0c7424 */ /* 0x000fe400078e00ff */
[----:B------:R-:W-:-:S04]  /*10d70*/  FADD.FTZ R0, R13, R14 ;  /* 0x0000000e0d007221 */ /* 0x000fc80000010000 */
[----:B------:R-:W-:-:S07]  /*10d80*/  IMAD.MOV.U32 R13, RZ, RZ, R0 ;  /* 0x000000ffff0d7224 */ /* 0x000fce00078e0000 */
[----:B------:R-:W-:Y:S05]  /*10d90*/  WARPSYNC.COLLECTIVE R15, `(.L_x_2476) ;  /* 0x000000000f087348 */ /* 0x000fea0003c00000 */
[----:B------:R0:W1:Y:S02]  /*10da0*/  SHFL.BFLY P6, R14, R13, R12, R11 ;  /* 0x0c00000c0d0e7389 */ /* 0x00006400000c000b */
[----:B01----:R-:W-:Y:S05]  /*10db0*/  ENDCOLLECTIVE ;  /* 0x000000000000791b */ /* 0x003fea0003800000 */
.L_x_2476:
[----:B------:R-:W-:Y:S02]  /*10dc0*/  IMAD.MOV.U32 R12, RZ, RZ, 0x4 ;  /* 0x00000004ff0c7424 */ /* 0x000fe400078e00ff */
[----:B------:R-:W-:-:S04]  /*10dd0*/  FADD.FTZ R3, R0, R14 ;  /* 0x0000000e00037221 */ /* 0x000fc80000010000 */
[----:B------:R-:W-:-:S07]  /*10de0*/  IMAD.MOV.U32 R13, RZ, RZ, R3 ;  /* 0x000000ffff0d7224 */ /* 0x000fce00078e0003 */
[----:B------:R-:W-:Y:S05]  /*10df0*/  WARPSYNC.COLLECTIVE R15, `(.L_x_2477) ;  /* 0x000000000f087348 */ /* 0x000fea0003c00000 */
[----:B------:R0:W1:Y:S02]  /*10e00*/  SHFL.BFLY P6, R14, R13, R12, R11 ;  /* 0x0c00000c0d0e7389 */ /* 0x00006400000c000b */
[----:B01----:R-:W-:Y:S05]  /*10e10*/  ENDCOLLECTIVE ;  /* 0x000000000000791b */ /* 0x003fea0003800000 */
.L_x_2477:
[----:B------:R-:W-:Y:S02]  /*10e20*/  IMAD.MOV.U32 R12, RZ, RZ, 0x2 ;  /* 0x00000002ff0c7424 */ /* 0x000fe400078e00ff */
[----:B------:R-:W-:-:S04]  /*10e30*/  FADD.FTZ R4, R3, R14 ;  /* 0x0000000e03047221 */ /* 0x000fc80000010000 */
[----:B------:R-:W-:-:S07]  /*10e40*/  IMAD.MOV.U32 R13, RZ, RZ, R4 ;  /* 0x000000ffff0d7224 */ /* 0x000fce00078e0004 */
[----:B------:R-:W-:Y:S05]  /*10e50*/  WARPSYNC.COLLECTIVE R15, `(.L_x_2478) ;  /* 0x000000000f087348 */ /* 0x000fea0003c00000 */
[----:B------:R0:W1:Y:S02]  /*10e60*/  SHFL.BFLY P6, R14, R13, R12, R11 ;  /* 0x0c00000c0d0e7389 */ /* 0x00006400000c000b */
[----:B01----:R-:W-:Y:S05]  /*10e70*/  ENDCOLLECTIVE ;  /* 0x000000000000791b */ /* 0x003fea0003800000 */
.L_x_2478:
[----:B------:R-:W-:Y:S02]  /*10e80*/  IMAD.MOV.U32 R12, RZ, RZ, 0x1 ;  /* 0x00000001ff0c7424 */ /* 0x000fe400078e00ff */
[----:B------:R-:W-:-:S04]  /*10e90*/  FADD.FTZ R5, R4, R14 ;  /* 0x0000000e04057221 */ /* 0x000fc80000010000 */
[----:B------:R-:W-:-:S07]  /*10ea0*/  IMAD.MOV.U32 R13, RZ, RZ, R5 ;  /* 0x000000ffff0d7224 */ /* 0x000fce00078e0005 */
[----:B------:R-:W-:Y:S05]  /*10eb0*/  WARPSYNC.COLLECTIVE R15, `(.L_x_2479) ;  /* 0x000000000f087348 */ /* 0x000fea0003c00000 */
[----:B------:R0:W1:Y:S02]  /*10ec0*/  SHFL.BFLY P6, R14, R13, R12, R11 ;  /* 0x0c00000c0d0e7389 */ /* 0x00006400000c000b */
[----:B01----:R-:W-:Y:S05]  /*10ed0*/  ENDCOLLECTIVE ;  /* 0x000000000000791b */ /* 0x003fea0003800000 */
.L_x_2479:
[----:B------:R-:W-:Y:S05]  /*10ee0*/  BRA `(.L_x_2480) ;  /* 0xffffff1000707947 */ /* 0x000fea000383ffff */
.L_x_2400:
[----:B------:R-:W-:Y:S01]  /*10ef0*/  BSSY B0, `(.L_x_2481) ;  /* 0x0000007000007945 */ /* 0x000fe20003800000 */
[----:B------:R-:W-:Y:S02]  /*10f00*/  IMAD.MOV.U32 R12, RZ, RZ, 0x2 ;  /* 0x00000002ff0c7424 */ /* 0x000fe400078e00ff */
[----:B------:R-:W-:Y:S02]  /*10f10*/  IMAD.MOV.U32 R11, RZ, RZ, 0x1f ;  /* 0x0000001fff0b7424 */ /* 0x000fe400078e00ff */
[----:B-1234-:R-:W-:-:S07]  /*10f20*/  IMAD.MOV.U32 R15, RZ, RZ, -0x1 ;  /* 0xffffffffff0f7424 */ /* 0x01efce00078e00ff */
[----:B------:R-:W-:Y:S05]  /*10f30*/  WARPSYNC.COLLECTIVE R15, `(.L_x_2482) ;  /* 0x000000000f087348 */ /* 0x000fea0003c00000 */
[----:B------:R0:W1:Y:S02]  /*10f40*/  SHFL.BFLY P6, R14, R13, R12, R11 ;  /* 0x0c00000c0d0e7389 */ /* 0x00006400000c000b */
[----:B01----:R-:W-:Y:S05]  /*10f50*/  ENDCOLLECTIVE ;  /* 0x000000000000791b */ /* 0x003fea0003800000 */
.L_x_2482:
[----:B------:R-:W-:Y:S05]  /*10f60*/  BSYNC B0 ;  /* 0x0000000000007941 */ /* 0x000fea0003800000 */
.L_x_2481:
[----:B------:R-:W-:Y:S01]  /*10f70*/  FADD.FTZ R13, R13, R14 ;  /* 0x0000000e0d0d7221 */ /* 0x000fe20000010000 */
[----:B------:R-:W-:Y:S02]  /*10f80*/  IMAD.MOV.U32 R12, RZ, RZ, 0x1 ;  /* 0x00000001ff0c7424 */ /* 0x000fe400078e00ff */
[----:B------:R-:W-:Y:S02]  /*10f90*/  IMAD.MOV.U32 R11, RZ, RZ, 0x1f ;  /* 0x0000001fff0b7424 */ /* 0x000fe400078e00ff */
[----:B------:R-:W-:-:S07]  /*10fa0*/  IMAD.MOV.U32 R15, RZ, RZ, -0x1 ;  /* 0xffffffffff0f7424 */ /* 0x000fce00078e00ff */
[----:B------:R-:W-:Y:S05]  /*10fb0*/  WARPSYNC.COLLECTIVE R15, `(.L_x_2483) ;  /* 0x000000000f087348 */ /* 0x000fea0003c00000 */
[----:B------:R0:W1:Y:S02]  /*10fc0*/  SHFL.BFLY P6, R14, R13, R12, R11 ;  /* 0x0c00000c0d0e7389 */ /* 0x00006400000c000b */
[----:B01----:R-:W-:Y:S05]  /*10fd0*/  ENDCOLLECTIVE ;  /* 0x000000000000791b */ /* 0x003fea0003800000 */
.L_x_2483:
[----:B------:R-:W-:Y:S05]  /*10fe0*/  BRA `(.L_x_2484) ;  /* 0xffffff9c00c07947 */ /* 0x000fea000383ffff */
.L_x_2404:
[----:B------:R-:W-:Y:S01]  /*10ff0*/  BSSY B0, `(.L_x_2485) ;  /* 0x0000008000007945 */ /* 0x000fe20003800000 */
[----:B------:R-:W-:Y:S02]  /*11000*/  IMAD.MOV.U32 R13, RZ, RZ, R85 ;  /* 0x000000ffff0d7224 */ /* 0x000fe400078e0055 */
[----:B------:R-:W-:Y:S02]  /*11010*/  IMAD.MOV.U32 R12, RZ, RZ, 0x10 ;  /* 0x00000010ff0c7424 */ /* 0x000fe400078e00ff */
[----:B--2---:R-:W-:Y:S02]  /*11020*/  IMAD.MOV.U32 R11, RZ, RZ, 0x1f ;  /* 0x0000001fff0b7424 */ /* 0x004fe400078e00ff */
[----:B------:R-:W-:-:S07]  /*11030*/  IMAD.MOV.U32 R15, RZ, RZ, -0x1 ;  /* 0xffffffffff0f7424 */ /* 0x000fce00078e00ff */
[----:B---34-:R-:W-:Y:S05]  /*11040*/  WARPSYNC.COLLECTIVE R15, `(.L_x_2486) ;  /* 0x000000000f087348 */ /* 0x018fea0003c00000 */
[----:B------:R0:W1:Y:S02]  /*11050*/  SHFL.BFLY P6, R14, R13, R12, R11 ;  /* 0x0c00000c0d0e7389 */ /* 0x00006400000c000b */
[----:B01-34-:R-:W-:Y:S05]  /*11060*/  ENDCOLLECTIVE ;  /* 0x000000000000791b */ /* 0x01bfea0003800000 */
.L_x_2486:
[----:B------:R-:W-:Y:S05]  /*11070*/  BSYNC B0 ;  /* 0x0000000000007941 */ /* 0x000fea0003800000 */
.L_x_2485:
[----:B------:R-:W-:Y:S01]  /*11080*/  FMNMX.FTZ R13, R14, R85, !PT ;  /* 0x000000550e0d7209 */ /* 0x000fe20007810000 */
[----:B------:R-:W-:Y:S02]  /*11090*/  IMAD.MOV.U32 R12, RZ, RZ, 0x8 ;  /* 0x00000008ff0c7424 */ /* 0x000fe400078e00ff */
[----:B------:R-:W-:Y:S02]  /*110a0*/  IMAD.MOV.U32 R11, RZ, RZ, 0x1f ;  /* 0x0000001fff0b7424 */ /* 0x000fe400078e00ff */
[----:B------:R-:W-:-:S07]  /*110b0*/  IMAD.MOV.U32 R15, RZ, RZ, -0x1 ;  /* 0xffffffffff0f7424 */ /* 0x000fce00078e00ff */
[----:B------:R-:W-:Y:S05]  /*110c0*/  WARPSYNC.COLLECTIVE R15, `(.L_x_2487) ;  /* 0x000000000f087348 */ /* 0x000fea0003c00000 */
[----:B------:R0:W1:Y:S02]  /*110d0*/  SHFL.BFLY P6, R14, R13, R12, R11 ;  /* 0x0c00000c0d0e7389 */ /* 0x00006400000c000b */
[----:B01----:R-:W-:Y:S05]  /*110e0*/  ENDCOLLECTIVE ;  /* 0x000000000000791b */ /* 0x003fea0003800000 */
.L_x_2487:
[----:B------:R-:W-:Y:S01]  /*110f0*/  IMAD.MOV.U32 R12, RZ, RZ, 0x4 ;  /* 0x00000004ff0c7424 */ /* 0x000fe200078e00ff */
[----:B------:R-:W-:-:S05]  /*11100*/  FMNMX.FTZ R0, R13, R14, !PT ;  /* 0x0000000e0d007209 */ /* 0x000fca0007810000 */
[----:B------:R-:W-:-:S07]  /*11110*/  IMAD.MOV.U32 R13, RZ, RZ, R0 ;  /* 0x000000ffff0d7224 */ /* 0x000fce00078e0000 */
[----:B------:R-:W-:Y:S05]  /*11120*/  WARPSYNC.COLLECTIVE R15, `(.L_x_2488) ;  /* 0x000000000f087348 */ /* 0x000fea0003c00000 */
[----:B------:R0:W1:Y:S02]  /*11130*/  SHFL.BFLY P6, R14, R13, R12, R11 ;  /* 0x0c00000c0d0e7389 */ /* 0x00006400000c000b */
[----:B01----:R-:W-:Y:S05]  /*11140*/  ENDCOLLECTIVE ;  /* 0x000000000000791b */ /* 0x003fea0003800000 */
.L_x_2488:
[----:B------:R-:W-:Y:S05]  /*11150*/  BRA `(.L_x_2489) ;  /* 0xffffffa000087947 */ /* 0x000fea000383ffff */
.L_x_2490:
        /* <DEDUP_REMOVED lines=10> */
.L_x_4064:


//--------------------- .text._ZN4mmha33masked_multihead_attention_kernelItLi112ELi128ELi1ELi16ELi256ELb0ELb1EEEv26Multihead_attention_paramsIT_XT5_EE --------------------------
	.section	.text._ZN4mmha33masked_multihead_attention_kernelItLi112ELi128ELi1ELi16ELi256ELb0ELb1EEEv26Multihead_attention_paramsIT_XT5_EE,"ax",@progbits
	.align	128
        .global         _ZN4mmha33masked_multihead_attention_kernelItLi112ELi128ELi1ELi16ELi256ELb0ELb1EEEv26Multihead_attention_paramsIT_XT5_EE
        .type           _ZN4mmha33masked_multihead_attention_kernelItLi112ELi128ELi1ELi16ELi256ELb0ELb1EEEv26Multihead_attention_paramsIT_XT5_EE,@function
        .size           _ZN4mmha33masked_multihead_attention_kernelItLi112ELi128ELi1ELi16ELi256ELb0ELb1EEEv26Multihead_attention_paramsIT_XT5_EE,(.L_x_4065 - _ZN4mmha33masked_multihead_attention_kernelItLi112ELi128ELi1ELi16ELi256ELb0ELb1EEEv26Multihead_attention_paramsIT_XT5_EE)
        .other          _ZN4mmha33masked_multihead_attention_kernelItLi112ELi128ELi1ELi16ELi256ELb0ELb1EEEv26Multihead_attention_paramsIT_XT5_EE,@"STO_CUDA_ENTRY STV_DEFAULT"
_ZN4mmha33masked_multihead_attention_kernelItLi112ELi128ELi1ELi16ELi256ELb0ELb1EEEv26Multihead_attention_paramsIT_XT5_EE:
.text._ZN4mmha33masked_multihead_attention_kernelItLi112ELi128ELi1ELi16ELi256ELb0ELb1EEEv26Multihead_attention_paramsIT_XT5_EE:
        /* <DEDUP_REMOVED lines=12> */
.L_x_2491:
[----:B------:R-:W1:Y:S01]  /*00c0*/  LDC.64 R2, c[0x0][0x4a0] ;  /* 0x00012800ff027b82 */ /* 0x000e620000000a00 */
[----:B--2---:R-:W-:-:S07]  /*00d0*/  IABS R8, R23 ;  /* 0x0000001700087213 */ /* 0x004fce0000000000 */
[----:B------:R-:W2:Y:S08]  /*00e0*/  LDC R10, c[0x0][0x3f0] ;  /* 0x0000fc00ff0a7b82 */ /* 0x000eb00000000800 */
[----:B------:R-:W3:Y:S01]  /*00f0*/  LDC R14, c[0x0][0x3f4] ;  /* 0x0000fd00ff0e7b82 */ /* 0x000ee20000000800 */
[----:B-1----:R-:W-:Y:S01]  /*0100*/  ISETP.NE.U32.AND P0, PT, R2, RZ, PT ;  /* 0x000000ff0200720c */ /* 0x002fe20003f05070 */
[----:B------:R-:W1:Y:S06]  /*0110*/  S2R R22, SR_TID.X ;  /* 0x0000000000167919 */ /* 0x000e6c0000002100 */
[----:B------:R-:W4:Y:S01]  /*0120*/  LDC R12, c[0x0][0x3f8] ;  /* 0x0000fe00ff0c7b82 */ /* 0x000f220000000800 */
[----:B------:R-:W-:-:S02]  /*0130*/  ISETP.NE.AND.EX P0, PT, R3, RZ, PT, P0 ;  /* 0x000000ff0300720c */ /* 0x000fc40003f05300 */
[----:B--2---:R-:W-:-:S04]  /*0140*/  IABS R7, R10 ;  /* 0x0000000a00077213 */ /* 0x004fc80000000000 */
[----:B------:R-:W2:Y:S07]  /*0150*/  I2F.RP R0, R7 ;  /* 0x0000000700007306 */ /* 0x000eae0000209400 */
[----:B------:R-:W0:Y:S01]  /*0160*/  @P0 LDC.64 R2, c[0x0][0x4a0] ;  /* 0x00012800ff020b82 */ /* 0x000e220000000a00 */
[----:B--2---:R-:W2:Y:S01]  /*0170*/  MUFU.RCP R0, R0 ;  /* 0x0000000000007308 */ /* 0x004ea20000001000 */
[----:B0-----:R-:W-:Y:S01]  /*0180*/  @P0 IMAD.WIDE.U32 R2, R23, 0x4, R2 ;  /* 0x0000000417020825 */ /* 0x001fe200078e0002 */
[----:B--2---:R-:W-:-:S05]  /*0190*/  IADD3 R6, PT, PT, R0, 0xffffffe, RZ ;  /* 0x0ffffffe00067810 */ /* 0x004fca0007ffe0ff */
[----:B------:R0:W2:Y:S01]  /*01a0*/  @P0 LDG.E R3, desc[UR36][R2.64] ;  /* 0x0000002402030981 */ /* 0x0000a2000c1e1900 */
[----:B------:R-:W3:Y:S02]  /*01b0*/  F2I.FTZ.U32.TRUNC.NTZ R5, R6 ;  /* 0x0000000600057305 */ /* 0x000ee4000021f000 */
[----:B---3--:R-:W-:-:S05]  /*01c0*/  IADD3 R4, PT, PT, RZ, -R5, RZ ;  /* 0x80000005ff047210 */ /* 0x008fca0007ffe0ff */
[----:B------:R-:W-:Y:S02]  /*01d0*/  IMAD R9, R4, R7, RZ ;  /* 0x0000000704097224 */ /* 0x000fe400078e02ff */
[----:B------:R-:W-:-:S04]  /*01e0*/  IMAD.MOV.U32 R4, RZ, RZ, RZ ;  /* 0x000000ffff047224 */ /* 0x000fc800078e00ff */
[----:B------:R-:W-:Y:S02]  /*01f0*/  IMAD.HI.U32 R0, R5, R9, R4 ;  /* 0x0000000905007227 */ /* 0x000fe400078e0004 */
[----:B------:R-:W3:Y:S04]  /*0200*/  LDC.64 R4, c[0x0][0x460] ;  /* 0x00011800ff047b82 */ /* 0x000ee80000000a00 */
[----:B------:R-:W-:-:S05]  /*0210*/  IMAD.HI.U32 R0, R0, R8, RZ ;  /* 0x0000000800007227 */ /* 0x000fca00078e00ff */
[----:B------:R-:W-:-:S05]  /*0220*/  IADD3 R6, PT, PT, -R0, RZ, RZ ;  /* 0x000000ff00067210 */ /* 0x000fca0007ffe1ff */
[----:B------:R-:W-:-:S05]  /*0230*/  IMAD R6, R7, R6, R8 ;  /* 0x0000000607067224 */ /* 0x000fca00078e0208 */
[----:B------:R-:W-:-:S13]  /*0240*/  ISETP.GT.U32.AND P3, PT, R7, R6, PT ;  /* 0x000000060700720c */ /* 0x000fda0003f64070 */
[----:B------:R-:W-:-:S04]  /*0250*/  @!P3 IADD3 R6, PT, PT, R6, -R7, RZ ;  /* 0x800000070606b210 */ /* 0x000fc80007ffe0ff */
[----:B------:R-:W-:Y:S02]  /*0260*/  ISETP.GE.U32.AND P2, PT, R6, R7, PT ;  /* 0x000000070600720c */ /* 0x000fe40003f46070 */
[----:B------:R-:W-:Y:S02]  /*0270*/  @!P3 IADD3 R0, PT, PT, R0, 0x1, RZ ;  /* 0x000000010000b810 */ /* 0x000fe40007ffe0ff */
[----:B------:R-:W-:-:S09]  /*0280*/  IABS R21, R14 ;  /* 0x0000000e00157213 */ /* 0x000fd20000000000 */
[----:B------:R-:W-:-:S05]  /*0290*/  @P2 VIADD R0, R0, 0x1 ;  /* 0x0000000100002836 */ /* 0x000fca0000000000 */
[----:B------:R-:W-:Y:S02]  /*02a0*/  MOV R25, R0 ;  /* 0x0000000000197202 */ /* 0x000fe40000000f00 */
[----:B------:R-:W1:Y:S01]  /*02b0*/  I2F.RP R0, R21 ;  /* 0x0000001500007306 */ /* 0x000e620000209400 */
[----:B---3--:R-:W-:-:S04]  /*02c0*/  ISETP.NE.U32.AND P1, PT, R4, RZ, PT ;  /* 0x000000ff0400720c */ /* 0x008fc80003f25070 */
[----:B------:R-:W-:Y:S02]  /*02d0*/  ISETP.NE.AND.EX P1, PT, R5, RZ, PT, P1 ;  /* 0x000000ff0500720c */ /* 0x000fe40003f25310 */
[----:B------:R-:W-:Y:S02]  /*02e0*/  LOP3.LUT R8, R23, R10, RZ, 0x3c, !PT ;  /* 0x0000000a17087212 */ /* 0x000fe400078e3cff */
[----:B------:R-:W-:Y:S02]  /*02f0*/  ISETP.NE.AND P3, PT, R10, RZ, PT ;  /* 0x000000ff0a00720c */ /* 0x000fe40003f65270 */
[----:B------:R-:W-:Y:S01]  /*0300*/  ISETP.GE.AND P4, PT, R8, RZ, PT ;  /* 0x000000ff0800720c */ /* 0x000fe20003f86270 */
[----:B-1----:R-:W1:Y:S06]  /*0310*/  MUFU.RCP R0, R0 ;  /* 0x0000000000007308 */ /* 0x002e6c0000001000 */
[----:B------:R-:W3:Y:S06]  /*0320*/  @P1 LDC.64 R6, c[0x0][0x460] ;  /* 0x00011800ff061b82 */ /* 0x000eec0000000a00 */
[----:B------:R-:W-:-:S02]  /*0330*/  @!P4 IADD3 R25, PT, PT, -R25, RZ, RZ ;  /* 0x000000ff1919c210 */ /* 0x000fc40007ffe1ff */
[----:B------:R-:W-:Y:S01]  /*0340*/  @!P3 LOP3.LUT R25, RZ, R10, RZ, 0x33, !PT ;  /* 0x0000000aff19b212 */ /* 0x000fe200078e33ff */
[----:B------:R-:W2:Y:S01]  /*0350*/  @!P0 LDC R16, c[0x0][0x40c] ;  /* 0x00010300ff108b82 */ /* 0x000ea20000000800 */
[----:B-1----:R-:W-:-:S07]  /*0360*/  VIADD R8, R0, 0xffffffe ;  /* 0x0ffffffe00087836 */ /* 0x002fce0000000000 */
[----:B------:R-:W2:Y:S01]  /*0370*/  @P0 LDC R10, c[0x0][0x430] ;  /* 0x00010c00ff0a0b82 */ /* 0x000ea20000000800 */
[----:B------:R1:W4:Y:S01]  /*0380*/  F2I.FTZ.U32.TRUNC.NTZ R9, R8 ;  /* 0x0000000800097305 */ /* 0x000322000021f000 */
[----:B0-----:R-:W-:Y:S02]  /*0390*/  HFMA2 R2, -RZ, RZ, 0, 0 ;  /* 0x00000000ff027431 */ /* 0x001fe400000001ff */
[----:B---3--:R-:W-:-:S05]  /*03a0*/  @P1 IMAD.WIDE R6, R25, 0x4, R6 ;  /* 0x0000000419061825 */ /* 0x008fca00078e0206 */
[----:B------:R4:W5:Y:S01]  /*03b0*/  @P1 LDG.E R2, desc[UR36][R6.64] ;  /* 0x0000002406021981 */ /* 0x000962000c1e1900 */
[----:B-1----:R-:W-:Y:S01]  /*03c0*/  HFMA2 R8, -RZ, RZ, 0, 0 ;  /* 0x00000000ff087431 */ /* 0x002fe200000001ff */
[----:B----4-:R-:W-:Y:S01]  /*03d0*/  IADD3 R6, PT, PT, RZ, -R9, RZ ;  /* 0x80000009ff067210 */ /* 0x010fe20007ffe0ff */
[----:B------:R-:W0:Y:S01]  /*03e0*/  S2R R77, SR_CTAID.X ;  /* 0x00000000004d7919 */ /* 0x000e220000002500 */
[C---:B------:R-:W-:Y:S01]  /*03f0*/  ISETP.GT.U32.AND P3, PT, R22.reuse, 0x1b, PT ;  /* 0x0000001b1600780c */ /* 0x040fe20003f64070 */
[----:B------:R-:W-:Y:S01]  /*0400*/  BSSY.RECONVERGENT B0, `(.L_x_2492) ;  /* 0x000002a000007945 */ /* 0x000fe20003800200 */
[----:B------:R-:W-:Y:S02]  /*0410*/  SHF.L.U32 R76, R22, 0x2, RZ ;  /* 0x00000002164c7819 */ /* 0x000fe400000006ff */
[----:B------:R-:W-:Y:S01]  /*0420*/  CS2R R30, SRZ ;  /* 0x00000000001e7805 */ /* 0x000fe2000001ff00 */
[----:B0-----:R-:W-:Y:S01]  /*0430*/  IMAD R24, R23, R12, R77 ;  /* 0x0000000c17187224 */ /* 0x001fe200078e024d */
[----:B--2---:R-:W-:Y:S01]  /*0440*/  @P0 IADD3 R16, PT, PT, R3, R10, RZ ;  /* 0x0000000a03100210 */ /* 0x004fe20007ffe0ff */
[----:B------:R-:W-:-:S02]  /*0450*/  IMAD R3, R6, R21, RZ ;  /* 0x0000001506037224 */ /* 0x000fc400078e02ff */
[----:B------:R-:W0:Y:S01]  /*0460*/  LDC R6, c[0x0][0x3e8] ;  /* 0x0000fa00ff067b82 */ /* 0x000e220000000800 */
[----:B------:R-:W-:Y:S01]  /*0470*/  IABS R18, R16 ;  /* 0x0000001000127213 */ /* 0x000fe20000000000 */
[----:B------:R-:W-:-:S06]  /*0480*/  IMAD.HI.U32 R9, R9, R3, R8 ;  /* 0x0000000309097227 */ /* 0x000fcc00078e0008 */
[----:B------:R-:W-:-:S04]  /*0490*/  IMAD.HI.U32 R9, R9, R18, RZ ;  /* 0x0000001209097227 */ /* 0x000fc800078e00ff */
[----:B------:R-:W-:-:S04]  /*04a0*/  IMAD.MOV R9, RZ, RZ, -R9 ;  /* 0x000000ffff097224 */ /* 0x000fc800078e0a09 */
[----:B------:R-:W-:Y:S01]  /*04b0*/  IMAD R18, R21, R9, R18 ;  /* 0x0000000915127224 */ /* 0x000fe200078e0212 */
[----:B0-----:R-:W-:-:S04]  /*04c0*/  ISETP.NE.AND P0, PT, R6, RZ, PT ;  /* 0x000000ff0600720c */ /* 0x001fc80003f05270 */
[----:B------:R-:W-:-:S09]  /*04d0*/  ISETP.GT.U32.AND P1, PT, R21, R18, PT ;  /* 0x000000121500720c */ /* 0x000fd20003f24070 */
[----:B------:R-:W-:Y:S02]  /*04e0*/  @P0 IMAD R0, R23, R6, RZ ;  /* 0x0000000617000224 */ /* 0x000fe400078e02ff */
[----:B------:R-:W-:Y:S02]  /*04f0*/  @!P0 IMAD R17, R24, 0x70, RZ ;  /* 0x0000007018118824 */ /* 0x000fe400078e02ff */
[----:B------:R-:W-:Y:S01]  /*0500*/  @!P1 IADD3 R18, PT, PT, R18, -R21, RZ ;  /* 0x8000001512129210 */ /* 0x000fe20007ffe0ff */
[----:B------:R-:W-:-:S03]  /*0510*/  @P0 IMAD R17, R77, 0x70, R0 ;  /* 0x000000704d110824 */ /* 0x000fc600078e0200 */
[----:B------:R-:W-:Y:S02]  /*0520*/  ISETP.GT.U32.AND P1, PT, R21, R18, PT ;  /* 0x000000121500720c */ /* 0x000fe40003f24070 */
[----:B------:R-:W-:Y:S01]  /*0530*/  IADD3 R29, PT, PT, R76, R17, RZ ;  /* 0x000000114c1d7210 */ /* 0x000fe20007ffe0ff */
[----:B------:R-:W-:Y:S10]  /*0540*/  @P3 BRA `(.L_x_2493) ;  /* 0x0000000000543947 */ /* 0x000ff40003800000 */
[----:B------:R-:W0:Y:S02]  /*0550*/  LDC R0, c[0x0][0x478] ;  /* 0x00011e00ff007b82 */ /* 0x000e240000000800 */
[----:B0-----:R-:W-:-:S13]  /*0560*/  ISETP.NE.AND P0, PT, R0, 0x2, PT ;  /* 0x000000020000780c */ /* 0x001fda0003f05270 */
[----:B------:R-:W0:Y:S08]  /*0570*/  @!P0 LDC.64 R8, c[0x0][0x388] ;  /* 0x0000e200ff088b82 */ /* 0x000e300000000a00 */
[----:B------:R-:W1:Y:S08]  /*0580*/  @!P0 LDC.64 R6, c[0x0][0x468] ;  /* 0x00011a00ff068b82 */ /* 0x000e700000000a00 */
[----:B------:R-:W2:Y:S01]  /*0590*/  @P0 LDC.64 R10, c[0x0][0x388] ;  /* 0x0000e200ff0a0b82 */ /* 0x000ea20000000a00 */
[----:B0-----:R-:W-:-:S04]  /*05a0*/  @!P0 IADD3 R8, P2, PT, R29, R8, RZ ;  /* 0x000000081d088210 */ /* 0x001fc80007f5e0ff */
[----:B------:R-:W-:Y:S01]  /*05b0*/  @!P0 LEA.HI.X.SX32 R9, R29, R9, 0x1, P2 ;  /* 0x000000091d098211 */ /* 0x000fe200010f0eff */
[----:B-1----:R-:W3:Y:S04]  /*05c0*/  @!P0 LDG.E R6, desc[UR36][R6.64] ;  /* 0x0000002406068981 */ /* 0x002ee8000c1e1900 */
[----:B------:R-:W4:Y:S02]  /*05d0*/  @!P0 LDG.E R8, desc[UR36][R8.64] ;  /* 0x0000002408088981 */ /* 0x000f24000c1e1900 */
[----:B----4-:R-:W3:Y:S08]  /*05e0*/  @!P0 I2F.S8 R3, R8 ;  /* 0x0000000800038306 */ /* 0x010ef00000001400 */
[----:B------:R-:W0:Y:S08]  /*05f0*/  @!P0 I2F.S8 R13, R8.B1 ;  /* 0x10000008000d8306 */ /* 0x000e300000001400 */
[----:B------:R-:W1:Y:S08]  /*0600*/  @!P0 I2F.S8 R15, R8.B2 ;  /* 0x20000008000f8306 */ /* 0x000e700000001400 */
[----:B------:R-:W4:Y:S01]  /*0610*/  @!P0 I2F.S8 R19, R8.B3 ;  /* 0x3000000800138306 */ /* 0x000f220000001400 */
[C---:B---3--:R-:W-:Y:S01]  /*0620*/  @!P0 FMUL.FTZ R3, R6.reuse, R3 ;  /* 0x0000000306038220 */ /* 0x048fe20000410000 */
[C---:B0-----:R-:W-:Y:S01]  /*0630*/  @!P0 FMUL.FTZ R30, R6.reuse, R13 ;  /* 0x0000000d061e8220 */ /* 0x041fe20000410000 */
[----:B-1----:R-:W-:-:S04]  /*0640*/  @!P0 FMUL.FTZ R15, R6, R15 ;  /* 0x0000000f060f8220 */ /* 0x002fc80000410000 */
[----:B------:R-:W-:Y:S01]  /*0650*/  @!P0 F2FP.F16.F32.PACK_AB R30, R30, R3 ;  /* 0x000000031e1e823e */ /* 0x000fe200000000ff */
[----:B----4-:R-:W-:Y:S01]  /*0660*/  @!P0 FMUL.FTZ R0, R6, R19 ;  /* 0x0000001306008220 */ /* 0x010fe20000410000 */
[----:B--2---:R-:W-:-:S04]  /*0670*/  @P0 IMAD.WIDE R6, R29, 0x2, R10 ;  /* 0x000000021d060825 */ /* 0x004fc800078e020a */
[----:B------:R-:W-:-:S06]  /*0680*/  @!P0 F2FP.F16.F32.PACK_AB R31, R0, R15 ;  /* 0x0000000f001f823e */ /* 0x000fcc00000000ff */
[----:B------:R0:W5:Y:S02]  /*0690*/  @P0 LDG.E.64 R30, desc[UR36][R6.64] ;  /* 0x00000024061e0981 */ /* 0x000164000c1e1b00 */
.L_x_2493:
[----:B------:R-:W-:Y:S05]  /*06a0*/  BSYNC.RECONVERGENT B0 ;  /* 0x0000000000007941 */ /* 0x000fea0003800200 */
.L_x_2492:
[----:B------:R-:W1:Y:S01]  /*06b0*/  LDCU UR4, c[0x0][0x478] ;  /* 0x00008f00ff0477ac */ /* 0x000e620008000800 */
[----:B------:R-:W-:Y:S01]  /*06c0*/  ISETP.GE.AND P2, PT, R16, RZ, PT ;  /* 0x000000ff1000720c */ /* 0x000fe20003f46270 */
[----:B------:R-:W-:Y:S01]  /*06d0*/  @!P1 IMAD.IADD R18, R18, 0x1, -R21 ;  /* 0x0000000112129824 */ /* 0x000fe200078e0a15 */
[----:B------:R-:W-:Y:S01]  /*06e0*/  ISETP.NE.AND P0, PT, R14, RZ, PT ;  /* 0x000000ff0e00720c */ /* 0x000fe20003f05270 */
[----:B------:R-:W-:Y:S01]  /*06f0*/  IMAD R78, R23, R14, RZ ;  /* 0x0000000e174e7224 */ /* 0x000fe200078e02ff */
[----:B------:R-:W-:Y:S01]  /*0700*/  IADD3 R19, PT, PT, R16, 0x1, -R14 ;  /* 0x0000000110137810 */ /* 0x000fe20007ffe80e */
[----:B------:R-:W-:Y:S02]  /*0710*/  IMAD R3, R77, 0x70, R76 ;  /* 0x000000704d037824 */ /* 0x000fe400078e024c */
[----:B------:R-:W-:Y:S01]  /*0720*/  IMAD R28, R25, R12, RZ ;  /* 0x0000000c191c7224 */ /* 0x000fe200078e02ff */
[----:B------:R-:W-:Y:S02]  /*0730*/  SHF.R.S32.HI R143, RZ, 0x1f, R78 ;  /* 0x0000001fff8f7819 */ /* 0x000fe4000001144e */
[----:B------:R-:W-:-:S03]  /*0740*/  VIMNMX R19, PT, PT, RZ, R19, !PT ;  /* 0x00000013ff137248 */ /* 0x000fc60007fe0100 */
[----:B------:R-:W-:Y:S02]  /*0750*/  @!P2 IADD3 R18, PT, PT, -R18, RZ, RZ ;  /* 0x000000ff1212a210 */ /* 0x000fe40007ffe1ff */
[----:B------:R-:W-:Y:S01]  /*0760*/  @!P0 LOP3.LUT R18, RZ, R14, RZ, 0x33, !PT ;  /* 0x0000000eff128212 */ /* 0x000fe200078e33ff */
[----:B-1----:R-:W-:-:S09]  /*0770*/  UISETP.NE.AND UP0, UPT, UR4, 0x2, UPT ;  /* 0x000000020400788c */ /* 0x002fd2000bf05270 */
[----:B------:R-:W-:Y:S05]  /*0780*/  BRA.U UP0, `(.L_x_2494) ;  /* 0x0000000100447547 */ /* 0x000fea000b800000 */
[----:B------:R-:W0:Y:S01]  /*0790*/  LDCU.64 UR4, c[0x0][0x398] ;  /* 0x00007300ff0477ac */ /* 0x000e220008000a00 */
[----:B------:R-:W1:Y:S01]  /*07a0*/  LDC.64 R8, c[0x0][0x468] ;  /* 0x00011a00ff087b82 */ /* 0x000e620000000a00 */
[----:B0-----:R-:W-:-:S04]  /*07b0*/  IADD3 R6, P0, PT, R29, UR4, RZ ;  /* 0x000000041d067c10 */ /* 0x001fc8000ff1e0ff */
[----:B------:R-:W-:Y:S01]  /*07c0*/  LEA.HI.X.SX32 R7, R29, UR5, 0x1, P0 ;  /* 0x000000051d077c11 */ /* 0x000fe200080f0eff */
[----:B-1----:R-:W2:Y:S04]  /*07d0*/  LDG.E R8, desc[UR36][R8.64+0x4] ;  /* 0x0000042408087981 */ /* 0x002ea8000c1e1900 */
[----:B------:R-:W3:Y:S02]  /*07e0*/  LDG.E R6, desc[UR36][R6.64] ;  /* 0x0000002406067981 */ /* 0x000ee4000c1e1900 */
[----:B---3--:R-:W2:Y:S08]  /*07f0*/  I2F.S8 R11, R6 ;  /* 0x00000006000b7306 */ /* 0x008eb00000001400 */
[----:B------:R-:W0:Y:S08]  /*0800*/  I2F.S8 R13, R6.B1 ;  /* 0x10000006000d7306 */ /* 0x000e300000001400 */
[----:B------:R-:W1:Y:S08]  /*0810*/  I2F.S8 R15, R6.B2 ;  /* 0x20000006000f7306 */ /* 0x000e700000001400 */
[----:B------:R-:W3:Y:S01]  /*0820*/  I2F.S8 R21, R6.B3 ;  /* 0x3000000600157306 */ /* 0x000ee20000001400 */
[C---:B--2---:R-:W-:Y:S01]  /*0830*/  FMUL.FTZ R11, R8.reuse, R11 ;  /* 0x0000000b080b7220 */ /* 0x044fe20000410000 */
[C---:B0-----:R-:W-:Y:S01]  /*0840*/  FMUL.FTZ R0, R8.reuse, R13 ;  /* 0x0000000d08007220 */ /* 0x041fe20000410000 */
[----:B-1----:R-:W-:-:S04]  /*0850*/  FMUL.FTZ R15, R8, R15 ;  /* 0x0000000f080f7220 */ /* 0x002fc80000410000 */
[----:B------:R-:W-:Y:S01]  /*0860*/  F2FP.F16.F32.PACK_AB R26, R0, R11 ;  /* 0x0000000b001a723e */ /* 0x000fe200000000ff */
[----:B---3--:R-:W-:-:S05]  /*0870*/  FMUL.FTZ R10, R8, R21 ;  /* 0x00000015080a7220 */ /* 0x008fca0000410000 */
[----:B------:R-:W-:Y:S01]  /*0880*/  F2FP.F16.F32.PACK_AB R27, R10, R15 ;  /* 0x0000000f0a1b723e */ /* 0x000fe200000000ff */
[----:B------:R-:W-:Y:S06]  /*0890*/  BRA `(.L_x_2495) ;  /* 0x00000000001c7947 */ /* 0x000fec0003800000 */
.L_x_2494:
[----:B------:R-:W-:Y:S01]  /*08a0*/  BSSY.RECONVERGENT B0, `(.L_x_2495) ;  /* 0x0000006000007945 */ /* 0x000fe20003800200 */
[----:B------:R-:W-:-:S03]  /*08b0*/  CS2R R26, SRZ ;  /* 0x00000000001a7805 */ /* 0x000fc6000001ff00 */
[----:B------:R-:W-:Y:S05]  /*08c0*/  @P3 BRA `(.L_x_2496) ;  /* 0x00000000000c3947 */ /* 0x000fea0003800000 */
[----:B0-----:R-:W0:Y:S02]  /*08d0*/  LDC.64 R6, c[0x0][0x398] ;  /* 0x0000e600ff067b82 */ /* 0x001e240000000a00 */
[----:B0-----:R-:W-:-:S05]  /*08e0*/  IMAD.WIDE R6, R29, 0x2, R6 ;  /* 0x000000021d067825 */ /* 0x001fca00078e0206 */
[----:B------:R1:W5:Y:S02]  /*08f0*/  LDG.E.64 R26, desc[UR36][R6.64] ;  /* 0x00000024061a7981 */ /* 0x000364000c1e1b00 */
.L_x_2496:
[----:B------:R-:W-:Y:S05]  /*0900*/  BSYNC.RECONVERGENT B0 ;  /* 0x0000000000007941 */ /* 0x000fea0003800200 */
.L_x_2495:
[----:B------:R-:W2:Y:S01]  /*0910*/  LDCU.64 UR6, c[0x0][0x3a0] ;  /* 0x00007400ff0677ac */ /* 0x000ea20008000a00 */
[----:B01----:R-:W0:Y:S01]  /*0920*/  LDC.64 R6, c[0x0][0x418] ;  /* 0x00010600ff067b82 */ /* 0x003e220000000a00 */
[----:B------:R-:W-:Y:S02]  /*0930*/  ISETP.EQ.U32.AND P3, PT, R4, RZ, PT ;  /* 0x000000ff0400720c */ /* 0x000fe40003f62070 */
[----:B------:R-:W-:Y:S01]  /*0940*/  CS2R R14, SRZ ;  /* 0x00000000000e7805 */ /* 0x000fe2000001ff00 */
[----:B------:R-:W1:Y:S01]  /*0950*/  LDCU.64 UR4, c[0x0][0x390] ;  /* 0x00007200ff0477ac */ /* 0x000e620008000a00 */
[----:B------:R-:W-:-:S04]  /*0960*/  ISETP.GT.U32.AND P2, PT, R22, 0x1f, PT ;  /* 0x0000001f1600780c */ /* 0x000fc80003f44070 */
[----:B------:R-:W-:Y:S02]  /*0970*/  ISETP.EQ.OR.EX P2, PT, R5, RZ, P2, P3 ;  /* 0x000000ff0500720c */ /* 0x000fe40001742730 */
[----:B--2---:R-:W-:-:S04]  /*0980*/  ISETP.NE.U32.AND P1, PT, RZ, UR6, PT ;  /* 0x00000006ff007c0c */ /* 0x004fc8000bf25070 */
[----:B------:R-:W-:-:S07]  /*0990*/  ISETP.NE.AND.EX P1, PT, RZ, UR7, PT, P1 ;  /* 0x00000007ff007c0c */ /* 0x000fce000bf25310 */
[----:B------:R-:W2:Y:S01]  /*09a0*/  @!P2 LDC.64 R8, c[0x0][0x450] ;  /* 0x00011400ff08ab82 */ /* 0x000ea20000000a00 */
[----:B-1----:R-:W-:Y:S01]  /*09b0*/  ISETP.NE.U32.AND P0, PT, RZ, UR4, PT ;  /* 0x00000004ff007c0c */ /* 0x002fe2000bf05070 */
[----:B-----5:R-:W-:Y:S01]  /*09c0*/  @!P2 IMAD R0, R2, R12, RZ ;  /* 0x0000000c0200a224 */ /* 0x020fe200078e02ff */
[----:B------:R-:W-:Y:S02]  /*09d0*/  ISETP.GT.U32.OR P1, PT, R22, 0x1b, !P1 ;  /* 0x0000001b1600780c */ /* 0x000fe40004f24470 */
[----:B------:R-:W-:Y:S02]  /*09e0*/  CS2R R12, SRZ ;  /* 0x00000000000c7805 */ /* 0x000fe4000001ff00 */
[----:B------:R-:W-:Y:S01]  /*09f0*/  ISETP.NE.AND.EX P0, PT, RZ, UR5, PT, P0 ;  /* 0x00000005ff007c0c */ /* 0x000fe2000bf05300 */
[----:B------:R-:W-:Y:S01]  /*0a00*/  @!P2 IMAD R21, R0, 0x70, R3 ;  /* 0x000000700015a824 */ /* 0x000fe200078e0203 */
[----:B0-----:R-:W-:Y:S01]  /*0a10*/  ISETP.NE.U32.AND P3, PT, R6, RZ, PT ;  /* 0x000000ff0600720c */ /* 0x001fe20003f65070 */
[----:B------:R-:W0:Y:S01]  /*0a20*/  LDCU.U8 UR4, c[0x0][0x404] ;  /* 0x00008080ff0477ac */ /* 0x000e220008000000 */
[----:B------:R-:W-:-:S02]  /*0a30*/  ISETP.GT.U32.OR P0, PT, R22, 0x1b, !P0 ;  /* 0x0000001b1600780c */ /* 0x000fc40004704470 */
[----:B------:R-:W-:-:S03]  /*0a40*/  ISETP.NE.AND.EX P3, PT, R7, RZ, PT, P3 ;  /* 0x000000ff0700720c */ /* 0x000fc60003f65330 */
[----:B------:R-:W1:Y:S08]  /*0a50*/  @!P1 LDC.64 R6, c[0x0][0x3a0] ;  /* 0x0000e800ff069b82 */ /* 0x000e700000000a00 */
[----:B------:R-:W3:Y:S01]  /*0a60*/  @!P0 LDC.64 R4, c[0x0][0x390] ;  /* 0x0000e400ff048b82 */ /* 0x000ee20000000a00 */
[----:B--2---:R-:W-:-:S06]  /*0a70*/  @!P2 IMAD.WIDE R8, R21, 0x2, R8 ;  /* 0x000000021508a825 */ /* 0x004fcc00078e0208 */
[----:B------:R-:W2:Y:S01]  /*0a80*/  @!P2 LDG.E.64 R8, desc[UR36][R8.64] ;  /* 0x000000240808a981 */ /* 0x000ea2000c1e1b00 */
[----:B------:R-:W4:Y:S01]  /*0a90*/  @P3 LDC.64 R10, c[0x0][0x418] ;  /* 0x00010600ff0a3b82 */ /* 0x000f220000000a00 */
[----:B-1----:R-:W-:-:S05]  /*0aa0*/  @!P1 IMAD.WIDE.U32 R6, R3, 0x2, R6 ;  /* 0x0000000203069825 */ /* 0x002fca00078e0006 */
[----:B------:R-:W2:Y:S01]  /*0ab0*/  @!P1 LDG.E.64 R14, desc[UR36][R6.64] ;  /* 0x00000024060e9981 */ /* 0x000ea2000c1e1b00 */
[----:B---3--:R-:W-:Y:S02]  /*0ac0*/  @!P0 IMAD.WIDE.U32 R4, R3, 0x2, R4 ;  /* 0x0000000203048825 */ /* 0x008fe400078e0004 */
[----:B------:R-:W1:Y:S03]  /*0ad0*/  LDC R3, c[0x0][0x400] ;  /* 0x00010000ff037b82 */ /* 0x000e660000000800 */
[----:B------:R-:W3:Y:S01]  /*0ae0*/  @!P0 LDG.E.64 R12, desc[UR36][R4.64] ;  /* 0x00000024040c8981 */ /* 0x000ee2000c1e1b00 */
[----:B----4-:R-:W-:-:S04]  /*0af0*/  @P3 IMAD.WIDE.U32 R10, R23, 0x4, R10 ;  /* 0x00000004170a3825 */ /* 0x010fc800078e000a */
[----:B------:R-:W-:-:S06]  /*0b00*/  HFMA2 R23, -RZ, RZ, 0, 0 ;  /* 0x00000000ff177431 */ /* 0x000fcc00000001ff */
[----:B------:R4:W5:Y:S01]  /*0b10*/  @P3 LDG.E R23, desc[UR36][R10.64] ;  /* 0x000000240a173981 */ /* 0x000962000c1e1900 */
[----:B0-----:R-:W-:-:S04]  /*0b20*/  ISETP.NE.AND P0, PT, RZ, UR4, PT ;  /* 0x00000004ff007c0c */ /* 0x001fc8000bf05270 */
[----:B-1----:R-:W-:Y:S01]  /*0b30*/  ISETP.LT.OR P0, PT, R3, 0x1, P0 ;  /* 0x000000010300780c */ /* 0x002fe20000701670 */
[----:B------:R-:W-:Y:S01]  /*0b40*/  BSSY.RECONVERGENT B6, `(.L_x_2497) ;  /* 0x00000dd000067945 */ /* 0x000fe20003800200 */
[----:B--2---:R-:W-:Y:S02]  /*0b50*/  HFMA2 R27, R27, 1, 1, R15 ;  /* 0x3c003c001b1b7831 */ /* 0x004fe4000000000f */
[----:B------:R-:W-:-:S04]  /*0b60*/  HADD2 R26, R26, R14 ;  /* 0x0000000e1a1a7230 */ /* 0x000fc80000000000 */
[----:B------:R-:W-:Y:S02]  /*0b70*/  @!P2 HMUL2 R26, R26, R8 ;  /* 0x000000081a1aa232 */ /* 0x000fe40000000000 */
[----:B---3--:R-:W-:Y:S02]  /*0b80*/  HFMA2 R31, R31, 1, 1, R13 ;  /* 0x3c003c001f1f7831 */ /* 0x008fe4000000000d */
[----:B------:R-:W-:Y:S02]  /*0b90*/  @!P2 HFMA2 R27, R27, R9, -RZ ;  /* 0x000000091b1ba231 */ /* 0x000fe400001000ff */
[----:B------:R-:W-:Y:S01]  /*0ba0*/  HADD2 R30, R30, R12 ;  /* 0x0000000c1e1e7230 */ /* 0x000fe20000000000 */
[----:B----4-:R-:W-:Y:S06]  /*0bb0*/  @P0 BRA `(.L_x_2498) ;  /* 0x0000000000d40947 */ /* 0x010fec0003800000 */
[----:B------:R-:W-:-:S13]  /*0bc0*/  ISETP.GE.AND P0, PT, R76, R3, PT ;  /* 0x000000034c00720c */ /* 0x000fda0003f06270 */
[----:B------:R-:W-:Y:S05]  /*0bd0*/  @P0 BRA `(.L_x_2499) ;  /* 0x0000000c004c0947 */ /* 0x000fea0003800000 */
[----:B------:R-:W-:Y:S01]  /*0be0*/  I2FP.F32.U32 R3, R3 ;  /* 0x0000000300037245 */ /* 0x000fe20000201000 */
[----:B------:R-:W0:Y:S01]  /*0bf0*/  LDCU UR4, c[0x0][0x40c] ;  /* 0x00008180ff0477ac */ /* 0x000e220008000800 */
[----:B------:R-:W-:Y:S01]  /*0c00*/  IADD3 R0, PT, PT, R76, 0x2, RZ ;  /* 0x000000024c007810 */ /* 0x000fe20007ffe0ff */
[--C-:B------:R-:W-:Y:S02]  /*0c10*/  HADD2.F32 R8, -RZ, R27.reuse.H1_H1 ;  /* 0x3000001bff087230 */ /* 0x100fe40000004100 */
[----:B------:R-:W-:Y:S01]  /*0c20*/  HADD2.F32 R27, -RZ, R27.H0_H0 ;  /* 0x2000001bff1b7230 */ /* 0x000fe20000004100 */
[----:B------:R-:W1:Y:S01]  /*0c30*/  MUFU.RCP R3, R3 ;  /* 0x0000000300037308 */ /* 0x000e620000001000 */
[----:B------:R-:W-:-:S05]  /*0c40*/  I2FP.F32.U32 R0, R0 ;  /* 0x0000000000007245 */ /* 0x000fca0000201000 */
[----:B-1----:R-:W-:-:S04]  /*0c50*/  FMUL.FTZ R0, R0, R3 ;  /* 0x0000000300007220 */ /* 0x002fc80000410000 */
[----:B------:R-:W-:Y:S01]  /*0c60*/  FMUL.FTZ R5, R0, 13.28771209716796875 ;  /* 0x41549a7800057820 */ /* 0x000fe20000410000 */
[----:B------:R-:W-:-:S05]  /*0c70*/  I2FP.F32.U32 R0, R76 ;  /* 0x0000004c00007245 */ /* 0x000fca0000201000 */
[----:B------:R-:W1:Y:S01]  /*0c80*/  MUFU.EX2 R5, -R5 ;  /* 0x8000000500057308 */ /* 0x000e620000000800 */
[----:B------:R-:W-:-:S04]  /*0c90*/  FMUL.FTZ R0, R0, R3 ;  /* 0x0000000300007220 */ /* 0x000fc80000410000 */
[----:B------:R-:W-:Y:S01]  /*0ca0*/  FMUL.FTZ R4, R0, 13.28771209716796875 ;  /* 0x41549a7800047820 */ /* 0x000fe20000410000 */
[----:B0----5:R-:W-:-:S03]  /*0cb0*/  IADD3 R0, PT, PT, -R23, UR4, RZ ;  /* 0x0000000417007c10 */ /* 0x021fc6000fffe1ff */
[----:B------:R-:W0:Y:S01]  /*0cc0*/  MUFU.EX2 R9, -R4 ;  /* 0x8000000400097308 */ /* 0x000e220000000800 */
[----:B------:R-:W-:-:S05]  /*0cd0*/  I2FP.F32.S32 R0, R0 ;  /* 0x0000000000007245 */ /* 0x000fca0000201400 */
[----:B-1----:R-:W-:Y:S01]  /*0ce0*/  FMUL.FTZ R3, R0, R5 ;  /* 0x0000000500037220 */ /* 0x002fe20000410000 */
[--C-:B------:R-:W-:Y:S02]  /*0cf0*/  HADD2.F32 R5, -RZ, R31.reuse.H1_H1 ;  /* 0x3000001fff057230 */ /* 0x100fe40000004100 */
[----:B------:R-:W-:Y:S02]  /*0d00*/  HADD2.F32 R31, -RZ, R31.H0_H0 ;  /* 0x2000001fff1f7230 */ /* 0x000fe40000004100 */
[----:B------:R-:W-:-:S04]  /*0d10*/  FMUL.RZ R10, R3, 0.15915493667125701904 ;  /* 0x3e22f983030a7820 */ /* 0x000fc8000040c000 */
[----:B------:R-:W1:Y:S01]  /*0d20*/  MUFU.SIN R7, R10 ;  /* 0x0000000a00077308 */ /* 0x000e620000000400 */
[----:B0-----:R-:W-:-:S04]  /*0d30*/  FMUL.FTZ R0, R0, R9 ;  /* 0x0000000900007220 */ /* 0x001fc80000410000 */
[----:B------:R-:W-:-:S03]  /*0d40*/  FMUL.RZ R11, R0, 0.15915493667125701904 ;  /* 0x3e22f983000b7820 */ /* 0x000fc6000040c000 */
[----:B------:R0:W2:Y:S08]  /*0d50*/  MUFU.COS R6, R10 ;  /* 0x0000000a00067308 */ /* 0x0000b00000000000 */
        /* <DEDUP_REMOVED lines=27> */
.L_x_2498:
        /* <DEDUP_REMOVED lines=28> */
[----:B------:R-:W-:-:S03]  /*10d0*/  ISETP.GE.AND P0, PT, R76, R3, PT ;  /* 0x000000034c00720c */ /* 0x000fc60003f06270 */
[----:B------:R-:W-:-:S05]  /*10e0*/  IMAD.MOV.U32 R32, RZ, RZ, R5 ;  /* 0x000000ffff207224 */ /* 0x000fca00078e0005 */
[----:B------:R-:W-:Y:S02]  /*10f0*/  @!P2 IADD3 R32, PT, PT, -R32, RZ, RZ ;  /* 0x000000ff2020a210 */ /* 0x000fe40007ffe1ff */
[----:B------:R-:W-:Y:S02]  /*1100*/  @!P1 LOP3.LUT R32, RZ, R25, RZ, 0x33, !PT ;  /* 0x00000019ff209212 */ /* 0x000fe400078e33ff */
[----:B------:R-:W-:Y:S02]  /*1110*/  ISETP.GT.U32.OR P1, PT, R22, 0x1f, P0 ;  /* 0x0000001f1600780c */ /* 0x000fe40000724470 */
        /* <DEDUP_REMOVED lines=13> */
[----:B0-----:R-:W-:Y:S01]  /*11f0*/  MOV R4, UR4 ;  /* 0x0000000400047c02 */ /* 0x001fe20008000f00 */
[----:B------:R-:W-:Y:S01]  /*1200*/  IMAD.U32 R5, RZ, RZ, UR5 ;  /* 0x00000005ff057e24 */ /* 0x000fe2000f8e00ff */
[----:B---3--:R-:W-:-:S02]  /*1210*/  MOV R6, UR6 ;  /* 0x0000000600067c02 */ /* 0x008fc40008000f00 */
[----:B------:R-:W-:Y:S02]  /*1220*/  MOV R7, UR7 ;  /* 0x0000000700077c02 */ /* 0x000fe40008000f00 */
[----:B----4-:R-:W-:Y:S01]  /*1230*/  MOV R10, UR8 ;  /* 0x00000008000a7c02 */ /* 0x010fe20008000f00 */
[----:B-1----:R-:W-:-:S07]  /*1240*/  IMAD.U32 R11, RZ, RZ, UR9 ;  /* 0x00000009ff0b7e24 */ /* 0x002fce000f8e00ff */
[----:B------:R-:W-:-:S07]  /*1250*/  LEPC R20, `(.L_x_2500) ;  /* 0x000000001014794e */ /* 0x000fce0000000000 */
[----:B--2--5:R-:W-:Y:S05]  /*1260*/  CALL.ABS.NOINC R14 ;  /* 0x000000000e007343 */ /* 0x024fea0003c00000 */
.L_x_2500:
[----:B------:R-:W0:Y:S01]  /*1270*/  S2R R3, SR_CgaCtaId ;  /* 0x0000000000037919 */ /* 0x000e220000008800 */
[----:B------:R-:W1:Y:S01]  /*1280*/  LDC R9, c[0x0][0x400] ;  /* 0x00010000ff097b82 */ /* 0x000e620000000800 */
[----:B------:R-:W-:Y:S01]  /*1290*/  ISETP.NE.AND P6, PT, R33, RZ, PT ;  /* 0x000000ff2100720c */ /* 0x000fe20003fc5270 */
[----:B------:R-:W-:Y:S05]  /*12a0*/  WARPSYNC.ALL ;  /* 0x0000000000007948 */ /* 0x000fea0003800000 */
[----:B------:R-:W-:-:S05]  /*12b0*/  MOV R0, 0x400 ;  /* 0x0000040000007802 */ /* 0x000fca0000000f00 */
[----:B------:R-:W-:Y:S02]  /*12c0*/  VIADD R0, R0, 0x140 ;  /* 0x0000014000007836 */ /* 0x000fe40000000000 */
[----:B------:R-:W-:-:S03]  /*12d0*/  @!P6 IMAD R4, R25, R32, R29 ;  /* 0x000000201904e224 */ /* 0x000fc600078e021d */
[----:B0-----:R-:W-:-:S04]  /*12e0*/  LEA R0, R3, R0, 0x18 ;  /* 0x0000000003007211 */ /* 0x001fc800078ec0ff */
[-C--:B-1----:R-:W-:Y:S02]  /*12f0*/  LEA R3, R9, R0.reuse, 0x1 ;  /* 0x0000000009037211 */ /* 0x082fe400078e08ff */
[C---:B------:R-:W-:Y:S02]  /*1300*/  @!P6 LEA R5, R4.reuse, R0, 0x1 ;  /* 0x000000000405e211 */ /* 0x040fe400078e08ff */
[----:B------:R-:W-:-:S03]  /*1310*/  @!P6 LEA R4, R4, R3, 0x1 ;  /* 0x000000030404e211 */ /* 0x000fc600078e08ff */
[----:B------:R-:W-:Y:S04]  /*1320*/  @!P6 STS.64 [R5], R30 ;  /* 0x0000001e0500e388 */ /* 0x000fe80000000a00 */
[----:B------:R0:W-:Y:S02]  /*1330*/  @!P6 STS.64 [R4], R26 ;  /* 0x0000001a0400e388 */ /* 0x0001e40000000a00 */
[----:B0-----:R-:W-:Y:S01]  /*1340*/  SHF.R.S32.HI R4, RZ, 0x1f, R9 ;  /* 0x0000001fff047819 */ /* 0x001fe20000011409 */
[----:B------:R-:W-:Y:S03]  /*1350*/  BAR.SYNC.DEFER_BLOCKING 0x0 ;  /* 0x0000000000007b1d */ /* 0x000fe60000010000 */
[----:B------:R-:W-:-:S03]  /*1360*/  LEA.HI R4, R4, R9, RZ, 0x2 ;  /* 0x0000000904047211 */ /* 0x000fc600078f10ff */
[----:B------:R-:W-:Y:S04]  /*1370*/  BSSY.RECONVERGENT B0, `(.L_x_2501) ;  /* 0x0000052000007945 */ /* 0x000fe80003800200 */
[----:B------:R-:W-:Y:S05]  /*1380*/  @P6 BRA `(.L_x_2502) ;  /* 0x0000000400406947 */ /* 0x000fea0003800000 */
[----:B------:R-:W-:Y:S01]  /*1390*/  SHF.R.S32.HI R4, RZ, 0x2, R4 ;  /* 0x00000002ff047819 */ /* 0x000fe20000011404 */
[----:B------:R-:W-:Y:S04]  /*13a0*/  BSSY.RECONVERGENT B1, `(.L_x_2503) ;  /* 0x0000046000017945 */ /* 0x000fe80003800200 */
[----:B------:R-:W-:-:S05]  /*13b0*/  IMAD R4, R32, R4, RZ ;  /* 0x0000000420047224 */ /* 0x000fca00078e02ff */
[----:B------:R-:W-:-:S04]  /*13c0*/  LEA.HI R4, R29, R4, RZ, 0x1f ;  /* 0x000000041d047211 */ /* 0x000fc800078ff8ff */
[C---:B------:R-:W-:Y:S01]  /*13d0*/  LEA R20, R4.reuse, R3, 0x1 ;  /* 0x0000000304147211 */ /* 0x040fe200078e08ff */
[C---:B------:R-:W-:Y:S01]  /*13e0*/  IMAD R14, R4.reuse, 0x2, R0 ;  /* 0x00000002040e7824 */ /* 0x040fe200078e0200 */
[----:B------:R-:W-:Y:S02]  /*13f0*/  LEA.HI R4, R4, R4, RZ, 0x1 ;  /* 0x0000000404047211 */ /* 0x000fe400078f08ff */
[C---:B------:R-:W-:Y:S01]  /*1400*/  LEA R34, R25.reuse, R20, 0x1 ;  /* 0x0000001419227211 */ /* 0x040fe200078e08ff */
[----:B------:R-:W-:Y:S01]  /*1410*/  LDS R27, [R20] ;  /* 0x00000000141b7984 */ /* 0x000fe20000000800 */
[----:B------:R-:W-:Y:S01]  /*1420*/  LEA R15, R25, R14, 0x1 ;  /* 0x0000000e190f7211 */ /* 0x000fe200078e08ff */
[----:B------:R-:W-:Y:S02]  /*1430*/  IMAD.SHL.U32 R4, R4, 0x2, RZ ;  /* 0x0000000204047824 */ /* 0x000fe400078e00ff */
[----:B------:R-:W-:Y:S03]  /*1440*/  LDS R31, [R14] ;  /* 0x000000000e1f7984 */ /* 0x000fe60000000800 */
[----:B------:R-:W-:Y:S01]  /*1450*/  LOP3.LUT R7, R4, 0xfffffffc, RZ, 0xc0, !PT ;  /* 0xfffffffc04077812 */ /* 0x000fe200078ec0ff */
[----:B------:R-:W0:Y:S03]  /*1460*/  LDS R6, [R15] ;  /* 0x000000000f067984 */ /* 0x000e260000000800 */
[----:B------:R-:W-:Y:S01]  /*1470*/  ISETP.GE.AND P0, PT, R7, R9, PT ;  /* 0x000000090700720c */ /* 0x000fe20003f06270 */
[----:B------:R-:W1:Y:S01]  /*1480*/  LDS R8, [R34] ;  /* 0x0000000022087984 */ /* 0x000e620000000800 */
[----:B0-----:R-:W-:-:S02]  /*1490*/  PRMT R30, R31, 0x5410, R6 ;  /* 0x000054101f1e7816 */ /* 0x001fc40000000006 */
[----:B------:R-:W-:Y:S02]  /*14a0*/  PRMT R31, R31, 0x7632, R6 ;  /* 0x000076321f1f7816 */ /* 0x000fe40000000006 */
[C-C-:B-1----:R-:W-:Y:S02]  /*14b0*/  PRMT R26, R27.reuse, 0x5410, R8.reuse ;  /* 0x000054101b1a7816 */ /* 0x142fe40000000008 */
[----:B------:R-:W-:-:S05]  /*14c0*/  PRMT R27, R27, 0x7632, R8 ;  /* 0x000076321b1b7816 */ /* 0x000fca0000000008 */
[----:B------:R-:W-:Y:S05]  /*14d0*/  @P0 BRA `(.L_x_2504) ;  /* 0x0000000000c80947 */ /* 0x000fea0003800000 */
[----:B------:R-:W-:Y:S01]  /*14e0*/  I2FP.F32.S32 R5, R9 ;  /* 0x0000000900057245 */ /* 0x000fe20000201400 */
[----:B------:R-:W0:Y:S01]  /*14f0*/  LDCU UR4, c[0x0][0x40c] ;  /* 0x00008180ff0477ac */ /* 0x000e220008000800 */
[----:B------:R-:W-:Y:S01]  /*1500*/  IADD3 R4, PT, PT, R7, 0x2, RZ ;  /* 0x0000000207047810 */ /* 0x000fe20007ffe0ff */
[----:B------:R-:W-:Y:S02]  /*1510*/  HADD2.F32 R11, -RZ, R27.H1_H1 ;  /* 0x3000001bff0b7230 */ /* 0x000fe40000004100 */
[----:B------:R-:W-:Y:S01]  /*1520*/  HADD2.F32 R21, -RZ, R31.H0_H0 ;  /* 0x2000001fff157230 */ /* 0x000fe20000004100 */
[----:B------:R-:W1:Y:S01]  /*1530*/  MUFU.RCP R5, R5 ;  /* 0x0000000500057308 */ /* 0x000e620000001000 */
[----:B------:R-:W-:Y:S01]  /*1540*/  I2FP.F32.S32 R4, R4 ;  /* 0x0000000400047245 */ /* 0x000fe20000201400 */
[----:B------:R-:W-:-:S04]  /*1550*/  HADD2.F32 R27, -RZ, R27.H0_H0 ;  /* 0x2000001bff1b7230 */ /* 0x000fc80000004100 */
[----:B-1----:R-:W-:-:S04]  /*1560*/  FMUL.FTZ R4, R4, R5 ;  /* 0x0000000504047220 */ /* 0x002fc80000410000 */
[----:B------:R-:W-:Y:S01]  /*1570*/  FMUL.FTZ R6, R4, 13.28771209716796875 ;  /* 0x41549a7804067820 */ /* 0x000fe20000410000 */
[----:B------:R-:W-:Y:S02]  /*1580*/  I2FP.F32.S32 R4, R7 ;  /* 0x0000000700047245 */ /* 0x000fe40000201400 */
[----:B0----5:R-:W-:-:S03]  /*1590*/  IADD3 R7, PT, PT, -R23, UR4, RZ ;  /* 0x0000000417077c10 */ /* 0x021fc6000fffe1ff */
[----:B------:R-:W0:Y:S01]  /*15a0*/  MUFU.EX2 R6, -R6 ;  /* 0x8000000600067308 */ /* 0x000e220000000800 */
[----:B------:R-:W-:Y:S01]  /*15b0*/  FMUL.FTZ R4, R4, R5 ;  /* 0x0000000504047220 */ /* 0x000fe20000410000 */
[----:B------:R-:W-:-:S03]  /*15c0*/  I2FP.F32.S32 R9, R7 ;  /* 0x0000000700097245 */ /* 0x000fc60000201400 */
        /* <DEDUP_REMOVED lines=35> */
.L_x_2504:
[----:B------:R-:W-:Y:S05]  /*1800*/  BSYNC.RECONVERGENT B1 ;  /* 0x0000000000017941 */ /* 0x000fea0003800200 */
.L_x_2503:
[C-C-:B------:R-:W-:Y:S02]  /*1810*/  PRMT R4, R26.reuse, 0x5410, R27.reuse ;  /* 0x000054101a047816 */ /* 0x140fe4000000001b */
[----:B------:R-:W-:Y:S02]  /*1820*/  PRMT R5, R26, 0x7632, R27 ;  /* 0x000076321a057816 */ /* 0x000fe4000000001b */
[C-C-:B------:R-:W-:Y:S01]  /*1830*/  PRMT R6, R30.reuse, 0x5410, R31.reuse ;  /* 0x000054101e067816 */ /* 0x140fe2000000001f */
[----:B------:R0:W-:Y:S04]  /*1840*/  STS [R20], R4 ;  /* 0x0000000414007388 */ /* 0x0001e80000000800 */
[----:B------:R1:W-:Y:S04]  /*1850*/  STS [R34], R5 ;  /* 0x0000000522007388 */ /* 0x0003e80000000800 */
[----:B------:R1:W-:Y:S01]  /*1860*/  STS [R14], R6 ;  /* 0x000000060e007388 */ /* 0x0003e20000000800 */
[----:B0-----:R-:W-:-:S05]  /*1870*/  PRMT R4, R30, 0x7632, R31 ;  /* 0x000076321e047816 */ /* 0x001fca000000001f */
[----:B------:R1:W-:Y:S02]  /*1880*/  STS [R15], R4 ;  /* 0x000000040f007388 */ /* 0x0003e40000000800 */
.L_x_2502:
[----:B------:R-:W-:Y:S05]  /*1890*/  BSYNC.RECONVERGENT B0 ;  /* 0x0000000000007941 */ /* 0x000fea0003800200 */
.L_x_2501:
[----:B------:R-:W-:Y:S01]  /*18a0*/  BAR.SYNC.DEFER_BLOCKING 0x0 ;  /* 0x0000000000007b1d */ /* 0x000fe20000010000 */
[----:B------:R-:W-:-:S05]  /*18b0*/  @!P6 IMAD R25, R25, R32, R29 ;  /* 0x000000201919e224 */ /* 0x000fca00078e021d */
[C---:B------:R-:W-:Y:S02]  /*18c0*/  @!P6 LEA R0, R25.reuse, R0, 0x1 ;  /* 0x000000001900e211 */ /* 0x040fe400078e08ff */
[----:B------:R-:W-:-:S03]  /*18d0*/  @!P6 LEA R3, R25, R3, 0x1 ;  /* 0x000000031903e211 */ /* 0x000fc600078e08ff */
[----:B------:R0:W2:Y:S04]  /*18e0*/  @!P6 LDS.64 R30, [R0] ;  /* 0x00000000001ee984 */ /* 0x0000a80000000a00 */
[----:B------:R0:W3:Y:S01]  /*18f0*/  @!P6 LDS.64 R26, [R3] ;  /* 0x00000000031ae984 */ /* 0x0000e20000000a00 */
[----:B------:R-:W-:Y:S06]  /*1900*/  BAR.SYNC.DEFER_BLOCKING 0x0 ;  /* 0x0000000000007b1d */ /* 0x000fec0000010000 */
.L_x_2499:
[----:B------:R-:W-:Y:S05]  /*1910*/  BSYNC.RECONVERGENT B6 ;  /* 0x0000000000067941 */ /* 0x000fea0003800200 */
.L_x_2497:
[----:B------:R-:W-:Y:S01]  /*1920*/  ISETP.GT.U32.AND P0, PT, R22, 0x1f, PT ;  /* 0x0000001f1600780c */ /* 0x000fe20003f04070 */
[----:B0-----:R-:W-:-:S12]  /*1930*/  IMAD.MOV.U32 R0, RZ, RZ, -0x800001 ;  /* 0xff7fffffff007424 */ /* 0x001fd800078e00ff */
[----:B------:R-:W-:Y:S05]  /*1940*/  @P0 BRA `(.L_x_2505) ;  /* 0x0000000000e80947 */ /* 0x000fea0003800000 */
[----:B------:R-:W0:Y:S01]  /*1950*/  S2R R10, SR_CgaCtaId ;  /* 0x00000000000a7919 */ /* 0x000e220000008800 */
[----:B------:R-:W-:Y:S01]  /*1960*/  MOV R9, 0x400 ;  /* 0x0000040000097802 */ /* 0x000fe20000000f00 */
[----:B--23--:R-:W-:Y:S01]  /*1970*/  HMUL2 R13, R31, R27 ;  /* 0x0000001b1f0d7232 */ /* 0x00cfe20000000000 */
[----:B------:R-:W-:Y:S01]  /*1980*/  ISETP.GT.U32.AND P0, PT, R22, 0x1b, PT ;  /* 0x0000001b1600780c */ /* 0x000fe20003f04070 */
[----:B------:R-:W-:Y:S01]  /*1990*/  BSSY.RECONVERGENT B0, `(.L_x_2506) ;  /* 0x0000013000007945 */ /* 0x000fe20003800200 */
[----:B------:R-:W-:Y:S01]  /*19a0*/  IADD3 R3, PT, PT, R9, 0x40, RZ ;  /* 0x0000004009037810 */ /* 0x000fe20007ffe0ff */
[----:B------:R-:W-:-:S05]  /*19b0*/  HFMA2 R13, R30, R26, R13 ;  /* 0x0000001a1e0d7231 */ /* 0x000fca000000000d */
[--C-:B------:R-:W-:Y:S02]  /*19c0*/  HADD2.F32 R8, -RZ, R13.reuse.H0_H0 ;  /* 0x2000000dff087230 */ /* 0x100fe40000004100 */
[----:B------:R-:W-:Y:S01]  /*19d0*/  HADD2.F32 R13, -RZ, R13.H1_H1 ;  /* 0x3000000dff0d7230 */ /* 0x000fe20000004100 */
[----:B0-----:R-:W-:-:S04]  /*19e0*/  LEA R3, R10, R3, 0x18 ;  /* 0x000000030a037211 */ /* 0x001fc800078ec0ff */
[----:B------:R-:W-:-:S05]  /*19f0*/  LEA R3, R22, R3, 0x3 ;  /* 0x0000000316037211 */ /* 0x000fca00078e18ff */
[----:B------:R0:W-:Y:S01]  /*1a00*/  STS.64 [R3], R30 ;  /* 0x0000001e03007388 */ /* 0x0001e20000000a00 */
[----:B------:R-:W-:Y:S05]  /*1a10*/  @P0 BRA `(.L_x_2507) ;  /* 0x0000000000280947 */ /* 0x000fea0003800000 */
[----:B------:R-:W2:Y:S01]  /*1a20*/  LDCU UR4, c[0x0][0x3f4] ;  /* 0x00007e80ff0477ac */ /* 0x000ea20008000800 */
[----:B-1----:R-:W1:Y:S01]  /*1a30*/  LDC.64 R4, c[0x0][0x3b8] ;  /* 0x0000ee00ff047b82 */ /* 0x002e620000000a00 */
[----:B------:R-:W-:Y:S02]  /*1a40*/  SHF.R.U32.HI R7, RZ, 0x1, R22 ;  /* 0x00000001ff077819 */ /* 0x000fe40000011616 */
[----:B0-----:R-:W-:Y:S01]  /*1a50*/  LOP3.LUT R3, R76, 0x4, RZ, 0xc0, !PT ;  /* 0x000000044c037812 */ /* 0x001fe200078ec0ff */
[----:B--2---:R-:W-:Y:S02]  /*1a60*/  IMAD R24, R24, UR4, RZ ;  /* 0x0000000418187c24 */ /* 0x004fe4000f8e02ff */
[----:B------:R-:W-:Y:S02]  /*1a70*/  IMAD R6, R7, UR4, R18 ;  /* 0x0000000407067c24 */ /* 0x000fe4000f8e0212 */
[----:B------:R-:W-:-:S05]  /*1a80*/  IMAD R3, R24, 0x70, R3 ;  /* 0x0000007018037824 */ /* 0x000fca00078e0203 */
[----:B------:R-:W-:-:S05]  /*1a90*/  LEA R3, R6, R3, 0x3 ;  /* 0x0000000306037211 */ /* 0x000fca00078e18ff */
[----:B-1----:R-:W-:-:S05]  /*1aa0*/  IMAD.WIDE R4, R3, 0x2, R4 ;  /* 0x0000000203047825 */ /* 0x002fca00078e0204 */
[----:B------:R2:W-:Y:S02]  /*1ab0*/  STG.E.64 desc[UR36][R4.64], R26 ;  /* 0x0000001a04007986 */ /* 0x0005e4000c101b24 */
.L_x_2507:
[----:B------:R-:W-:Y:S05]  /*1ac0*/  BSYNC.RECONVERGENT B0 ;  /* 0x0000000000007941 */ /* 0x000fea0003800200 */
.L_x_2506:
[----:B------:R-:W-:Y:S01]  /*1ad0*/  UMOV UR4, 0xffffffff ;  /* 0xffffffff00047882 */ /* 0x000fe20000000000 */
[----:B------:R-:W-:Y:S02]  /*1ae0*/  FADD.FTZ R13, R8, R13 ;  /* 0x0000000d080d7221 */ /* 0x000fe40000010000 */
[----:B------:R-:W-:Y:S05]  /*1af0*/  BRA.DIV UR4, `(.L_x_2508) ;  /* 0x0000008204987947 */ /* 0x000fea000b800000 */
[----:B-1----:R-:W0:Y:S02]  /*1b00*/  SHFL.BFLY PT, R14, R13, 0x10, 0x1f ;  /* 0x0e001f000d0e7f89 */ /* 0x002e2400000e0000 */
[----:B0-----:R-:W-:-:S05]  /*1b10*/  FADD.FTZ R3, R13, R14 ;  /* 0x0000000e0d037221 */ /* 0x001fca0000010000 */
[----:B------:R-:W2:Y:S02]  /*1b20*/  SHFL.BFLY PT, R14, R3, 0x8, 0x1f ;  /* 0x0d001f00030e7f89 */ /* 0x000ea400000e0000 */
[----:B--2---:R-:W-:-:S05]  /*1b30*/  FADD.FTZ R4, R3, R14 ;  /* 0x0000000e03047221 */ /* 0x004fca0000010000 */
[----:B------:R-:W0:Y:S02]  /*1b40*/  SHFL.BFLY PT, R14, R4, 0x4, 0x1f ;  /* 0x0c801f00040e7f89 */ /* 0x000e2400000e0000 */
[----:B0-----:R-:W-:-:S05]  /*1b50*/  FADD.FTZ R5, R4, R14 ;  /* 0x0000000e04057221 */ /* 0x001fca0000010000 */
[----:B------:R-:W0:Y:S02]  /*1b60*/  SHFL.BFLY PT, R14, R5, 0x2, 0x1f ;  /* 0x0c401f00050e7f89 */ /* 0x000e2400000e0000 */
[----:B0-----:R-:W-:-:S05]  /*1b70*/  FADD.FTZ R6, R5, R14 ;  /* 0x0000000e05067221 */ /* 0x001fca0000010000 */
[----:B------:R0:W1:Y:S02]  /*1b80*/  SHFL.BFLY PT, R14, R6, 0x1, 0x1f ;  /* 0x0c201f00060e7f89 */ /* 0x00006400000e0000 */
.L_x_2617:
[----:B------:R-:W-:Y:S01]  /*1b90*/  ISETP.NE.AND P0, PT, R22, RZ, PT ;  /* 0x000000ff1600720c */ /* 0x000fe20003f05270 */
[----:B-1----:R-:W-:-:S12]  /*1ba0*/  FADD.FTZ R14, R6, R14 ;  /* 0x0000000e060e7221 */ /* 0x002fd80000010000 */
[----:B------:R-:W-:Y:S05]  /*1bb0*/  @P0 BRA `(.L_x_2505) ;  /* 0x00000000004c0947 */ /* 0x000fea0003800000 */
[----:B------:R-:W1:Y:S02]  /*1bc0*/  LDCU.64 UR4, c[0x0][0x438] ;  /* 0x00008700ff0477ac */ /* 0x000e640008000a00 */
[----:B-1----:R-:W-:Y:S01]  /*1bd0*/  ISETP.NE.U32.AND P0, PT, RZ, UR4, PT ;  /* 0x00000004ff007c0c */ /* 0x002fe2000bf05070 */
[----:B------:R-:W1:Y:S03]  /*1be0*/  LDCU UR4, c[0x0][0x410] ;  /* 0x00008200ff0477ac */ /* 0x000e660008000800 */
[----:B------:R-:W-:-:S13]  /*1bf0*/  ISETP.NE.AND.EX P0, PT, RZ, UR5, PT, P0 ;  /* 0x00000005ff007c0c */ /* 0x000fda000bf05300 */
[----:B0-----:R-:W0:Y:S01]  /*1c00*/  @P0 LDC R6, c[0x0][0x440] ;  /* 0x00011000ff060b82 */ /* 0x001e220000000800 */
[----:B-----5:R-:W-:-:S07]  /*1c10*/  @P0 IMAD.IADD R0, R16, 0x1, -R23 ;  /* 0x0000000110000824 */ /* 0x020fce00078e0a17 */
[----:B------:R-:W2:Y:S01]  /*1c20*/  @P0 LDC.64 R4, c[0x0][0x438] ;  /* 0x00010e00ff040b82 */ /* 0x000ea20000000a00 */
[----:B0-----:R-:W-:-:S04]  /*1c30*/  @P0 IMAD R3, R77, R6, R0 ;  /* 0x000000064d030224 */ /* 0x001fc800078e0200 */
[----:B------:R-:W-:-:S04]  /*1c40*/  @P0 IMAD R3, R3, R6, R0 ;  /* 0x0000000603030224 */ /* 0x000fc800078e0200 */
[----:B--2---:R-:W-:-:S06]  /*1c50*/  @P0 IMAD.WIDE R4, R3, 0x2, R4 ;  /* 0x0000000203040825 */ /* 0x004fcc00078e0204 */
[----:B------:R-:W2:Y:S01]  /*1c60*/  @P0 LDG.E.U16 R4, desc[UR36][R4.64] ;  /* 0x0000002404040981 */ /* 0x000ea2000c1e1500 */
[----:B------:R-:W-:Y:S01]  /*1c70*/  IADD3 R9, PT, PT, R9, 0x140, RZ ;  /* 0x0000014009097810 */ /* 0x000fe20007ffe0ff */
[----:B-1----:R-:W-:Y:S01]  /*1c80*/  FMUL.FTZ R0, R14, UR4 ;  /* 0x000000040e007c20 */ /* 0x002fe20008410000 */
[----:B------:R-:W-:Y:S02]  /*1c90*/  IADD3 R6, PT, PT, -R19, R16, RZ ;  /* 0x0000001013067210 */ /* 0x000fe40007ffe1ff */
[----:B------:R-:W-:-:S04]  /*1ca0*/  LEA R7, R10, R9, 0x18 ;  /* 0x000000090a077211 */ /* 0x000fc800078ec0ff */
[----:B------:R-:W-:Y:S01]  /*1cb0*/  LEA R7, R6, R7, 0x2 ;  /* 0x0000000706077211 */ /* 0x000fe200078e10ff */
[----:B--2---:R-:W-:-:S05]  /*1cc0*/  @P0 HADD2.F32 R3, -RZ, R4.H0_H0 ;  /* 0x20000004ff030230 */ /* 0x004fca0000004100 */
[----:B------:R-:W-:-:S05]  /*1cd0*/  @P0 FADD.FTZ R0, R0, R3 ;  /* 0x0000000300000221 */ /* 0x000fca0000010000 */
[----:B------:R4:W-:Y:S02]  /*1ce0*/  STS [R7], R0 ;  /* 0x0000000007007388 */ /* 0x0009e40000000800 */
.L_x_2505:
[----:B------:R-:W-:Y:S05]  /*1cf0*/  WARPSYNC.ALL ;  /* 0x0000000000007948 */ /* 0x000fea0003800000 */
[----:B------:R-:W-:Y:S01]  /*1d00*/  IMAD.IADD R3, R16, 0x1, -R19 ;  /* 0x0000000110037824 */ /* 0x000fe200078e0a13 */
[----:B------:R-:W0:Y:S01]  /*1d10*/  LDCU UR4, c[0x0][0x3f0] ;  /* 0x00007e00ff0477ac */ /* 0x000e220008000800 */
[----:B------:R-:W-:Y:S03]  /*1d20*/  BSSY.RECONVERGENT B0, `(.L_x_2509) ;  /* 0x0000266000007945 */ /* 0x000fe60003800200 */
[----:B-1----:R-:W-:Y:S01]  /*1d30*/  IADD3 R4, PT, PT, R3, 0x1f, RZ ;  /* 0x0000001f03047810 */ /* 0x002fe20007ffe0ff */
[----:B------:R-:W1:Y:S03]  /*1d40*/  LDCU UR15, c[0x0][0x3f8] ;  /* 0x00007f00ff0f77ac */ /* 0x000e660008000800 */
[----:B------:R-:W-:Y:S01]  /*1d50*/  SHF.R.S32.HI R5, RZ, 0x1f, R4 ;  /* 0x0000001fff057819 */ /* 0x000fe20000011404 */
[----:B------:R-:W1:Y:S03]  /*1d60*/  LDCU UR16, c[0x0][0x410] ;  /* 0x00008200ff1077ac */ /* 0x000e660008000800 */
[----:B------:R-:W-:Y:S01]  /*1d70*/  LEA.HI R5, R5, R4, RZ, 0x5 ;  /* 0x0000000405057211 */ /* 0x000fe200078f28ff */
[----:B------:R-:W1:Y:S03]  /*1d80*/  LDCU.64 UR8, c[0x0][0x3c8] ;  /* 0x00007900ff0877ac */ /* 0x000e660008000a00 */
[----:B------:R-:W-:Y:S01]  /*1d90*/  LOP3.LUT R142, R5, 0xffffffe0, RZ, 0xc0, !PT ;  /* 0xffffffe0058e7812 */ /* 0x000fe200078ec0ff */
[----:B------:R-:W1:Y:S01]  /*1da0*/  LDCU.64 UR10, c[0x0][0x3b8] ;  /* 0x00007700ff0a77ac */ /* 0x000e620008000a00 */
[----:B0-----:R-:W-:Y:S01]  /*1db0*/  IMAD R20, R28, UR4, R77 ;  /* 0x000000041c147c24 */ /* 0x001fe2000f8e024d */
[----:B------:R-:W-:Y:S01]  /*1dc0*/  BAR.SYNC.DEFER_BLOCKING 0x0 ;  /* 0x0000000000007b1d */ /* 0x000fe20000010000 */
[----:B------:R-:W-:-:S02]  /*1dd0*/  ISETP.GE.AND P0, PT, R22, R142, PT ;  /* 0x0000008e1600720c */ /* 0x000fc40003f06270 */
[----:B------:R-:W-:-:S03]  /*1de0*/  IMAD R20, R20, 0x70, RZ ;  /* 0x0000007014147824 */ /* 0x000fc600078e02ff */
[----:B------:R-:W0:Y:S01]  /*1df0*/  LDCU.64 UR18, c[0x0][0x438] ;  /* 0x00008700ff1277ac */ /* 0x000e220008000a00 */
[----:B------:R-:W0:Y:S07]  /*1e00*/  LDCU.64 UR12, c[0x0][0x448] ;  /* 0x00008900ff0c77ac */ /* 0x000e2e0008000a00 */
[----:B------:R-:W-:Y:S05]  /*1e10*/  @P0 BRA `(.L_x_2510) ;  /* 0x0000002400580947 */ /* 0x000fea0003800000 */
[----:B------:R-:W1:Y:S01]  /*1e20*/  LDC R4, c[0x0][0x3f4] ;  /* 0x0000fd00ff047b82 */ /* 0x000e620000000800 */
[----:B------:R-:W-:Y:S01]  /*1e30*/  UMOV UR4, 0x400 ;  /* 0x0000040000047882 */ /* 0x000fe20000000000 */
[----:B------:R-:W2:Y:S01]  /*1e40*/  LDCU UR14, c[0x0][0x440] ;  /* 0x00008800ff0e77ac */ /* 0x000ea20008000800 */
[C---:B------:R-:W-:Y:S01]  /*1e50*/  IMAD.IADD R141, R19.reuse, 0x1, R22 ;  /* 0x00000001138d7824 */ /* 0x040fe200078e0216 */
[----:B------:R-:W-:-:S04]  /*1e60*/  IADD3 R142, PT, PT, R19, R142, RZ ;  /* 0x0000008e138e7210 */ /* 0x000fc80007ffe0ff */
[----:B------:R-:W3:Y:S01]  /*1e70*/  S2UR UR5, SR_CgaCtaId ;  /* 0x00000000000579c3 */ /* 0x000ee20000008800 */
[----:B--2---:R-:W-:Y:S01]  /*1e80*/  IMAD R144, R77, UR14, R16 ;  /* 0x0000000e4d907c24 */ /* 0x004fe2000f8e0210 */
[----:B-1----:R-:W-:-:S03]  /*1e90*/  IABS R21, R4 ;  /* 0x0000000400157213 */ /* 0x002fc60000000000 */
[----:B------:R-:W-:Y:S01]  /*1ea0*/  IMAD R144, R144, UR14, R141 ;  /* 0x0000000e90907c24 */ /* 0x000fe2000f8e028d */
[----:B------:R-:W1:Y:S01]  /*1eb0*/  I2F.RP R48, R21 ;  /* 0x0000001500307306 */ /* 0x000e620000209400 */
[----:B---3--:R-:W-:Y:S02]  /*1ec0*/  ULEA UR6, UR5, UR4, 0x18 ;  /* 0x0000000405067291 */ /* 0x008fe4000f8ec0ff */
[----:B------:R-:W-:-:S04]  /*1ed0*/  UIADD3 UR4, UPT, UPT, UR4, 0x140, URZ ;  /* 0x0000014004047890 */ /* 0x000fc8000fffe0ff */
[----:B------:R-:W-:-:S03]  /*1ee0*/  ULEA UR4, UR5, UR4, 0x18 ;  /* 0x0000000405047291 */ /* 0x000fc6000f8ec0ff */
[----:B----4-:R-:W2:Y:S01]  /*1ef0*/  LDS.128 R4, [UR6+0x40] ;  /* 0x00004006ff047984 */ /* 0x010ea20008000c00 */
[----:B-1----:R-:W1:Y:S02]  /*1f00*/  MUFU.RCP R64, R48 ;  /* 0x0000003000407308 */ /* 0x002e640000001000 */
[----:B------:R-:W-:Y:S01]  /*1f10*/  IADD3 R145, PT, PT, R76, UR4, RZ ;  /* 0x000000044c917c10 */ /* 0x000fe2000fffe0ff */
[----:B------:R-:W3:Y:S04]  /*1f20*/  LDS.128 R8, [UR6+0x50] ;  /* 0x00005006ff087984 */ /* 0x000ee80008000c00 */
[----:B------:R-:W4:Y:S04]  /*1f30*/  LDS.128 R12, [UR6+0x60] ;  /* 0x00006006ff0c7984 */ /* 0x000f280008000c00 */
[----:B------:R-:W0:Y:S04]  /*1f40*/  LDS.128 R24, [UR6+0x70] ;  /* 0x00007006ff187984 */ /* 0x000e280008000c00 */
[----:B------:R-:W0:Y:S01]  /*1f50*/  LDS.128 R28, [UR6+0x80] ;  /* 0x00008006ff1c7984 */ /* 0x000e220008000c00 */
[----:B-1----:R-:W-:-:S03]  /*1f60*/  IADD3 R79, PT, PT, R64, 0xffffffe, RZ ;  /* 0x0ffffffe404f7810 */ /* 0x002fc60007ffe0ff */
[----:B------:R-:W1:Y:S04]  /*1f70*/  LDS.128 R32, [UR6+0x90] ;  /* 0x00009006ff207984 */ /* 0x000e680008000c00 */
[----:B------:R-:W0:Y:S01]  /*1f80*/  LDS.128 R36, [UR6+0xa0] ;  /* 0x0000a006ff247984 */ /* 0x000e220008000c00 */
[----:B------:R-:W2:Y:S03]  /*1f90*/  F2I.FTZ.U32.TRUNC.NTZ R79, R79 ;  /* 0x0000004f004f7305 */ /* 0x000ea6000021f000 */
[----:B------:R-:W0:Y:S04]  /*1fa0*/  LDS.128 R40, [UR6+0xb0] ;  /* 0x0000b006ff287984 */ /* 0x000e280008000c00 */
[----:B------:R-:W0:Y:S04]  /*1fb0*/  LDS.128 R44, [UR6+0xc0] ;  /* 0x0000c006ff2c7984 */ /* 0x000e280008000c00 */
[----:B------:R-:W0:Y:S04]  /*1fc0*/  LDS.128 R48, [UR6+0xd0] ;  /* 0x0000d006ff307984 */ /* 0x000e280008000c00 */
[----:B------:R-:W0:Y:S01]  /*1fd0*/  LDS.128 R52, [UR6+0xe0] ;  /* 0x0000e006ff347984 */ /* 0x000e220008000c00 */
[----:B--2---:R-:W-:-:S03]  /*1fe0*/  IADD3 R80, PT, PT, RZ, -R79, RZ ;  /* 0x8000004fff507210 */ /* 0x004fc60007ffe0ff */
[----:B------:R-:W2:Y:S02]  /*1ff0*/  LDS.128 R56, [UR6+0xf0] ;  /* 0x0000f006ff387984 */ /* 0x000ea40008000c00 */
[----:B------:R-:W-:Y:S02]  /*2000*/  IMAD R77, R80, R21, RZ ;  /* 0x00000015504d7224 */ /* 0x000fe400078e02ff */
[----:B------:R-:W0:Y:S04]  /*2010*/  LDS.128 R60, [UR6+0x100] ;  /* 0x00010006ff3c7984 */ /* 0x000e280008000c00 */
[----:B------:R-:W0:Y:S04]  /*2020*/  LDS.128 R64, [UR6+0x110] ;  /* 0x00011006ff407984 */ /* 0x000e280008000c00 */
[----:B------:R-:W0:Y:S04]  /*2030*/  LDS.128 R68, [UR6+0x120] ;  /* 0x00012006ff447984 */ /* 0x000e280008000c00 */
[----:B------:R-:W0:Y:S01]  /*2040*/  LDS.128 R72, [UR6+0x130] ;  /* 0x00013006ff487984 */ /* 0x000e220008000c00 */
[----:B------:R-:W3:Y:S02]  /*2050*/  LDCU.64 UR6, c[0x0][0x420] ;  /* 0x00008400ff0677ac */ /* 0x000ee40008000a00 */
[----:B---3--:R-:W-:Y:S01]  /*2060*/  IADD3 R22, P1, P2, R78, UR6, R141 ;  /* 0x000000064e167c10 */ /* 0x008fe2000fa3e08d */
[----:B------:R-:W-:Y:S01]  /*2070*/  HFMA2 R78, -RZ, RZ, 0, 0 ;  /* 0x00000000ff4e7431 */ /* 0x000fe200000001ff */
[----:B------:R-:W-:-:S02]  /*2080*/  ISETP.NE.U32.AND P0, PT, RZ, UR6, PT ;  /* 0x00000006ff007c0c */ /* 0x000fc4000bf05070 */
[----:B------:R-:W-:Y:S02]  /*2090*/  IADD3.X R143, PT, PT, R143, UR7, RZ, P1, P2 ;  /* 0x000000078f8f7c10 */ /* 0x000fe40008fe44ff */
[----:B------:R-:W-:Y:S01]  /*20a0*/  ISETP.NE.AND.EX P0, PT, RZ, UR7, PT, P0 ;  /* 0x00000007ff007c0c */ /* 0x000fe2000bf05300 */
[----:B-12-4-:R-:W-:-:S12]  /*20b0*/  IMAD.HI.U32 R140, R79, R77, R78 ;  /* 0x0000004d4f8c7227 */ /* 0x016fd800078e004e */
.L_x_2545:
[----:B------:R-:W-:Y:S01]  /*20c0*/  @P0 IMAD.MOV.U32 R148, RZ, RZ, R22 ;  /* 0x000000ffff940224 */ /* 0x000fe200078e0016 */
[----:B------:R-:W-:Y:S01]  /*20d0*/  @P0 MOV R149, R143 ;  /* 0x0000008f00950202 */ /* 0x000fe20000000f00 */
[----:B------:R-:W1:Y:S04]  /*20e0*/  LDC R147, c[0x0][0x3f4] ;  /* 0x0000fd00ff937b82 */ /* 0x000e680000000800 */
[----:B------:R-:W2:Y:S01]  /*20f0*/  @P0 LDG.E.U8 R148, desc[UR36][R148.64] ;  /* 0x0000002494940981 */ /* 0x000ea2000c1e1100 */
[----:B------:R-:W-:Y:S01]  /*2100*/  IABS R151, R141 ;  /* 0x0000008d00977213 */ /* 0x000fe20000000000 */
[----:B------:R-:W-:Y:S01]  /*2110*/  BSSY.RECONVERGENT B1, `(.L_x_2511) ;  /* 0x0000027000017945 */ /* 0x000fe20003800200 */
[----:B------:R-:W-:-:S03]  /*2120*/  ISETP.GE.AND P2, PT, R141, RZ, PT ;  /* 0x000000ff8d00720c */ /* 0x000fc60003f46270 */
[----:B------:R-:W-:-:S05]  /*2130*/  IMAD.HI.U32 R146, R140, R151, RZ ;  /* 0x000000978c927227 */ /* 0x000fca00078e00ff */
[----:B------:R-:W-:Y:S02]  /*2140*/  IADD3 R146, PT, PT, -R146, RZ, RZ ;  /* 0x000000ff92927210 */ /* 0x000fe40007ffe1ff */
[----:B-1----:R-:W-:Y:S01]  /*2150*/  IABS R153, R147 ;  /* 0x0000009300997213 */ /* 0x002fe20000000000 */
[C---:B------:R-:W-:Y:S01]  /*2160*/  IMAD R150, R147.reuse, 0x70, RZ ;  /* 0x0000007093967824 */ /* 0x040fe200078e02ff */
[----:B------:R-:W-:-:S03]  /*2170*/  ISETP.NE.AND P4, PT, R147, RZ, PT ;  /* 0x000000ff9300720c */ /* 0x000fc60003f85270 */
[----:B------:R-:W-:-:S05]  /*2180*/  IMAD R146, R153, R146, R151 ;  /* 0x0000009299927224 */ /* 0x000fca00078e0297 */
[----:B------:R-:W-:-:S13]  /*2190*/  ISETP.GT.U32.AND P1, PT, R21, R146, PT ;  /* 0x000000921500720c */ /* 0x000fda0003f24070 */
[----:B------:R-:W-:-:S04]  /*21a0*/  @!P1 IADD3 R146, PT, PT, R146, -R153, RZ ;  /* 0x8000009992929210 */ /* 0x000fc80007ffe0ff */
[----:B------:R-:W-:-:S13]  /*21b0*/  ISETP.GT.U32.AND P1, PT, R21, R146, PT ;  /* 0x000000921500720c */ /* 0x000fda0003f24070 */
[----:B------:R-:W-:Y:S01]  /*21c0*/  @!P1 IMAD.IADD R146, R146, 0x1, -R153 ;  /* 0x0000000192929824 */ /* 0x000fe200078e0a99 */
[----:B------:R-:W-:-:S04]  /*21d0*/  ISETP.GE.AND P1, PT, R141, R16, PT ;  /* 0x000000108d00720c */ /* 0x000fc80003f26270 */
[----:B------:R-:W-:Y:S02]  /*21e0*/  @!P2 IADD3 R146, PT, PT, -R146, RZ, RZ ;  /* 0x000000ff9292a210 */ /* 0x000fe40007ffe1ff */
[----:B------:R-:W-:-:S04]  /*21f0*/  @!P4 LOP3.LUT R146, RZ, R147, RZ, 0x33, !PT ;  /* 0x00000093ff92c212 */ /* 0x000fc800078e33ff */
[----:B------:R-:W-:Y:S02]  /*2200*/  SHF.L.U32 R154, R146, 0x3, RZ ;  /* 0x00000003929a7819 */ /* 0x000fe400000006ff */
[----:B--2---:R-:W-:Y:S01]  /*2210*/  ISETP.NE.AND P3, PT, R148, RZ, P0 ;  /* 0x000000ff9400720c */ /* 0x004fe20000765270 */
[----:B-----5:R-:W-:-:S12]  /*2220*/  @P1 BRA `(.L_x_2512) ;  /* 0x0000000000541947 */ /* 0x020fd80003800000 */
[----:B------:R-:W-:Y:S02]  /*2230*/  ISETP.GE.AND P2, PT, R154, R150, PT ;  /* 0x000000969a00720c */ /* 0x000fe40003f46270 */
[----:B------:R-:W-:Y:S02]  /*2240*/  CS2R R78, SRZ ;  /* 0x00000000004e7805 */ /* 0x000fe4000001ff00 */
[----:B------:R-:W-:-:S09]  /*2250*/  CS2R R76, SRZ ;  /* 0x00000000004c7805 */ /* 0x000fd2000001ff00 */
        /* <DEDUP_REMOVED lines=8> */
[----:B------:R-:W-:Y:S02]  /*22e0*/  IMAD R77, R147, UR15, RZ ;  /* 0x0000000f934d7c24 */ /* 0x000fe4000f8e02ff */
[----:B------:R-:W-:-:S05]  /*22f0*/  IMAD R76, R20, R147, RZ ;  /* 0x00000093144c7224 */ /* 0x000fca00078e02ff */
[----:B------:R-:W-:Y:S01]  /*2300*/  SHF.R.S32.HI R78, RZ, 0x1f, R76 ;  /* 0x0000001fff4e7819 */ /* 0x000fe2000001144c */
[----:B--2---:R-:W-:-:S04]  /*2310*/  IMAD R77, R148, R77, RZ ;  /* 0x0000004d944d7224 */ /* 0x004fc800078e02ff */
[----:B------:R-:W-:-:S05]  /*2320*/  IMAD R77, R77, 0x70, R154 ;  /* 0x000000704d4d7824 */ /* 0x000fca00078e029a */
[----:B------:R-:W-:-:S04]  /*2330*/  IADD3 R79, P2, PT, R77, R76, RZ ;  /* 0x0000004c4d4f7210 */ /* 0x000fc80007f5e0ff */
[----:B------:R-:W-:Y:S02]  /*2340*/  LEA.HI.X.SX32 R78, R77, R78, 0x1, P2 ;  /* 0x0000004e4d4e7211 */ /* 0x000fe400010f0eff */
[----:B------:R-:W-:-:S04]  /*2350*/  LEA R76, P2, R79, UR10, 0x1 ;  /* 0x0000000a4f4c7c11 */ /* 0x000fc8000f8408ff */
[----:B------:R-:W-:-:S06]  /*2360*/  LEA.HI.X R77, R79, UR11, R78, 0x1, P2 ;  /* 0x0000000b4f4d7c11 */ /* 0x000fcc00090f0c4e */
[----:B------:R-:W5:Y:S03]  /*2370*/  LDG.E.128 R76, desc[UR36][R76.64] ;  /* 0x000000244c4c7981 */ /* 0x000f66000c1e1d00 */
.L_x_2512:
[----:B0-----:R-:W-:Y:S05]  /*2380*/  BSYNC.RECONVERGENT B1 ;  /* 0x0000000000017941 */ /* 0x001fea0003800200 */
.L_x_2511:
[----:B------:R-:W-:Y:S01]  /*2390*/  BSSY.RECONVERGENT B1, `(.L_x_2513) ;  /* 0x0000019000017945 */ /* 0x000fe20003800200 */
[----:B------:R-:W-:-:S03]  /*23a0*/  IADD3 R152, PT, PT, R146, R147, RZ ;  /* 0x0000009392987210 */ /* 0x000fc60007ffe0ff */
[----:B------:R-:W-:Y:S05]  /*23b0*/  @P1 BRA `(.L_x_2514) ;  /* 0x0000000000581947 */ /* 0x000fea0003800000 */
[----:B------:R-:W-:Y:S01]  /*23c0*/  IMAD.SHL.U32 R151, R152, 0x8, RZ ;  /* 0x0000000898977824 */ /* 0x000fe200078e00ff */
[----:B------:R-:W-:Y:S02]  /*23d0*/  CS2R R82, SRZ ;  /* 0x0000000000527805 */ /* 0x000fe4000001ff00 */
[----:B------:R-:W-:Y:S02]  /*23e0*/  CS2R R80, SRZ ;  /* 0x0000000000507805 */ /* 0x000fe4000001ff00 */
        /* <DEDUP_REMOVED lines=9> */
[----:B------:R-:W-:Y:S02]  /*2480*/  IMAD R81, R147, UR15, RZ ;  /* 0x0000000f93517c24 */ /* 0x000fe4000f8e02ff */
[----:B------:R-:W-:Y:S02]  /*2490*/  IMAD R83, R20, R147, RZ ;  /* 0x0000009314537224 */ /* 0x000fe400078e02ff */
[----:B--2---:R-:W-:-:S04]  /*24a0*/  IMAD R80, R148, R81, RZ ;  /* 0x0000005194507224 */ /* 0x004fc800078e02ff */
[----:B------:R-:W-:-:S05]  /*24b0*/  IMAD R80, R80, 0x70, R151 ;  /* 0x0000007050507824 */ /* 0x000fca00078e0297 */
[----:B------:R-:W-:Y:S02]  /*24c0*/  SHF.R.S32.HI R81, RZ, 0x1f, R80 ;  /* 0x0000001fff517819 */ /* 0x000fe40000011450 */
[----:B------:R-:W-:-:S04]  /*24d0*/  IADD3 R82, P2, PT, R83, R80, RZ ;  /* 0x0000005053527210 */ /* 0x000fc80007f5e0ff */
[----:B------:R-:W-:Y:S02]  /*24e0*/  LEA.HI.X.SX32 R81, R83, R81, 0x1, P2 ;  /* 0x0000005153517211 */ /* 0x000fe400010f0eff */
[----:B------:R-:W-:-:S04]  /*24f0*/  LEA R80, P2, R82, UR10, 0x1 ;  /* 0x0000000a52507c11 */ /* 0x000fc8000f8408ff */
[----:B------:R-:W-:-:S06]  /*2500*/  LEA.HI.X R81, R82, UR11, R81, 0x1, P2 ;  /* 0x0000000b52517c11 */ /* 0x000fcc00090f0c51 */
[----:B------:R-:W5:Y:S03]  /*2510*/  LDG.E.128 R80, desc[UR36][R80.64] ;  /* 0x0000002450507981 */ /* 0x000f66000c1e1d00 */
.L_x_2514:
[----:B------:R-:W-:Y:S05]  /*2520*/  BSYNC.RECONVERGENT B1 ;  /* 0x0000000000017941 */ /* 0x000fea0003800200 */
.L_x_2513:
[----:B------:R-:W-:Y:S04]  /*2530*/  BSSY.RECONVERGENT B1, `(.L_x_2515) ;  /* 0x0000018000017945 */ /* 0x000fe80003800200 */
[----:B------:R-:W-:Y:S05]  /*2540*/  @P1 BRA `(.L_x_2516) ;  /* 0x0000000000581947 */ /* 0x000fea0003800000 */
[----:B------:R-:W-:Y:S02]  /*2550*/  LEA R151, R147, R154, 0x4 ;  /* 0x0000009a93977211 */ /* 0x000fe400078e20ff */
        /* <DEDUP_REMOVED lines=21> */
.L_x_2516:
[----:B------:R-:W-:Y:S05]  /*26b0*/  BSYNC.RECONVERGENT B1 ;  /* 0x0000000000017941 */ /* 0x000fea0003800200 */
.L_x_2515:
[----:B------:R-:W-:Y:S04]  /*26c0*/  BSSY.RECONVERGENT B1, `(.L_x_2517) ;  /* 0x0000019000017945 */ /* 0x000fe80003800200 */
[----:B------:R-:W-:Y:S05]  /*26d0*/  @P1 BRA `(.L_x_2518) ;  /* 0x00000000005c1947 */ /* 0x000fea0003800000 */
[----:B------:R-:W-:Y:S02]  /*26e0*/  LEA R88, R147, R152, 0x1 ;  /* 0x0000009893587211 */ /* 0x000fe400078e08ff */
[----:B------:R-:W-:Y:S02]  /*26f0*/  CS2R R90, SRZ ;  /* 0x00000000005a7805 */ /* 0x000fe4000001ff00 */
[----:B------:R-:W-:Y:S02]  /*2700*/  SHF.L.U32 R151, R88, 0x3, RZ ;  /* 0x0000000358977819 */ /* 0x000fe400000006ff */
        /* <DEDUP_REMOVED lines=20> */
.L_x_2518:
[----:B------:R-:W-:Y:S05]  /*2850*/  BSYNC.RECONVERGENT B1 ;  /* 0x0000000000017941 */ /* 0x000fea0003800200 */
.L_x_2517:
[----:B------:R-:W-:Y:S01]  /*2860*/  BSSY.RECONVERGENT B1, `(.L_x_2519) ;  /* 0x0000019000017945 */ /* 0x000fe20003800200 */
[----:B------:R-:W-:-:S03]  /*2870*/  IMAD R156, R147, 0x4, R152 ;  /* 0x00000004939c7824 */ /* 0x000fc600078e0298 */
        /* <DEDUP_REMOVED lines=23> */
.L_x_2520:
[----:B------:R-:W-:Y:S05]  /*29f0*/  BSYNC.RECONVERGENT B1 ;  /* 0x0000000000017941 */ /* 0x000fea0003800200 */
.L_x_2519:
[----:B------:R-:W-:Y:S01]  /*2a00*/  BSSY.RECONVERGENT B1, `(.L_x_2521) ;  /* 0x000001c000017945 */ /* 0x000fe20003800200 */
[C---:B------:R-:W-:Y:S02]  /*2a10*/  LEA R151, R147.reuse, R154, 0x6 ;  /* 0x0000009a93977211 */ /* 0x040fe400078e30ff */
[----:B------:R-:W-:Y:S01]  /*2a20*/  LEA R154, R147, R156, 0x1 ;  /* 0x0000009c939a7211 */ /* 0x000fe200078e08ff */
[----:B------:R-:W-:Y:S06]  /*2a30*/  @P1 BRA `(.L_x_2522) ;  /* 0x0000000000601947 */ /* 0x000fec0003800000 */
[----:B------:R-:W-:Y:S01]  /*2a40*/  IMAD R148, R147, 0x4, R152 ;  /* 0x0000000493947824 */ /* 0x000fe200078e0298 */
[----:B------:R-:W-:-:S04]  /*2a50*/  CS2R R98, SRZ ;  /* 0x0000000000627805 */ /* 0x000fc8000001ff00 */
[----:B------:R-:W-:-:S04]  /*2a60*/  SHF.L.U32 R97, R148, 0x3, RZ ;  /* 0x0000000394617819 */ /* 0x000fc800000006ff */
[----:B------:R-:W-:Y:S02]  /*2a70*/  ISETP.GE.AND P2, PT, R97, R150, PT ;  /* 0x000000966100720c */ /* 0x000fe40003f46270 */
[----:B------:R-:W-:-:S11]  /*2a80*/  CS2R R96, SRZ ;  /* 0x0000000000607805 */ /* 0x000fd6000001ff00 */
        /* <DEDUP_REMOVED lines=12> */
[----:B------:R-:W-:-:S04]  /*2b50*/  SHF.L.U32 R98, R98, 0x3, RZ ;  /* 0x0000000362627819 */ /* 0x000fc800000006ff */
[----:B------:R-:W-:Y:S02]  /*2b60*/  SHF.R.S32.HI R99, RZ, 0x1f, R98 ;  /* 0x0000001fff637819 */ /* 0x000fe40000011462 */
[----:B------:R-:W-:-:S04]  /*2b70*/  IADD3 R148, P2, PT, R149, R98, RZ ;  /* 0x0000006295947210 */ /* 0x000fc80007f5e0ff */
[----:B------:R-:W-:Y:S02]  /*2b80*/  LEA.HI.X.SX32 R99, R149, R99, 0x1, P2 ;  /* 0x0000006395637211 */ /* 0x000fe400010f0eff */
[----:B------:R-:W-:-:S04]  /*2b90*/  LEA R98, P2, R148, UR10, 0x1 ;  /* 0x0000000a94627c11 */ /* 0x000fc8000f8408ff */
[----:B------:R-:W-:-:S06]  /*2ba0*/  LEA.HI.X R99, R148, UR11, R99, 0x1, P2 ;  /* 0x0000000b94637c11 */ /* 0x000fcc00090f0c63 */
[----:B------:R-:W5:Y:S03]  /*2bb0*/  LDG.E.128 R96, desc[UR36][R98.64] ;  /* 0x0000002462607981 */ /* 0x000f66000c1e1d00 */
.L_x_2522:
[----:B------:R-:W-:Y:S05]  /*2bc0*/  BSYNC.RECONVERGENT B1 ;  /* 0x0000000000017941 */ /* 0x000fea0003800200 */
.L_x_2521:
[----:B------:R-:W-:Y:S04]  /*2bd0*/  BSSY.RECONVERGENT B1, `(.L_x_2523) ;  /* 0x000001b000017945 */ /* 0x000fe80003800200 */
[----:B------:R-:W-:Y:S05]  /*2be0*/  @P1 BRA `(.L_x_2524) ;  /* 0x0000000000641947 */ /* 0x000fea0003800000 */
[----:B------:R-:W-:Y:S02]  /*2bf0*/  LEA R148, R147, R152, 0x2 ;  /* 0x0000009893947211 */ /* 0x000fe400078e10ff */
[----:B------:R-:W-:-:S03]  /*2c00*/  CS2R R102, SRZ ;  /* 0x0000000000667805 */ /* 0x000fc6000001ff00 */
[----:B------:R-:W-:-:S05]  /*2c10*/  IMAD.IADD R148, R148, 0x1, R147 ;  /* 0x0000000194947824 */ /* 0x000fca00078e0293 */
        /* <DEDUP_REMOVED lines=22> */
.L_x_2524:
[----:B------:R-:W-:Y:S05]  /*2d80*/  BSYNC.RECONVERGENT B1 ;  /* 0x0000000000017941 */ /* 0x000fea0003800200 */
.L_x_2523:
[----:B------:R-:W-:Y:S04]  /*2d90*/  BSSY.RECONVERGENT B1, `(.L_x_2525) ;  /* 0x000001b000017945 */ /* 0x000fe80003800200 */
[----:B------:R-:W-:Y:S05]  /*2da0*/  @P1 BRA `(.L_x_2526) ;  /* 0x0000000000641947 */ /* 0x000fea0003800000 */
[----:B------:R-:W-:Y:S02]  /*2db0*/  LEA R148, R147, R152, 0x2 ;  /* 0x0000009893947211 */ /* 0x000fe400078e10ff */
[----:B------:R-:W-:-:S03]  /*2dc0*/  CS2R R106, SRZ ;  /* 0x00000000006a7805 */ /* 0x000fc6000001ff00 */
[----:B------:R-:W-:-:S05]  /*2dd0*/  IMAD R148, R147, 0x2, R148 ;  /* 0x0000000293947824 */ /* 0x000fca00078e0294 */
        /* <DEDUP_REMOVED lines=22> */
.L_x_2526:
[----:B------:R-:W-:Y:S05]  /*2f40*/  BSYNC.RECONVERGENT B1 ;  /* 0x0000000000017941 */ /* 0x000fea0003800200 */
.L_x_2525:
[----:B------:R-:W-:Y:S04]  /*2f50*/  BSSY.RECONVERGENT B1, `(.L_x_2527) ;  /* 0x0000017000017945 */ /* 0x000fe80003800200 */
[----:B------:R-:W-:Y:S05]  /*2f60*/  @P1 BRA `(.L_x_2528) ;  /* 0x0000000000541947 */ /* 0x000fea0003800000 */
[----:B------:R-:W-:Y:S02]  /*2f70*/  ISETP.GE.AND P2, PT, R151, R150, PT ;  /* 0x000000969700720c */ /* 0x000fe40003f46270 */
[----:B------:R-:W-:Y:S02]  /*2f80*/  CS2R R110, SRZ ;  /* 0x00000000006e7805 */ /* 0x000fe4000001ff00 */
[----:B------:R-:W-:-:S09]  /*2f90*/  CS2R R108, SRZ ;  /* 0x00000000006c7805 */ /* 0x000fd2000001ff00 */
        /* <DEDUP_REMOVED lines=18> */
.L_x_2528:
[----:B------:R-:W-:Y:S05]  /*30c0*/  BSYNC.RECONVERGENT B1 ;  /* 0x0000000000017941 */ /* 0x000fea0003800200 */
.L_x_2527:
[----:B------:R-:W-:Y:S01]  /*30d0*/  BSSY.RECONVERGENT B1, `(.L_x_2529) ;  /* 0x000001d000017945 */ /* 0x000fe20003800200 */
[----:B------:R-:W-:-:S03]  /*30e0*/  LEA R154, R147, R154, 0x1 ;  /* 0x0000009a939a7211 */ /* 0x000fc600078e08ff */
[----:B------:R-:W-:Y:S05]  /*30f0*/  @P1 BRA `(.L_x_2530) ;  /* 0x0000000000681947 */ /* 0x000fea0003800000 */
[----:B------:R-:W-:Y:S01]  /*3100*/  IMAD R112, R147, 0x4, R152 ;  /* 0x0000000493707824 */ /* 0x000fe200078e0298 */
[----:B------:R-:W-:-:S04]  /*3110*/  CS2R R114, SRZ ;  /* 0x0000000000727805 */ /* 0x000fc8000001ff00 */
[----:B------:R-:W-:-:S04]  /*3120*/  LEA R112, R147, R112, 0x1 ;  /* 0x0000007093707211 */ /* 0x000fc800078e08ff */
[----:B------:R-:W-:-:S04]  /*3130*/  LEA R148, R147, R112, 0x1 ;  /* 0x0000007093947211 */ /* 0x000fc800078e08ff */
        /* <DEDUP_REMOVED lines=14> */
[----:B------:R-:W-:-:S04]  /*3220*/  IMAD R114, R115, 0xe, R148 ;  /* 0x0000000e73727824 */ /* 0x000fc800078e0294 */
[----:B------:R-:W-:-:S05]  /*3230*/  IMAD.SHL.U32 R114, R114, 0x8, RZ ;  /* 0x0000000872727824 */ /* 0x000fca00078e00ff */
[----:B------:R-:W-:Y:S02]  /*3240*/  SHF.R.S32.HI R115, RZ, 0x1f, R114 ;  /* 0x0000001fff737819 */ /* 0x000fe40000011472 */
[----:B------:R-:W-:-:S04]  /*3250*/  IADD3 R148, P2, PT, R149, R114, RZ ;  /* 0x0000007295947210 */ /* 0x000fc80007f5e0ff */
[----:B------:R-:W-:Y:S02]  /*3260*/  LEA.HI.X.SX32 R115, R149, R115, 0x1, P2 ;  /* 0x0000007395737211 */ /* 0x000fe400010f0eff */
[----:B------:R-:W-:-:S04]  /*3270*/  LEA R114, P2, R148, UR10, 0x1 ;  /* 0x0000000a94727c11 */ /* 0x000fc8000f8408ff */
[----:B------:R-:W-:-:S06]  /*3280*/  LEA.HI.X R115, R148, UR11, R115, 0x1, P2 ;  /* 0x0000000b94737c11 */ /* 0x000fcc00090f0c73 */
[----:B------:R-:W5:Y:S03]  /*3290*/  LDG.E.128 R112, desc[UR36][R114.64] ;  /* 0x0000002472707981 */ /* 0x000f66000c1e1d00 */
.L_x_2530:
[----:B------:R-:W-:Y:S05]  /*32a0*/  BSYNC.RECONVERGENT B1 ;  /* 0x0000000000017941 */ /* 0x000fea0003800200 */
.L_x_2529:
[----:B------:R-:W-:Y:S04]  /*32b0*/  BSSY.RECONVERGENT B1, `(.L_x_2531) ;  /* 0x000001d000017945 */ /* 0x000fe80003800200 */
[----:B------:R-:W-:Y:S05]  /*32c0*/  @P1 BRA `(.L_x_2532) ;  /* 0x00000000006c1947 */ /* 0x000fea0003800000 */
[C---:B------:R-:W-:Y:S02]  /*32d0*/  LEA R152, R147.reuse, R152, 0x2 ;  /* 0x0000009893987211 */ /* 0x040fe400078e10ff */
[----:B------:R-:W-:Y:S02]  /*32e0*/  CS2R R118, SRZ ;  /* 0x0000000000767805 */ /* 0x000fe4000001ff00 */
[----:B------:R-:W-:-:S04]  /*32f0*/  LEA R152, R147, R152, 0x1 ;  /* 0x0000009893987211 */ /* 0x000fc800078e08ff */
[----:B------:R-:W-:-:S05]  /*3300*/  LEA R148, R147, R152, 0x1 ;  /* 0x0000009893947211 */ /* 0x000fca00078e08ff */
        /* <DEDUP_REMOVED lines=23> */
.L_x_2532:
[----:B------:R-:W-:Y:S05]  /*3480*/  BSYNC.RECONVERGENT B1 ;  /* 0x0000000000017941 */ /* 0x000fea0003800200 */
.L_x_2531:
[----:B------:R-:W-:Y:S01]  /*3490*/  BSSY.RECONVERGENT B1, `(.L_x_2533) ;  /* 0x000001a000017945 */ /* 0x000fe20003800200 */
[----:B------:R-:W-:-:S03]  /*34a0*/  LEA R154, R147, R154, 0x1 ;  /* 0x0000009a939a7211 */ /* 0x000fc600078e08ff */
[----:B------:R-:W-:Y:S05]  /*34b0*/  @P1 BRA `(.L_x_2534) ;  /* 0x00000000005c1947 */ /* 0x000fea0003800000 */
[----:B------:R-:W-:Y:S01]  /*34c0*/  IMAD.SHL.U32 R121, R154, 0x8, RZ ;  /* 0x000000089a797824 */ /* 0x000fe200078e00ff */
[----:B------:R-:W-:-:S04]  /*34d0*/  CS2R R122, SRZ ;  /* 0x00000000007a7805 */ /* 0x000fc8000001ff00 */
        /* <DEDUP_REMOVED lines=21> */
.L_x_2534:
[----:B------:R-:W-:Y:S05]  /*3630*/  BSYNC.RECONVERGENT B1 ;  /* 0x0000000000017941 */ /* 0x000fea0003800200 */
.L_x_2533:
[----:B------:R-:W-:Y:S01]  /*3640*/  BSSY.RECONVERGENT B1, `(.L_x_2535) ;  /* 0x000001a000017945 */ /* 0x000fe20003800200 */
[----:B------:R-:W-:-:S03]  /*3650*/  IADD3 R154, PT, PT, R154, R147, RZ ;  /* 0x000000939a9a7210 */ /* 0x000fc60007ffe0ff */
[----:B------:R-:W-:Y:S05]  /*3660*/  @P1 BRA `(.L_x_2536) ;  /* 0x00000000005c1947 */ /* 0x000fea0003800000 */
[----:B------:R-:W-:Y:S02]  /*3670*/  SHF.L.U32 R125, R154, 0x3, RZ ;  /* 0x000000039a7d7819 */ /* 0x000fe400000006ff */
[----:B------:R-:W-:Y:S02]  /*3680*/  CS2R R126, SRZ ;  /* 0x00000000007e7805 */ /* 0x000fe4000001ff00 */
        /* <DEDUP_REMOVED lines=21> */
.L_x_2536:
[----:B------:R-:W-:Y:S05]  /*37e0*/  BSYNC.RECONVERGENT B1 ;  /* 0x0000000000017941 */ /* 0x000fea0003800200 */
.L_x_2535:
        /* <DEDUP_REMOVED lines=26> */
.L_x_2538:
[----:B------:R-:W-:Y:S05]  /*3990*/  BSYNC.RECONVERGENT B1 ;  /* 0x0000000000017941 */ /* 0x000fea0003800200 */
.L_x_2537:
[----:B------:R-:W-:Y:S01]  /*39a0*/  BSSY.RECONVERGENT B1, `(.L_x_2539) ;  /* 0x000001a000017945 */ /* 0x000fe20003800200 */
[----:B------:R-:W-:-:S03]  /*39b0*/  IMAD.IADD R154, R154, 0x1, R147 ;  /* 0x000000019a9a7824 */ /* 0x000fc600078e0293 */
        /* <DEDUP_REMOVED lines=24> */
.L_x_2540:
[----:B------:R-:W-:Y:S05]  /*3b40*/  BSYNC.RECONVERGENT B1 ;  /* 0x0000000000017941 */ /* 0x000fea0003800200 */
.L_x_2539:
[----:B------:R-:W-:Y:S04]  /*3b50*/  BSSY.RECONVERGENT B1, `(.L_x_2541) ;  /* 0x0000019000017945 */ /* 0x000fe80003800200 */
[----:B------:R-:W-:Y:S05]  /*3b60*/  @P1 BRA `(.L_x_2542) ;  /* 0x00000000005c1947 */ /* 0x000fea0003800000 */
[----:B------:R-:W-:Y:S02]  /*3b70*/  IADD3 R154, PT, PT, R154, R147, RZ ;  /* 0x000000939a9a7210 */ /* 0x000fe40007ffe0ff */
[----:B------:R-:W-:Y:S02]  /*3b80*/  CS2R R138, SRZ ;  /* 0x00000000008a7805 */ /* 0x000fe4000001ff00 */
[----:B------:R-:W-:Y:S01]  /*3b90*/  CS2R R136, SRZ ;  /* 0x0000000000887805 */ /* 0x000fe2000001ff00 */
        /* <DEDUP_REMOVED lines=20> */
.L_x_2542:
[----:B------:R-:W-:Y:S05]  /*3ce0*/  BSYNC.RECONVERGENT B1 ;  /* 0x0000000000017941 */ /* 0x000fea0003800200 */
.L_x_2541:
[----:B------:R-:W-:Y:S04]  /*3cf0*/  BSSY.RECONVERGENT B1, `(.L_x_2543) ;  /* 0x0000061000017945 */ /* 0x000fe80003800200 */
[----:B------:R-:W-:Y:S05]  /*3d00*/  @P1 BRA `(.L_x_2544) ;  /* 0x00000004007c1947 */ /* 0x000fea0003800000 */
[----:B------:R-:W-:Y:S02]  /*3d10*/  ISETP.NE.U32.AND P1, PT, RZ, UR12, PT ;  /* 0x0000000cff007c0c */ /* 0x000fe4000bf25070 */
[----:B------:R-:W-:Y:S02]  /*3d20*/  ISETP.NE.U32.AND P2, PT, RZ, UR18, PT ;  /* 0x00000012ff007c0c */ /* 0x000fe4000bf45070 */
[----:B------:R-:W-:Y:S02]  /*3d30*/  ISETP.NE.AND.EX P1, PT, RZ, UR13, PT, P1 ;  /* 0x0000000dff007c0c */ /* 0x000fe4000bf25310 */
[----:B------:R-:W-:-:S11]  /*3d40*/  ISETP.NE.AND.EX P2, PT, RZ, UR19, PT, P2 ;  /* 0x00000013ff007c0c */ /* 0x000fd6000bf45320 */
[----:B------:R-:W0:Y:S01]  /*3d50*/  @P1 S2R R151, SR_CTAID.X ;  /* 0x0000000000971919 */ /* 0x000e220000002500 */
[----:B------:R-:W0:Y:S08]  /*3d60*/  @P1 LDC.64 R148, c[0x0][0x448] ;  /* 0x00011200ff941b82 */ /* 0x000e300000000a00 */
[----:B------:R-:W1:Y:S08]  /*3d70*/  @P2 LDC.64 R146, c[0x0][0x438] ;  /* 0x00010e00ff922b82 */ /* 0x000e700000000a00 */
[----:B------:R-:W2:Y:S01]  /*3d80*/  @P1 LDC R152, c[0x0][0x430] ;  /* 0x00010c00ff981b82 */ /* 0x000ea20000000800 */
[----:B0-----:R-:W-:-:S07]  /*3d90*/  @P1 IMAD.WIDE.U32 R148, R151, 0x2, R148 ;  /* 0x0000000297941825 */ /* 0x001fce00078e0094 */
[----:B------:R-:W2:Y:S01]  /*3da0*/  @P1 LDC R151, c[0x0][0x408] ;  /* 0x00010200ff971b82 */ /* 0x000ea20000000800 */
[----:B-1----:R-:W-:Y:S01]  /*3db0*/  @P2 IMAD.WIDE R146, R144, 0x2, R146 ;  /* 0x0000000290922825 */ /* 0x002fe200078e0292 */
[----:B------:R-:W3:Y:S05]  /*3dc0*/  @P1 LDG.E.U16 R148, desc[UR36][R148.64] ;  /* 0x0000002494941981 */ /* 0x000eea000c1e1500 */
[----:B------:R0:W4:Y:S02]  /*3dd0*/  @P2 LDG.E.U16 R146, desc[UR36][R146.64] ;  /* 0x0000002492922981 */ /* 0x000124000c1e1500 */
[----:B0----5:R-:W-:-:S04]  /*3de0*/  HMUL2 R147, R4, R76 ;  /* 0x0000004c04937232 */ /* 0x021fc80000000000 */
[----:B------:R-:W-:-:S04]  /*3df0*/  HFMA2 R147, R8, R80, R147 ;  /* 0x0000005008937231 */ /* 0x000fc80000000093 */
[----:B------:R-:W-:-:S04]  /*3e00*/  HFMA2 R147, R12, R84, R147 ;  /* 0x000000540c937231 */ /* 0x000fc80000000093 */
[----:B------:R-:W-:Y:S02]  /*3e10*/  HFMA2 R147, R24, R88, R147 ;  /* 0x0000005818937231 */ /* 0x000fe40000000093 */
[----:B------:R-:W-:Y:S02]  /*3e20*/  HFMA2 R149, R5, R77, -RZ ;  /* 0x0000004d05957231 */ /* 0x000fe400001000ff */
[----:B------:R-:W-:-:S04]  /*3e30*/  HFMA2 R147, R28, R92, R147 ;  /* 0x0000005c1c937231 */ /* 0x000fc80000000093 */
        /* <DEDUP_REMOVED lines=23> */
[----:B------:R-:W-:Y:S02]  /*3fb0*/  HMUL2 R149, R6, R78 ;  /* 0x0000004e06957232 */ /* 0x000fe40000000000 */
[----:B------:R-:W-:Y:S02]  /*3fc0*/  HFMA2 R147, R64, R128, R147 ;  /* 0x0000008040937231 */ /* 0x000fe40000000093 */
[----:B------:R-:W-:Y:S02]  /*3fd0*/  HFMA2 R149, R10, R82, R149 ;  /* 0x000000520a957231 */ /* 0x000fe40000000095 */
[----:B------:R-:W-:Y:S02]  /*3fe0*/  HFMA2 R147, R68, R132, R147 ;  /* 0x0000008444937231 */ /* 0x000fe40000000093 */
[----:B------:R-:W-:-:S02]  /*3ff0*/  HFMA2 R149, R14, R86, R149 ;  /* 0x000000560e957231 */ /* 0x000fc40000000095 */
[----:B------:R-:W-:Y:S02]  /*4000*/  HFMA2 R147, R72, R136, R147 ;  /* 0x0000008848937231 */ /* 0x000fe40000000093 */
[----:B------:R-:W-:Y:S02]  /*4010*/  HFMA2 R149, R26, R90, R149 ;  /* 0x0000005a1a957231 */ /* 0x000fe40000000095 */
[----:B------:R-:W-:Y:S02]  /*4020*/  HADD2 R147, R147, R150 ;  /* 0x0000009693937230 */ /* 0x000fe40000000000 */
[----:B------:R-:W-:Y:S02]  /*4030*/  HFMA2 R150, R7, R79, -RZ ;  /* 0x0000004f07967231 */ /* 0x000fe400001000ff */
[----:B------:R-:W-:Y:S02]  /*4040*/  HFMA2 R149, R30, R94, R149 ;  /* 0x0000005e1e957231 */ /* 0x000fe40000000095 */
[----:B------:R-:W-:-:S02]  /*4050*/  HFMA2 R150, R11, R83, R150 ;  /* 0x000000530b967231 */ /* 0x000fc40000000096 */
        /* <DEDUP_REMOVED lines=13> */
[----:B------:R-:W-:Y:S02]  /*4130*/  HFMA2 R150, R55, R119, R150 ;  /* 0x0000007737967231 */ /* 0x000fe40000000096 */
[----:B------:R-:W-:Y:S02]  /*4140*/  HFMA2 R149, R54, R118, R149 ;  /* 0x0000007636957231 */ /* 0x000fe40000000095 */
[----:B------:R-:W-:Y:S02]  /*4150*/  HFMA2 R150, R59, R123, R150 ;  /* 0x0000007b3b967231 */ /* 0x000fe40000000096 */
[----:B------:R-:W-:-:S02]  /*4160*/  HFMA2 R149, R58, R122, R149 ;  /* 0x0000007a3a957231 */ /* 0x000fc40000000095 */
[----:B------:R-:W-:-:S04]  /*4170*/  HFMA2 R150, R63, R127, R150 ;  /* 0x0000007f3f967231 */ /* 0x000fc80000000096 */
[----:B------:R-:W-:Y:S02]  /*4180*/  HFMA2 R150, R67, R131, R150 ;  /* 0x0000008343967231 */ /* 0x000fe40000000096 */
[----:B------:R-:W-:-:S04]  /*4190*/  HFMA2 R149, R62, R126, R149 ;  /* 0x0000007e3e957231 */ /* 0x000fc80000000095 */
[----:B------:R-:W-:Y:S02]  /*41a0*/  HFMA2 R149, R66, R130, R149 ;  /* 0x0000008242957231 */ /* 0x000fe40000000095 */
[----:B------:R-:W-:Y:S02]  /*41b0*/  HFMA2 R150, R71, R135, R150 ;  /* 0x0000008747967231 */ /* 0x000fe40000000096 */
[----:B------:R-:W-:-:S04]  /*41c0*/  HFMA2 R149, R70, R134, R149 ;  /* 0x0000008646957231 */ /* 0x000fc80000000095 */
[----:B------:R-:W-:-:S04]  /*41d0*/  HFMA2 R149, R74, R138, R149 ;  /* 0x0000008a4a957231 */ /* 0x000fc80000000095 */
[----:B------:R-:W-:Y:S02]  /*41e0*/  HADD2 R147, R147, R149 ;  /* 0x0000009593937230 */ /* 0x000fe40000000000 */
[----:B------:R-:W-:-:S04]  /*41f0*/  HFMA2 R150, R75, R139, R150 ;  /* 0x0000008b4b967231 */ /* 0x000fc80000000096 */
[----:B------:R-:W-:Y:S01]  /*4200*/  HFMA2 R147, R147, 1, 1, R150 ;  /* 0x3c003c0093937831 */ /* 0x000fe20000000096 */
[----:B--2---:R-:W-:-:S04]  /*4210*/  @P1 IADD3 R150, PT, PT, R152, R151, RZ ;  /* 0x0000009798961210 */ /* 0x004fc80007ffe0ff */
[----:B------:R-:W-:Y:S01]  /*4220*/  @P1 ISETP.GE.AND P4, PT, R141, R150, PT ;  /* 0x000000968d00120c */ /* 0x000fe20003f86270 */
[--C-:B------:R-:W-:Y:S02]  /*4230*/  HADD2.F32 R149, -RZ, R147.reuse.H0_H0 ;  /* 0x20000093ff957230 */ /* 0x100fe40000004100 */
[----:B------:R-:W-:Y:S01]  /*4240*/  HADD2.F32 R150, -RZ, R147.H1_H1 ;  /* 0x30000093ff967230 */ /* 0x000fe20000004100 */
[----:B------:R-:W-:-:S04]  /*4250*/  @P1 SEL R147, R23, RZ, !P4 ;  /* 0x000000ff17931207 */ /* 0x000fc80006000000 */
[----:B------:R-:W-:Y:S01]  /*4260*/  FADD.FTZ R149, R149, R150 ;  /* 0x0000009695957221 */ /* 0x000fe20000010000 */
[----:B------:R-:W-:-:S03]  /*4270*/  @P1 IADD3 R147, PT, PT, R141, R147, -R16 ;  /* 0x000000938d931210 */ /* 0x000fc60007ffe810 */
[----:B------:R-:W-:Y:S01]  /*4280*/  FMUL.FTZ R149, R149, UR16 ;  /* 0x0000001095957c20 */ /* 0x000fe20008410000 */
[----:B---3--:R-:W-:Y:S02]  /*4290*/  @P1 HADD2.F32 R150, -RZ, R148.H0_H0 ;  /* 0x20000094ff961230 */ /* 0x008fe40000004100 */
[----:B----4-:R-:W-:Y:S01]  /*42a0*/  @P2 HADD2.F32 R146, -RZ, R146.H0_H0 ;  /* 0x20000092ff922230 */ /* 0x010fe20000004100 */
[----:B------:R-:W-:-:S04]  /*42b0*/  @P1 I2FP.F32.S32 R148, R147 ;  /* 0x0000009300941245 */ /* 0x000fc80000201400 */
[----:B------:R-:W-:-:S04]  /*42c0*/  @P2 FADD.FTZ R149, R149, R146 ;  /* 0x0000009295952221 */ /* 0x000fc80000010000 */
[----:B------:R-:W-:-:S05]  /*42d0*/  @P1 FFMA.FTZ R149, R148, R150, R149 ;  /* 0x0000009694951223 */ /* 0x000fca0000010095 */
[----:B------:R0:W-:Y:S01]  /*42e0*/  STS [R145], R149 ;  /* 0x0000009591007388 */ /* 0x0001e20000000800 */
[----:B------:R-:W-:-:S07]  /*42f0*/  @!P3 FMNMX.FTZ R0, R0, R149, !PT ;  /* 0x000000950000b209 */ /* 0x000fce0007810000 */
.L_x_2544:
[----:B------:R-:W-:Y:S05]  /*4300*/  BSYNC.RECONVERGENT B1 ;  /* 0x0000000000017941 */ /* 0x000fea0003800200 */
.L_x_2543:
[----:B------:R-:W-:Y:S01]  /*4310*/  IADD3 R22, P1, PT, R22, 0x100, RZ ;  /* 0x0000010016167810 */ /* 0x000fe20007f3e0ff */
[----:B------:R-:W-:Y:S01]  /*4320*/  VIADD R144, R144, 0x100 ;  /* 0x0000010090907836 */ /* 0x000fe20000000000 */
[----:B------:R-:W-:Y:S02]  /*4330*/  IADD3 R141, PT, PT, R141, 0x100, RZ ;  /* 0x000001008d8d7810 */ /* 0x000fe40007ffe0ff */
[----:B------:R-:W-:Y:S02]  /*4340*/  IADD3.X R143, PT, PT, RZ, R143, RZ, P1, !PT ;  /* 0x0000008fff8f7210 */ /* 0x000fe40000ffe4ff */
[----:B------:R-:W-:Y:S02]  /*4350*/  ISETP.GE.AND P1, PT, R141, R142, PT ;  /* 0x0000008e8d00720c */ /* 0x000fe40003f26270 */
[----:B0-----:R-:W-:-:S11]  /*4360*/  IADD3 R145, PT, PT, R145, 0x400, RZ ;  /* 0x0000040091917810 */ /* 0x001fd60007ffe0ff */
[----:B------:R-:W-:Y:S05]  /*4370*/  @!P1 BRA `(.L_x_2545) ;  /* 0xffffffdc00509947 */ /* 0x000fea000383ffff */
.L_x_2510:
[----:B01----:R-:W-:Y:S05]  /*4380*/  BSYNC.RECONVERGENT B0 ;  /* 0x0000000000007941 */ /* 0x003fea0003800200 */
.L_x_2509:
[----:B------:R-:W0:Y:S01]  /*4390*/  SHFL.BFLY PT, R5, R0, 0x10, 0x1f ;  /* 0x0e001f0000057f89 */ /* 0x000e2200000e0000 */
[----:B------:R-:W1:Y:S01]  /*43a0*/  S2UR UR7, SR_CgaCtaId ;  /* 0x00000000000779c3 */ /* 0x000e620000008800 */
[----:B------:R-:W-:Y:S01]  /*43b0*/  UMOV UR5, 0x400 ;  /* 0x0000040000057882 */ /* 0x000fe20000000000 */
[----:B------:R-:W-:Y:S01]  /*43c0*/  BSSY.RECONVERGENT B0, `(.L_x_2546) ;  /* 0x0000185000007945 */ /* 0x000fe20003800200 */
[----:B------:R-:W2:Y:S05]  /*43d0*/  S2R R8, SR_TID.X ;  /* 0x0000000000087919 */ /* 0x000eaa0000002100 */
[----:B------:R-:W3:Y:S01]  /*43e0*/  S2UR UR9, SR_CTAID.Y ;  /* 0x00000000000979c3 */ /* 0x000ee20000002600 */
[----:B0-----:R-:W-:Y:S01]  /*43f0*/  FMNMX.FTZ R5, R5, R0, !PT ;  /* 0x0000000005057209 */ /* 0x001fe20007810000 */
[----:B-1----:R-:W-:Y:S01]  /*4400*/  ULEA UR4, UR7, UR5, 0x18 ;  /* 0x0000000507047291 */ /* 0x002fe2000f8ec0ff */
[----:B----4-:R-:W-:-:S03]  /*4410*/  MOV R0, 0xff7fffff ;  /* 0xff7fffff00007802 */ /* 0x010fc60000000f00 */
[----:B------:R-:W0:Y:S02]  /*4420*/  SHFL.BFLY PT, R4, R5, 0x8, 0x1f ;  /* 0x0d001f0005047f89 */ /* 0x000e2400000e0000 */
[----:B0-----:R-:W-:-:S05]  /*4430*/  FMNMX.FTZ R4, R5, R4, !PT ;  /* 0x0000000405047209 */ /* 0x001fca0007810000 */
[----:B------:R-:W0:Y:S02]  /*4440*/  SHFL.BFLY PT, R7, R4, 0x4, 0x1f ;  /* 0x0c801f0004077f89 */ /* 0x000e2400000e0000 */
[----:B0-----:R-:W-:Y:S02]  /*4450*/  FMNMX.FTZ R7, R4, R7, !PT ;  /* 0x0000000704077209 */ /* 0x001fe40007810000 */
[----:B--2---:R-:W-:-:S03]  /*4460*/  LEA.HI R4, R8, UR4, RZ, 0x1d ;  /* 0x0000000408047c11 */ /* 0x004fc6000f8fe8ff */
[----:B------:R-:W0:Y:S02]  /*4470*/  SHFL.BFLY PT, R6, R7, 0x2, 0x1f ;  /* 0x0c401f0007067f89 */ /* 0x000e2400000e0000 */
[----:B0-----:R-:W-:Y:S02]  /*4480*/  FMNMX.FTZ R9, R7, R6, !PT ;  /* 0x0000000607097209 */ /* 0x001fe40007810000 */
[----:B------:R-:W-:-:S03]  /*4490*/  LOP3.LUT P0, R6, R8, 0x1f, RZ, 0xc0, !PT ;  /* 0x0000001f08067812 */ /* 0x000fc6000780c0ff */
[----:B------:R-:W0:Y:S01]  /*44a0*/  SHFL.BFLY PT, R10, R9, 0x1, 0x1f ;  /* 0x0c201f00090a7f89 */ /* 0x000e2200000e0000 */
[C---:B------:R-:W-:Y:S02]  /*44b0*/  ISETP.GT.U32.AND P1, PT, R6.reuse, 0x7, PT ;  /* 0x000000070600780c */ /* 0x040fe40003f24070 */
[----:B------:R-:W-:Y:S01]  /*44c0*/  LEA R7, R6, UR4, 0x2 ;  /* 0x0000000406077c11 */ /* 0x000fe2000f8e10ff */
[----:B------:R-:W3:Y:S02]  /*44d0*/  LDCU UR4, c[0x0][0x3f4] ;  /* 0x00007e80ff0477ac */ /* 0x000ee40008000800 */
[----:B---3--:R-:W-:Y:S01]  /*44e0*/  UIMAD UR6, UR9, UR4, URZ ;  /* 0x00000004090672a4 */ /* 0x008fe2000f8e02ff */
[----:B0-----:R-:W-:-:S03]  /*44f0*/  FMNMX.FTZ R13, R9, R10, !PT ;  /* 0x0000000a090d7209 */ /* 0x001fc60007810000 */
[----:B------:R-:W-:Y:S02]  /*4500*/  USHF.R.S32.HI UR12, URZ, 0x1f, UR6 ;  /* 0x0000001fff0c7899 */ /* 0x000fe40008011406 */
[----:B------:R-:W-:Y:S01]  /*4510*/  @!P0 STS [R4], R13 ;  /* 0x0000000d04008388 */ /* 0x000fe20000000800 */
[----:B------:R-:W-:Y:S06]  /*4520*/  BAR.SYNC.DEFER_BLOCKING 0x0 ;  /* 0x0000000000007b1d */ /* 0x000fec0000010000 */
[----:B------:R-:W0:Y:S04]  /*4530*/  @!P1 LDS R0, [R7] ;  /* 0x0000000007009984 */ /* 0x000e280000000800 */
[----:B0-----:R-:W0:Y:S02]  /*4540*/  SHFL.BFLY PT, R5, R0, 0x4, 0x1f ;  /* 0x0c801f0000057f89 */ /* 0x001e2400000e0000 */
[----:B0-----:R-:W-:Y:S01]  /*4550*/  FMNMX.FTZ R10, R5, R0, !PT ;  /* 0x00000000050a7209 */ /* 0x001fe20007810000 */
[----:B------:R-:W-:-:S04]  /*4560*/  VIADD R0, R16, 0x1 ;  /* 0x0000000110007836 */ /* 0x000fc80000000000 */
[----:B------:R-:W0:Y:S02]  /*4570*/  SHFL.BFLY PT, R5, R10, 0x2, 0x1f ;  /* 0x0c401f000a057f89 */ /* 0x000e2400000e0000 */
[----:B0-----:R-:W-:Y:S01]  /*4580*/  FMNMX.FTZ R11, R10, R5, !PT ;  /* 0x000000050a0b7209 */ /* 0x001fe20007810000 */
[----:B------:R-:W-:Y:S01]  /*4590*/  HFMA2 R10, -RZ, RZ, 0, 0 ;  /* 0x00000000ff0a7431 */ /* 0x000fe200000001ff */
[----:B------:R-:W-:-:S03]  /*45a0*/  IADD3 R5, PT, PT, R19, R8, RZ ;  /* 0x0000000813057210 */ /* 0x000fc60007ffe0ff */
[----:B------:R-:W0:Y:S01]  /*45b0*/  SHFL.BFLY PT, R12, R11, 0x1, 0x1f ;  /* 0x0c201f000b0c7f89 */ /* 0x000e2200000e0000 */
[----:B------:R-:W-:Y:S02]  /*45c0*/  ISETP.GT.AND P0, PT, R5, R16, PT ;  /* 0x000000100500720c */ /* 0x000fe40003f04270 */
[----:B0-----:R-:W-:-:S06]  /*45d0*/  FMNMX.FTZ R9, R11, R12, !PT ;  /* 0x0000000c0b097209 */ /* 0x001fcc0007810000 */
[----:B------:R-:W0:Y:S05]  /*45e0*/  SHFL.IDX PT, R9, R9, RZ, 0x1f ;  /* 0x00001fff09097589 */ /* 0x000e2a00000e0000 */
[----:B------:R-:W-:Y:S05]  /*45f0*/  @P0 BRA `(.L_x_2547) ;  /* 0x0000001400840947 */ /* 0x000fea0003800000 */
[----:B------:R-:W1:Y:S02]  /*4600*/  LDC.64 R12, c[0x0][0x420] ;  /* 0x00010800ff0c7b82 */ /* 0x000e640000000a00 */
[----:B-1----:R-:W-:-:S04]  /*4610*/  ISETP.NE.U32.AND P0, PT, R12, RZ, PT ;  /* 0x000000ff0c00720c */ /* 0x002fc80003f05070 */
[----:B------:R-:W-:-:S13]  /*4620*/  ISETP.NE.AND.EX P0, PT, R13, RZ, PT, P0 ;  /* 0x000000ff0d00720c */ /* 0x000fda0003f05300 */
[----:B------:R-:W-:Y:S05]  /*4630*/  @P0 BRA `(.L_x_2548) ;  /* 0x0000000c00fc0947 */ /* 0x000fea0003800000 */
[----:B------:R-:W-:Y:S01]  /*4640*/  VIADDMNMX R10, R5, 0x100, R0, !PT ;  /* 0x00000100050a7846 */ /* 0x000fe20007800100 */
[----:B------:R-:W-:Y:S01]  /*4650*/  BSSY.RECONVERGENT B1, `(.L_x_2549) ;  /* 0x000001c000017945 */ /* 0x000fe20003800200 */
[----:B------:R-:W-:-:S04]  /*4660*/  LOP3.LUT R11, RZ, R8, RZ, 0x33, !PT ;  /* 0x00000008ff0b7212 */ /* 0x000fc800078e33ff */
[----:B------:R-:W-:Y:S02]  /*4670*/  IADD3 R12, PT, PT, -R19, R10, R11 ;  /* 0x0000000a130c7210 */ /* 0x000fe40007ffe10b */
[----:B------:R-:W-:Y:S02]  /*4680*/  MOV R11, R5 ;  /* 0x00000005000b7202 */ /* 0x000fe40000000f00 */
[C---:B------:R-:W-:Y:S02]  /*4690*/  LOP3.LUT R10, R12.reuse, 0x300, RZ, 0xc0, !PT ;  /* 0x000003000c0a7812 */ /* 0x040fe400078ec0ff */
[----:B------:R-:W-:Y:S02]  /*46a0*/  ISETP.GE.U32.AND P1, PT, R12, 0x300, PT ;  /* 0x000003000c00780c */ /* 0x000fe40003f26070 */
[----:B------:R-:W-:Y:S02]  /*46b0*/  ISETP.NE.AND P0, PT, R10, 0x300, PT ;  /* 0x000003000a00780c */ /* 0x000fe40003f05270 */
[----:B------:R-:W-:-:S11]  /*46c0*/  MOV R10, RZ ;  /* 0x000000ff000a7202 */ /* 0x000fd60000000f00 */
[----:B------:R-:W-:Y:S05]  /*46d0*/  @!P0 BRA `(.L_x_2550) ;  /* 0x00000000004c8947 */ /* 0x000fea0003800000 */
[----:B------:R-:W-:Y:S01]  /*46e0*/  UIADD3 UR4, UPT, UPT, UR5, 0x140, URZ ;  /* 0x0000014005047890 */ /* 0x000fe2000fffe0ff */
[----:B------:R-:W-:Y:S02]  /*46f0*/  LEA.HI R10, R12, 0x1, RZ, 0x18 ;  /* 0x000000010c0a7811 */ /* 0x000fe400078fc0ff */
[----:B------:R-:W-:Y:S01]  /*4700*/  MOV R11, R5 ;  /* 0x00000005000b7202 */ /* 0x000fe20000000f00 */
[----:B------:R-:W-:Y:S01]  /*4710*/  ULEA UR4, UR7, UR4, 0x18 ;  /* 0x0000000407047291 */ /* 0x000fe2000f8ec0ff */
[----:B------:R-:W-:Y:S01]  /*4720*/  LOP3.LUT R12, R10, 0x3, RZ, 0xc0, !PT ;  /* 0x000000030a0c7812 */ /* 0x000fe200078ec0ff */
[----:B------:R-:W-:-:S03]  /*4730*/  IMAD.MOV.U32 R10, RZ, RZ, RZ ;  /* 0x000000ffff0a7224 */ /* 0x000fc600078e00ff */
[----:B------:R-:W-:Y:S02]  /*4740*/  IADD3 R13, PT, PT, -R12, RZ, RZ ;  /* 0x000000ff0c0d7210 */ /* 0x000fe40007ffe1ff */
[----:B------:R-:W-:-:S07]  /*4750*/  LEA R12, R8, UR4, 0x2 ;  /* 0x00000004080c7c11 */ /* 0x000fce000f8e10ff */
.L_x_2551:
        /* <DEDUP_REMOVED lines=11> */
.L_x_2550:
[----:B------:R-:W-:Y:S05]  /*4810*/  BSYNC.RECONVERGENT B1 ;  /* 0x0000000000017941 */ /* 0x000fea0003800200 */
.L_x_2549:
[----:B------:R-:W-:Y:S05]  /*4820*/  @!P1 BRA `(.L_x_2547) ;  /* 0x0000001000f89947 */ /* 0x000fea0003800000 */
[----:B------:R-:W-:Y:S01]  /*4830*/  UIADD3 UR4, UPT, UPT, UR5, 0x140, URZ ;  /* 0x0000014005047890 */ /* 0x000fe2000fffe0ff */
[----:B------:R-:W-:Y:S01]  /*4840*/  SHF.L.U32 R12, R19, 0x2, RZ ;  /* 0x00000002130c7819 */ /* 0x000fe200000006ff */
[C---:B------:R-:W-:Y:S02]  /*4850*/  VIADD R25, R11.reuse, 0x400 ;  /* 0x000004000b197836 */ /* 0x040fe40000000000 */
[----:B------:R-:W-:Y:S01]  /*4860*/  ULEA UR4, UR7, UR4, 0x18 ;  /* 0x0000000407047291 */ /* 0x000fe2000f8ec0ff */
[----:B------:R-:W-:Y:S02]  /*4870*/  LEA R12, R11, -R12, 0x2 ;  /* 0x8000000c0b0c7211 */ /* 0x000fe400078e10ff */
[----:B------:R-:W-:-:S03]  /*4880*/  ISETP.GT.AND P0, PT, R25, R16, PT ;  /* 0x000000101900720c */ /* 0x000fc60003f04270 */
[----:B------:R-:W-:-:S03]  /*4890*/  IADD3 R11, PT, PT, R12, UR4, RZ ;  /* 0x000000040c0b7c10 */ /* 0x000fc6000fffe0ff */
[----:B------:R-:W0:Y:S04]  /*48a0*/  LDS R14, [R12+UR4] ;  /* 0x000000040c0e7984 */ /* 0x000e280008000800 */
[----:B------:R-:W1:Y:S04]  /*48b0*/  LDS R22, [R12+UR4+0x400] ;  /* 0x000400040c167984 */ /* 0x000e680008000800 */
[----:B------:R-:W2:Y:S04]  /*48c0*/  LDS R24, [R12+UR4+0x800] ;  /* 0x000800040c187984 */ /* 0x000ea80008000800 */
[----:B------:R-:W3:Y:S01]  /*48d0*/  LDS R26, [R12+UR4+0xc00] ;  /* 0x000c00040c1a7984 */ /* 0x000ee20008000800 */
[----:B0-----:R-:W-:-:S04]  /*48e0*/  FADD.FTZ R14, -R9, R14 ;  /* 0x0000000e090e7221 */ /* 0x001fc80000010100 */
[----:B------:R-:W-:Y:S01]  /*48f0*/  FMUL.FTZ R14, R14, 1.4426950216293334961 ;  /* 0x3fb8aa3b0e0e7820 */ /* 0x000fe20000410000 */
[----:B-1----:R-:W-:-:S03]  /*4900*/  FADD.FTZ R22, -R9, R22 ;  /* 0x0000001609167221 */ /* 0x002fc60000010100 */
[----:B------:R-:W0:Y:S01]  /*4910*/  MUFU.EX2 R13, R14 ;  /* 0x0000000e000d7308 */ /* 0x000e220000000800 */
[----:B------:R-:W-:Y:S01]  /*4920*/  FMUL.FTZ R22, R22, 1.4426950216293334961 ;  /* 0x3fb8aa3b16167820 */ /* 0x000fe20000410000 */
[C---:B--2---:R-:W-:Y:S01]  /*4930*/  FADD.FTZ R24, -R9.reuse, R24 ;  /* 0x0000001809187221 */ /* 0x044fe20000010100 */
[----:B---3--:R-:W-:-:S03]  /*4940*/  FADD.FTZ R26, -R9, R26 ;  /* 0x0000001a091a7221 */ /* 0x008fc60000010100 */
[----:B------:R-:W-:Y:S02]  /*4950*/  FMUL.FTZ R24, R24, 1.4426950216293334961 ;  /* 0x3fb8aa3b18187820 */ /* 0x000fe40000410000 */
[----:B------:R-:W1:Y:S01]  /*4960*/  MUFU.EX2 R15, R22 ;  /* 0x00000016000f7308 */ /* 0x000e620000000800 */
[----:B------:R-:W-:-:S07]  /*4970*/  FMUL.FTZ R26, R26, 1.4426950216293334961 ;  /* 0x3fb8aa3b1a1a7820 */ /* 0x000fce0000410000 */
[----:B------:R-:W2:Y:S01]  /*4980*/  MUFU.EX2 R21, R24 ;  /* 0x0000001800157308 */ /* 0x000ea20000000800 */
[----:B0-----:R-:W-:Y:S01]  /*4990*/  FADD.FTZ R10, R10, R13 ;  /* 0x0000000d0a0a7221 */ /* 0x001fe20000010000 */
[----:B------:R3:W-:Y:S06]  /*49a0*/  STS [R12+UR4], R13 ;  /* 0x0000000d0c007988 */ /* 0x0007ec0008000804 */
[----:B-----5:R-:W0:Y:S01]  /*49b0*/  MUFU.EX2 R23, R26 ;  /* 0x0000001a00177308 */ /* 0x020e220000000800 */
[----:B-1----:R-:W-:Y:S01]  /*49c0*/  FADD.FTZ R10, R10, R15 ;  /* 0x0000000f0a0a7221 */ /* 0x002fe20000010000 */
[----:B------:R3:W-:Y:S03]  /*49d0*/  STS [R12+UR4+0x400], R15 ;  /* 0x0004000f0c007988 */ /* 0x0007e60008000804 */
[----:B--2---:R-:W-:Y:S01]  /*49e0*/  FADD.FTZ R10, R10, R21 ;  /* 0x000000150a0a7221 */ /* 0x004fe20000010000 */
[----:B------:R3:W-:Y:S04]  /*49f0*/  STS [R12+UR4+0x800], R21 ;  /* 0x000800150c007988 */ /* 0x0007e80008000804 */
[----:B0-----:R3:W-:Y:S01]  /*4a00*/  STS [R12+UR4+0xc00], R23 ;  /* 0x000c00170c007988 */ /* 0x0017e20008000804 */
[----:B------:R-:W-:Y:S01]  /*4a10*/  FADD.FTZ R10, R10, R23 ;  /* 0x000000170a0a7221 */ /* 0x000fe20000010000 */
[----:B------:R-:W-:Y:S06]  /*4a20*/  @P0 BRA `(.L_x_2547) ;  /* 0x0000001000780947 */ /* 0x000fec0003800000 */
[----:B---3--:R-:W-:Y:S01]  /*4a30*/  IADD3 R12, PT, PT, -R25, R16, RZ ;  /* 0x00000010190c7210 */ /* 0x008fe20007ffe1ff */
[----:B------:R-:W-:Y:S01]  /*4a40*/  BSSY.RECONVERGENT B1, `(.L_x_2552) ;  /* 0x000006b000017945 */ /* 0x000fe20003800200 */
[----:B------:R-:W-:Y:S02]  /*4a50*/  IADD3 R11, PT, PT, R11, 0x1800, RZ ;  /* 0x000018000b0b7810 */ /* 0x000fe40007ffe0ff */
[----:B------:R-:W-:Y:S02]  /*4a60*/  ISETP.GT.AND P1, PT, R12, 0xbff, PT ;  /* 0x00000bff0c00780c */ /* 0x000fe40003f24270 */
[----:B------:R-:W-:-:S11]  /*4a70*/  PLOP3.LUT P0, PT, PT, PT, PT, 0x80, 0x8 ;  /* 0x000000000008781c */ /* 0x000fd60003f0f070 */
[----:B------:R-:W-:Y:S05]  /*4a80*/  @!P1 BRA `(.L_x_2553) ;  /* 0x0000000400989947 */ /* 0x000fea0003800000 */
[----:B------:R-:W-:Y:S01]  /*4a90*/  PLOP3.LUT P0, PT, PT, PT, PT, 0x8, 0x80 ;  /* 0x000000000080781c */ /* 0x000fe20003f0e170 */
[----:B------:R-:W-:-:S12]  /*4aa0*/  VIADD R50, R16, 0xfffff401 ;  /* 0xfffff40110327836 */ /* 0x000fd80000000000 */
.L_x_2554:
[----:B------:R-:W0:Y:S01]  /*4ab0*/  LDS R12, [R11+-0x800] ;  /* 0xfff800000b0c7984 */ /* 0x000e220000000800 */
[----:B------:R-:W-:-:S03]  /*4ac0*/  IADD3 R25, PT, PT, R25, 0x1000, RZ ;  /* 0x0000100019197810 */ /* 0x000fc60007ffe0ff */
[----:B------:R-:W1:Y:S01]  /*4ad0*/  LDS R14, [R11+-0x400] ;  /* 0xfffc00000b0e7984 */ /* 0x000e620000000800 */
[----:B------:R-:W-:-:S03]  /*4ae0*/  ISETP.GE.AND P1, PT, R25, R50, PT ;  /* 0x000000321900720c */ /* 0x000fc60003f26270 */
[----:B------:R-:W2:Y:S04]  /*4af0*/  LDS R22, [R11] ;  /* 0x000000000b167984 */ /* 0x000ea80000000800 */
[----:B------:R-:W3:Y:S04]  /*4b00*/  LDS R24, [R11+0x400] ;  /* 0x000400000b187984 */ /* 0x000ee80000000800 */
[----:B------:R-:W4:Y:S04]  /*4b10*/  LDS R26, [R11+0x800] ;  /* 0x000800000b1a7984 */ /* 0x000f280000000800 */
[----:B------:R-:W5:Y:S04]  /*4b20*/  LDS R28, [R11+0xc00] ;  /* 0x000c00000b1c7984 */ /* 0x000f680000000800 */
[----:B------:R-:W5:Y:S04]  /*4b30*/  LDS R30, [R11+0x1000] ;  /* 0x001000000b1e7984 */ /* 0x000f680000000800 */
[----:B------:R-:W5:Y:S04]  /*4b40*/  LDS R32, [R11+0x1400] ;  /* 0x001400000b207984 */ /* 0x000f680000000800 */
[----:B------:R-:W5:Y:S04]  /*4b50*/  LDS R34, [R11+0x1800] ;  /* 0x001800000b227984 */ /* 0x000f680000000800 */
[----:B------:R-:W5:Y:S01]  /*4b60*/  LDS R36, [R11+0x1c00] ;  /* 0x001c00000b247984 */ /* 0x000f620000000800 */
        /* <DEDUP_REMOVED lines=8> */
[----:B------:R-:W5:Y:S01]  /*4bf0*/  MUFU.EX2 R12, R12 ;  /* 0x0000000c000c7308 */ /* 0x000f620000000800 */
[----:B------:R-:W-:Y:S01]  /*4c00*/  FMUL.FTZ R22, R22, 1.4426950216293334961 ;  /* 0x3fb8aa3b16167820 */ /* 0x000fe20000410000 */
[C---:B---3--:R-:W-:Y:S01]  /*4c10*/  FADD.FTZ R24, -R9.reuse, R24 ;  /* 0x0000001809187221 */ /* 0x048fe20000010100 */
[----:B------:R-:W3:Y:S01]  /*4c20*/  LDS R44, [R11+0x2c00] ;  /* 0x002c00000b2c7984 */ /* 0x000ee20000000800 */
[----:B----4-:R-:W-:-:S02]  /*4c30*/  FADD.FTZ R26, -R9, R26 ;  /* 0x0000001a091a7221 */ /* 0x010fc40000010100 */
[----:B------:R-:W-:Y:S01]  /*4c40*/  FMUL.FTZ R24, R24, 1.4426950216293334961 ;  /* 0x3fb8aa3b18187820 */ /* 0x000fe20000410000 */
[----:B------:R-:W4:Y:S01]  /*4c50*/  LDS R46, [R11+0x3000] ;  /* 0x003000000b2e7984 */ /* 0x000f220000000800 */
[----:B------:R-:W0:Y:S01]  /*4c60*/  MUFU.EX2 R14, R14 ;  /* 0x0000000e000e7308 */ /* 0x000e220000000800 */
[----:B------:R-:W-:Y:S01]  /*4c70*/  FMUL.FTZ R26, R26, 1.4426950216293334961 ;  /* 0x3fb8aa3b1a1a7820 */ /* 0x000fe20000410000 */
[C---:B-----5:R-:W-:Y:S01]  /*4c80*/  FADD.FTZ R28, -R9.reuse, R28 ;  /* 0x0000001c091c7221 */ /* 0x060fe20000010100 */
[----:B------:R-:W5:Y:S01]  /*4c90*/  LDS R48, [R11+0x3400] ;  /* 0x003400000b307984 */ /* 0x000f620000000800 */
        /* <DEDUP_REMOVED lines=31> */
[C---:B----4-:R-:W-:Y:S01]  /*4e90*/  FADD.FTZ R46, -R9.reuse, R46 ;  /* 0x0000002e092e7221 */ /* 0x050fe20000010100 */
[----:B-----5:R-:W-:Y:S01]  /*4ea0*/  FADD.FTZ R48, -R9, R48 ;  /* 0x0000003009307221 */ /* 0x020fe20000010100 */
        /* <DEDUP_REMOVED lines=36> */
.L_x_2553:
[----:B------:R-:W-:Y:S05]  /*50f0*/  BSYNC.RECONVERGENT B1 ;  /* 0x0000000000017941 */ /* 0x000fea0003800200 */
.L_x_2552:
[----:B------:R-:W-:Y:S01]  /*5100*/  IADD3 R12, PT, PT, -R25, R16, RZ ;  /* 0x00000010190c7210 */ /* 0x000fe20007ffe1ff */
        /* <DEDUP_REMOVED lines=9> */
[----:B------:R-:W4:Y:S04]  /*51a0*/  LDS R26, [R11+0x800] ;  /* 0x000800000b1a7984 */ /* 0x000f280000000800 */
[----:B------:R-:W5:Y:S04]  /*51b0*/  LDS R28, [R11+0xc00] ;  /* 0x000c00000b1c7984 */ /* 0x000f680000000800 */
[----:B------:R-:W5:Y:S04]  /*51c0*/  LDS R30, [R11+0x1000] ;  /* 0x001000000b1e7984 */ /* 0x000f680000000800 */
[----:B------:R-:W5:Y:S01]  /*51d0*/  LDS R32, [R11+0x1400] ;  /* 0x001400000b207984 */ /* 0x000f620000000800 */
        /* <DEDUP_REMOVED lines=12> */
[C---:B-----5:R-:W-:Y:S01]  /*52a0*/  FADD.FTZ R28, -R9.reuse, R28 ;  /* 0x0000001c091c7221 */ /* 0x060fe20000010100 */
        /* <DEDUP_REMOVED lines=28> */
.L_x_2556:
[----:B------:R-:W-:Y:S05]  /*5470*/  BSYNC.RECONVERGENT B1 ;  /* 0x0000000000017941 */ /* 0x000fea0003800200 */
.L_x_2555:
[----:B------:R-:W-:-:S13]  /*5480*/  ISETP.GT.AND P1, PT, R25, R16, PT ;  /* 0x000000101900720c */ /* 0x000fda0003f24270 */
[----:B------:R-:W-:Y:S05]  /*5490*/  @!P0 BRA P1, `(.L_x_2547) ;  /* 0x0000000400dc8947 */ /* 0x000fea0000800000 */
        /* <DEDUP_REMOVED lines=25> */
.L_x_2548:
[----:B------:R-:W-:Y:S01]  /*5630*/  VIADDMNMX R10, R5, 0x100, R0, !PT ;  /* 0x00000100050a7846 */ /* 0x000fe20007800100 */
[----:B------:R-:W-:Y:S01]  /*5640*/  BSSY.RECONVERGENT B1, `(.L_x_2557) ;  /* 0x0000024000017945 */ /* 0x000fe20003800200 */
[----:B------:R-:W-:-:S04]  /*5650*/  LOP3.LUT R11, RZ, R8, RZ, 0x33, !PT ;  /* 0x00000008ff0b7212 */ /* 0x000fc800078e33ff */
[----:B------:R-:W-:Y:S02]  /*5660*/  IADD3 R14, PT, PT, -R19, R10, R11 ;  /* 0x0000000a130e7210 */ /* 0x000fe40007ffe10b */
[----:B------:R-:W-:Y:S02]  /*5670*/  MOV R11, R5 ;  /* 0x00000005000b7202 */ /* 0x000fe40000000f00 */
[C---:B------:R-:W-:Y:S02]  /*5680*/  LOP3.LUT R10, R14.reuse, 0x300, RZ, 0xc0, !PT ;  /* 0x000003000e0a7812 */ /* 0x040fe400078ec0ff */
[----:B------:R-:W-:Y:S02]  /*5690*/  ISETP.GE.U32.AND P1, PT, R14, 0x300, PT ;  /* 0x000003000e00780c */ /* 0x000fe40003f26070 */
[----:B------:R-:W-:Y:S01]  /*56a0*/  ISETP.NE.AND P0, PT, R10, 0x300, PT ;  /* 0x000003000a00780c */ /* 0x000fe20003f05270 */
[----:B------:R-:W-:-:S12]  /*56b0*/  HFMA2 R10, -RZ, RZ, 0, 0 ;  /* 0x00000000ff0a7431 */ /* 0x000fd800000001ff */
[----:B------:R-:W-:Y:S05]  /*56c0*/  @!P0 BRA `(.L_x_2558) ;  /* 0x00000000006c8947 */ /* 0x000fea0003800000 */
[----:B------:R-:W-:Y:S01]  /*56d0*/  UIADD3 UR4, UPT, UPT, UR5, 0x140, URZ ;  /* 0x0000014005047890 */ /* 0x000fe2000fffe0ff */
[----:B------:R-:W-:Y:S02]  /*56e0*/  LEA.HI R10, R14, 0x1, RZ, 0x18 ;  /* 0x000000010e0a7811 */ /* 0x000fe400078fc0ff */
[----:B-----5:R-:W-:Y:S01]  /*56f0*/  IADD3 R23, P0, P2, R12, UR6, R5 ;  /* 0x000000060c177c10 */ /* 0x020fe2000fa1e005 */
[----:B------:R-:W-:Y:S01]  /*5700*/  ULEA UR4, UR7, UR4, 0x18 ;  /* 0x0000000407047291 */ /* 0x000fe2000f8ec0ff */
[----:B------:R-:W-:Y:S01]  /*5710*/  LOP3.LUT R12, R10, 0x3, RZ, 0xc0, !PT ;  /* 0x000000030a0c7812 */ /* 0x000fe200078ec0ff */
[----:B------:R-:W-:Y:S01]  /*5720*/  IMAD.MOV.U32 R10, RZ, RZ, RZ ;  /* 0x000000ffff0a7224 */ /* 0x000fe200078e00ff */
[----:B------:R-:W-:Y:S02]  /*5730*/  IADD3.X R13, PT, PT, R13, UR12, RZ, P0, P2 ;  /* 0x0000000c0d0d7c10 */ /* 0x000fe400087e44ff */
[----:B------:R-:W-:Y:S02]  /*5740*/  MOV R11, R5 ;  /* 0x00000005000b7202 */ /* 0x000fe40000000f00 */
[----:B------:R-:W-:-:S02]  /*5750*/  IADD3 R15, PT, PT, -R12, RZ, RZ ;  /* 0x000000ff0c0f7210 */ /* 0x000fc40007ffe1ff */
[----:B------:R-:W-:-:S07]  /*5760*/  LEA R14, R8, UR4, 0x2 ;  /* 0x00000004080e7c11 */ /* 0x000fce000f8e10ff */
.L_x_2559:
[----:B------:R-:W-:-:S06]  /*5770*/  MOV R12, R23 ;  /* 0x00000017000c7202 */ /* 0x000fcc0000000f00 */
[----:B------:R1:W2:Y:S01]  /*5780*/  LDG.E.U8 R12, desc[UR36][R12.64] ;  /* 0x000000240c0c7981 */ /* 0x0002a2000c1e1100 */
[----:B------:R-:W-:Y:S01]  /*5790*/  IMAD.MOV.U32 R21, RZ, RZ, RZ ;  /* 0x000000ffff157224 */ /* 0x000fe200078e00ff */
[----:B------:R-:W-:Y:S02]  /*57a0*/  IADD3 R15, PT, PT, R15, 0x1, RZ ;  /* 0x000000010f0f7810 */ /* 0x000fe40007ffe0ff */
[----:B------:R-:W-:Y:S02]  /*57b0*/  IADD3 R23, P2, PT, R23, 0x100, RZ ;  /* 0x0000010017177810 */ /* 0x000fe40007f5e0ff */
[----:B------:R-:W-:Y:S02]  /*57c0*/  IADD3 R11, PT, PT, R11, 0x100, RZ ;  /* 0x000001000b0b7810 */ /* 0x000fe40007ffe0ff */
[----:B-1----:R-:W-:Y:S02]  /*57d0*/  IADD3.X R13, PT, PT, RZ, R13, RZ, P2, !PT ;  /* 0x0000000dff0d7210 */ /* 0x002fe400017fe4ff */
        /* <DEDUP_REMOVED lines=10> */
.L_x_2558:
[----:B------:R-:W-:Y:S05]  /*5880*/  BSYNC.RECONVERGENT B1 ;  /* 0x0000000000017941 */ /* 0x000fea0003800200 */
.L_x_2557:
[----:B------:R-:W-:Y:S05]  /*5890*/  @!P1 BRA `(.L_x_2547) ;  /* 0x0000000000dc9947 */ /* 0x000fea0003800000 */
[----:B------:R-:W1:Y:S01]  /*58a0*/  S2R R14, SR_CgaCtaId ;  /* 0x00000000000e7919 */ /* 0x000e620000008800 */
[----:B-----5:R-:W2:Y:S01]  /*58b0*/  LDC.64 R22, c[0x0][0x420] ;  /* 0x00010800ff167b82 */ /* 0x020ea20000000a00 */
[----:B------:R-:W-:Y:S02]  /*58c0*/  MOV R13, 0x400 ;  /* 0x00000400000d7802 */ /* 0x000fe40000000f00 */
[----:B------:R-:W-:Y:S02]  /*58d0*/  SHF.L.U32 R12, R19, 0x2, RZ ;  /* 0x00000002130c7819 */ /* 0x000fe400000006ff */
[----:B------:R-:W-:Y:S02]  /*58e0*/  IADD3 R13, PT, PT, R13, 0x140, RZ ;  /* 0x000001400d0d7810 */ /* 0x000fe40007ffe0ff */
[----:B------:R-:W-:Y:S02]  /*58f0*/  LEA R12, R11, -R12, 0x2 ;  /* 0x8000000c0b0c7211 */ /* 0x000fe400078e10ff */
[----:B--2---:R-:W-:-:S04]  /*5900*/  IADD3 R22, P0, P1, R22, UR6, R11 ;  /* 0x0000000616167c10 */ /* 0x004fc8000f91e00b */
[----:B------:R-:W-:Y:S02]  /*5910*/  IADD3 R22, P2, PT, R22, 0x200, RZ ;  /* 0x0000020016167810 */ /* 0x000fe40007f5e0ff */
[----:B-1----:R-:W-:Y:S02]  /*5920*/  LEA R15, R14, R13, 0x18 ;  /* 0x0000000d0e0f7211 */ /* 0x002fe400078ec0ff */
[----:B------:R-:W-:Y:S02]  /*5930*/  IADD3.X R13, PT, PT, R23, UR12, RZ, P0, P1 ;  /* 0x0000000c170d7c10 */ /* 0x000fe400087e24ff */
[----:B------:R-:W-:-:S03]  /*5940*/  IADD3 R14, PT, PT, R12, 0x800, R15 ;  /* 0x000008000c0e7810 */ /* 0x000fc60007ffe00f */
[----:B------:R-:W-:-:S07]  /*5950*/  IMAD.X R13, RZ, RZ, R13, P2 ;  /* 0x000000ffff0d7224 */ /* 0x000fce00010e060d */
.L_x_2560:
[----:B------:R-:W-:-:S05]  /*5960*/  MOV R12, R22 ;  /* 0x00000016000c7202 */ /* 0x000fca0000000f00 */
[----:B------:R-:W2:Y:S04]  /*5970*/  LDG.E.U8 R22, desc[UR36][R12.64+-0x200] ;  /* 0xfffe00240c167981 */ /* 0x000ea8000c1e1100 */
[----:B------:R-:W3:Y:S04]  /*5980*/  LDG.E.U8 R15, desc[UR36][R12.64+-0x100] ;  /* 0xffff00240c0f7981 */ /* 0x000ee8000c1e1100 */
[----:B------:R-:W4:Y:S04]  /*5990*/  LDG.E.U8 R21, desc[UR36][R12.64] ;  /* 0x000000240c157981 */ /* 0x000f28000c1e1100 */
[----:B------:R-:W5:Y:S01]  /*59a0*/  LDG.E.U8 R23, desc[UR36][R12.64+0x100] ;  /* 0x000100240c177981 */ /* 0x000f62000c1e1100 */
[----:B------:R-:W-:Y:S01]  /*59b0*/  HFMA2 R25, -RZ, RZ, 0, 0 ;  /* 0x00000000ff197431 */ /* 0x000fe200000001ff */
[----:B------:R-:W-:-:S02]  /*59c0*/  IADD3 R11, PT, PT, R11, 0x400, RZ ;  /* 0x000004000b0b7810 */ /* 0x000fc40007ffe0ff */
[----:B--2---:R-:W-:Y:S02]  /*59d0*/  ISETP.NE.AND P0, PT, R22, RZ, PT ;  /* 0x000000ff1600720c */ /* 0x004fe40003f05270 */
[----:B---3--:R-:W-:Y:S01]  /*59e0*/  ISETP.NE.AND P1, PT, R15, RZ, PT ;  /* 0x000000ff0f00720c */ /* 0x008fe20003f25270 */
[----:B------:R-:W-:Y:S01]  /*59f0*/  HFMA2 R15, -RZ, RZ, 0, 0 ;  /* 0x00000000ff0f7431 */ /* 0x000fe200000001ff */
[----:B----4-:R-:W-:Y:S02]  /*5a00*/  ISETP.NE.AND P2, PT, R21, RZ, PT ;  /* 0x000000ff1500720c */ /* 0x010fe40003f45270 */
[----:B------:R-:W-:Y:S02]  /*5a10*/  MOV R21, RZ ;  /* 0x000000ff00157202 */ /* 0x000fe40000000f00 */
[----:B-----5:R-:W-:-:S05]  /*5a20*/  ISETP.NE.AND P3, PT, R23, RZ, PT ;  /* 0x000000ff1700720c */ /* 0x020fca0003f65270 */
        /* <DEDUP_REMOVED lines=11> */
[----:B------:R-:W-:Y:S01]  /*5ae0*/  ISETP.GT.AND P0, PT, R11, R16, PT ;  /* 0x000000100b00720c */ /* 0x000fe20003f04270 */
        /* <DEDUP_REMOVED lines=18> */
.L_x_2547:
[----:B------:R-:W-:Y:S05]  /*5c10*/  BSYNC.RECONVERGENT B0 ;  /* 0x0000000000007941 */ /* 0x000fea0003800200 */
.L_x_2546:
[----:B0-----:R-:W0:Y:S01]  /*5c20*/  SHFL.BFLY PT, R9, R10, 0x10, 0x1f ;  /* 0x0e001f000a097f89 */ /* 0x001e2200000e0000 */
[C---:B------:R-:W-:Y:S01]  /*5c30*/  ISETP.NE.AND P0, PT, R6.reuse, RZ, PT ;  /* 0x000000ff0600720c */ /* 0x040fe20003f05270 */
[----:B------:R-:W1:Y:S01]  /*5c40*/  LDCU UR4, c[0x0][0x40c] ;  /* 0x00008180ff0477ac */ /* 0x000e620008000800 */
[----:B------:R-:W-:Y:S01]  /*5c50*/  ISETP.GT.U32.AND P1, PT, R6, 0x7, PT ;  /* 0x000000070600780c */ /* 0x000fe20003f24070 */
[----:B------:R-:W1:Y:S01]  /*5c60*/  LDCU UR5, c[0x0][0x3f4] ;  /* 0x00007e80ff0577ac */ /* 0x000e620008000800 */
[----:B------:R-:W2:Y:S01]  /*5c70*/  LDCU.U8 UR8, c[0x0][0x48c] ;  /* 0x00009180ff0877ac */ /* 0x000ea20008000000 */
[----:B0-----:R-:W-:Y:S01]  /*5c80*/  FADD.FTZ R9, R9, R10 ;  /* 0x0000000a09097221 */ /* 0x001fe20000010000 */
[----:B-1----:R-:W-:-:S04]  /*5c90*/  UISETP.LT.AND UP0, UPT, UR5, UR4, UPT ;  /* 0x000000040500728c */ /* 0x002fc8000bf01270 */
[----:B---34-:R-:W0:Y:S01]  /*5ca0*/  SHFL.BFLY PT, R12, R9, 0x8, 0x1f ;  /* 0x0d001f00090c7f89 */ /* 0x018e2200000e0000 */
[----:B------:R-:W-:-:S04]  /*5cb0*/  USEL UR4, UR5, UR4, UP0 ;  /* 0x0000000405047287 */ /* 0x000fc80008000000 */
[----:B------:R-:W-:-:S04]  /*5cc0*/  UIADD3 UR4, UPT, UPT, UR4, 0x4, URZ ;  /* 0x0000000404047890 */ /* 0x000fc8000fffe0ff */
[----:B------:R-:W-:-:S04]  /*5cd0*/  USHF.R.S32.HI UR5, URZ, 0x1f, UR4 ;  /* 0x0000001fff057899 */ /* 0x000fc80008011404 */
[----:B------:R-:W-:-:S04]  /*5ce0*/  ULEA.HI UR5, UR5, UR4, URZ, 0x2 ;  /* 0x0000000405057291 */ /* 0x000fc8000f8f10ff */
[----:B------:R-:W-:-:S04]  /*5cf0*/  USHF.L.U32 UR5, UR5, 0x2, URZ ;  /* 0x0000000205057899 */ /* 0x000fc800080006ff */
[----:B------:R-:W-:Y:S01]  /*5d00*/  ULOP3.LUT UR5, UR5, 0xfffffff0, URZ, 0xc0, !UPT ;  /* 0xfffffff005057892 */ /* 0x000fe2000f8ec0ff */
[----:B0-----:R-:W-:-:S05]  /*5d10*/  FADD.FTZ R12, R9, R12 ;  /* 0x0000000c090c7221 */ /* 0x001fca0000010000 */
[----:B------:R-:W0:Y:S02]  /*5d20*/  SHFL.BFLY PT, R11, R12, 0x4, 0x1f ;  /* 0x0c801f000c0b7f89 */ /* 0x000e2400000e0000 */
[----:B0-----:R-:W-:Y:S02]  /*5d30*/  FADD.FTZ R11, R12, R11 ;  /* 0x0000000b0c0b7221 */ /* 0x001fe40000010000 */
[----:B------:R-:W0:Y:S03]  /*5d40*/  LDC R12, c[0x0][0x3f8] ;  /* 0x0000fe00ff0c7b82 */ /* 0x000e260000000800 */
[----:B------:R-:W1:Y:S02]  /*5d50*/  SHFL.BFLY PT, R14, R11, 0x2, 0x1f ;  /* 0x0c401f000b0e7f89 */ /* 0x000e6400000e0000 */
[----:B-1----:R-:W-:-:S05]  /*5d60*/  FADD.FTZ R14, R11, R14 ;  /* 0x0000000e0b0e7221 */ /* 0x002fca0000010000 */
[----:B------:R-:W1:Y:S02]  /*5d70*/  SHFL.BFLY PT, R13, R14, 0x1, 0x1f ;  /* 0x0c201f000e0d7f89 */ /* 0x000e6400000e0000 */
[----:B-1----:R-:W-:-:S05]  /*5d80*/  FADD.FTZ R13, R14, R13 ;  /* 0x0000000d0e0d7221 */ /* 0x002fca0000010000 */
[----:B------:R-:W-:Y:S01]  /*5d90*/  @!P0 STS [R4+0x20], R13 ;  /* 0x0000200d04008388 */ /* 0x000fe20000000800 */
[----:B------:R-:W-:Y:S01]  /*5da0*/  BAR.SYNC.DEFER_BLOCKING 0x0 ;  /* 0x0000000000007b1d */ /* 0x000fe20000010000 */
[----:B--2---:R-:W-:-:S05]  /*5db0*/  ISETP.NE.AND P0, PT, RZ, UR8, PT ;  /* 0x00000008ff007c0c */ /* 0x004fca000bf05270 */
[----:B------:R-:W1:Y:S01]  /*5dc0*/  @!P1 LDS R13, [R7+0x20] ;  /* 0x00002000070d9984 */ /* 0x000e620000000800 */
[----:B------:R-:W-:-:S03]  /*5dd0*/  ISETP.GT.AND P1, PT, R5, R16, PT ;  /* 0x000000100500720c */ /* 0x000fc60003f24270 */
[----:B-1----:R-:W1:Y:S02]  /*5de0*/  SHFL.BFLY PT, R6, R13, 0x4, 0x1f ;  /* 0x0c801f000d067f89 */ /* 0x002e6400000e0000 */
[----:B-1----:R-:W-:-:S05]  /*5df0*/  FADD.FTZ R6, R6, R13 ;  /* 0x0000000d06067221 */ /* 0x002fca0000010000 */
[----:B------:R-:W1:Y:S02]  /*5e00*/  SHFL.BFLY PT, R9, R6, 0x2, 0x1f ;  /* 0x0c401f0006097f89 */ /* 0x000e6400000e0000 */
[----:B-1----:R-:W-:Y:S01]  /*5e10*/  FADD.FTZ R10, R6, R9 ;  /* 0x00000009060a7221 */ /* 0x002fe20000010000 */
[----:B------:R-:W-:-:S04]  /*5e20*/  CS2R R6, SRZ ;  /* 0x0000000000067805 */ /* 0x000fc8000001ff00 */
[----:B------:R-:W1:Y:S02]  /*5e30*/  SHFL.BFLY PT, R9, R10, 0x1, 0x1f ;  /* 0x0c201f000a097f89 */ /* 0x000e6400000e0000 */
[----:B-1----:R-:W-:Y:S02]  /*5e40*/  FADD.FTZ R11, R10, R9 ;  /* 0x000000090a0b7221 */ /* 0x002fe40000010000 */
[----:B------:R-:W0:Y:S04]  /*5e50*/  S2R R9, SR_CTAID.X ;  /* 0x0000000000097919 */ /* 0x000e280000002500 */
[----:B------:R-:W1:Y:S02]  /*5e60*/  SHFL.IDX PT, R11, R11, RZ, 0x1f ;  /* 0x00001fff0b0b7589 */ /* 0x000e6400000e0000 */
[----:B-1----:R-:W-:-:S04]  /*5e70*/  FADD.FTZ R4, R11, 9.9999999747524270788e-07 ;  /* 0x358637bd0b047421 */ /* 0x002fc80000010000 */
[----:B------:R1:W2:Y:S01]  /*5e80*/  MUFU.RCP R15, R4 ;  /* 0x00000004000f7308 */ /* 0x0002a20000001000 */
[----:B0-----:R-:W-:Y:S01]  /*5e90*/  IMAD R33, R12, UR9, R9 ;  /* 0x000000090c217c24 */ /* 0x001fe2000f8e0209 */
[----:B------:R-:W-:Y:S06]  /*5ea0*/  @!P0 BRA `(.L_x_2561) ;  /* 0x0000000000188947 */ /* 0x000fec0003800000 */
[----:B-1----:R-:W0:Y:S08]  /*5eb0*/  LDC R4, c[0x0][0x488] ;  /* 0x00012200ff047b82 */ /* 0x002e300000000800 */
[----:B------:R-:W0:Y:S08]  /*5ec0*/  LDC R6, c[0x0][0x40c] ;  /* 0x00010300ff067b82 */ /* 0x000e300000000800 */
[----:B------:R-:W1:Y:S01]  /*5ed0*/  LDC R7, c[0x0][0x3f4] ;  /* 0x0000fd00ff077b82 */ /* 0x000e620000000800 */
[----:B0-----:R-:W-:-:S04]  /*5ee0*/  IMAD R4, R33, R4, R6 ;  /* 0x0000000421047224 */ /* 0x001fc800078e0206 */
[----:B-1----:R-:W-:-:S05]  /*5ef0*/  IMAD R6, R4, R7, RZ ;  /* 0x0000000704067224 */ /* 0x002fca00078e02ff */
[----:B------:R-:W-:-:S07]  /*5f00*/  SHF.R.S32.HI R7, RZ, 0x1f, R6 ;  /* 0x0000001fff077819 */ /* 0x000fce0000011406 */
.L_x_2561:
[----:B------:R-:W-:Y:S04]  /*5f10*/  BSSY.RECONVERGENT B0, `(.L_x_2562) ;  /* 0x0000061000007945 */ /* 0x000fe80003800200 */
[----:B------:R-:W-:Y:S05]  /*5f20*/  @P1 BRA `(.L_x_2563) ;  /* 0x00000004007c1947 */ /* 0x000fea0003800000 */
[----:B------:R-:W-:Y:S01]  /*5f30*/  VIADDMNMX R0, R5, 0x100, R0, !PT ;  /* 0x0000010005007846 */ /* 0x000fe20007800100 */
[----:B------:R-:W-:Y:S01]  /*5f40*/  BSSY.RECONVERGENT B1, `(.L_x_2564) ;  /* 0x0000028000017945 */ /* 0x000fe20003800200 */
[----:B-1----:R-:W-:-:S04]  /*5f50*/  LOP3.LUT R4, RZ, R8, RZ, 0x33, !PT ;  /* 0x00000008ff047212 */ /* 0x002fc800078e33ff */
[----:B------:R-:W-:-:S04]  /*5f60*/  IADD3 R0, PT, PT, -R19, R0, R4 ;  /* 0x0000000013007210 */ /* 0x000fc80007ffe104 */
[C---:B------:R-:W-:Y:S02]  /*5f70*/  LOP3.LUT R4, R0.reuse, 0x300, RZ, 0xc0, !PT ;  /* 0x0000030000047812 */ /* 0x040fe400078ec0ff */
[----:B------:R-:W-:Y:S02]  /*5f80*/  ISETP.GE.U32.AND P2, PT, R0, 0x300, PT ;  /* 0x000003000000780c */ /* 0x000fe40003f46070 */
[----:B------:R-:W-:-:S13]  /*5f90*/  ISETP.NE.AND P1, PT, R4, 0x300, PT ;  /* 0x000003000400780c */ /* 0x000fda0003f25270 */
[----:B------:R-:W-:Y:S05]  /*5fa0*/  @!P1 BRA `(.L_x_2565) ;  /* 0x0000000000849947 */ /* 0x000fea0003800000 */
[----:B------:R-:W0:Y:S01]  /*5fb0*/  S2UR UR7, SR_CgaCtaId ;  /* 0x00000000000779c3 */ /* 0x000e220000008800 */
[----:B------:R-:W1:Y:S01]  /*5fc0*/  LDCU.64 UR10, c[0x0][0x480] ;  /* 0x00009000ff0a77ac */ /* 0x000e620008000a00 */
[----:B------:R-:W-:Y:S02]  /*5fd0*/  LEA.HI R0, R0, 0x1, RZ, 0x18 ;  /* 0x0000000100007811 */ /* 0x000fe400078fc0ff */
[----:B------:R-:W-:Y:S01]  /*5fe0*/  IADD3 R14, P1, PT, R5, R6, RZ ;  /* 0x00000006050e7210 */ /* 0x000fe20007f3e0ff */
[----:B------:R-:W-:Y:S01]  /*5ff0*/  UMOV UR4, 0x400 ;  /* 0x0000040000047882 */ /* 0x000fe20000000000 */
[C---:B------:R-:W-:Y:S01]  /*6000*/  SHF.L.U32 R4, R0.reuse, 0x8, RZ ;  /* 0x0000000800047819 */ /* 0x040fe200000006ff */
[----:B------:R-:W-:Y:S01]  /*6010*/  UIADD3 UR4, UPT, UPT, UR4, 0x140, URZ ;  /* 0x0000014004047890 */ /* 0x000fe2000fffe0ff */
[----:B------:R-:W-:Y:S02]  /*6020*/  LOP3.LUT R0, R0, 0x3, RZ, 0xc0, !PT ;  /* 0x0000000300007812 */ /* 0x000fe400078ec0ff */
[----:B------:R-:W-:-:S02]  /*6030*/  IADD3.X R11, PT, PT, RZ, R7, RZ, P1, !PT ;  /* 0x00000007ff0b7210 */ /* 0x000fc40000ffe4ff */
[----:B------:R-:W-:Y:S01]  /*6040*/  LOP3.LUT R10, R4, 0x300, RZ, 0xc0, !PT ;  /* 0x00000300040a7812 */ /* 0x000fe200078ec0ff */
[----:B------:R-:W-:Y:S01]  /*6050*/  IMAD.MOV R12, RZ, RZ, -R0 ;  /* 0x000000ffff0c7224 */ /* 0x000fe200078e0a00 */
[----:B------:R-:W-:Y:S02]  /*6060*/  LEA R4, R8, UR5, 0x1 ;  /* 0x0000000508047c11 */ /* 0x000fe4000f8e08ff */
[----:B------:R-:W-:Y:S02]  /*6070*/  IADD3 R5, PT, PT, R5, R10, RZ ;  /* 0x0000000a05057210 */ /* 0x000fe40007ffe0ff */
[----:B-1----:R-:W-:-:S04]  /*6080*/  LEA R13, P1, R14, UR10, 0x2 ;  /* 0x0000000a0e0d7c11 */ /* 0x002fc8000f8210ff */
[----:B------:R-:W-:Y:S01]  /*6090*/  LEA.HI.X R14, R14, UR11, R11, 0x2, P1 ;  /* 0x0000000b0e0e7c11 */ /* 0x000fe200088f140b */
[----:B0-----:R-:W-:-:S06]  /*60a0*/  ULEA UR4, UR7, UR4, 0x18 ;  /* 0x0000000407047291 */ /* 0x001fcc000f8ec0ff */
[----:B------:R-:W-:Y:S02]  /*60b0*/  IADD3 R4, PT, PT, R4, UR4, RZ ;  /* 0x0000000404047c10 */ /* 0x000fe4000fffe0ff */
[----:B------:R-:W-:-:S07]  /*60c0*/  LEA R0, R8, UR4, 0x2 ;  /* 0x0000000408007c11 */ /* 0x000fce000f8e10ff */
.L_x_2566:
[----:B-1----:R0:W2:Y:S01]  /*60d0*/  LDS R10, [R0] ;  /* 0x00000000000a7984 */ /* 0x0020a20000000800 */
[----:B------:R-:W-:Y:S01]  /*60e0*/  @P0 MOV R11, R14 ;  /* 0x0000000e000b0202 */ /* 0x000fe20000000f00 */
[----:B------:R-:W-:-:S05]  /*60f0*/  VIADD R12, R12, 0x1 ;  /* 0x000000010c0c7836 */ /* 0x000fca0000000000 */
[----:B------:R-:W-:Y:S02]  /*6100*/  ISETP.NE.AND P3, PT, R12, RZ, PT ;  /* 0x000000ff0c00720c */ /* 0x000fe40003f65270 */
[----:B0-----:R-:W-:Y:S01]  /*6110*/  IADD3 R0, PT, PT, R0, 0x400, RZ ;  /* 0x0000040000007810 */ /* 0x001fe20007ffe0ff */
[----:B--2---:R-:W-:-:S05]  /*6120*/  FMUL.FTZ R21, R10, R15 ;  /* 0x0000000f0a157220 */ /* 0x004fca0000410000 */
        /* <DEDUP_REMOVED lines=9> */
.L_x_2565:
[----:B------:R-:W-:Y:S05]  /*61c0*/  BSYNC.RECONVERGENT B1 ;  /* 0x0000000000017941 */ /* 0x000fea0003800200 */
.L_x_2564:
[----:B------:R-:W-:Y:S05]  /*61d0*/  @!P2 BRA `(.L_x_2563) ;  /* 0x0000000000d0a947 */ /* 0x000fea0003800000 */
[----:B-1----:R-:W0:Y:S01]  /*61e0*/  S2R R11, SR_CgaCtaId ;  /* 0x00000000000b7919 */ /* 0x002e220000008800 */
[----:B------:R-:W1:Y:S01]  /*61f0*/  LDCU.64 UR10, c[0x0][0x480] ;  /* 0x00009000ff0a77ac */ /* 0x000e620008000a00 */
        /* <DEDUP_REMOVED lines=9> */
[----:B0-----:R-:W-:Y:S02]  /*6290*/  LEA R7, R11, R0, 0x18 ;  /* 0x000000000b077211 */ /* 0x001fe400078ec0ff */
[C---:B-1----:R-:W-:Y:S02]  /*62a0*/  LEA R11, P3, R6.reuse, UR10, 0x2 ;  /* 0x0000000a060b7c11 */ /* 0x042fe4000f8610ff */
[----:B------:R-:W-:Y:S02]  /*62b0*/  SHF.L.U32 R0, R19, 0x2, RZ ;  /* 0x0000000213007819 */ /* 0x000fe400000006ff */
[----:B------:R-:W-:Y:S02]  /*62c0*/  IADD3 R11, P2, PT, R11, 0x800, RZ ;  /* 0x000008000b0b7810 */ /* 0x000fe40007f5e0ff */
[----:B------:R-:W-:Y:S02]  /*62d0*/  LEA.HI.X R13, R6, UR11, R13, 0x2, P3 ;  /* 0x0000000b060d7c11 */ /* 0x000fe400098f140d */
[----:B------:R-:W-:-:S02]  /*62e0*/  LEA R0, R5, -R0, 0x2 ;  /* 0x8000000005007211 */ /* 0x000fc400078e10ff */
[----:B------:R-:W-:Y:S01]  /*62f0*/  IADD3 R4, PT, PT, R4, 0x400, R7 ;  /* 0x0000040004047810 */ /* 0x000fe20007ffe007 */
[----:B------:R-:W-:Y:S01]  /*6300*/  IMAD.X R12, RZ, RZ, R13, P2 ;  /* 0x000000ffff0c7224 */ /* 0x000fe200010e060d */
[----:B------:R-:W-:-:S07]  /*6310*/  IADD3 R0, PT, PT, R0, 0x800, R7 ;  /* 0x0000080000007810 */ /* 0x000fce0007ffe007 */
.L_x_2567:
[----:B------:R-:W2:Y:S01]  /*6320*/  LDS R6, [R0+-0x800] ;  /* 0xfff8000000067984 */ /* 0x000ea20000000800 */
[----:B------:R-:W-:-:S04]  /*6330*/  IADD3 R5, PT, PT, R5, 0x400, RZ ;  /* 0x0000040005057810 */ /* 0x000fc80007ffe0ff */
[----:B------:R-:W-:Y:S01]  /*6340*/  ISETP.GT.AND P2, PT, R5, R16, PT ;  /* 0x000000100500720c */ /* 0x000fe20003f44270 */
[----:B--2---:R-:W-:-:S05]  /*6350*/  FMUL.FTZ R13, R6, R15 ;  /* 0x0000000f060d7220 */ /* 0x004fca0000410000 */
[----:B------:R-:W-:-:S04]  /*6360*/  F2FP.F16.F32.PACK_AB R6, RZ, R13 ;  /* 0x0000000dff06723e */ /* 0x000fc800000000ff */
[----:B------:R-:W-:-:S05]  /*6370*/  PRMT R7, R6, 0x7610, R7 ;  /* 0x0000761006077816 */ /* 0x000fca0000000007 */
[----:B------:R0:W-:Y:S04]  /*6380*/  STS.U16 [R4+-0x400], R7 ;  /* 0xfffc000704007388 */ /* 0x0001e80000000400 */
[----:B------:R-:W1:Y:S01]  /*6390*/  LDS R6, [R0+-0x400] ;  /* 0xfffc000000067984 */ /* 0x000e620000000800 */
[----:B0-----:R-:W-:Y:S01]  /*63a0*/  MOV R7, R12 ;  /* 0x0000000c00077202 */ /* 0x001fe20000000f00 */
[----:B-1----:R-:W-:-:S05]  /*63b0*/  FMUL.FTZ R21, R6, R15 ;  /* 0x0000000f06157220 */ /* 0x002fca0000410000 */
[----:B------:R-:W-:-:S04]  /*63c0*/  F2FP.F16.F32.PACK_AB R6, RZ, R21 ;  /* 0x00000015ff06723e */ /* 0x000fc800000000ff */
[----:B------:R-:W-:-:S05]  /*63d0*/  PRMT R14, R6, 0x7610, R14 ;  /* 0x00007610060e7816 */ /* 0x000fca000000000e */
[----:B------:R-:W-:Y:S04]  /*63e0*/  STS.U16 [R4+-0x200], R14 ;  /* 0xfffe000e04007388 */ /* 0x000fe80000000400 */
[----:B------:R-:W0:Y:S02]  /*63f0*/  LDS R6, [R0] ;  /* 0x0000000000067984 */ /* 0x000e240000000800 */
[----:B0----5:R-:W-:-:S05]  /*6400*/  FMUL.FTZ R23, R6, R15 ;  /* 0x0000000f06177220 */ /* 0x021fca0000410000 */
        /* <DEDUP_REMOVED lines=15> */
[----:B0-----:R-:W-:Y:S01]  /*6500*/  IADD3 R4, PT, PT, R4, 0x800, RZ ;  /* 0x0000080004047810 */ /* 0x001fe20007ffe0ff */
[----:B------:R-:W-:Y:S06]  /*6510*/  @!P2 BRA `(.L_x_2567) ;  /* 0xfffffffc0080a947 */ /* 0x000fec000383ffff */
.L_x_2563:
[----:B------:R-:W-:Y:S05]  /*6520*/  BSYNC.RECONVERGENT B0 ;  /* 0x0000000000007941 */ /* 0x000fea0003800200 */
.L_x_2562:
[----:B------:R-:W-:Y:S01]  /*6530*/  SHF.R.S32.HI R5, RZ, 0x1f, R16 ;  /* 0x0000001fff057819 */ /* 0x000fe20000011410 */
[----:B------:R-:W0:Y:S01]  /*6540*/  LDCU.64 UR8, c[0x0][0x3b0] ;  /* 0x00007600ff0877ac */ /* 0x000e220008000a00 */
[----:B------:R-:W-:Y:S02]  /*6550*/  SHF.L.U32 R0, R8, 0x3, RZ ;  /* 0x0000000308007819 */ /* 0x000fe400000006ff */
[----:B------:R-:W-:Y:S02]  /*6560*/  CS2R R6, SRZ ;  /* 0x0000000000067805 */ /* 0x000fe4000001ff00 */
[----:B------:R-:W-:Y:S01]  /*6570*/  LEA.HI R5, R5, R16, RZ, 0x4 ;  /* 0x0000001005057211 */ /* 0x000fe200078f20ff */
[----:B------:R-:W3:Y:S01]  /*6580*/  LDCU.64 UR10, c[0x0][0x3c8] ;  /* 0x00007900ff0a77ac */ /* 0x000ee20008000a00 */
[----:B------:R-:W-:Y:S02]  /*6590*/  SHF.R.U32.HI R32, RZ, 0x4, R8 ;  /* 0x00000004ff207819 */ /* 0x000fe40000011608 */
[----:B------:R-:W-:Y:S01]  /*65a0*/  LOP3.LUT R5, R5, 0xfffffff0, RZ, 0xc0, !PT ;  /* 0xfffffff005057812 */ /* 0x000fe200078ec0ff */
[----:B------:R-:W4:Y:S01]  /*65b0*/  LDCU.64 UR14, c[0x0][0x3c8] ;  /* 0x00007900ff0e77ac */ /* 0x000f220008000a00 */
[----:B------:R-:W-:-:S03]  /*65c0*/  LOP3.LUT R0, R0, 0x78, RZ, 0xc0, !PT ;  /* 0x0000007800007812 */ /* 0x000fc600078ec0ff */
[----:B------:R-:W-:-:S05]  /*65d0*/  IMAD.IADD R41, R16, 0x1, -R5 ;  /* 0x0000000110297824 */ /* 0x000fca00078e0a05 */
[----:B------:R-:W-:Y:S02]  /*65e0*/  ISETP.NE.AND P0, PT, R32, R41, PT ;  /* 0x000000292000720c */ /* 0x000fe40003f05270 */
[----:B0-----:R-:W-:Y:S02]  /*65f0*/  ISETP.EQ.U32.AND P1, PT, RZ, UR8, PT ;  /* 0x00000008ff007c0c */ /* 0x001fe4000bf22070 */
[----:B------:R-:W-:-:S04]  /*6600*/  ISETP.GT.U32.OR P0, PT, R0, 0x6f, P0 ;  /* 0x0000006f0000780c */ /* 0x000fc80000704470 */
[----:B------:R-:W-:-:S13]  /*6610*/  ISETP.EQ.OR.EX P0, PT, RZ, UR9, P0, P1 ;  /* 0x00000009ff007c0c */ /* 0x000fda0008702710 */
[----:B-1----:R-:W0:Y:S01]  /*6620*/  @!P0 LDC.64 R10, c[0x0][0x3b0] ;  /* 0x0000ec00ff0a8b82 */ /* 0x002e220000000a00 */
[----:B------:R-:W-:Y:S01]  /*6630*/  @!P0 IMAD R5, R9, 0x70, R0 ;  /* 0x0000007009058824 */ /* 0x000fe200078e0200 */
[----:B------:R-:W-:Y:S01]  /*6640*/  BSSY.RECONVERGENT B0, `(.L_x_2568) ;  /* 0x000029a000007945 */ /* 0x000fe20003800200 */
[----:B------:R-:W-:Y:S02]  /*6650*/  HFMA2 R38, -RZ, RZ, 0, 0 ;  /* 0x00000000ff267431 */ /* 0x000fe400000001ff */
[----:B0-----:R-:W-:Y:S01]  /*6660*/  @!P0 IMAD.WIDE.U32 R10, R5, 0x2, R10 ;  /* 0x00000002050a8825 */ /* 0x001fe200078e000a */
[----:B------:R-:W-:-:S06]  /*6670*/  CS2R R4, SRZ ;  /* 0x0000000000047805 */ /* 0x000fcc000001ff00 */
[----:B------:R0:W5:Y:S01]  /*6680*/  @!P0 LDG.E.128 R4, desc[UR36][R10.64] ;  /* 0x000000240a048981 */ /* 0x000162000c1e1d00 */
[----:B------:R-:W-:Y:S01]  /*6690*/  BAR.SYNC.DEFER_BLOCKING 0x0 ;  /* 0x0000000000007b1d */ /* 0x000fe20000010000 */
[----:B------:R-:W-:Y:S01]  /*66a0*/  ISETP.GT.U32.AND P0, PT, R0, 0x6f, PT ;  /* 0x0000006f0000780c */ /* 0x000fe20003f04070 */
[----:B------:R-:W-:Y:S01]  /*66b0*/  IMAD R33, R33, 0x70, RZ ;  /* 0x0000007021217824 */ /* 0x000fe200078e02ff */
[----:B------:R-:W-:Y:S02]  /*66c0*/  CS2R R36, SRZ ;  /* 0x0000000000247805 */ /* 0x000fe4000001ff00 */
[----:B------:R-:W-:Y:S02]  /*66d0*/  CS2R R34, SRZ ;  /* 0x0000000000227805 */ /* 0x000fe4000001ff00 */
[----:B------:R-:W-:Y:S02]  /*66e0*/  MOV R43, RZ ;  /* 0x000000ff002b7202 */ /* 0x000fe40000000f00 */
[----:B------:R-:W-:-:S05]  /*66f0*/  CS2R R44, SRZ ;  /* 0x00000000002c7805 */ /* 0x000fca000001ff00 */
[----:B0--34-:R-:W-:Y:S05]  /*6700*/  @P0 BRA `(.L_x_2569) ;  /* 0x0000002800340947 */ /* 0x019fea0003800000 */
[----:B------:R-:W0:Y:S01]  /*6710*/  LDCU UR4, c[0x0][0x3f4] ;  /* 0x00007e80ff0477ac */ /* 0x000e220008000800 */
[----:B------:R-:W1:Y:S01]  /*6720*/  S2R R21, SR_CgaCtaId ;  /* 0x0000000000157919 */ /* 0x000e620000008800 */
[----:B------:R-:W3:Y:S01]  /*6730*/  LDC.64 R10, c[0x0][0x3c0] ;  /* 0x0000f000ff0a7b82 */ /* 0x000ee20000000a00 */
[----:B------:R-:W-:Y:S01]  /*6740*/  IMAD.IADD R42, R19, 0x1, R32 ;  /* 0x00000001132a7824 */ /* 0x000fe200078e0220 */
[----:B------:R-:W-:Y:S01]  /*6750*/  MOV R12, 0x400 ;  /* 0x00000400000c7802 */ /* 0x000fe20000000f00 */
[----:B------:R-:W-:Y:S01]  /*6760*/  BSSY.RECONVERGENT B1, `(.L_x_2570) ;  /* 0x00000ea000017945 */ /* 0x000fe20003800200 */
[----:B------:R-:W-:Y:S02]  /*6770*/  MOV R37, RZ ;  /* 0x000000ff00257202 */ /* 0x000fe40000000f00 */
[----:B------:R-:W-:Y:S02]  /*6780*/  IADD3 R12, PT, PT, R12, 0x140, RZ ;  /* 0x000001400c0c7810 */ /* 0x000fe40007ffe0ff */
[----:B0-----:R-:W-:-:S04]  /*6790*/  MOV R39, UR4 ;  /* 0x0000000400277c02 */ /* 0x001fc80008000f00 */
[-C--:B--2---:R-:W-:Y:S01]  /*67a0*/  VIMNMX R15, PT, PT, R16, R39.reuse, PT ;  /* 0x00000027100f7248 */ /* 0x084fe20003fe0100 */
[----:B------:R-:W-:-:S03]  /*67b0*/  IMAD R13, R20, R39, R0 ;  /* 0x00000027140d7224 */ /* 0x000fc600078e0200 */
[----:B------:R-:W-:Y:S01]  /*67c0*/  ISETP.GE.AND P0, PT, R42, R15, PT ;  /* 0x0000000f2a00720c */ /* 0x000fe20003f06270 */
[----:B---3--:R-:W-:Y:S01]  /*67d0*/  IMAD.WIDE R10, R13, 0x2, R10 ;  /* 0x000000020d0a7825 */ /* 0x008fe200078e020a */
[----:B-1----:R-:W-:-:S04]  /*67e0*/  LEA R46, R21, R12, 0x18 ;  /* 0x0000000c152e7211 */ /* 0x002fc800078ec0ff */
[----:B------:R-:W-:-:S07]  /*67f0*/  IADD3 R40, PT, PT, R46, UR5, RZ ;  /* 0x000000052e287c10 */ /* 0x000fce000fffe0ff */
[----:B------:R-:W-:Y:S05]  /*6800*/  @P0 BRA `(.L_x_2571) ;  /* 0x0000000c007c0947 */ /* 0x000fea0003800000 */
[----:B------:R-:W-:Y:S01]  /*6810*/  VIADD R12, R42, 0x10 ;  /* 0x000000102a0c7836 */ /* 0x000fe20000000000 */
[----:B------:R-:W-:Y:S01]  /*6820*/  LOP3.LUT R14, RZ, R19, RZ, 0x33, !PT ;  /* 0x00000013ff0e7212 */ /* 0x000fe200078e33ff */
[----:B------:R-:W0:Y:S01]  /*6830*/  LDCU UR4, c[0x0][0x3f8] ;  /* 0x00007f00ff0477ac */ /* 0x000e220008000800 */
[----:B------:R-:W-:Y:S01]  /*6840*/  BSSY.RECONVERGENT B2, `(.L_x_2572) ;  /* 0x000007f000027945 */ /* 0x000fe20003800200 */
[----:B------:R-:W-:Y:S01]  /*6850*/  HFMA2 R43, -RZ, RZ, 0, 0 ;  /* 0x00000000ff2b7431 */ /* 0x000fe200000001ff */
[----:B------:R-:W-:Y:S02]  /*6860*/  VIMNMX R13, PT, PT, R15, R12, !PT ;  /* 0x0000000c0f0d7248 */ /* 0x000fe40007fe0100 */
[----:B------:R-:W-:Y:S02]  /*6870*/  CS2R R44, SRZ ;  /* 0x00000000002c7805 */ /* 0x000fe4000001ff00 */
[----:B------:R-:W-:Y:S02]  /*6880*/  MOV R48, R42 ;  /* 0x0000002a00307202 */ /* 0x000fe40000000f00 */
[----:B------:R-:W-:-:S02]  /*6890*/  CS2R R36, SRZ ;  /* 0x0000000000247805 */ /* 0x000fc4000001ff00 */
[----:B------:R-:W-:Y:S02]  /*68a0*/  IADD3 R62, PT, PT, -R32, R13, R14 ;  /* 0x0000000d203e7210 */ /* 0x000fe40007ffe10e */
[----:B------:R-:W-:Y:S02]  /*68b0*/  CS2R R34, SRZ ;  /* 0x0000000000227805 */ /* 0x000fe4000001ff00 */
[----:B------:R-:W-:Y:S02]  /*68c0*/  MOV R38, RZ ;  /* 0x000000ff00267202 */ /* 0x000fe40000000f00 */
[C---:B------:R-:W-:Y:S02]  /*68d0*/  ISETP.GE.U32.AND P0, PT, R62.reuse, 0x30, PT ;  /* 0x000000303e00780c */ /* 0x040fe40003f06070 */
[----:B------:R-:W-:-:S04]  /*68e0*/  LEA.HI R13, R62, 0x1, RZ, 0x1c ;  /* 0x000000013e0d7811 */ /* 0x000fc800078fe0ff */
[----:B------:R-:W-:Y:S01]  /*68f0*/  LOP3.LUT P1, R63, R13, 0x3, RZ, 0xc0, !PT ;  /* 0x000000030d3f7812 */ /* 0x000fe2000782c0ff */
[----:B0-----:R-:W-:-:S06]  /*6900*/  IMAD R47, R39, UR4, RZ ;  /* 0x00000004272f7c24 */ /* 0x001fcc000f8e02ff */
[----:B------:R-:W-:Y:S06]  /*6910*/  @!P0 BRA `(.L_x_2573) ;  /* 0x0000000400c48947 */ /* 0x000fec0003800000 */
[----:B------:R-:W-:Y:S01]  /*6920*/  IMAD.MOV.U32 R50, RZ, RZ, R12 ;  /* 0x000000ffff327224 */ /* 0x000fe200078e000c */
[----:B------:R-:W-:Y:S01]  /*6930*/  LOP3.LUT R12, R13, 0x1ffffffc, RZ, 0xc0, !PT ;  /* 0x1ffffffc0d0c7812 */ /* 0x000fe200078ec0ff */
[----:B------:R-:W-:Y:S01]  /*6940*/  IMAD.MOV.U32 R48, RZ, RZ, R42 ;  /* 0x000000ffff307224 */ /* 0x000fe200078e002a */
[----:B------:R-:W-:Y:S02]  /*6950*/  LEA R13, R32, UR5, 0x1 ;  /* 0x00000005200d7c11 */ /* 0x000fe4000f8e08ff */
[C---:B------:R-:W-:Y:S02]  /*6960*/  IADD3 R52, PT, PT, R42.reuse, 0x30, RZ ;  /* 0x000000302a347810 */ /* 0x040fe40007ffe0ff */
[----:B------:R-:W-:Y:S02]  /*6970*/  IADD3 R54, PT, PT, R42, 0x20, RZ ;  /* 0x000000202a367810 */ /* 0x000fe40007ffe0ff */
[----:B------:R-:W-:Y:S02]  /*6980*/  MOV R45, RZ ;  /* 0x000000ff002d7202 */ /* 0x000fe40000000f00 */
[----:B------:R-:W-:-:S02]  /*6990*/  IADD3 R51, PT, PT, R13, 0x40, R46 ;  /* 0x000000400d337810 */ /* 0x000fc40007ffe02e */
[----:B------:R-:W-:-:S07]  /*69a0*/  IADD3 R49, PT, PT, -R12, RZ, RZ ;  /* 0x000000ff0c317210 */ /* 0x000fce0007ffe1ff */
.L_x_2574:
[----:B------:R-:W-:Y:S01]  /*69b0*/  IADD3 R12, P0, PT, R48, UR6, RZ ;  /* 0x00000006300c7c10 */ /* 0x000fe2000ff1e0ff */
[----:B------:R-:W0:Y:S03]  /*69c0*/  LDS.U16 R53, [R51+-0x40] ;  /* 0xffffc00033357984 */ /* 0x000e260000000400 */
[----:B------:R-:W-:Y:S01]  /*69d0*/  IADD3.X R13, PT, PT, RZ, UR12, RZ, P0, !PT ;  /* 0x0000000cff0d7c10 */ /* 0x000fe200087fe4ff */
[----:B------:R-:W1:Y:S01]  /*69e0*/  LDS.U16 R60, [R51+-0x20] ;  /* 0xffffe000333c7984 */ /* 0x000e620000000400 */
[----:B------:R-:W-:-:S03]  /*69f0*/  LEA R24, P0, R12, UR10, 0x2 ;  /* 0x0000000a0c187c11 */ /* 0x000fc6000f8010ff */
[----:B------:R-:W2:Y:S01]  /*6a00*/  LDS.U16 R61, [R51] ;  /* 0x00000000333d7984 */ /* 0x000ea20000000400 */
[----:B------:R-:W-:-:S05]  /*6a10*/  LEA.HI.X R25, R12, UR11, R13, 0x2, P0 ;  /* 0x0000000b0c197c11 */ /* 0x000fca00080f140d */
[----:B------:R-:W3:Y:S04]  /*6a20*/  LDG.E R12, desc[UR36][R24.64] ;  /* 0x00000024180c7981 */ /* 0x000ee8000c1e1900 */
[----:B------:R-:W4:Y:S04]  /*6a30*/  LDG.E R20, desc[UR36][R24.64+0x40] ;  /* 0x0000402418147981 */ /* 0x000f28000c1e1900 */
[----:B------:R-:W2:Y:S04]  /*6a40*/  LDG.E R26, desc[UR36][R24.64+0x80] ;  /* 0x00008024181a7981 */ /* 0x000ea8000c1e1900 */
[----:B------:R-:W2:Y:S01]  /*6a50*/  LDG.E R28, desc[UR36][R24.64+0xc0] ;  /* 0x0000c024181c7981 */ /* 0x000ea2000c1e1900 */
[----:B---3--:R-:W-:-:S04]  /*6a60*/  IMAD R12, R47, R12, R48 ;  /* 0x0000000c2f0c7224 */ /* 0x008fc800078e0230 */
[----:B------:R-:W-:-:S04]  /*6a70*/  IMAD R13, R12, 0x70, RZ ;  /* 0x000000700c0d7824 */ /* 0x000fc800078e02ff */
[----:B------:R-:W-:-:S06]  /*6a80*/  IMAD.WIDE R12, R13, 0x2, R10 ;  /* 0x000000020d0c7825 */ /* 0x000fcc00078e020a */
[----:B------:R-:W3:Y:S01]  /*6a90*/  LDG.E.128 R12, desc[UR36][R12.64] ;  /* 0x000000240c0c7981 */ /* 0x000ee2000c1e1d00 */
[----:B----4-:R-:W-:-:S04]  /*6aa0*/  IMAD R20, R47, R20, R50 ;  /* 0x000000142f147224 */ /* 0x010fc800078e0232 */
[----:B------:R-:W-:Y:S02]  /*6ab0*/  IMAD R21, R20, 0x70, RZ ;  /* 0x0000007014157824 */ /* 0x000fe400078e02ff */
[----:B--2---:R-:W-:Y:S02]  /*6ac0*/  IMAD R26, R47, R26, R54 ;  /* 0x0000001a2f1a7224 */ /* 0x004fe400078e0236 */
[----:B------:R-:W-:-:S04]  /*6ad0*/  IMAD.WIDE R20, R21, 0x2, R10 ;  /* 0x0000000215147825 */ /* 0x000fc800078e020a */
[----:B------:R-:W-:Y:S02]  /*6ae0*/  IMAD R27, R26, 0x70, RZ ;  /* 0x000000701a1b7824 */ /* 0x000fe400078e02ff */
[----:B-----5:R-:W2:Y:S01]  /*6af0*/  LDG.E.128 R20, desc[UR36][R20.64] ;  /* 0x0000002414147981 */ /* 0x020ea2000c1e1d00 */
[----:B------:R-:W-:Y:S02]  /*6b00*/  IMAD R28, R47, R28, R52 ;  /* 0x0000001c2f1c7224 */ /* 0x000fe400078e0234 */
[----:B------:R-:W-:-:S04]  /*6b10*/  IMAD.WIDE R24, R27, 0x2, R10 ;  /* 0x000000021b187825 */ /* 0x000fc800078e020a */
[----:B------:R-:W-:Y:S02]  /*6b20*/  IMAD R29, R28, 0x70, RZ ;  /* 0x000000701c1d7824 */ /* 0x000fe400078e02ff */
[----:B------:R-:W4:Y:S02]  /*6b30*/  LDG.E.128 R24, desc[UR36][R24.64] ;  /* 0x0000002418187981 */ /* 0x000f24000c1e1d00 */
[----:B------:R-:W-:-:S06]  /*6b40*/  IMAD.WIDE R28, R29, 0x2, R10 ;  /* 0x000000021d1c7825 */ /* 0x000fcc00078e020a */
[----:B------:R-:W4:Y:S01]  /*6b50*/  LDG.E.128 R28, desc[UR36][R28.64] ;  /* 0x000000241c1c7981 */ /* 0x000f22000c1e1d00 */
[----:B0-----:R-:W-:Y:S01]  /*6b60*/  HADD2.F32 R56, -RZ, R53.H0_H0 ;  /* 0x20000035ff387230 */ /* 0x001fe20000004100 */
[----:B------:R-:W-:Y:S01]  /*6b70*/  IADD3 R49, PT, PT, R49, 0x4, RZ ;  /* 0x0000000431317810 */ /* 0x000fe20007ffe0ff */
[----:B-1----:R-:W-:Y:S01]  /*6b80*/  HADD2.F32 R60, -RZ, R60.H0_H0 ;  /* 0x2000003cff3c7230 */ /* 0x002fe20000004100 */
[----:B------:R-:W-:Y:S01]  /*6b90*/  IADD3 R48, PT, PT, R48, 0x40, RZ ;  /* 0x0000004030307810 */ /* 0x000fe20007ffe0ff */
[----:B------:R-:W-:Y:S01]  /*6ba0*/  HADD2.F32 R61, -RZ, R61.H0_H0 ;  /* 0x2000003dff3d7230 */ /* 0x000fe20000004100 */
[----:B------:R-:W-:Y:S01]  /*6bb0*/  ISETP.NE.AND P0, PT, R49, RZ, PT ;  /* 0x000000ff3100720c */ /* 0x000fe20003f05270 */
[----:B------:R-:W-:Y:S01]  /*6bc0*/  VIADD R52, R52, 0x40 ;  /* 0x0000004034347836 */ /* 0x000fe20000000000 */
[----:B------:R-:W-:Y:S02]  /*6bd0*/  IADD3 R50, PT, PT, R50, 0x40, RZ ;  /* 0x0000004032327810 */ /* 0x000fe40007ffe0ff */
[----:B------:R-:W-:Y:S01]  /*6be0*/  IADD3 R54, PT, PT, R54, 0x40, RZ ;  /* 0x0000004036367810 */ /* 0x000fe20007ffe0ff */
[----:B---3--:R-:W-:-:S02]  /*6bf0*/  HADD2.F32 R55, -RZ, R12.H1_H1 ;  /* 0x3000000cff377230 */ /* 0x008fc40000004100 */
[--C-:B------:R-:W-:Y:S02]  /*6c00*/  HADD2.F32 R57, -RZ, R14.reuse.H0_H0 ;  /* 0x2000000eff397230 */ /* 0x100fe40000004100 */
[----:B------:R-:W-:Y:S02]  /*6c10*/  HADD2.F32 R14, -RZ, R14.H1_H1 ;  /* 0x3000000eff0e7230 */ /* 0x000fe40000004100 */
[C---:B------:R-:W-:Y:S01]  /*6c20*/  FFMA.FTZ R55, R56.reuse, R55, R44 ;  /* 0x0000003738377223 */ /* 0x040fe2000001002c */
[----:B------:R-:W-:Y:S01]  /*6c30*/  HADD2.F32 R59, -RZ, R15.H0_H0 ;  /* 0x2000000fff3b7230 */ /* 0x000fe20000004100 */
[----:B------:R-:W0:Y:S01]  /*6c40*/  LDS.U16 R44, [R51+0x20] ;  /* 0x00002000332c7984 */ /* 0x000e220000000400 */
        /* <DEDUP_REMOVED lines=8> */
[--C-:B--2---:R-:W-:Y:S02]  /*6cd0*/  HADD2.F32 R35, -RZ, R21.reuse.H0_H0 ;  /* 0x20000015ff237230 */ /* 0x104fe40000004100 */
[----:B------:R-:W-:Y:S01]  /*6ce0*/  FFMA.FTZ R13, R56, R13, R38 ;  /* 0x0000000d380d7223 */ /* 0x000fe20000010026 */
[----:B------:R-:W-:-:S02]  /*6cf0*/  HADD2.F32 R34, -RZ, R21.H1_H1 ;  /* 0x30000015ff227230 */ /* 0x000fc40000004100 */
[----:B------:R-:W-:Y:S01]  /*6d00*/  FFMA.FTZ R58, R56, R58, R37 ;  /* 0x0000003a383a7223 */ /* 0x000fe20000010025 */
[----:B------:R-:W-:Y:S02]  /*6d10*/  HADD2.F32 R21, -RZ, R22.H1_H1 ;  /* 0x30000016ff157230 */ /* 0x000fe40000004100 */
[C---:B------:R-:W-:Y:S01]  /*6d20*/  FFMA.FTZ R12, R60.reuse, R35, R12 ;  /* 0x000000233c0c7223 */ /* 0x040fe2000001000c */
[----:B------:R-:W-:Y:S02]  /*6d30*/  HADD2.F32 R15, -RZ, R20.H0_H0 ;  /* 0x20000014ff0f7230 */ /* 0x000fe40000004100 */
[C---:B------:R-:W-:Y:S01]  /*6d40*/  FFMA.FTZ R13, R60.reuse, R34, R13 ;  /* 0x000000223c0d7223 */ /* 0x040fe2000001000d */
[----:B------:R-:W-:Y:S02]  /*6d50*/  HADD2.F32 R36, -RZ, R22.H0_H0 ;  /* 0x20000016ff247230 */ /* 0x000fe40000004100 */
[----:B------:R-:W-:Y:S01]  /*6d60*/  FFMA.FTZ R14, R60, R21, R14 ;  /* 0x000000153c0e7223 */ /* 0x000fe2000001000e */
[----:B------:R-:W-:-:S02]  /*6d70*/  HADD2.F32 R20, -RZ, R20.H1_H1 ;  /* 0x30000014ff147230 */ /* 0x000fc40000004100 */
[----:B------:R-:W-:Y:S01]  /*6d80*/  FFMA.FTZ R53, R56, R53, R45 ;  /* 0x0000003538357223 */ /* 0x000fe2000001002d */
[--C-:B------:R-:W-:Y:S02]  /*6d90*/  HADD2.F32 R22, -RZ, R23.reuse.H0_H0 ;  /* 0x20000017ff167230 */ /* 0x100fe40000004100 */
[C---:B------:R-:W-:Y:S01]  /*6da0*/  FFMA.FTZ R36, R60.reuse, R36, R57 ;  /* 0x000000243c247223 */ /* 0x040fe20000010039 */
[----:B------:R-:W-:Y:S02]  /*6db0*/  HADD2.F32 R23, -RZ, R23.H1_H1 ;  /* 0x30000017ff177230 */ /* 0x000fe40000004100 */
[C---:B------:R-:W-:Y:S01]  /*6dc0*/  FFMA.FTZ R20, R60.reuse, R20, R55 ;  /* 0x000000143c147223 */ /* 0x040fe20000010037 */
[--C-:B----4-:R-:W-:Y:S02]  /*6dd0*/  HADD2.F32 R34, -RZ, R24.reuse.H0_H0 ;  /* 0x20000018ff227230 */ /* 0x110fe40000004100 */
[----:B------:R-:W-:Y:S01]  /*6de0*/  FFMA.FTZ R22, R60, R22, R59 ;  /* 0x000000163c167223 */ /* 0x000fe2000001003b */
[----:B------:R-:W-:-:S02]  /*6df0*/  HADD2.F32 R21, -RZ, R24.H1_H1 ;  /* 0x30000018ff157230 */ /* 0x000fc40000004100 */
[C---:B------:R-:W-:Y:S01]  /*6e00*/  FFMA.FTZ R23, R60.reuse, R23, R58 ;  /* 0x000000173c177223 */ /* 0x040fe2000001003a */
[--C-:B------:R-:W-:Y:S02]  /*6e10*/  HADD2.F32 R35, -RZ, R25.reuse.H0_H0 ;  /* 0x20000019ff237230 */ /* 0x100fe40000004100 */
[----:B------:R-:W-:Y:S01]  /*6e20*/  FFMA.FTZ R15, R60, R15, R53 ;  /* 0x0000000f3c0f7223 */ /* 0x000fe20000010035 */
[----:B------:R-:W-:Y:S02]  /*6e30*/  HADD2.F32 R24, -RZ, R25.H1_H1 ;  /* 0x30000019ff187230 */ /* 0x000fe40000004100 */
[C---:B------:R-:W-:Y:S01]  /*6e40*/  FFMA.FTZ R20, R61.reuse, R21, R20 ;  /* 0x000000153d147223 */ /* 0x040fe20000010014 */
[--C-:B------:R-:W-:Y:S02]  /*6e50*/  HADD2.F32 R25, -RZ, R26.reuse.H0_H0 ;  /* 0x2000001aff197230 */ /* 0x100fe40000004100 */
[----:B------:R-:W-:Y:S01]  /*6e60*/  FFMA.FTZ R12, R61, R35, R12 ;  /* 0x000000233d0c7223 */ /* 0x000fe2000001000c */
[----:B------:R-:W-:-:S02]  /*6e70*/  HADD2.F32 R37, -RZ, R26.H1_H1 ;  /* 0x3000001aff257230 */ /* 0x000fc40000004100 */
[C---:B------:R-:W-:Y:S01]  /*6e80*/  FFMA.FTZ R13, R61.reuse, R24, R13 ;  /* 0x000000183d0d7223 */ /* 0x040fe2000001000d */
[--C-:B------:R-:W-:Y:S02]  /*6e90*/  HADD2.F32 R43, -RZ, R27.reuse.H0_H0 ;  /* 0x2000001bff2b7230 */ /* 0x100fe40000004100 */
[C---:B------:R-:W-:Y:S01]  /*6ea0*/  FFMA.FTZ R36, R61.reuse, R25, R36 ;  /* 0x000000193d247223 */ /* 0x040fe20000010024 */
[----:B------:R-:W-:Y:S02]  /*6eb0*/  HADD2.F32 R26, -RZ, R27.H1_H1 ;  /* 0x3000001bff1a7230 */ /* 0x000fe40000004100 */
[C---:B------:R-:W-:Y:S01]  /*6ec0*/  FFMA.FTZ R14, R61.reuse, R37, R14 ;  /* 0x000000253d0e7223 */ /* 0x040fe2000001000e */
[----:B0-----:R-:W-:Y:S02]  /*6ed0*/  HADD2.F32 R37, -RZ, R44.H0_H0 ;  /* 0x2000002cff257230 */ /* 0x001fe40000004100 */
[----:B------:R-:W-:Y:S01]  /*6ee0*/  FFMA.FTZ R22, R61, R43, R22 ;  /* 0x0000002b3d167223 */ /* 0x000fe20000010016 */
[----:B------:R-:W-:-:S02]  /*6ef0*/  HADD2.F32 R24, -RZ, R28.H0_H0 ;  /* 0x2000001cff187230 */ /* 0x000fc40000004100 */
[C---:B------:R-:W-:Y:S01]  /*6f00*/  FFMA.FTZ R23, R61.reuse, R26, R23 ;  /* 0x0000001a3d177223 */ /* 0x040fe20000010017 */
[----:B------:R-:W-:Y:S02]  /*6f10*/  HADD2.F32 R21, -RZ, R28.H1_H1 ;  /* 0x3000001cff157230 */ /* 0x000fe40000004100 */
[----:B------:R-:W-:Y:S01]  /*6f20*/  FFMA.FTZ R15, R61, R34, R15 ;  /* 0x000000223d0f7223 */ /* 0x000fe2000001000f */
[--C-:B------:R-:W-:Y:S02]  /*6f30*/  HADD2.F32 R43, -RZ, R29.reuse.H0_H0 ;  /* 0x2000001dff2b7230 */ /* 0x100fe40000004100 */
        /* <DEDUP_REMOVED lines=11> */
[----:B------:R-:W-:Y:S01]  /*6ff0*/  FFMA.FTZ R34, R37, R27, R22 ;  /* 0x0000001b25227223 */ /* 0x000fe20000010016 */
[----:B------:R-:W-:Y:S02]  /*7000*/  VIADD R51, R51, 0x80 ;  /* 0x0000008033337836 */ /* 0x000fe40000000000 */
[----:B------:R-:W-:Y:S01]  /*7010*/  FFMA.FTZ R37, R37, R26, R23 ;  /* 0x0000001a25257223 */ /* 0x000fe20000010017 */
[----:B------:R-:W-:Y:S06]  /*7020*/  @P0 BRA `(.L_x_2574) ;  /* 0xfffffff800600947 */ /* 0x000fec000383ffff */
.L_x_2573:
[----:B------:R-:W-:Y:S05]  /*7030*/  BSYNC.RECONVERGENT B2 ;  /* 0x0000000000027941 */ /* 0x000fea0003800200 */
.L_x_2572:
[----:B------:R-:W-:Y:S05]  /*7040*/  @!P1 BRA `(.L_x_2571) ;  /* 0x00000004006c9947 */ /* 0x000fea0003800000 */
[----:B------:R-:W-:Y:S01]  /*7050*/  ISETP.NE.AND P1, PT, R63, 0x1, PT ;  /* 0x000000013f00780c */ /* 0x000fe20003f25270 */
[----:B------:R-:W-:Y:S01]  /*7060*/  BSSY.RECONVERGENT B2, `(.L_x_2575) ;  /* 0x000003a000027945 */ /* 0x000fe20003800200 */
[----:B------:R-:W-:-:S11]  /*7070*/  LOP3.LUT P0, RZ, R62, 0x10, RZ, 0xc0, !PT ;  /* 0x000000103eff7812 */ /* 0x000fd6000780c0ff */
[----:B------:R-:W-:Y:S05]  /*7080*/  @!P1 BRA `(.L_x_2576) ;  /* 0x0000000000dc9947 */ /* 0x000fea0003800000 */
[----:B------:R-:W0:Y:S01]  /*7090*/  LDCU.64 UR8, c[0x0][0x3c8] ;  /* 0x00007900ff0877ac */ /* 0x000e220008000a00 */
[----:B------:R-:W-:-:S04]  /*70a0*/  IADD3 R12, P1, PT, R48, UR6, RZ ;  /* 0x00000006300c7c10 */ /* 0x000fc8000ff3e0ff */
[----:B------:R-:W-:Y:S02]  /*70b0*/  IADD3.X R13, PT, PT, RZ, UR12, RZ, P1, !PT ;  /* 0x0000000cff0d7c10 */ /* 0x000fe40008ffe4ff */
[----:B0-----:R-:W-:-:S04]  /*70c0*/  LEA R24, P1, R12, UR8, 0x2 ;  /* 0x000000080c187c11 */ /* 0x001fc8000f8210ff */
[----:B------:R-:W-:-:S05]  /*70d0*/  LEA.HI.X R25, R12, UR9, R13, 0x2, P1 ;  /* 0x000000090c197c11 */ /* 0x000fca00088f140d */
[----:B------:R-:W2:Y:S04]  /*70e0*/  LDG.E R12, desc[UR36][R24.64] ;  /* 0x00000024180c7981 */ /* 0x000ea8000c1e1900 */
[----:B------:R0:W3:Y:S01]  /*70f0*/  LDG.E R13, desc[UR36][R24.64+0x40] ;  /* 0x00004024180d7981 */ /* 0x0000e2000c1e1900 */
[----:B------:R-:W-:-:S05]  /*7100*/  IADD3 R27, PT, PT, -R19, R48, RZ ;  /* 0x00000030131b7210 */ /* 0x000fca0007ffe1ff */
[----:B------:R-:W-:-:S05]  /*7110*/  IMAD R27, R27, 0x2, R40 ;  /* 0x000000021b1b7824 */ /* 0x000fca00078e0228 */
[----:B0-----:R-:W0:Y:S04]  /*7120*/  LDS.U16 R24, [R27] ;  /* 0x000000001b187984 */ /* 0x001e280000000400 */
[----:B------:R-:W1:Y:S01]  /*7130*/  LDS.U16 R28, [R27+0x20] ;  /* 0x000020001b1c7984 */ /* 0x000e620000000400 */
[----:B--2---:R-:W-:-:S04]  /*7140*/  IMAD R12, R47, R12, R48 ;  /* 0x0000000c2f0c7224 */ /* 0x004fc800078e0230 */
[----:B------:R-:W-:Y:S02]  /*7150*/  IMAD R21, R12, 0x70, RZ ;  /* 0x000000700c157824 */ /* 0x000fe400078e02ff */
[----:B------:R-:W-:Y:S02]  /*7160*/  HFMA2 R12, -RZ, RZ, 0, 6.67572021484375e-06 ;  /* 0x00000070ff0c7431 */ /* 0x000fe400000001ff */
[----:B---3--:R-:W-:Y:S02]  /*7170*/  IMAD R13, R47, R13, R48 ;  /* 0x0000000d2f0d7224 */ /* 0x008fe400078e0230 */
[----:B------:R-:W-:-:S06]  /*7180*/  IMAD.WIDE R20, R21, 0x2, R10 ;  /* 0x0000000215147825 */ /* 0x000fcc00078e020a */
[----:B-----5:R-:W2:Y:S01]  /*7190*/  LDG.E.128 R20, desc[UR36][R20.64] ;  /* 0x0000002414147981 */ /* 0x020ea2000c1e1d00 */
[----:B------:R-:W-:-:S04]  /*71a0*/  IMAD R13, R13, R12, 0x700 ;  /* 0x000007000d0d7424 */ /* 0x000fc800078e020c */
[----:B------:R-:W-:-:S06]  /*71b0*/  IMAD.WIDE R12, R13, 0x2, R10 ;  /* 0x000000020d0c7825 */ /* 0x000fcc00078e020a */
[----:B------:R-:W3:Y:S01]  /*71c0*/  LDG.E.128 R12, desc[UR36][R12.64] ;  /* 0x000000240c0c7981 */ /* 0x000ee2000c1e1d00 */
[----:B0-----:R-:W-:Y:S01]  /*71d0*/  HADD2.F32 R24, -RZ, R24.H0_H0 ;  /* 0x20000018ff187230 */ /* 0x001fe20000004100 */
[----:B------:R-:W-:Y:S01]  /*71e0*/  IADD3 R48, PT, PT, R48, 0x20, RZ ;  /* 0x0000002030307810 */ /* 0x000fe20007ffe0ff */
[----:B-1----:R-:W-:Y:S02]  /*71f0*/  HADD2.F32 R28, -RZ, R28.H0_H0 ;  /* 0x2000001cff1c7230 */ /* 0x002fe40000004100 */
[--C-:B--2---:R-:W-:Y:S02]  /*7200*/  HADD2.F32 R25, -RZ, R20.reuse.H0_H0 ;  /* 0x20000014ff197230 */ /* 0x104fe40000004100 */
[----:B------:R-:W-:Y:S02]  /*7210*/  HADD2.F32 R29, -RZ, R20.H1_H1 ;  /* 0x30000014ff1d7230 */ /* 0x000fe40000004100 */
        /* <DEDUP_REMOVED lines=8> */
[--C-:B------:R-:W-:Y:S02]  /*72a0*/  HADD2.F32 R49, -RZ, R23.reuse.H0_H0 ;  /* 0x20000017ff317230 */ /* 0x100fe40000004100 */
[----:B------:R-:W-:Y:S01]  /*72b0*/  FFMA.FTZ R31, R24, R31, R36 ;  /* 0x0000001f181f7223 */ /* 0x000fe20000010024 */
[----:B------:R-:W-:-:S02]  /*72c0*/  HADD2.F32 R26, -RZ, R23.H1_H1 ;  /* 0x30000017ff1a7230 */ /* 0x000fc40000004100 */
[C---:B------:R-:W-:Y:S01]  /*72d0*/  FFMA.FTZ R22, R24.reuse, R22, R35 ;  /* 0x0000001618167223 */ /* 0x040fe20000010023 */
[--C-:B---3--:R-:W-:Y:S02]  /*72e0*/  HADD2.F32 R43, -RZ, R13.reuse.H0_H0 ;  /* 0x2000000dff2b7230 */ /* 0x108fe40000004100 */
[C---:B------:R-:W-:Y:S01]  /*72f0*/  FFMA.FTZ R34, R24.reuse, R49, R34 ;  /* 0x0000003118227223 */ /* 0x040fe20000010022 */
[----:B------:R-:W-:Y:S02]  /*7300*/  HADD2.F32 R38, -RZ, R13.H1_H1 ;  /* 0x3000000dff267230 */ /* 0x000fe40000004100 */
[----:B------:R-:W-:Y:S01]  /*7310*/  FFMA.FTZ R26, R24, R26, R37 ;  /* 0x0000001a181a7223 */ /* 0x000fe20000010025 */
[----:B------:R-:W-:Y:S02]  /*7320*/  HADD2.F32 R45, -RZ, R12.H0_H0 ;  /* 0x2000000cff2d7230 */ /* 0x000fe40000004100 */
        /* <DEDUP_REMOVED lines=9> */
[----:B------:R-:W-:-:S02]  /*73c0*/  HADD2.F32 R15, -RZ, R15.H1_H1 ;  /* 0x3000000fff0f7230 */ /* 0x000fc40000004100 */
[C---:B------:R-:W-:Y:S01]  /*73d0*/  FFMA.FTZ R36, R28.reuse, R36, R31 ;  /* 0x000000241c247223 */ /* 0x040fe2000001001f */
[C---:B------:R-:W-:Y:S02]  /*73e0*/  FFMA.FTZ R35, R28.reuse, R35, R22 ;  /* 0x000000231c237223 */ /* 0x040fe40000010016 */
[----:B------:R-:W-:-:S07]  /*73f0*/  FFMA.FTZ R37, R28, R15, R26 ;  /* 0x0000000f1c257223 */ /* 0x000fce000001001a */
.L_x_2576:
[----:B------:R-:W-:Y:S05]  /*7400*/  BSYNC.RECONVERGENT B2 ;  /* 0x0000000000027941 */ /* 0x000fea0003800200 */
.L_x_2575:
[----:B------:R-:W-:Y:S05]  /*7410*/  @P0 BRA `(.L_x_2571) ;  /* 0x0000000000780947 */ /* 0x000fea0003800000 */
[----:B------:R-:W0:Y:S01]  /*7420*/  LDCU.64 UR8, c[0x0][0x3c8] ;  /* 0x00007900ff0877ac */ /* 0x000e220008000a00 */
[----:B------:R-:W-:-:S04]  /*7430*/  IADD3 R12, P0, PT, R48, UR6, RZ ;  /* 0x00000006300c7c10 */ /* 0x000fc8000ff1e0ff */
[----:B------:R-:W-:Y:S02]  /*7440*/  IADD3.X R13, PT, PT, RZ, UR12, RZ, P0, !PT ;  /* 0x0000000cff0d7c10 */ /* 0x000fe400087fe4ff */
[----:B0-----:R-:W-:-:S04]  /*7450*/  LEA R14, P0, R12, UR8, 0x2 ;  /* 0x000000080c0e7c11 */ /* 0x001fc8000f8010ff */
[----:B------:R-:W-:-:S05]  /*7460*/  LEA.HI.X R15, R12, UR9, R13, 0x2, P0 ;  /* 0x000000090c0f7c11 */ /* 0x000fca00080f140d */
[----:B------:R-:W2:Y:S01]  /*7470*/  LDG.E R14, desc[UR36][R14.64] ;  /* 0x000000240e0e7981 */ /* 0x000ea2000c1e1900 */
[----:B------:R-:W-:-:S05]  /*7480*/  IADD3 R25, PT, PT, -R19, R48, RZ ;  /* 0x0000003013197210 */ /* 0x000fca0007ffe1ff */
[----:B------:R-:W-:-:S06]  /*7490*/  IMAD R25, R25, 0x2, R40 ;  /* 0x0000000219197824 */ /* 0x000fcc00078e0228 */
[----:B------:R-:W0:Y:S01]  /*74a0*/  LDS.U16 R25, [R25] ;  /* 0x0000000019197984 */ /* 0x000e220000000400 */
[----:B--2---:R-:W-:-:S04]  /*74b0*/  IMAD R47, R47, R14, R48 ;  /* 0x0000000e2f2f7224 */ /* 0x004fc800078e0230 */
[----:B------:R-:W-:-:S04]  /*74c0*/  IMAD R13, R47, 0x70, RZ ;  /* 0x000000702f0d7824 */ /* 0x000fc800078e02ff */
[----:B------:R-:W-:-:S05]  /*74d0*/  IMAD.WIDE R12, R13, 0x2, R10 ;  /* 0x000000020d0c7825 */ /* 0x000fca00078e020a */
[----:B-----5:R-:W2:Y:S01]  /*74e0*/  LDG.E.128 R20, desc[UR36][R12.64] ;  /* 0x000000240c147981 */ /* 0x020ea2000c1e1d00 */
[----:B0-----:R-:W-:Y:S02]  /*74f0*/  HADD2.F32 R24, -RZ, R25.H0_H0 ;  /* 0x20000019ff187230 */ /* 0x001fe40000004100 */
[----:B--2---:R-:W-:Y:S02]  /*7500*/  HADD2.F32 R14, -RZ, R21.H0_H0 ;  /* 0x20000015ff0e7230 */ /* 0x004fe40000004100 */
[----:B------:R-:W-:Y:S02]  /*7510*/  HADD2.F32 R15, -RZ, R22.H0_H0 ;  /* 0x20000016ff0f7230 */ /* 0x000fe40000004100 */
[--C-:B------:R-:W-:Y:S02]  /*7520*/  HADD2.F32 R26, -RZ, R20.reuse.H0_H0 ;  /* 0x20000014ff1a7230 */ /* 0x100fe40000004100 */
[----:B------:R-:W-:Y:S01]  /*7530*/  FFMA.FTZ R43, R24, R14, R43 ;  /* 0x0000000e182b7223 */ /* 0x000fe2000001002b */
[----:B------:R-:W-:-:S02]  /*7540*/  HADD2.F32 R27, -RZ, R20.H1_H1 ;  /* 0x30000014ff1b7230 */ /* 0x000fc40000004100 */
        /* <DEDUP_REMOVED lines=10> */
[----:B------:R-:W-:-:S07]  /*75f0*/  FFMA.FTZ R37, R24, R12, R37 ;  /* 0x0000000c18257223 */ /* 0x000fce0000010025 */
.L_x_2571:
[----:B------:R-:W-:Y:S05]  /*7600*/  BSYNC.RECONVERGENT B1 ;  /* 0x0000000000017941 */ /* 0x000fea0003800200 */
.L_x_2570:
[----:B------:R-:W-:Y:S01]  /*7610*/  ISETP.GE.AND P0, PT, R42, R16, PT ;  /* 0x000000102a00720c */ /* 0x000fe20003f06270 */
[----:B------:R-:W-:-:S12]  /*7620*/  BSSY.RECONVERGENT B1, `(.L_x_2577) ;  /* 0x000012f000017945 */ /* 0x000fd80003800200 */
[----:B------:R-:W-:Y:S05]  /*7630*/  @P0 BRA `(.L_x_2578) ;  /* 0x0000001000b40947 */ /* 0x000fea0003800000 */
[----:B------:R-:W-:Y:S01]  /*7640*/  VIADDMNMX R13, R42, 0x10, R16, !PT ;  /* 0x000000102a0d7846 */ /* 0x000fe20007800110 */
[----:B------:R-:W0:Y:S01]  /*7650*/  LDCU UR4, c[0x0][0x3f8] ;  /* 0x00007f00ff0477ac */ /* 0x000e220008000800 */
[----:B------:R-:W-:Y:S01]  /*7660*/  LOP3.LUT R28, RZ, R19, RZ, 0x33, !PT ;  /* 0x00000013ff1c7212 */ /* 0x000fe200078e33ff */
[----:B------:R-:W-:Y:S03]  /*7670*/  BSSY.RECONVERGENT B2, `(.L_x_2579) ;  /* 0x0000046000027945 */ /* 0x000fe60003800200 */
[----:B------:R-:W-:-:S04]  /*7680*/  IADD3 R28, PT, PT, -R32, R13, R28 ;  /* 0x0000000d201c7210 */ /* 0x000fc80007ffe11c */
[----:B------:R-:W-:-:S04]  /*7690*/  LOP3.LUT R12, R28, 0x30, RZ, 0xc0, !PT ;  /* 0x000000301c0c7812 */ /* 0x000fc800078ec0ff */
[----:B------:R-:W-:Y:S01]  /*76a0*/  ISETP.NE.AND P0, PT, R12, 0x30, PT ;  /* 0x000000300c00780c */ /* 0x000fe20003f05270 */
[----:B0-----:R-:W-:-:S12]  /*76b0*/  IMAD R12, R39, UR4, RZ ;  /* 0x00000004270c7c24 */ /* 0x001fd8000f8e02ff */
[----:B------:R-:W-:Y:S05]  /*76c0*/  @!P0 BRA `(.L_x_2580) ;  /* 0x0000000400008947 */ /* 0x000fea0003800000 */
[----:B------:R-:W0:Y:S01]  /*76d0*/  LDC R39, c[0x0][0x3f4] ;  /* 0x0000fd00ff277b82 */ /* 0x000e220000000800 */
[----:B------:R-:W-:Y:S02]  /*76e0*/  LEA.HI R13, R28, 0x1, RZ, 0x1c ;  /* 0x000000011c0d7811 */ /* 0x000fe400078fe0ff */
[----:B------:R-:W-:Y:S02]  /*76f0*/  LEA R15, R32, UR5, 0x1 ;  /* 0x00000005200f7c11 */ /* 0x000fe4000f8e08ff */
[----:B------:R-:W-:Y:S02]  /*7700*/  LOP3.LUT R13, R13, 0x3, RZ, 0xc0, !PT ;  /* 0x000000030d0d7812 */ /* 0x000fe400078ec0ff */
[----:B------:R-:W-:Y:S02]  /*7710*/  IADD3 R46, PT, PT, R46, R15, RZ ;  /* 0x0000000f2e2e7210 */ /* 0x000fe40007ffe0ff */
[----:B------:R-:W-:-:S07]  /*7720*/  IADD3 R13, PT, PT, -R13, RZ, RZ ;  /* 0x000000ff0d0d7210 */ /* 0x000fce0007ffe1ff */
.L_x_2583:
[----:B0-----:R-:W-:Y:S01]  /*7730*/  ISETP.GE.AND P1, PT, R42, R39, PT ;  /* 0x000000272a00720c */ /* 0x001fe20003f26270 */
[----:B------:R-:W-:Y:S01]  /*7740*/  BSSY.RECONVERGENT B3, `(.L_x_2581) ;  /* 0x0000035000037945 */ /* 0x000fe20003800200 */
[----:B------:R-:W-:-:S04]  /*7750*/  IADD3 R13, PT, PT, R13, 0x1, RZ ;  /* 0x000000010d0d7810 */ /* 0x000fc80007ffe0ff */
[----:B------:R-:W-:-:S07]  /*7760*/  ISETP.NE.AND P0, PT, R13, RZ, PT ;  /* 0x000000ff0d00720c */ /* 0x000fce0003f05270 */
[----:B------:R-:W-:Y:S06]  /*7770*/  @!P1 BRA `(.L_x_2582) ;  /* 0x0000000000c49947 */ /* 0x000fec0003800000 */
[----:B------:R-:W-:Y:S02]  /*7780*/  IABS R21, R39 ;  /* 0x0000002700157213 */ /* 0x000fe40000000000 */
[----:B------:R-:W-:Y:S02]  /*7790*/  IABS R24, R42 ;  /* 0x0000002a00187213 */ /* 0x000fe40000000000 */
[----:B------:R-:W0:Y:S01]  /*77a0*/  I2F.RP R20, R21 ;  /* 0x0000001500147306 */ /* 0x000e220000209400 */
[----:B------:R-:W-:Y:S02]  /*77b0*/  ISETP.GE.AND P2, PT, R42, RZ, PT ;  /* 0x000000ff2a00720c */ /* 0x000fe40003f46270 */
[----:B------:R-:W-:-:S05]  /*77c0*/  ISETP.NE.AND P3, PT, R39, RZ, PT ;  /* 0x000000ff2700720c */ /* 0x000fca0003f65270 */
[----:B0-----:R-:W0:Y:S02]  /*77d0*/  MUFU.RCP R20, R20 ;  /* 0x0000001400147308 */ /* 0x001e240000001000 */
[----:B0-----:R-:W-:-:S06]  /*77e0*/  VIADD R22, R20, 0xffffffe ;  /* 0x0ffffffe14167836 */ /* 0x001fcc0000000000 */
[----:B------:R-:W0:Y:S02]  /*77f0*/  F2I.FTZ.U32.TRUNC.NTZ R15, R22 ;  /* 0x00000016000f7305 */ /* 0x000e24000021f000 */
[----:B0-----:R-:W-:-:S05]  /*7800*/  IADD3 R14, PT, PT, RZ, -R15, RZ ;  /* 0x8000000fff0e7210 */ /* 0x001fca0007ffe0ff */
[----:B-----5:R-:W-:Y:S01]  /*7810*/  IMAD R23, R14, R21, RZ ;  /* 0x000000150e177224 */ /* 0x020fe200078e02ff */
        /* <DEDUP_REMOVED lines=9> */
[----:B------:R-:W-:-:S04]  /*78b0*/  @!P1 IADD3 R14, PT, PT, R14, -R21, RZ ;  /* 0x800000150e0e9210 */ /* 0x000fc80007ffe0ff */
[----:B------:R-:W-:Y:S02]  /*78c0*/  @!P2 IADD3 R14, PT, PT, -R14, RZ, RZ ;  /* 0x000000ff0e0ea210 */ /* 0x000fe40007ffe1ff */
[----:B------:R-:W-:-:S04]  /*78d0*/  @!P3 LOP3.LUT R14, RZ, R39, RZ, 0x33, !PT ;  /* 0x00000027ff0eb212 */ /* 0x000fc800078e33ff */
[----:B------:R-:W-:-:S05]  /*78e0*/  IADD3 R15, P1, PT, R14, UR6, RZ ;  /* 0x000000060e0f7c10 */ /* 0x000fca000ff3e0ff */
[----:B------:R-:W-:Y:S01]  /*78f0*/  IMAD.X R22, RZ, RZ, UR12, P1 ;  /* 0x0000000cff167e24 */ /* 0x000fe200088e06ff */
[----:B------:R-:W-:-:S04]  /*7900*/  LEA R20, P1, R15, UR14, 0x2 ;  /* 0x0000000e0f147c11 */ /* 0x000fc8000f8210ff */
[----:B------:R-:W-:Y:S02]  /*7910*/  LEA.HI.X R21, R15, UR15, R22, 0x2, P1 ;  /* 0x0000000f0f157c11 */ /* 0x000fe400088f1416 */
[----:B------:R-:W0:Y:S04]  /*7920*/  LDS.U16 R22, [R46] ;  /* 0x000000002e167984 */ /* 0x000e280000000400 */
[----:B------:R-:W2:Y:S02]  /*7930*/  LDG.E R21, desc[UR36][R20.64] ;  /* 0x0000002414157981 */ /* 0x000ea4000c1e1900 */
[----:B--2---:R-:W-:-:S04]  /*7940*/  IMAD R14, R12, R21, R14 ;  /* 0x000000150c0e7224 */ /* 0x004fc800078e020e */
[----:B------:R-:W-:-:S04]  /*7950*/  IMAD R15, R14, 0x70, RZ ;  /* 0x000000700e0f7824 */ /* 0x000fc800078e02ff */
[----:B------:R-:W-:-:S05]  /*7960*/  IMAD.WIDE R14, R15, 0x2, R10 ;  /* 0x000000020f0e7825 */ /* 0x000fca00078e020a */
[----:B------:R-:W2:Y:S01]  /*7970*/  LDG.E.128 R24, desc[UR36][R14.64] ;  /* 0x000000240e187981 */ /* 0x000ea2000c1e1d00 */
[----:B0-----:R-:W-:Y:S02]  /*7980*/  HADD2.F32 R22, -RZ, R22.H0_H0 ;  /* 0x20000016ff167230 */ /* 0x001fe40000004100 */
[--C-:B--2---:R-:W-:Y:S02]  /*7990*/  HADD2.F32 R23, -RZ, R24.reuse.H0_H0 ;  /* 0x20000018ff177230 */ /* 0x104fe40000004100 */
        /* <DEDUP_REMOVED lines=15> */
.L_x_2582:
[----:B------:R-:W-:Y:S05]  /*7a90*/  BSYNC.RECONVERGENT B3 ;  /* 0x0000000000037941 */ /* 0x000fea0003800200 */
.L_x_2581:
[----:B------:R-:W-:Y:S02]  /*7aa0*/  IADD3 R42, PT, PT, R42, 0x10, RZ ;  /* 0x000000102a2a7810 */ /* 0x000fe40007ffe0ff */
[----:B------:R-:W-:Y:S01]  /*7ab0*/  IADD3 R46, PT, PT, R46, 0x20, RZ ;  /* 0x000000202e2e7810 */ /* 0x000fe20007ffe0ff */
[----:B------:R-:W-:Y:S06]  /*7ac0*/  @P0 BRA `(.L_x_2583) ;  /* 0xfffffffc00180947 */ /* 0x000fec000383ffff */
.L_x_2580:
[----:B------:R-:W-:Y:S05]  /*7ad0*/  BSYNC.RECONVERGENT B2 ;  /* 0x0000000000027941 */ /* 0x000fea0003800200 */
.L_x_2579:
[----:B------:R-:W-:-:S13]  /*7ae0*/  ISETP.GE.U32.AND P0, PT, R28, 0x30, PT ;  /* 0x000000301c00780c */ /* 0x000fda0003f06070 */
[----:B------:R-:W-:Y:S05]  /*7af0*/  @!P0 BRA `(.L_x_2578) ;  /* 0x0000000c00848947 */ /* 0x000fea0003800000 */
[----:B------:R-:W0:Y:S02]  /*7b00*/  LDC R39, c[0x0][0x3f4] ;  /* 0x0000fd00ff277b82 */ /* 0x000e240000000800 */
.L_x_2592:
[CC--:B0-----:R-:W-:Y:S01]  /*7b10*/  ISETP.GE.AND P3, PT, R42.reuse, R39.reuse, PT ;  /* 0x000000272a00720c */ /* 0x0c1fe20003f66270 */
[C---:B------:R-:W-:Y:S01]  /*7b20*/  VIADD R46, R42.reuse, 0x20 ;  /* 0x000000202a2e7836 */ /* 0x040fe20000000000 */
[C---:B------:R-:W-:Y:S01]  /*7b30*/  IADD3 R30, PT, PT, R42.reuse, 0x10, RZ ;  /* 0x000000102a1e7810 */ /* 0x040fe20007ffe0ff */
[----:B------:R-:W-:Y:S01]  /*7b40*/  BSSY.RECONVERGENT B2, `(.L_x_2584) ;  /* 0x000003a000027945 */ /* 0x000fe20003800200 */
[----:B------:R-:W-:Y:S02]  /*7b50*/  IADD3 R14, PT, PT, R42, 0x30, RZ ;  /* 0x000000302a0e7810 */ /* 0x000fe40007ffe0ff */
[----:B------:R-:W-:Y:S02]  /*7b60*/  IADD3 R13, PT, PT, -R19, R42, RZ ;  /* 0x0000002a130d7210 */ /* 0x000fe40007ffe1ff */
[-C--:B------:R-:W-:Y:S02]  /*7b70*/  ISETP.GE.AND P2, PT, R30, R39.reuse, PT ;  /* 0x000000271e00720c */ /* 0x080fe40003f46270 */
[----:B------:R-:W-:-:S02]  /*7b80*/  ISETP.GE.AND P0, PT, R46, R39, PT ;  /* 0x000000272e00720c */ /* 0x000fc40003f06270 */
[----:B------:R-:W-:Y:S02]  /*7b90*/  ISETP.GE.AND P1, PT, R14, R39, PT ;  /* 0x000000270e00720c */ /* 0x000fe40003f26270 */
[----:B------:R-:W-:Y:S01]  /*7ba0*/  LEA R13, R13, R40, 0x1 ;  /* 0x000000280d0d7211 */ /* 0x000fe200078e08ff */
[----:B------:R-:W-:Y:S10]  /*7bb0*/  @!P3 BRA `(.L_x_2585) ;  /* 0x0000000000c8b947 */ /* 0x000ff40003800000 */
[----:B------:R-:W-:Y:S01]  /*7bc0*/  IABS R22, R39 ;  /* 0x0000002700167213 */ /* 0x000fe20000000000 */
[----:B------:R-:W-:Y:S01]  /*7bd0*/  HFMA2 R20, -RZ, RZ, 0, 0 ;  /* 0x00000000ff147431 */ /* 0x000fe200000001ff */
[----:B------:R-:W-:Y:S01]  /*7be0*/  IABS R24, R42 ;  /* 0x0000002a00187213 */ /* 0x000fe20000000000 */
[----:B------:R-:W0:Y:S01]  /*7bf0*/  LDCU.64 UR8, c[0x0][0x3c8] ;  /* 0x00007900ff0877ac */ /* 0x000e220008000a00 */
[----:B-----5:R-:W1:Y:S01]  /*7c00*/  I2F.RP R23, R22 ;  /* 0x0000001600177306 */ /* 0x020e620000209400 */
[----:B------:R-:W-:Y:S02]  /*7c10*/  ISETP.GE.AND P4, PT, R42, RZ, PT ;  /* 0x000000ff2a00720c */ /* 0x000fe40003f86270 */
[----:B------:R-:W-:-:S05]  /*7c20*/  ISETP.NE.AND P5, PT, R39, RZ, PT ;  /* 0x000000ff2700720c */ /* 0x000fca0003fa5270 */
[----:B-1----:R-:W1:Y:S02]  /*7c30*/  MUFU.RCP R23, R23 ;  /* 0x0000001700177308 */ /* 0x002e640000001000 */
[----:B-1----:R-:W-:-:S06]  /*7c40*/  VIADD R21, R23, 0xffffffe ;  /* 0x0ffffffe17157836 */ /* 0x002fcc0000000000 */
[----:B------:R-:W1:Y:S02]  /*7c50*/  F2I.FTZ.U32.TRUNC.NTZ R21, R21 ;  /* 0x0000001500157305 */ /* 0x000e64000021f000 */
[----:B-1----:R-:W-:-:S05]  /*7c60*/  IADD3 R15, PT, PT, RZ, -R21, RZ ;  /* 0x80000015ff0f7210 */ /* 0x002fca0007ffe0ff */
[----:B------:R-:W-:-:S04]  /*7c70*/  IMAD R15, R15, R22, RZ ;  /* 0x000000160f0f7224 */ /* 0x000fc800078e02ff */
        /* <DEDUP_REMOVED lines=13> */
[----:B0-----:R-:W-:-:S04]  /*7d50*/  LEA R24, P3, R20, UR8, 0x2 ;  /* 0x0000000814187c11 */ /* 0x001fc8000f8610ff */
[----:B------:R-:W-:-:S05]  /*7d60*/  LEA.HI.X R25, R20, UR9, R21, 0x2, P3 ;  /* 0x0000000914197c11 */ /* 0x000fca00098f1415 */
[----:B------:R-:W2:Y:S02]  /*7d70*/  LDG.E R24, desc[UR36][R24.64] ;  /* 0x0000002418187981 */ /* 0x000ea4000c1e1900 */
[----:B--2---:R-:W-:-:S04]  /*7d80*/  IMAD R15, R12, R24, R15 ;  /* 0x000000180c0f7224 */ /* 0x004fc800078e020f */
[----:B------:R-:W-:-:S04]  /*7d90*/  IMAD R15, R15, 0x70, RZ ;  /* 0x000000700f0f7824 */ /* 0x000fc800078e02ff */
[----:B------:R-:W-:Y:S02]  /*7da0*/  IMAD.WIDE R20, R15, 0x2, R10 ;  /* 0x000000020f147825 */ /* 0x000fe400078e020a */
[----:B------:R-:W0:Y:S04]  /*7db0*/  LDS.U16 R15, [R13] ;  /* 0x000000000d0f7984 */ /* 0x000e280000000400 */
[----:B------:R-:W2:Y:S01]  /*7dc0*/  LDG.E.128 R20, desc[UR36][R20.64] ;  /* 0x0000002414147981 */ /* 0x000ea2000c1e1d00 */
[----:B0-----:R-:W-:Y:S02]  /*7dd0*/  HADD2.F32 R26, -RZ, R15.H0_H0 ;  /* 0x2000000fff1a7230 */ /* 0x001fe40000004100 */
[----:B--2---:R-:W-:Y:S02]  /*7de0*/  HADD2.F32 R25, -RZ, R22.H0_H0 ;  /* 0x20000016ff197230 */ /* 0x004fe40000004100 */
[----:B------:R-:W-:-:S02]  /*7df0*/  HADD2.F32 R15, -RZ, R20.H0_H0 ;  /* 0x20000014ff0f7230 */ /* 0x000fc40000004100 */
[----:B------:R-:W-:Y:S02]  /*7e00*/  HADD2.F32 R27, -RZ, R20.H1_H1 ;  /* 0x30000014ff1b7230 */ /* 0x000fe40000004100 */
[C---:B------:R-:W-:Y:S01]  /*7e10*/  FFMA.FTZ R36, R26.reuse, R25, R36 ;  /* 0x000000191a247223 */ /* 0x040fe20000010024 */
        /* <DEDUP_REMOVED lines=10> */
[C---:B------:R-:W-:Y:S02]  /*7ec0*/  FFMA.FTZ R34, R26.reuse, R31, R34 ;  /* 0x0000001f1a227223 */ /* 0x040fe40000010022 */
[----:B------:R-:W-:-:S07]  /*7ed0*/  FFMA.FTZ R37, R26, R24, R37 ;  /* 0x000000181a257223 */ /* 0x000fce0000010025 */
.L_x_2585:
[----:B------:R-:W-:Y:S05]  /*7ee0*/  BSYNC.RECONVERGENT B2 ;  /* 0x0000000000027941 */ /* 0x000fea0003800200 */
.L_x_2584:
[----:B------:R-:W-:Y:S04]  /*7ef0*/  BSSY.RECONVERGENT B2, `(.L_x_2586) ;  /* 0x0000034000027945 */ /* 0x000fe80003800200 */
[----:B------:R-:W-:Y:S05]  /*7f00*/  @!P2 BRA `(.L_x_2587) ;  /* 0x0000000000c8a947 */ /* 0x000fea0003800000 */
        /* <DEDUP_REMOVED lines=8> */
[----:B-1----:R-:W-:-:S06]  /*7f90*/  IADD3 R21, PT, PT, R23, 0xffffffe, RZ ;  /* 0x0ffffffe17157810 */ /* 0x002fcc0007ffe0ff */
[----:B------:R-:W1:Y:S02]  /*7fa0*/  F2I.FTZ.U32.TRUNC.NTZ R21, R21 ;  /* 0x0000001500157305 */ /* 0x000e64000021f000 */
[----:B-1----:R-:W-:-:S05]  /*7fb0*/  IADD3 R15, PT, PT, RZ, -R21, RZ ;  /* 0x80000015ff0f7210 */ /* 0x002fca0007ffe0ff */
[----:B------:R-:W-:-:S04]  /*7fc0*/  IMAD R15, R15, R22, RZ ;  /* 0x000000160f0f7224 */ /* 0x000fc800078e02ff */
        /* <DEDUP_REMOVED lines=12> */
[----:B------:R-:W-:Y:S02]  /*8090*/  IADD3.X R21, PT, PT, RZ, UR12, RZ, P2, !PT ;  /* 0x0000000cff157c10 */ /* 0x000fe400097fe4ff */
[----:B0-----:R-:W-:-:S04]  /*80a0*/  LEA R22, P2, R20, UR8, 0x2 ;  /* 0x0000000814167c11 */ /* 0x001fc8000f8410ff */
[----:B------:R-:W-:-:S05]  /*80b0*/  LEA.HI.X R23, R20, UR9, R21, 0x2, P2 ;  /* 0x0000000914177c11 */ /* 0x000fca00090f1415 */
[----:B------:R-:W2:Y:S02]  /*80c0*/  LDG.E R22, desc[UR36][R22.64] ;  /* 0x0000002416167981 */ /* 0x000ea4000c1e1900 */
[----:B--2---:R-:W-:-:S04]  /*80d0*/  IMAD R15, R12, R22, R15 ;  /* 0x000000160c0f7224 */ /* 0x004fc800078e020f */
[----:B------:R-:W-:-:S04]  /*80e0*/  IMAD R15, R15, 0x70, RZ ;  /* 0x000000700f0f7824 */ /* 0x000fc800078e02ff */
[----:B------:R-:W-:Y:S02]  /*80f0*/  IMAD.WIDE R20, R15, 0x2, R10 ;  /* 0x000000020f147825 */ /* 0x000fe400078e020a */
[----:B------:R-:W0:Y:S04]  /*8100*/  LDS.U16 R15, [R13+0x20] ;  /* 0x000020000d0f7984 */ /* 0x000e280000000400 */
[----:B------:R-:W2:Y:S01]  /*8110*/  LDG.E.128 R24, desc[UR36][R20.64] ;  /* 0x0000002414187981 */ /* 0x000ea2000c1e1d00 */
[----:B0-----:R-:W-:Y:S02]  /*8120*/  HADD2.F32 R28, -RZ, R15.H0_H0 ;  /* 0x2000000fff1c7230 */ /* 0x001fe40000004100 */
[--C-:B--2---:R-:W-:Y:S02]  /*8130*/  HADD2.F32 R15, -RZ, R24.reuse.H0_H0 ;  /* 0x20000018ff0f7230 */ /* 0x104fe40000004100 */
[----:B------:R-:W-:-:S02]  /*8140*/  HADD2.F32 R29, -RZ, R24.H1_H1 ;  /* 0x30000018ff1d7230 */ /* 0x000fc40000004100 */
[--C-:B------:R-:W-:Y:S02]  /*8150*/  HADD2.F32 R24, -RZ, R25.reuse.H0_H0 ;  /* 0x20000019ff187230 */ /* 0x100fe40000004100 */
        /* <DEDUP_REMOVED lines=13> */
.L_x_2587:
[----:B------:R-:W-:Y:S05]  /*8230*/  BSYNC.RECONVERGENT B2 ;  /* 0x0000000000027941 */ /* 0x000fea0003800200 */
.L_x_2586:
[----:B------:R-:W-:Y:S04]  /*8240*/  BSSY.RECONVERGENT B2, `(.L_x_2588) ;  /* 0x0000034000027945 */ /* 0x000fe80003800200 */
[----:B------:R-:W-:Y:S05]  /*8250*/  @!P0 BRA `(.L_x_2589) ;  /* 0x0000000000c88947 */ /* 0x000fea0003800000 */
[----:B------:R-:W-:Y:S01]  /*8260*/  IABS R22, R39 ;  /* 0x0000002700167213 */ /* 0x000fe20000000000 */
[----:B------:R-:W0:Y:S01]  /*8270*/  LDCU.64 UR8, c[0x0][0x3c8] ;  /* 0x00007900ff0877ac */ /* 0x000e220008000a00 */
[----:B------:R-:W-:Y:S02]  /*8280*/  MOV R20, RZ ;  /* 0x000000ff00147202 */ /* 0x000fe40000000f00 */
[----:B-----5:R-:W1:Y:S01]  /*8290*/  I2F.RP R23, R22 ;  /* 0x0000001600177306 */ /* 0x020e620000209400 */
[----:B------:R-:W-:Y:S02]  /*82a0*/  IABS R24, R46 ;  /* 0x0000002e00187213 */ /* 0x000fe40000000000 */
[----:B------:R-:W-:Y:S02]  /*82b0*/  ISETP.GE.AND P2, PT, R46, RZ, PT ;  /* 0x000000ff2e00720c */ /* 0x000fe40003f46270 */
[----:B------:R-:W-:-:S03]  /*82c0*/  ISETP.NE.AND P3, PT, R39, RZ, PT ;  /* 0x000000ff2700720c */ /* 0x000fc60003f65270 */
        /* <DEDUP_REMOVED lines=43> */
.L_x_2589:
[----:B------:R-:W-:Y:S05]  /*8580*/  BSYNC.RECONVERGENT B2 ;  /* 0x0000000000027941 */ /* 0x000fea0003800200 */
.L_x_2588:
[----:B------:R-:W-:Y:S04]  /*8590*/  BSSY.RECONVERGENT B2, `(.L_x_2590) ;  /* 0x0000034000027945 */ /* 0x000fe80003800200 */
[----:B------:R-:W-:Y:S05]  /*85a0*/  @!P1 BRA `(.L_x_2591) ;  /* 0x0000000000c89947 */ /* 0x000fea0003800000 */
[----:B------:R-:W-:Y:S01]  /*85b0*/  IABS R22, R39 ;  /* 0x0000002700167213 */ /* 0x000fe20000000000 */
[----:B------:R-:W-:Y:S01]  /*85c0*/  HFMA2 R20, -RZ, RZ, 0, 0 ;  /* 0x00000000ff147431 */ /* 0x000fe200000001ff */
[----:B------:R-:W-:Y:S01]  /*85d0*/  IABS R24, R14 ;  /* 0x0000000e00187213 */ /* 0x000fe20000000000 */
[----:B------:R-:W0:Y:S01]  /*85e0*/  LDCU.64 UR8, c[0x0][0x3c8] ;  /* 0x00007900ff0877ac */ /* 0x000e220008000a00 */
[----:B-----5:R-:W1:Y:S01]  /*85f0*/  I2F.RP R23, R22 ;  /* 0x0000001600177306 */ /* 0x020e620000209400 */
[----:B------:R-:W-:Y:S01]  /*8600*/  ISETP.GE.AND P1, PT, R14, RZ, PT ;  /* 0x000000ff0e00720c */ /* 0x000fe20003f26270 */
[----:B------:R-:W2:Y:S01]  /*8610*/  LDS.U16 R13, [R13+0x60] ;  /* 0x000060000d0d7984 */ /* 0x000ea20000000400 */
[----:B------:R-:W-:-:S05]  /*8620*/  ISETP.NE.AND P2, PT, R39, RZ, PT ;  /* 0x000000ff2700720c */ /* 0x000fca0003f45270 */
[----:B-1----:R-:W1:Y:S02]  /*8630*/  MUFU.RCP R23, R23 ;  /* 0x0000001700177308 */ /* 0x002e640000001000 */
[----:B-1----:R-:W-:-:S06]  /*8640*/  IADD3 R21, PT, PT, R23, 0xffffffe, RZ ;  /* 0x0ffffffe17157810 */ /* 0x002fcc0007ffe0ff */
        /* <DEDUP_REMOVED lines=14> */
[----:B------:R-:W-:-:S04]  /*8730*/  IADD3 R14, P0, PT, R15, UR6, RZ ;  /* 0x000000060f0e7c10 */ /* 0x000fc8000ff1e0ff */
[----:B------:R-:W-:Y:S02]  /*8740*/  IADD3.X R21, PT, PT, RZ, UR12, RZ, P0, !PT ;  /* 0x0000000cff157c10 */ /* 0x000fe400087fe4ff */
[----:B0-----:R-:W-:-:S04]  /*8750*/  LEA R20, P0, R14, UR8, 0x2 ;  /* 0x000000080e147c11 */ /* 0x001fc8000f8010ff */
[----:B------:R-:W-:-:S05]  /*8760*/  LEA.HI.X R21, R14, UR9, R21, 0x2, P0 ;  /* 0x000000090e157c11 */ /* 0x000fca00080f1415 */
[----:B------:R-:W3:Y:S02]  /*8770*/  LDG.E R20, desc[UR36][R20.64] ;  /* 0x0000002414147981 */ /* 0x000ee4000c1e1900 */
[----:B---3--:R-:W-:-:S04]  /*8780*/  IMAD R15, R12, R20, R15 ;  /* 0x000000140c0f7224 */ /* 0x008fc800078e020f */
[----:B------:R-:W-:-:S04]  /*8790*/  IMAD R15, R15, 0x70, RZ ;  /* 0x000000700f0f7824 */ /* 0x000fc800078e02ff */
[----:B------:R-:W-:-:S05]  /*87a0*/  IMAD.WIDE R14, R15, 0x2, R10 ;  /* 0x000000020f0e7825 */ /* 0x000fca00078e020a */
[----:B------:R-:W3:Y:S01]  /*87b0*/  LDG.E.128 R24, desc[UR36][R14.64] ;  /* 0x000000240e187981 */ /* 0x000ee2000c1e1d00 */
[----:B--2---:R-:W-:Y:S02]  /*87c0*/  HADD2.F32 R22, -RZ, R13.H0_H0 ;  /* 0x2000000dff167230 */ /* 0x004fe40000004100 */
[--C-:B---3--:R-:W-:Y:S02]  /*87d0*/  HADD2.F32 R23, -RZ, R24.reuse.H0_H0 ;  /* 0x20000018ff177230 */ /* 0x108fe40000004100 */
        /* <DEDUP_REMOVED lines=15> */
.L_x_2591:
[----:B------:R-:W-:Y:S05]  /*88d0*/  BSYNC.RECONVERGENT B2 ;  /* 0x0000000000027941 */ /* 0x000fea0003800200 */
.L_x_2590:
[----:B------:R-:W-:-:S05]  /*88e0*/  VIADD R42, R42, 0x40 ;  /* 0x000000402a2a7836 */ /* 0x000fca0000000000 */
[----:B------:R-:W-:-:S13]  /*88f0*/  ISETP.GE.AND P0, PT, R42, R16, PT ;  /* 0x000000102a00720c */ /* 0x000fda0003f06270 */
[----:B------:R-:W-:Y:S05]  /*8900*/  @!P0 BRA `(.L_x_2592) ;  /* 0xfffffff000808947 */ /* 0x000fea000383ffff */
.L_x_2578:
[----:B------:R-:W-:Y:S05]  /*8910*/  BSYNC.RECONVERGENT B1 ;  /* 0x0000000000017941 */ /* 0x000fea0003800200 */
.L_x_2577:
[----:B------:R-:W-:-:S13]  /*8920*/  ISETP.NE.AND P0, PT, R32, R41, PT ;  /* 0x000000292000720c */ /* 0x000fda0003f05270 */
[----:B------:R-:W-:Y:S05]  /*8930*/  @P0 BRA `(.L_x_2569) ;  /* 0x0000000400a80947 */ /* 0x000fea0003800000 */
[----:B------:R-:W0:Y:S01]  /*8940*/  LDCU UR4, c[0x0][0x478] ;  /* 0x00008f00ff0477ac */ /* 0x000e220008000800 */
[----:B------:R-:W-:Y:S01]  /*8950*/  IADD3 R17, PT, PT, R0, R17, RZ ;  /* 0x0000001100117210 */ /* 0x000fe20007ffe0ff */
[----:B0-----:R-:W-:-:S09]  /*8960*/  UISETP.NE.AND UP0, UPT, UR4, 0x2, UPT ;  /* 0x000000020400788c */ /* 0x001fd2000bf05270 */
[----:B------:R-:W-:Y:S05]  /*8970*/  BRA.U UP0, `(.L_x_2593) ;  /* 0x0000000100d87547 */ /* 0x000fea000b800000 */
[----:B------:R-:W0:Y:S02]  /*8980*/  LDCU.64 UR8, c[0x0][0x3a8] ;  /* 0x00007500ff0877ac */ /* 0x000e240008000a00 */
[----:B0-----:R-:W-:-:S04]  /*8990*/  IADD3 R10, P0, PT, R17, UR8, RZ ;  /* 0x00000008110a7c10 */ /* 0x001fc8000ff1e0ff */
[----:B------:R-:W-:-:S05]  /*89a0*/  LEA.HI.X.SX32 R11, R17, UR9, 0x1, P0 ;  /* 0x00000009110b7c11 */ /* 0x000fca00080f0eff */
[----:B------:R-:W2:Y:S01]  /*89b0*/  LDG.E.64 R20, desc[UR36][R10.64] ;  /* 0x000000240a147981 */ /* 0x000ea2000c1e1b00 */
[----:B------:R-:W0:Y:S03]  /*89c0*/  LDC.64 R12, c[0x0][0x468] ;  /* 0x00011a00ff0c7b82 */ /* 0x000e260000000a00 */
[----:B0-----:R0:W3:Y:S01]  /*89d0*/  LDG.E R12, desc[UR36][R12.64+0x8] ;  /* 0x000008240c0c7981 */ /* 0x0010e2000c1e1900 */
[----:B--2---:R-:W-:Y:S01]  /*89e0*/  LOP3.LUT R24, R21, 0xff, RZ, 0xc0, !PT ;  /* 0x000000ff15187812 */ /* 0x004fe200078ec0ff */
[----:B------:R-:W3:Y:S01]  /*89f0*/  I2F.S8 R15, R20 ;  /* 0x00000014000f7306 */ /* 0x000ee20000001400 */
[----:B------:R-:W-:Y:S02]  /*8a00*/  SHF.R.S64 R26, R20, 0x10, R21 ;  /* 0x00000010141a7819 */ /* 0x000fe40000001015 */
[----:B------:R-:W-:Y:S02]  /*8a10*/  SHF.R.U64 R16, R24, 0x7, RZ ;  /* 0x0000000718107819 */ /* 0x000fe400000012ff */
[----:B------:R-:W-:-:S02]  /*8a20*/  LOP3.LUT R26, R26, 0xff, RZ, 0xc0, !PT ;  /* 0x000000ff1a1a7812 */ /* 0x000fc400078ec0ff */
[----:B------:R-:W-:Y:S02]  /*8a30*/  ISETP.NE.U32.AND P1, PT, R16, RZ, PT ;  /* 0x000000ff1000720c */ /* 0x000fe40003f25070 */
[--C-:B------:R-:W-:Y:S02]  /*8a40*/  SHF.R.U64 R16, R20, 0x10, R21.reuse ;  /* 0x0000001014107819 */ /* 0x100fe40000001215 */
[----:B------:R-:W-:Y:S02]  /*8a50*/  SHF.R.S32.HI R22, RZ, 0x10, R21 ;  /* 0x00000010ff167819 */ /* 0x000fe40000011415 */
[----:B0-----:R-:W-:Y:S02]  /*8a60*/  SHF.R.U64 R13, R26, 0x7, RZ ;  /* 0x000000071a0d7819 */ /* 0x001fe400000012ff */
[----:B------:R-:W-:Y:S02]  /*8a70*/  PRMT R16, R16, 0x9910, RZ ;  /* 0x0000991010107816 */ /* 0x000fe400000000ff */
[----:B------:R-:W-:-:S02]  /*8a80*/  LOP3.LUT R22, R22, 0xff, RZ, 0xc0, !PT ;  /* 0x000000ff16167812 */ /* 0x000fc400078ec0ff */
[----:B------:R-:W-:Y:S02]  /*8a90*/  ISETP.NE.U32.AND P0, PT, R13, RZ, PT ;  /* 0x000000ff0d00720c */ /* 0x000fe40003f05070 */
[----:B------:R-:W-:Y:S02]  /*8aa0*/  MOV R13, R16 ;  /* 0x00000010000d7202 */ /* 0x000fe40000000f00 */
[----:B------:R-:W-:Y:S01]  /*8ab0*/  SHF.R.U64 R16, R22, 0x7, RZ ;  /* 0x0000000716107819 */ /* 0x000fe200000012ff */
[----:B---3--:R-:W-:Y:S01]  /*8ac0*/  FMUL.FTZ R15, R12, R15 ;  /* 0x0000000f0c0f7220 */ /* 0x008fe20000410000 */
[----:B------:R-:W-:Y:S02]  /*8ad0*/  ISETP.NE.U32.AND.EX P1, PT, RZ, RZ, PT, P1 ;  /* 0x000000ffff00720c */ /* 0x000fe40003f25110 */
[----:B------:R-:W-:Y:S02]  /*8ae0*/  ISETP.NE.U32.AND P2, PT, R16, RZ, PT ;  /* 0x000000ff1000720c */ /* 0x000fe40003f45070 */
[----:B------:R-:W-:-:S02]  /*8af0*/  ISETP.NE.U32.AND.EX P0, PT, RZ, RZ, PT, P0 ;  /* 0x000000ffff00720c */ /* 0x000fc40003f05100 */
[----:B------:R-:W-:Y:S02]  /*8b00*/  ISETP.NE.U32.AND.EX P2, PT, RZ, RZ, PT, P2 ;  /* 0x000000ffff00720c */ /* 0x000fe40003f45120 */
[----:B------:R-:W-:Y:S02]  /*8b10*/  PRMT R14, R20, 0x9910, RZ ;  /* 0x00009910140e7816 */ /* 0x000fe400000000ff */
[----:B------:R-:W-:Y:S02]  /*8b20*/  PRMT R11, R21, 0x9910, RZ ;  /* 0x00009910150b7816 */ /* 0x000fe400000000ff */
[----:B------:R-:W-:Y:S02]  /*8b30*/  SHF.R.S32.HI R10, RZ, 0x8, R14 ;  /* 0x00000008ff0a7819 */ /* 0x000fe4000001140e */
[----:B------:R-:W-:Y:S02]  /*8b40*/  MOV R14, R11 ;  /* 0x0000000b000e7202 */ /* 0x000fe40000000f00 */
[----:B------:R-:W-:Y:S01]  /*8b50*/  SHF.R.S32.HI R25, RZ, 0x18, R21 ;  /* 0x00000018ff197819 */ /* 0x000fe20000011415 */
[----:B------:R-:W0:Y:S01]  /*8b60*/  I2F.S16 R11, R10 ;  /* 0x0000000a000b7306 */ /* 0x000e220000101400 */
[----:B------:R-:W-:-:S02]  /*8b70*/  SHF.R.S32.HI R13, RZ, 0x8, R13 ;  /* 0x00000008ff0d7819 */ /* 0x000fc4000001140d */
[----:B------:R-:W-:Y:S02]  /*8b80*/  SHF.R.S32.HI R14, RZ, 0x8, R14 ;  /* 0x00000008ff0e7819 */ /* 0x000fe4000001140e */
[----:B------:R-:W-:Y:S02]  /*8b90*/  @P1 LOP3.LUT R24, R24, 0xffffff00, RZ, 0xfc, !PT ;  /* 0xffffff0018181812 */ /* 0x000fe400078efcff */
[----:B------:R-:W-:Y:S01]  /*8ba0*/  @P0 LOP3.LUT R26, R26, 0xffffff00, RZ, 0xfc, !PT ;  /* 0xffffff001a1a0812 */ /* 0x000fe200078efcff */
[----:B------:R-:W1:Y:S01]  /*8bb0*/  I2F.S16 R25, R25 ;  /* 0x0000001900197306 */ /* 0x000e620000101400 */
[----:B------:R-:W-:Y:S01]  /*8bc0*/  @P2 LOP3.LUT R22, R22, 0xffffff00, RZ, 0xfc, !PT ;  /* 0xffffff0016162812 */ /* 0x000fe200078efcff */
[----:B0-----:R-:W-:-:S06]  /*8bd0*/  FMUL.FTZ R10, R12, R11 ;  /* 0x0000000b0c0a7220 */ /* 0x001fcc0000410000 */
[----:B------:R-:W0:Y:S01]  /*8be0*/  I2F.S16 R21, R14 ;  /* 0x0000000e00157306 */ /* 0x000e220000101400 */
[----:B-1----:R-:W-:-:S07]  /*8bf0*/  FMUL.FTZ R20, R12, R25 ;  /* 0x000000190c147220 */ /* 0x002fce0000410000 */
[----:B------:R-:W1:Y:S01]  /*8c00*/  I2F.S16 R13, R13 ;  /* 0x0000000d000d7306 */ /* 0x000e620000101400 */
[----:B0-----:R-:W-:-:S07]  /*8c10*/  FMUL.FTZ R16, R12, R21 ;  /* 0x000000150c107220 */ /* 0x001fce0000410000 */
[----:B------:R0:W2:Y:S01]  /*8c20*/  I2F.S8 R19, R24 ;  /* 0x0000001800137306 */ /* 0x0000a20000001400 */
[----:B-1----:R-:W-:-:S07]  /*8c30*/  FMUL.FTZ R14, R12, R13 ;  /* 0x0000000d0c0e7220 */ /* 0x002fce0000410000 */
[----:B------:R1:W3:Y:S01]  /*8c40*/  I2F.S8 R17, R26 ;  /* 0x0000001a00117306 */ /* 0x0002e20000001400 */
[----:B0-----:R-:W-:Y:S01]  /*8c50*/  F2FP.F16.F32.PACK_AB R24, R10, R15 ;  /* 0x0000000f0a18723e */ /* 0x001fe200000000ff */
[----:B--2---:R-:W-:-:S06]  /*8c60*/  FMUL.FTZ R19, R12, R19 ;  /* 0x000000130c137220 */ /* 0x004fcc0000410000 */
[----:B-----5:R-:W0:Y:S01]  /*8c70*/  I2F.S8 R23, R22 ;  /* 0x0000001600177306 */ /* 0x020e220000001400 */
[----:B-1----:R-:W-:Y:S01]  /*8c80*/  F2FP.F16.F32.PACK_AB R26, R16, R19 ;  /* 0x00000013101a723e */ /* 0x002fe200000000ff */
[----:B---3--:R-:W-:-:S05]  /*8c90*/  FMUL.FTZ R17, R12, R17 ;  /* 0x000000110c117220 */ /* 0x008fca0000410000 */
[----:B------:R-:W-:Y:S01]  /*8ca0*/  F2FP.F16.F32.PACK_AB R25, R14, R17 ;  /* 0x000000110e19723e */ /* 0x000fe200000000ff */
[----:B0-----:R-:W-:-:S05]  /*8cb0*/  FMUL.FTZ R23, R12, R23 ;  /* 0x000000170c177220 */ /* 0x001fca0000410000 */
[----:B------:R-:W-:Y:S01]  /*8cc0*/  F2FP.F16.F32.PACK_AB R27, R20, R23 ;  /* 0x00000017141b723e */ /* 0x000fe200000000ff */
[----:B------:R-:W-:Y:S06]  /*8cd0*/  BRA `(.L_x_2594) ;  /* 0x00000000000c7947 */ /* 0x000fec0003800000 */
.L_x_2593:
[----:B------:R-:W0:Y:S02]  /*8ce0*/  LDC.64 R10, c[0x0][0x3a8] ;  /* 0x0000ea00ff0a7b82 */ /* 0x000e240000000a00 */
[----:B0-----:R-:W-:-:S05]  /*8cf0*/  IMAD.WIDE R10, R17, 0x2, R10 ;  /* 0x00000002110a7825 */ /* 0x001fca00078e020a */
[----:B------:R0:W5:Y:S02]  /*8d00*/  LDG.E.128 R24, desc[UR36][R10.64] ;  /* 0x000000240a187981 */ /* 0x000164000c1e1d00 */
.L_x_2594:
[----:B------:R-:W1:Y:S02]  /*8d10*/  LDCU.64 UR8, c[0x0][0x460] ;  /* 0x00008c00ff0877ac */ /* 0x000e640008000a00 */
[----:B-1----:R-:W-:-:S04]  /*8d20*/  ISETP.NE.U32.AND P0, PT, RZ, UR8, PT ;  /* 0x00000008ff007c0c */ /* 0x002fc8000bf05070 */
[----:B------:R-:W-:Y:S01]  /*8d30*/  ISETP.NE.AND.EX P0, PT, RZ, UR9, PT, P0 ;  /* 0x00000009ff007c0c */ /* 0x000fe2000bf05300 */
[----:B------:R-:W1:-:S12]  /*8d40*/  LDCU.64 UR8, c[0x0][0x3c0] ;  /* 0x00007800ff0877ac */ /* 0x000e580008000a00 */
[----:B------:R-:W2:Y:S08]  /*8d50*/  @P0 LDC R12, c[0x0][0x3f8] ;  /* 0x0000fe00ff0c0b82 */ /* 0x000eb00000000800 */
[----:B0-----:R-:W0:Y:S01]  /*8d60*/  @P0 LDC.64 R10, c[0x0][0x458] ;  /* 0x00011600ff0a0b82 */ /* 0x001e220000000a00 */
[----:B--2---:R-:W-:-:S04]  /*8d70*/  @P0 IMAD R9, R2, R12, R9 ;  /* 0x0000000c02090224 */ /* 0x004fc800078e0209 */
[----:B------:R-:W-:-:S04]  /*8d80*/  @P0 IMAD R9, R9, 0x70, R0 ;  /* 0x0000007009090824 */ /* 0x000fc800078e0200 */
[----:B0-----:R-:W-:-:S05]  /*8d90*/  @P0 IMAD.WIDE R10, R9, 0x2, R10 ;  /* 0x00000002090a0825 */ /* 0x001fca00078e020a */
[----:B------:R-:W2:Y:S01]  /*8da0*/  @P0 LDG.E.128 R12, desc[UR36][R10.64] ;  /* 0x000000240a0c0981 */ /* 0x000ea2000c1e1d00 */
[----:B------:R-:W-:Y:S01]  /*8db0*/  LEA R40, R3, R40, 0x1 ;  /* 0x0000002803287211 */ /* 0x000fe200078e08ff */
[----:B------:R-:W-:Y:S02]  /*8dc0*/  IMAD R39, R33, R39, R0 ;  /* 0x0000002721277224 */ /* 0x000fe400078e0200 */
[----:B-----5:R-:W-:Y:S02]  /*8dd0*/  HFMA2 R4, R24, 1, 1, R4 ;  /* 0x3c003c0018047831 */ /* 0x020fe40000000004 */
[----:B------:R-:W-:Y:S02]  /*8de0*/  IMAD R18, R18, 0x70, RZ ;  /* 0x0000007012127824 */ /* 0x000fe400078e02ff */
[----:B------:R-:W-:Y:S02]  /*8df0*/  HFMA2 R6, R26, 1, 1, R6 ;  /* 0x3c003c001a067831 */ /* 0x000fe40000000006 */
[----:B------:R-:W-:Y:S01]  /*8e00*/  HADD2 R5, R25, R5 ;  /* 0x0000000519057230 */ /* 0x000fe20000000000 */
[----:B------:R-:W0:Y:S01]  /*8e10*/  LDS.U16 R40, [R40] ;  /* 0x0000000028287984 */ /* 0x000e220000000400 */
[----:B------:R-:W-:Y:S01]  /*8e20*/  SHF.R.S32.HI R3, RZ, 0x1f, R39 ;  /* 0x0000001fff037819 */ /* 0x000fe20000011427 */
[----:B------:R-:W-:Y:S01]  /*8e30*/  HADD2 R7, R27, R7 ;  /* 0x000000071b077230 */ /* 0x000fe20000000000 */
[----:B------:R-:W-:-:S04]  /*8e40*/  IADD3 R39, P1, PT, R18, R39, RZ ;  /* 0x0000002712277210 */ /* 0x000fc80007f3e0ff */
[----:B------:R-:W-:Y:S02]  /*8e50*/  LEA.HI.X.SX32 R18, R18, R3, 0x1, P1 ;  /* 0x0000000312127211 */ /* 0x000fe400008f0eff */
[----:B-1----:R-:W-:-:S04]  /*8e60*/  LEA R2, P1, R39, UR8, 0x1 ;  /* 0x0000000827027c11 */ /* 0x002fc8000f8208ff */
[----:B------:R-:W-:Y:S01]  /*8e70*/  LEA.HI.X R3, R39, UR9, R18, 0x1, P1 ;  /* 0x0000000927037c11 */ /* 0x000fe200088f0c12 */
[----:B0-----:R-:W-:Y:S02]  /*8e80*/  HADD2.F32 R40, -RZ, R40.H0_H0 ;  /* 0x20000028ff287230 */ /* 0x001fe40000004100 */
[----:B--2---:R-:W-:Y:S02]  /*8e90*/  @P0 HFMA2 R5, R5, R13, -RZ ;  /* 0x0000000d05050231 */ /* 0x004fe400001000ff */
[----:B------:R-:W-:Y:S02]  /*8ea0*/  @P0 HMUL2 R4, R4, R12 ;  /* 0x0000000c04040232 */ /* 0x000fe40000000000 */
[----:B------:R-:W-:Y:S02]  /*8eb0*/  @P0 HFMA2 R7, R7, R15, -RZ ;  /* 0x0000000f07070231 */ /* 0x000fe400001000ff */
[----:B------:R-:W-:Y:S02]  /*8ec0*/  @P0 HMUL2 R6, R6, R14 ;  /* 0x0000000e06060232 */ /* 0x000fe40000000000 */
[----:B------:R-:W-:-:S02]  /*8ed0*/  HADD2.F32 R9, -RZ, R4.H0_H0 ;  /* 0x20000004ff097230 */ /* 0x000fc40000004100 */
[----:B------:R-:W-:Y:S01]  /*8ee0*/  HADD2.F32 R11, -RZ, R4.H1_H1 ;  /* 0x30000004ff0b7230 */ /* 0x000fe20000004100 */
[----:B------:R0:W-:Y:S01]  /*8ef0*/  STG.E.128 desc[UR36][R2.64], R4 ;  /* 0x0000000402007986 */ /* 0x0001e2000c101d24 */
        /* <DEDUP_REMOVED lines=12> */
[C---:B------:R-:W-:Y:S02]  /*8fc0*/  FFMA.FTZ R34, R40.reuse, R17, R34 ;  /* 0x0000001128227223 */ /* 0x040fe40000010022 */
[----:B0-----:R-:W-:-:S07]  /*8fd0*/  FFMA.FTZ R37, R40, R14, R37 ;  /* 0x0000000e28257223 */ /* 0x001fce0000010025 */
.L_x_2569:
[----:B------:R-:W-:Y:S05]  /*8fe0*/  BSYNC.RECONVERGENT B0 ;  /* 0x0000000000007941 */ /* 0x000fea0003800200 */
.L_x_2568:
[----:B------:R-:W-:Y:S01]  /*8ff0*/  BAR.SYNC.DEFER_BLOCKING 0x0 ;  /* 0x0000000000007b1d */ /* 0x000fe20000010000 */
[----:B------:R-:W-:-:S13]  /*9000*/  ISETP.GT.U32.AND P5, PT, R0, 0x6f, PT ;  /* 0x0000006f0000780c */ /* 0x000fda0003fa4070 */
[----:B------:R-:W-:Y:S05]  /*9010*/  @P5 BRA `(.L_x_2595) ;  /* 0x00000008002c5947 */ /* 0x000fea0003800000 */
[----:B------:R-:W0:Y:S01]  /*9020*/  S2UR UR5, SR_CgaCtaId ;  /* 0x00000000000579c3 */ /* 0x000e220000008800 */
        /* <DEDUP_REMOVED lines=15> */
[----:B0-----:R-:W-:-:S06]  /*9120*/  ULEA UR4, UR5, UR4, 0x18 ;  /* 0x0000000405047291 */ /* 0x001fcc000f8ec0ff */
[----:B------:R-:W-:Y:S01]  /*9130*/  LEA R32, R32, UR4, 0x1 ;  /* 0x0000000420207c11 */ /* 0x000fe2000f8e08ff */
[----:B------:R-:W-:Y:S06]  /*9140*/  @P6 BRA `(.L_x_2596) ;  /* 0x0000000000146947 */ /* 0x000fec0003800000 */
[----:B-----5:R-:W-:Y:S02]  /*9150*/  F2FP.F16.F32.PACK_AB R4, R44, R45 ;  /* 0x0000002d2c04723e */ /* 0x020fe400000000ff */
[----:B------:R-:W-:Y:S02]  /*9160*/  F2FP.F16.F32.PACK_AB R5, R38, R43 ;  /* 0x0000002b2605723e */ /* 0x000fe400000000ff */
[----:B------:R-:W-:Y:S02]  /*9170*/  F2FP.F16.F32.PACK_AB R6, R35, R36 ;  /* 0x000000242306723e */ /* 0x000fe400000000ff */
[----:B------:R-:W-:-:S05]  /*9180*/  F2FP.F16.F32.PACK_AB R7, R37, R34 ;  /* 0x000000222507723e */ /* 0x000fca00000000ff */
[----:B------:R0:W-:Y:S02]  /*9190*/  STS.128 [R32+-0x700], R4 ;  /* 0xfff9000420007388 */ /* 0x0001e40000000c00 */
.L_x_2596:
[----:B------:R-:W-:Y:S05]  /*91a0*/  WARPSYNC.ALL ;  /* 0x0000000000007948 */ /* 0x000fea0003800000 */
[----:B------:R-:W-:Y:S01]  /*91b0*/  BAR.SYNC.DEFER_BLOCKING 0x0 ;  /* 0x0000000000007b1d */ /* 0x000fe20000010000 */
[----:B------:R-:W-:-:S05]  /*91c0*/  ISETP.GT.U32.AND P6, PT, R8, 0xf, PT ;  /* 0x0000000f0800780c */ /* 0x000fca0003fc4070 */
[----:B------:R-:W-:Y:S04]  /*91d0*/  BSSY.RECONVERGENT B0, `(.L_x_2597) ;  /* 0x0000013000007945 */ /* 0x000fe80003800200 */
[----:B------:R-:W-:Y:S05]  /*91e0*/  @P1 BRA `(.L_x_2598) ;  /* 0x0000000000441947 */ /* 0x000fea0003800000 */
[----:B0----5:R-:W0:Y:S02]  /*91f0*/  LDS.128 R4, [R32] ;  /* 0x0000000020047984 */ /* 0x021e240000000c00 */
[--C-:B0-----:R-:W-:Y:S02]  /*9200*/  HADD2.F32 R2, -RZ, R4.reuse.H0_H0 ;  /* 0x20000004ff027230 */ /* 0x101fe40000004100 */
[----:B------:R-:W-:Y:S02]  /*9210*/  HADD2.F32 R3, -RZ, R4.H1_H1 ;  /* 0x30000004ff037230 */ /* 0x000fe40000004100 */
[--C-:B------:R-:W-:Y:S02]  /*9220*/  HADD2.F32 R4, -RZ, R5.reuse.H0_H0 ;  /* 0x20000005ff047230 */ /* 0x100fe40000004100 */
        /* <DEDUP_REMOVED lines=13> */
.L_x_2598:
[----:B------:R-:W-:Y:S05]  /*9300*/  BSYNC.RECONVERGENT B0 ;  /* 0x0000000000007941 */ /* 0x000fea0003800200 */
.L_x_2597:
[----:B------:R-:W-:Y:S06]  /*9310*/  BAR.SYNC.DEFER_BLOCKING 0x0 ;  /* 0x0000000000007b1d */ /* 0x000fec0000010000 */
[----:B------:R-:W-:Y:S04]  /*9320*/  BSSY.RECONVERGENT B0, `(.L_x_2599) ;  /* 0x0000007000007945 */ /* 0x000fe80003800200 */
[----:B------:R-:W-:Y:S05]  /*9330*/  @P4 BRA `(.L_x_2600) ;  /* 0x0000000000144947 */ /* 0x000fea0003800000 */
[----:B0----5:R-:W-:Y:S02]  /*9340*/  F2FP.F16.F32.PACK_AB R4, R44, R45 ;  /* 0x0000002d2c04723e */ /* 0x021fe400000000ff */
[----:B------:R-:W-:Y:S02]  /*9350*/  F2FP.F16.F32.PACK_AB R5, R38, R43 ;  /* 0x0000002b2605723e */ /* 0x000fe400000000ff */
[----:B------:R-:W-:Y:S02]  /*9360*/  F2FP.F16.F32.PACK_AB R6, R35, R36 ;  /* 0x000000242306723e */ /* 0x000fe400000000ff */
[----:B------:R-:W-:-:S05]  /*9370*/  F2FP.F16.F32.PACK_AB R7, R37, R34 ;  /* 0x000000222507723e */ /* 0x000fca00000000ff */
[----:B------:R1:W-:Y:S02]  /*9380*/  STS.128 [R32+-0x380], R4 ;  /* 0xfffc800420007388 */ /* 0x0003e40000000c00 */
.L_x_2600:
[----:B------:R-:W-:Y:S05]  /*9390*/  BSYNC.RECONVERGENT B0 ;  /* 0x0000000000007941 */ /* 0x000fea0003800200 */
.L_x_2599:
[----:B------:R-:W-:Y:S01]  /*93a0*/  BAR.SYNC.DEFER_BLOCKING 0x0 ;  /* 0x0000000000007b1d */ /* 0x000fe20000010000 */
[----:B------:R-:W-:-:S05]  /*93b0*/  ISETP.GT.U32.AND P1, PT, R8, 0x3f, PT ;  /* 0x0000003f0800780c */ /* 0x000fca0003f24070 */
[----:B------:R-:W-:Y:S08]  /*93c0*/  BSSY.RECONVERGENT B0, `(.L_x_2601) ;  /* 0x0000013000007945 */ /* 0x000ff00003800200 */
[----:B------:R-:W-:Y:S05]  /*93d0*/  @P1 BRA `(.L_x_2602) ;  /* 0x0000000000441947 */ /* 0x000fea0003800000 */
[----:B01---5:R-:W0:Y:S02]  /*93e0*/  LDS.128 R4, [R32] ;  /* 0x0000000020047984 */ /* 0x023e240000000c00 */
        /* <DEDUP_REMOVED lines=16> */
.L_x_2602:
[----:B------:R-:W-:Y:S05]  /*94f0*/  BSYNC.RECONVERGENT B0 ;  /* 0x0000000000007941 */ /* 0x000fea0003800200 */
.L_x_2601:
[----:B------:R-:W-:Y:S06]  /*9500*/  BAR.SYNC.DEFER_BLOCKING 0x0 ;  /* 0x0000000000007b1d */ /* 0x000fec0000010000 */
[----:B------:R-:W-:Y:S04]  /*9510*/  BSSY.RECONVERGENT B0, `(.L_x_2603) ;  /* 0x0000007000007945 */ /* 0x000fe80003800200 */
[----:B------:R-:W-:Y:S05]  /*9520*/  @P3 BRA `(.L_x_2604) ;  /* 0x0000000000143947 */ /* 0x000fea0003800000 */
[----:B01---5:R-:W-:Y:S02]  /*9530*/  F2FP.F16.F32.PACK_AB R4, R44, R45 ;  /* 0x0000002d2c04723e */ /* 0x023fe400000000ff */
[----:B------:R-:W-:Y:S02]  /*9540*/  F2FP.F16.F32.PACK_AB R5, R38, R43 ;  /* 0x0000002b2605723e */ /* 0x000fe400000000ff */
[----:B------:R-:W-:Y:S02]  /*9550*/  F2FP.F16.F32.PACK_AB R6, R35, R36 ;  /* 0x000000242306723e */ /* 0x000fe400000000ff */
[----:B------:R-:W-:-:S05]  /*9560*/  F2FP.F16.F32.PACK_AB R7, R37, R34 ;  /* 0x000000222507723e */ /* 0x000fca00000000ff */
[----:B------:R3:W-:Y:S02]  /*9570*/  STS.128 [R32+-0x1c0], R4 ;  /* 0xfffe400420007388 */ /* 0x0007e40000000c00 */
.L_x_2604:
[----:B------:R-:W-:Y:S05]  /*9580*/  BSYNC.RECONVERGENT B0 ;  /* 0x0000000000007941 */ /* 0x000fea0003800200 */
.L_x_2603:
[----:B------:R-:W-:Y:S06]  /*9590*/  BAR.SYNC.DEFER_BLOCKING 0x0 ;  /* 0x0000000000007b1d */ /* 0x000fec0000010000 */
[----:B------:R-:W-:Y:S04]  /*95a0*/  BSSY.RECONVERGENT B0, `(.L_x_2605) ;  /* 0x0000013000007945 */ /* 0x000fe80003800200 */
[----:B------:R-:W-:Y:S05]  /*95b0*/  @P0 BRA `(.L_x_2606) ;  /* 0x0000000000440947 */ /* 0x000fea0003800000 */
[----:B01-3-5:R-:W0:Y:S02]  /*95c0*/  LDS.128 R4, [R32] ;  /* 0x0000000020047984 */ /* 0x02be240000000c00 */
        /* <DEDUP_REMOVED lines=16> */
.L_x_2606:
[----:B------:R-:W-:Y:S05]  /*96d0*/  BSYNC.RECONVERGENT B0 ;  /* 0x0000000000007941 */ /* 0x000fea0003800200 */
.L_x_2605:
[----:B------:R-:W-:Y:S06]  /*96e0*/  BAR.SYNC.DEFER_BLOCKING 0x0 ;  /* 0x0000000000007b1d */ /* 0x000fec0000010000 */
[----:B------:R-:W-:Y:S04]  /*96f0*/  BSSY.RECONVERGENT B0, `(.L_x_2607) ;  /* 0x0000007000007945 */ /* 0x000fe80003800200 */
[----:B------:R-:W-:Y:S05]  /*9700*/  @P2 BRA `(.L_x_2608) ;  /* 0x0000000000142947 */ /* 0x000fea0003800000 */
[----:B01-3-5:R-:W-:Y:S02]  /*9710*/  F2FP.F16.F32.PACK_AB R4, R44, R45 ;  /* 0x0000002d2c04723e */ /* 0x02bfe400000000ff */
[----:B------:R-:W-:Y:S02]  /*9720*/  F2FP.F16.F32.PACK_AB R5, R38, R43 ;  /* 0x0000002b2605723e */ /* 0x000fe400000000ff */
[----:B------:R-:W-:Y:S02]  /*9730*/  F2FP.F16.F32.PACK_AB R6, R35, R36 ;  /* 0x000000242306723e */ /* 0x000fe400000000ff */
[----:B------:R-:W-:-:S05]  /*9740*/  F2FP.F16.F32.PACK_AB R7, R37, R34 ;  /* 0x000000222507723e */ /* 0x000fca00000000ff */
[----:B------:R4:W-:Y:S02]  /*9750*/  STS.128 [R32+-0xe0], R4 ;  /* 0xffff200420007388 */ /* 0x0009e40000000c00 */
.L_x_2608:
[----:B------:R-:W-:Y:S05]  /*9760*/  BSYNC.RECONVERGENT B0 ;  /* 0x0000000000007941 */ /* 0x000fea0003800200 */
.L_x_2607:
[----:B------:R-:W-:Y:S06]  /*9770*/  BAR.SYNC.DEFER_BLOCKING 0x0 ;  /* 0x0000000000007b1d */ /* 0x000fec0000010000 */
[----:B------:R-:W-:Y:S04]  /*9780*/  BSSY.RECONVERGENT B0, `(.L_x_2609) ;  /* 0x0000013000007945 */ /* 0x000fe80003800200 */
[----:B------:R-:W-:Y:S05]  /*9790*/  @P6 BRA `(.L_x_2610) ;  /* 0x0000000000446947 */ /* 0x000fea0003800000 */
[----:B01-345:R-:W0:Y:S02]  /*97a0*/  LDS.128 R4, [R32] ;  /* 0x0000000020047984 */ /* 0x03be240000000c00 */
        /* <DEDUP_REMOVED lines=16> */
.L_x_2610:
[----:B------:R-:W-:Y:S05]  /*98b0*/  BSYNC.RECONVERGENT B0 ;  /* 0x0000000000007941 */ /* 0x000fea0003800200 */
.L_x_2609:
[----:B------:R-:W-:Y:S06]  /*98c0*/  BAR.SYNC.DEFER_BLOCKING 0x0 ;  /* 0x0000000000007b1d */ /* 0x000fec0000010000 */
.L_x_2595:
[----:B------:R-:W-:-:S13]  /*98d0*/  ISETP.GT.U32.OR P5, PT, R8, 0xf, P5 ;  /* 0x0000000f0800780c */ /* 0x000fda0002fa4470 */
[----:B------:R-:W-:Y:S05]  /*98e0*/  @P5 EXIT ;  /* 0x000000000000594d */ /* 0x000fea0003800000 */
[----:B------:R-:W0:Y:S02]  /*98f0*/  LDCU UR4, c[0x0][0x478] ;  /* 0x00008f00ff0477ac */ /* 0x000e240008000800 */
[----:B0-----:R-:W-:-:S09]  /*9900*/  UISETP.NE.AND UP0, UPT, UR4, 0x2, UPT ;  /* 0x000000020400788c */ /* 0x001fd2000bf05270 */
[----:B------:R-:W-:Y:S05]  /*9910*/  BRA.U UP0, `(.L_x_2611) ;  /* 0x0000000100e07547 */ /* 0x000fea000b800000 */
[----:B------:R-:W0:Y:S01]  /*9920*/  LDC.64 R2, c[0x0][0x470] ;  /* 0x00011c00ff027b82 */ /* 0x000e220000000a00 */
[----:B------:R-:W-:Y:S01]  /*9930*/  IADD3 R33, PT, PT, R33, R0, RZ ;  /* 0x0000000021217210 */ /* 0x000fe20007ffe0ff */
[----:B------:R-:W1:Y:S01]  /*9940*/  LDCU.64 UR4, c[0x0][0x380] ;  /* 0x00007000ff0477ac */ /* 0x000e620008000a00 */
[----:B0-----:R-:W2:Y:S02]  /*9950*/  LDG.E R2, desc[UR36][R2.64] ;  /* 0x0000002402027981 */ /* 0x001ea4000c1e1900 */
        /* <DEDUP_REMOVED lines=10> */
[----:B------:R-:W3:Y:S01]  /*9a00*/  F2I.S8.NTZ R37, R37 ;  /* 0x0000002500257305 */ /* 0x000ee20000202100 */
[----:B0-----:R-:W-:-:S07]  /*9a10*/  PRMT R3, R34, 0x8880, RZ ;  /* 0x0000888022037816 */ /* 0x001fce00000000ff */
[----:B------:R-:W0:Y:S01]  /*9a20*/  F2I.S8.NTZ R35, R35 ;  /* 0x0000002300237305 */ /* 0x000e220000202100 */
[----:B------:R-:W-:Y:S02]  /*9a30*/  PRMT R3, R3, 0x7710, RZ ;  /* 0x0000771003037816 */ /* 0x000fe400000000ff */
[----:B---345:R-:W-:-:S05]  /*9a40*/  PRMT R5, R37, 0x8880, RZ ;  /* 0x0000888025057816 */ /* 0x038fca00000000ff */
[----:B------:R-:W1:Y:S01]  /*9a50*/  F2I.S8.NTZ R38, R38 ;  /* 0x0000002600267305 */ /* 0x000e620000202100 */
[----:B------:R-:W-:Y:S01]  /*9a60*/  IMAD.U32 R4, R3, 0x10000, RZ ;  /* 0x0001000003047824 */ /* 0x000fe200078e00ff */
[----:B------:R-:W-:-:S04]  /*9a70*/  PRMT R3, R5, 0x7710, RZ ;  /* 0x0000771005037816 */ /* 0x000fc800000000ff */
[----:B------:R-:W-:Y:S02]  /*9a80*/  LOP3.LUT R4, R4, 0xff0000, RZ, 0xc0, !PT ;  /* 0x00ff000004047812 */ /* 0x000fe400078ec0ff */
[----:B------:R-:W2:Y:S01]  /*9a90*/  F2I.S8.NTZ R44, R44 ;  /* 0x0000002c002c7305 */ /* 0x000ea20000202100 */
[----:B0-----:R-:W-:Y:S02]  /*9aa0*/  PRMT R35, R35, 0x8880, RZ ;  /* 0x0000888023237816 */ /* 0x001fe400000000ff */
[----:B------:R-:W-:Y:S02]  /*9ab0*/  PRMT R3, R4, 0x4210, R3 ;  /* 0x0000421004037816 */ /* 0x000fe40000000003 */
[----:B------:R-:W-:Y:S02]  /*9ac0*/  PRMT R0, R35, 0x7710, RZ ;  /* 0x0000771023007816 */ /* 0x000fe400000000ff */
[----:B-1----:R-:W-:Y:S01]  /*9ad0*/  PRMT R4, R38, 0x8880, RZ ;  /* 0x0000888026047816 */ /* 0x002fe200000000ff */
[----:B------:R-:W0:Y:S01]  /*9ae0*/  F2I.S8.NTZ R43, R43 ;  /* 0x0000002b002b7305 */ /* 0x000e220000202100 */
[----:B------:R-:W-:-:S02]  /*9af0*/  SHF.L.U32 R0, R0, 0x8, RZ ;  /* 0x0000000800007819 */ /* 0x000fc400000006ff */
[----:B------:R-:W-:Y:S02]  /*9b00*/  PRMT R4, R4, 0x7710, RZ ;  /* 0x0000771004047816 */ /* 0x000fe400000000ff */
[----:B------:R-:W-:Y:S02]  /*9b10*/  LOP3.LUT R9, R3, 0xff00, R0, 0xf8, !PT ;  /* 0x0000ff0003097812 */ /* 0x000fe400078ef800 */
[----:B--2---:R-:W-:Y:S01]  /*9b20*/  PRMT R44, R44, 0x8880, RZ ;  /* 0x000088802c2c7816 */ /* 0x004fe200000000ff */
[----:B------:R-:W1:Y:S01]  /*9b30*/  F2I.S8.NTZ R36, R36 ;  /* 0x0000002400247305 */ /* 0x000e620000202100 */
[----:B------:R-:W-:Y:S02]  /*9b40*/  LOP3.LUT R4, R4, 0xff, RZ, 0xc0, !PT ;  /* 0x000000ff04047812 */ /* 0x000fe400078ec0ff */
[----:B------:R-:W-:Y:S02]  /*9b50*/  PRMT R0, R44, 0x7710, RZ ;  /* 0x000077102c007816 */ /* 0x000fe400000000ff */
[----:B0-----:R-:W-:-:S03]  /*9b60*/  PRMT R43, R43, 0x8880, RZ ;  /* 0x000088802b2b7816 */ /* 0x001fc600000000ff */
[----:B------:R-:W0:Y:S01]  /*9b70*/  F2I.S8.NTZ R2, R2 ;  /* 0x0000000200027305 */ /* 0x000e220000202100 */
[----:B------:R-:W-:Y:S02]  /*9b80*/  LOP3.LUT R6, R0, 0xff, RZ, 0xc0, !PT ;  /* 0x000000ff00067812 */ /* 0x000fe400078ec0ff */
[----:B------:R-:W-:-:S03]  /*9b90*/  PRMT R3, R43, 0x7710, RZ ;  /* 0x000077102b037816 */ /* 0x000fc600000000ff */
[----:B------:R-:W-:Y:S01]  /*9ba0*/  IMAD.WIDE.U32 R6, R6, 0x100, RZ ;  /* 0x0000010006067825 */ /* 0x000fe200078e00ff */
[----:B-1----:R-:W-:Y:S02]  /*9bb0*/  PRMT R36, R36, 0x8880, RZ ;  /* 0x0000888024247816 */ /* 0x002fe400000000ff */
[----:B------:R-:W-:Y:S02]  /*9bc0*/  LOP3.LUT R5, R3, 0xff, RZ, 0xc0, !PT ;  /* 0x000000ff03057812 */ /* 0x000fe400078ec0ff */
[----:B------:R-:W-:Y:S02]  /*9bd0*/  PRMT R0, R36, 0x7710, RZ ;  /* 0x0000771024007816 */ /* 0x000fe400000000ff */
[----:B0-----:R-:W-:Y:S01]  /*9be0*/  PRMT R10, R2, 0x8880, RZ ;  /* 0x00008880020a7816 */ /* 0x001fe200000000ff */
        /* <DEDUP_REMOVED lines=11> */
.L_x_2611:
[----:B------:R-:W0:Y:S01]  /*9ca0*/  LDC.64 R2, c[0x0][0x380] ;  /* 0x0000e000ff027b82 */ /* 0x000e220000000a00 */
[----:B------:R-:W-:Y:S02]  /*9cb0*/  IADD3 R33, PT, PT, R33, R0, RZ ;  /* 0x0000000021217210 */ /* 0x000fe40007ffe0ff */
        /* <DEDUP_REMOVED lines=10> */
.L_x_2508:
[----:B------:R-:W-:Y:S02]  /*9d60*/  HFMA2 R12, -RZ, RZ, 0, 9.5367431640625e-07 ;  /* 0x00000010ff0c7431 */ /* 0x000fe400000001ff */
[----:B------:R-:W-:Y:S01]  /*9d70*/  IMAD.MOV.U32 R11, RZ, RZ, 0x1f ;  /* 0x0000001fff0b7424 */ /* 0x000fe200078e00ff */
[----:B-1----:R-:W-:-:S07]  /*9d80*/  MOV R15, 0xffffffff ;  /* 0xffffffff000f7802 */ /* 0x002fce0000000f00 */
[----:B0-2--5:R-:W-:Y:S05]  /*9d90*/  WARPSYNC.COLLECTIVE R15, `(.L_x_2612) ;  /* 0x000000000f087348 */ /* 0x025fea0003c00000 */
[----:B------:R1:W3:Y:S02]  /*9da0*/  SHFL.BFLY P6, R14, R13, R12, R11 ;  /* 0x0c00000c0d0e7389 */ /* 0x0002e400000c000b */
[----:B0123-5:R-:W-:Y:S05]  /*9db0*/  ENDCOLLECTIVE ;  /* 0x000000000000791b */ /* 0x02ffea0003800000 */
.L_x_2612:
[----:B------:R-:W-:Y:S02]  /*9dc0*/  HFMA2 R12, -RZ, RZ, 0, 4.76837158203125e-07 ;  /* 0x00000008ff0c7431 */ /* 0x000fe400000001ff */
[----:B------:R-:W-:-:S05]  /*9dd0*/  FADD.FTZ R3, R13, R14 ;  /* 0x0000000e0d037221 */ /* 0x000fca0000010000 */
[----:B------:R-:W-:-:S07]  /*9de0*/  MOV R13, R3 ;  /* 0x00000003000d7202 */ /* 0x000fce0000000f00 */
[----:B------:R-:W-:Y:S05]  /*9df0*/  WARPSYNC.COLLECTIVE R15, `(.L_x_2613) ;  /* 0x000000000f087348 */ /* 0x000fea0003c00000 */
[----:B------:R0:W1:Y:S02]  /*9e00*/  SHFL.BFLY P6, R14, R13, R12, R11 ;  /* 0x0c00000c0d0e7389 */ /* 0x00006400000c000b */
[----:B01----:R-:W-:Y:S05]  /*9e10*/  ENDCOLLECTIVE ;  /* 0x000000000000791b */ /* 0x003fea0003800000 */
.L_x_2613:
[----:B------:R-:W-:Y:S02]  /*9e20*/  IMAD.MOV.U32 R12, RZ, RZ, 0x4 ;  /* 0x00000004ff0c7424 */ /* 0x000fe400078e00ff */
[----:B------:R-:W-:-:S05]  /*9e30*/  FADD.FTZ R4, R3, R14 ;  /* 0x0000000e03047221 */ /* 0x000fca0000010000 */
[----:B------:R-:W-:-:S07]  /*9e40*/  MOV R13, R4 ;  /* 0x00000004000d7202 */ /* 0x000fce0000000f00 */
[----:B------:R-:W-:Y:S05]  /*9e50*/  WARPSYNC.COLLECTIVE R15, `(.L_x_2614) ;  /* 0x000000000f087348 */ /* 0x000fea0003c00000 */
[----:B------:R0:W1:Y:S02]  /*9e60*/  SHFL.BFLY P6, R14, R13, R12, R11 ;  /* 0x0c00000c0d0e7389 */ /* 0x00006400000c000b */
[----:B01----:R-:W-:Y:S05]  /*9e70*/  ENDCOLLECTIVE ;  /* 0x000000000000791b */ /* 0x003fea0003800000 */
.L_x_2614:
[----:B------:R-:W-:Y:S02]  /*9e80*/  HFMA2 R12, -RZ, RZ, 0, 1.1920928955078125e-07 ;  /* 0x00000002ff0c7431 */ /* 0x000fe400000001ff */
[----:B------:R-:W-:-:S05]  /*9e90*/  FADD.FTZ R5, R4, R14 ;  /* 0x0000000e04057221 */ /* 0x000fca0000010000 */
[----:B------:R-:W-:-:S07]  /*9ea0*/  MOV R13, R5 ;  /* 0x00000005000d7202 */ /* 0x000fce0000000f00 */
[----:B------:R-:W-:Y:S05]  /*9eb0*/  WARPSYNC.COLLECTIVE R15, `(.L_x_2615) ;  /* 0x000000000f087348 */ /* 0x000fea0003c00000 */
[----:B------:R0:W1:Y:S02]  /*9ec0*/  SHFL.BFLY P6, R14, R13, R12, R11 ;  /* 0x0c00000c0d0e7389 */ /* 0x00006400000c000b */
[----:B01----:R-:W-:Y:S05]  /*9ed0*/  ENDCOLLECTIVE ;  /* 0x000000000000791b */ /* 0x003fea0003800000 */
.L_x_2615:
[----:B------:R-:W-:Y:S02]  /*9ee0*/  HFMA2 R12, -RZ, RZ, 0, 5.9604644775390625e-08 ;  /* 0x00000001ff0c7431 */ /* 0x000fe400000001ff */
[----:B------:R-:W-:-:S05]  /*9ef0*/  FADD.FTZ R6, R5, R14 ;  /* 0x0000000e05067221 */ /* 0x000fca0000010000 */
[----:B------:R-:W-:-:S07]  /*9f00*/  MOV R13, R6 ;  /* 0x00000006000d7202 */ /* 0x000fce0000000f00 */
[----:B------:R-:W-:Y:S05]  /*9f10*/  WARPSYNC.COLLECTIVE R15, `(.L_x_2616) ;  /* 0x000000000f087348 */ /* 0x000fea0003c00000 */
[----:B------:R0:W1:Y:S02]  /*9f20*/  SHFL.BFLY P6, R14, R13, R12, R11 ;  /* 0x0c00000c0d0e7389 */ /* 0x00006400000c000b */
[----:B01----:R-:W-:Y:S05]  /*9f30*/  ENDCOLLECTIVE ;  /* 0x000000000000791b */ /* 0x003fea0003800000 */
.L_x_2616:
[----:B------:R-:W-:Y:S05]  /*9f40*/  BRA `(.L_x_2617) ;  /* 0xffffff7c00107947 */ /* 0x000fea000383ffff */
.L_x_2618:
        /* <DEDUP_REMOVED lines=11> */
.L_x_4065:


//--------------------- .text._ZN4mmha33masked_multihead_attention_kernelItLi112ELi128ELi2ELi16ELi128ELb0ELb1EEEv26Multihead_attention_paramsIT_XT5_EE --------------------------
	.section	.text._ZN4mmha33masked_multihead_attention_kernelItLi112ELi128ELi2ELi16ELi128ELb0ELb1EEEv26Multihead_attention_paramsIT_XT5_EE,"ax",@progbits
	.align	128
        .global         _ZN4mmha33masked_multihead_attention_kernelItLi112ELi128ELi2ELi16ELi128ELb0ELb1EEEv26Multihead_attention_paramsIT_XT5_EE
        .type           _ZN4mmha33masked_multihead_attention_kernelItLi112ELi128ELi2ELi16ELi128ELb0ELb1EEEv26Multihead_attention_paramsIT_XT5_EE,@function
        .size           _ZN4mmha33masked_multihead_attention_kernelItLi112ELi128ELi2ELi16ELi128ELb0ELb1EEEv26Multihead_attention_paramsIT_XT5_EE,(.L_x_4066 - _ZN4mmha33masked_multihead_attention_kernelItLi112ELi128ELi2ELi16ELi128ELb0ELb1EEEv26Multihead_attention_paramsIT_XT5_EE)
        .other          _ZN4mmha33masked_multihead_attention_kernelItLi112ELi128ELi2ELi16ELi128ELb0ELb1EEEv26Multihead_attention_paramsIT_XT5_EE,@"STO_CUDA_ENTRY STV_DEFAULT"
_ZN4mmha33masked_multihead_attention_kernelItLi112ELi128ELi2ELi16ELi128ELb0ELb1EEEv26Multihead_attention_paramsIT_XT5_EE:
.text._ZN4mmha33masked_multihead_attention_kernelItLi112ELi128ELi2ELi16ELi128ELb0ELb1EEEv26Multihead_attention_paramsIT_XT5_EE:
        /* <DEDUP_REMOVED lines=12> */
.L_x_2619:
[----:B------:R-:W1:Y:S01]  /*00c0*/  LDC.64 R2, c[0x0][0x4a0] ;  /* 0x00012800ff027b82 */ /* 0x000e620000000a00 */
[----:B------:R-:W3:Y:S07]  /*00d0*/  LDCU UR4, c[0x0][0x3f4] ;  /* 0x00007e80ff0477ac */ /* 0x000eee0008000800 */
[----:B------:R-:W4:Y:S01]  /*00e0*/  LDC R10, c[0x0][0x3f0] ;  /* 0x0000fc00ff0a7b82 */ /* 0x000f220000000800 */
[----:B------:R-:W-:Y:S01]  /*00f0*/  HFMA2 R17, -RZ, RZ, 0, 0 ;  /* 0x00000000ff117431 */ /* 0x000fe200000001ff */
[----:B------:R-:W0:Y:S06]  /*0100*/  S2R R50, SR_CTAID.X ;  /* 0x0000000000327919 */ /* 0x000e2c0000002500 */
[----:B------:R-:W0:Y:S01]  /*0110*/  LDC R14, c[0x0][0x3f8] ;  /* 0x0000fe00ff0e7b82 */ /* 0x000e220000000800 */
[----:B-1----:R-:W-:-:S04]  /*0120*/  ISETP.NE.U32.AND P0, PT, R2, RZ, PT ;  /* 0x000000ff0200720c */ /* 0x002fc80003f05070 */
[----:B------:R-:W-:Y:S02]  /*0130*/  ISETP.NE.AND.EX P0, PT, R3, RZ, PT, P0 ;  /* 0x000000ff0300720c */ /* 0x000fe40003f05300 */
[----:B----4-:R-:W-:-:S04]  /*0140*/  IABS R9, R10 ;  /* 0x0000000a00097213 */ /* 0x010fc80000000000 */
[----:B------:R-:W1:Y:S07]  /*0150*/  I2F.RP R0, R9 ;  /* 0x0000000900007306 */ /* 0x000e6e0000209400 */
[----:B------:R-:W2:Y:S02]  /*0160*/  @P0 LDC.64 R2, c[0x0][0x4a0] ;  /* 0x00012800ff020b82 */ /* 0x000ea40000000a00 */
[----:B--2---:R-:W-:-:S05]  /*0170*/  @P0 IMAD.WIDE.U32 R2, R5, 0x4, R2 ;  /* 0x0000000405020825 */ /* 0x004fca00078e0002 */
[----:B------:R2:W4:Y:S01]  /*0180*/  @P0 LDG.E R8, desc[UR36][R2.64] ;  /* 0x0000002402080981 */ /* 0x000522000c1e1900 */
[----:B-1----:R-:W1:Y:S01]  /*0190*/  MUFU.RCP R0, R0 ;  /* 0x0000000000007308 */ /* 0x002e620000001000 */
[----:B--2---:R-:W2:Y:S01]  /*01a0*/  LDC.64 R2, c[0x0][0x460] ;  /* 0x00011800ff027b82 */ /* 0x004ea20000000a00 */
[----:B-1----:R-:W-:-:S06]  /*01b0*/  VIADD R6, R0, 0xffffffe ;  /* 0x0ffffffe00067836 */ /* 0x002fcc0000000000 */
[----:B------:R1:W3:Y:S02]  /*01c0*/  F2I.FTZ.U32.TRUNC.NTZ R7, R6 ;  /* 0x0000000600077305 */ /* 0x0002e4000021f000 */
[----:B-1----:R-:W-:Y:S01]  /*01d0*/  IMAD.MOV.U32 R6, RZ, RZ, RZ ;  /* 0x000000ffff067224 */ /* 0x002fe200078e00ff */
[----:B--2---:R-:W-:Y:S02]  /*01e0*/  ISETP.NE.U32.AND P1, PT, R2, RZ, PT ;  /* 0x000000ff0200720c */ /* 0x004fe40003f25070 */
[----:B---3--:R-:W-:Y:S02]  /*01f0*/  IADD3 R4, PT, PT, RZ, -R7, RZ ;  /* 0x80000007ff047210 */ /* 0x008fe40007ffe0ff */
[----:B------:R-:W-:-:S03]  /*0200*/  ISETP.NE.AND.EX P1, PT, R3, RZ, PT, P1 ;  /* 0x000000ff0300720c */ /* 0x000fc60003f25310 */
[----:B------:R-:W-:Y:S01]  /*0210*/  IMAD R11, R4, R9, RZ ;  /* 0x00000009040b7224 */ /* 0x000fe200078e02ff */
[----:B------:R-:W-:-:S03]  /*0220*/  IABS R4, R5 ;  /* 0x0000000500047213 */ /* 0x000fc60000000000 */
[----:B------:R-:W-:Y:S02]  /*0230*/  IMAD.HI.U32 R7, R7, R11, R6 ;  /* 0x0000000b07077227 */ /* 0x000fe400078e0006 */
[----:B------:R-:W4:Y:S04]  /*0240*/  @P0 LDC R11, c[0x0][0x430] ;  /* 0x00010c00ff0b0b82 */ /* 0x000f280000000800 */
[----:B------:R-:W-:-:S05]  /*0250*/  IMAD.HI.U32 R0, R7, R4, RZ ;  /* 0x0000000407007227 */ /* 0x000fca00078e00ff */
[----:B------:R-:W-:-:S05]  /*0260*/  IADD3 R7, PT, PT, -R0, RZ, RZ ;  /* 0x000000ff00077210 */ /* 0x000fca0007ffe1ff */
[C---:B------:R-:W-:Y:S02]  /*0270*/  IMAD R4, R9.reuse, R7, R4 ;  /* 0x0000000709047224 */ /* 0x040fe400078e0204 */
[----:B------:R-:W1:Y:S03]  /*0280*/  @P1 LDC.64 R6, c[0x0][0x460] ;  /* 0x00011800ff061b82 */ /* 0x000e660000000a00 */
[----:B------:R-:W-:-:S13]  /*0290*/  ISETP.GT.U32.AND P3, PT, R9, R4, PT ;  /* 0x000000040900720c */ /* 0x000fda0003f64070 */
[----:B------:R-:W-:Y:S01]  /*02a0*/  @!P3 IMAD.IADD R4, R4, 0x1, -R9 ;  /* 0x000000010404b824 */ /* 0x000fe200078e0a09 */
[----:B------:R-:W-:Y:S02]  /*02b0*/  @!P3 IADD3 R0, PT, PT, R0, 0x1, RZ ;  /* 0x000000010000b810 */ /* 0x000fe40007ffe0ff */
[----:B------:R-:W-:Y:S02]  /*02c0*/  ISETP.NE.AND P3, PT, R10, RZ, PT ;  /* 0x000000ff0a00720c */ /* 0x000fe40003f65270 */
[----:B------:R-:W-:Y:S02]  /*02d0*/  ISETP.GE.U32.AND P2, PT, R4, R9, PT ;  /* 0x000000090400720c */ /* 0x000fe40003f46070 */
[----:B------:R-:W-:-:S04]  /*02e0*/  LOP3.LUT R4, R5, R10, RZ, 0x3c, !PT ;  /* 0x0000000a05047212 */ /* 0x000fc800078e3cff */
[----:B------:R-:W-:-:S07]  /*02f0*/  ISETP.GE.AND P4, PT, R4, RZ, PT ;  /* 0x000000ff0400720c */ /* 0x000fce0003f86270 */
[----:B------:R-:W-:-:S05]  /*0300*/  @P2 VIADD R0, R0, 0x1 ;  /* 0x0000000100002836 */ /* 0x000fca0000000000 */
[----:B------:R-:W-:Y:S01]  /*0310*/  MOV R27, R0 ;  /* 0x00000000001b7202 */ /* 0x000fe20000000f00 */
[----:B------:R-:W-:-:S04]  /*0320*/  IMAD.U32 R0, RZ, RZ, UR4 ;  /* 0x00000004ff007e24 */ /* 0x000fc8000f8e00ff */
[----:B------:R-:W-:Y:S01]  /*0330*/  @!P4 IMAD.MOV R27, RZ, RZ, -R27 ;  /* 0x000000ffff1bc224 */ /* 0x000fe200078e0a1b */
[----:B------:R-:W-:Y:S02]  /*0340*/  IABS R4, R0 ;  /* 0x0000000000047213 */ /* 0x000fe40000000000 */
[----:B------:R-:W-:Y:S02]  /*0350*/  @!P3 LOP3.LUT R27, RZ, R10, RZ, 0x33, !PT ;  /* 0x0000000aff1bb212 */ /* 0x000fe400078e33ff */
[----:B------:R-:W2:Y:S01]  /*0360*/  I2F.RP R0, R4 ;  /* 0x0000000400007306 */ /* 0x000ea20000209400 */
[----:B------:R-:W3:Y:S02]  /*0370*/  @!P0 LDC R10, c[0x0][0x40c] ;  /* 0x00010300ff0a8b82 */ /* 0x000ee40000000800 */
[----:B-1----:R-:W-:-:S05]  /*0380*/  @P1 IMAD.WIDE R6, R27, 0x4, R6 ;  /* 0x000000041b061825 */ /* 0x002fca00078e0206 */
[----:B------:R1:W5:Y:S01]  /*0390*/  @P1 LDG.E R17, desc[UR36][R6.64] ;  /* 0x0000002406111981 */ /* 0x000362000c1e1900 */
[C---:B0-----:R-:W-:Y:S01]  /*03a0*/  IMAD R19, R5.reuse, R14, R50 ;  /* 0x0000000e05137224 */ /* 0x041fe200078e0232 */
[----:B------:R-:W-:Y:S02]  /*03b0*/  UISETP.NE.AND UP0, UPT, UR4, URZ, UPT ;  /* 0x000000ff0400728c */ /* 0x000fe4000bf05270 */
[----:B------:R-:W-:Y:S01]  /*03c0*/  IMAD R51, R5, UR4, RZ ;  /* 0x0000000405337c24 */ /* 0x000fe2000f8e02ff */
[----:B------:R-:W0:Y:S01]  /*03d0*/  S2R R18, SR_TID.X ;  /* 0x0000000000127919 */ /* 0x000e220000002100 */
[----:B------:R-:W-:Y:S01]  /*03e0*/  BSSY.RECONVERGENT B0, `(.L_x_2620) ;  /* 0x000003d000007945 */ /* 0x000fe20003800200 */
[----:B--2---:R-:W2:Y:S01]  /*03f0*/  MUFU.RCP R0, R0 ;  /* 0x0000000000007308 */ /* 0x004ea20000001000 */
[----:B---3--:R-:W-:Y:S02]  /*0400*/  @!P0 R2UR UR40, R10 ;  /* 0x000000000a2882ca */ /* 0x008fe400000e0000 */
[----:B--2---:R-:W-:-:S06]  /*0410*/  IADD3 R9, PT, PT, R0, 0xffffffe, RZ ;  /* 0x0ffffffe00097810 */ /* 0x004fcc0007ffe0ff */
[----:B------:R-:W1:Y:S01]  /*0420*/  F2I.FTZ.U32.TRUNC.NTZ R9, R9 ;  /* 0x0000000900097305 */ /* 0x000e62000021f000 */
[----:B0-----:R-:W-:Y:S02]  /*0430*/  SHF.L.U32 R23, R18, 0x2, RZ ;  /* 0x0000000212177819 */ /* 0x001fe400000006ff */
[----:B-1----:R-:W-:-:S05]  /*0440*/  IADD3 R7, PT, PT, RZ, -R9, RZ ;  /* 0x80000009ff077210 */ /* 0x002fca0007ffe0ff */
[----:B------:R-:W-:Y:S02]  /*0450*/  IMAD R7, R7, R4, RZ ;  /* 0x0000000407077224 */ /* 0x000fe400078e02ff */
[----:B----4-:R-:W-:-:S05]  /*0460*/  @P0 IMAD.IADD R8, R8, 0x1, R11 ;  /* 0x0000000108080824 */ /* 0x010fca00078e020b */
[----:B------:R-:W-:Y:S01]  /*0470*/  @P0 R2UR UR40, R8 ;  /* 0x00000000082802ca */ /* 0x000fe200000e0000 */
[----:B------:R-:W-:-:S04]  /*0480*/  IMAD.MOV.U32 R8, RZ, RZ, RZ ;  /* 0x000000ffff087224 */ /* 0x000fc800078e00ff */
[----:B------:R-:W-:-:S08]  /*0490*/  IMAD.HI.U32 R8, R9, R7, R8 ;  /* 0x0000000709087227 */ /* 0x000fd000078e0008 */
[----:B------:R-:W-:Y:S01]  /*04a0*/  IABS R0, UR40 ;  /* 0x0000002800007c13 */ /* 0x000fe20008000000 */
[----:B------:R-:W-:Y:S02]  /*04b0*/  UISETP.GE.AND UP1, UPT, UR40, URZ, UPT ;  /* 0x000000ff2800728c */ /* 0x000fe4000bf26270 */
[----:B------:R-:W-:Y:S01]  /*04c0*/  UIADD3 UR39, UPT, UPT, UR40, 0x1, -UR4 ;  /* 0x0000000128277890 */ /* 0x000fe2000fffe804 */
[----:B------:R-:W-:Y:S02]  /*04d0*/  MOV R7, R0 ;  /* 0x0000000000077202 */ /* 0x000fe40000000f00 */
[----:B------:R-:W0:Y:S01]  /*04e0*/  LDC R0, c[0x0][0x3e8] ;  /* 0x0000fa00ff007b82 */ /* 0x000e220000000800 */
[----:B------:R-:W-:Y:S02]  /*04f0*/  UISETP.LT.AND UP2, UPT, URZ, UR39, UPT ;  /* 0x00000027ff00728c */ /* 0x000fe4000bf41270 */
[----:B------:R-:W-:Y:S02]  /*0500*/  IMAD.HI.U32 R8, R8, R7, RZ ;  /* 0x0000000708087227 */ /* 0x000fe400078e00ff */
[----:B------:R-:W-:-:S02]  /*0510*/  USEL UR39, URZ, UR39, !UP2 ;  /* 0x00000027ff277287 */ /* 0x000fc4000d000000 */
[----:B------:R-:W-:-:S04]  /*0520*/  IMAD.MOV R8, RZ, RZ, -R8 ;  /* 0x000000ffff087224 */ /* 0x000fc800078e0a08 */
[----:B------:R-:W-:-:S05]  /*0530*/  IMAD R8, R4, R8, R7 ;  /* 0x0000000804087224 */ /* 0x000fca00078e0207 */
[----:B------:R-:W-:-:S13]  /*0540*/  R2UR UR38, R8 ;  /* 0x00000000082672ca */ /* 0x000fda00000e0000 */
[----:B------:R-:W-:-:S13]  /*0550*/  ISETP.GT.U32.AND P0, PT, R4, UR38, PT ;  /* 0x0000002604007c0c */ /* 0x000fda000bf04070 */
[----:B------:R-:W-:-:S04]  /*0560*/  @!P0 IADD3 R6, PT, PT, -R4, UR38, RZ ;  /* 0x0000002604068c10 */ /* 0x000fc8000fffe1ff */
[----:B------:R-:W-:Y:S01]  /*0570*/  @!P0 R2UR UR38, R6 ;  /* 0x00000000062682ca */ /* 0x000fe200000e0000 */
[----:B------:R-:W-:Y:S01]  /*0580*/  IMAD.MOV.U32 R6, RZ, RZ, RZ ;  /* 0x000000ffff067224 */ /* 0x000fe200078e00ff */
[----:B0-----:R-:W-:-:S11]  /*0590*/  ISETP.NE.AND P0, PT, R0, RZ, PT ;  /* 0x000000ff0000720c */ /* 0x001fd60003f05270 */
[----:B------:R-:W-:Y:S02]  /*05a0*/  ISETP.GT.U32.AND P1, PT, R4, UR38, PT ;  /* 0x0000002604007c0c */ /* 0x000fe4000bf24070 */
[----:B------:R-:W-:Y:S02]  /*05b0*/  @P0 IMAD R7, R5, R0, RZ ;  /* 0x0000000005070224 */ /* 0x000fe400078e02ff */
[----:B------:R-:W-:Y:S02]  /*05c0*/  @!P0 IMAD R16, R19, 0x70, RZ ;  /* 0x0000007013108824 */ /* 0x000fe400078e02ff */
[----:B------:R-:W-:Y:S01]  /*05d0*/  @P0 IMAD R16, R50, 0x70, R7 ;  /* 0x0000007032100824 */ /* 0x000fe200078e0207 */
[----:B------:R-:W-:Y:S01]  /*05e0*/  ISETP.GT.U32.AND P0, PT, R18, 0x1b, PT ;  /* 0x0000001b1200780c */ /* 0x000fe20003f04070 */
[----:B------:R-:W-:Y:S02]  /*05f0*/  HFMA2 R7, -RZ, RZ, 0, 0 ;  /* 0x00000000ff077431 */ /* 0x000fe400000001ff */
[----:B------:R-:W-:-:S03]  /*0600*/  IMAD.IADD R29, R23, 0x1, R16 ;  /* 0x00000001171d7824 */ /* 0x000fc600078e0210 */
[----:B------:R-:W-:-:S04]  /*0610*/  @!P1 IADD3 R4, PT, PT, -R4, UR38, RZ ;  /* 0x0000002604049c10 */ /* 0x000fc8000fffe1ff */
[----:B------:R-:W-:-:S13]  /*0620*/  @!P1 R2UR UR38, R4 ;  /* 0x00000000042692ca */ /* 0x000fda00000e0000 */
[----:B------:R-:W-:Y:S02]  /*0630*/  @!UP1 UIADD3 UR38, UPT, UPT, -UR38, URZ, URZ ;  /* 0x000000ff26269290 */ /* 0x000fe4000fffe1ff */
[----:B------:R-:W-:Y:S01]  /*0640*/  @!UP0 ULOP3.LUT UR38, URZ, UR4, URZ, 0x33, !UPT ;  /* 0x00000004ff268292 */ /* 0x000fe2000f8e33ff */
[----:B------:R-:W-:Y:S11]  /*0650*/  @P0 BRA `(.L_x_2621) ;  /* 0x0000000000540947 */ /* 0x000ff60003800000 */
        /* <DEDUP_REMOVED lines=21> */
.L_x_2621:
[----:B------:R-:W-:Y:S05]  /*07b0*/  BSYNC.RECONVERGENT B0 ;  /* 0x0000000000007941 */ /* 0x000fea0003800200 */
.L_x_2620:
[----:B------:R-:W1:Y:S01]  /*07c0*/  LDCU UR4, c[0x0][0x478] ;  /* 0x00008f00ff0477ac */ /* 0x000e620008000800 */
[----:B------:R-:W-:Y:S01]  /*07d0*/  SHF.R.S32.HI R52, RZ, 0x1f, R51 ;  /* 0x0000001fff347819 */ /* 0x000fe20000011433 */
[----:B------:R-:W-:Y:S02]  /*07e0*/  IMAD R15, R50, 0x70, R23 ;  /* 0x00000070320f7824 */ /* 0x000fe400078e0217 */
[----:B------:R-:W-:Y:S01]  /*07f0*/  IMAD R25, R27, R14, RZ ;  /* 0x0000000e1b197224 */ /* 0x000fe200078e02ff */
        /* <DEDUP_REMOVED lines=19> */
.L_x_2622:
[----:B------:R-:W-:Y:S01]  /*0930*/  BSSY.RECONVERGENT B0, `(.L_x_2623) ;  /* 0x0000006000007945 */ /* 0x000fe20003800200 */
[----:B------:R-:W-:-:S03]  /*0940*/  CS2R R26, SRZ ;  /* 0x00000000001a7805 */ /* 0x000fc6000001ff00 */
[----:B------:R-:W-:Y:S05]  /*0950*/  @P0 BRA `(.L_x_2624) ;  /* 0x00000000000c0947 */ /* 0x000fea0003800000 */
[----:B0-----:R-:W0:Y:S02]  /*0960*/  LDC.64 R8, c[0x0][0x398] ;  /* 0x0000e600ff087b82 */ /* 0x001e240000000a00 */
[----:B0-----:R-:W-:-:S05]  /*0970*/  IMAD.WIDE R8, R29, 0x2, R8 ;  /* 0x000000021d087825 */ /* 0x001fca00078e0208 */
[----:B------:R1:W5:Y:S02]  /*0980*/  LDG.E.64 R26, desc[UR36][R8.64] ;  /* 0x00000024081a7981 */ /* 0x000364000c1e1b00 */
.L_x_2624:
[----:B------:R-:W-:Y:S05]  /*0990*/  BSYNC.RECONVERGENT B0 ;  /* 0x0000000000007941 */ /* 0x000fea0003800200 */
.L_x_2623:
[----:B------:R-:W2:Y:S01]  /*09a0*/  LDCU.64 UR4, c[0x0][0x390] ;  /* 0x00007200ff0477ac */ /* 0x000ea20008000a00 */
[----:B01----:R-:W0:Y:S01]  /*09b0*/  LDC.64 R8, c[0x0][0x418] ;  /* 0x00010600ff087b82 */ /* 0x003e220000000a00 */
[----:B------:R-:W-:Y:S02]  /*09c0*/  ISETP.EQ.U32.AND P3, PT, R2, RZ, PT ;  /* 0x000000ff0200720c */ /* 0x000fe40003f62070 */
[----:B------:R-:W-:Y:S01]  /*09d0*/  CS2R R28, SRZ ;  /* 0x00000000001c7805 */ /* 0x000fe2000001ff00 */
[----:B------:R-:W1:Y:S01]  /*09e0*/  LDCU.64 UR6, c[0x0][0x3a0] ;  /* 0x00007400ff0677ac */ /* 0x000e620008000a00 */
[----:B------:R-:W-:-:S04]  /*09f0*/  ISETP.GT.U32.AND P2, PT, R18, 0x1f, PT ;  /* 0x0000001f1200780c */ /* 0x000fc80003f44070 */
[----:B------:R-:W-:Y:S01]  /*0a00*/  ISETP.EQ.OR.EX P2, PT, R3, RZ, P2, P3 ;  /* 0x000000ff0300720c */ /* 0x000fe20001742730 */
[----:B------:R-:W3:Y:S01]  /*0a10*/  LDC R20, c[0x0][0x400] ;  /* 0x00010000ff147b82 */ /* 0x000ee20000000800 */
[----:B--2---:R-:W-:Y:S01]  /*0a20*/  ISETP.NE.U32.AND P0, PT, RZ, UR4, PT ;  /* 0x00000004ff007c0c */ /* 0x004fe2000bf05070 */
[----:B------:R-:W2:Y:S01]  /*0a30*/  LDCU.U8 UR4, c[0x0][0x404] ;  /* 0x00008080ff0477ac */ /* 0x000ea20008000000 */
[----:B-1----:R-:W-:-:S09]  /*0a40*/  ISETP.NE.U32.AND P1, PT, RZ, UR6, PT ;  /* 0x00000006ff007c0c */ /* 0x002fd2000bf25070 */
[----:B------:R-:W1:Y:S01]  /*0a50*/  @!P2 LDC.64 R12, c[0x0][0x450] ;  /* 0x00011400ff0cab82 */ /* 0x000e620000000a00 */
[----:B------:R-:W-:Y:S01]  /*0a60*/  ISETP.NE.AND.EX P0, PT, RZ, UR5, PT, P0 ;  /* 0x00000005ff007c0c */ /* 0x000fe2000bf05300 */
[----:B-----5:R-:W-:Y:S01]  /*0a70*/  @!P2 IMAD R0, R17, R14, RZ ;  /* 0x0000000e1100a224 */ /* 0x020fe200078e02ff */
[----:B------:R-:W-:Y:S02]  /*0a80*/  ISETP.NE.AND.EX P1, PT, RZ, UR7, PT, P1 ;  /* 0x00000007ff007c0c */ /* 0x000fe4000bf25310 */
[----:B------:R-:W-:Y:S01]  /*0a90*/  ISETP.GT.U32.OR P0, PT, R18, 0x1b, !P0 ;  /* 0x0000001b1200780c */ /* 0x000fe20004704470 */
[----:B------:R-:W-:Y:S01]  /*0aa0*/  @!P2 IMAD R21, R0, 0x70, R15 ;  /* 0x000000700015a824 */ /* 0x000fe200078e020f */
[----:B------:R-:W-:Y:S02]  /*0ab0*/  ISETP.GT.U32.OR P1, PT, R18, 0x1b, !P1 ;  /* 0x0000001b1200780c */ /* 0x000fe40004f24470 */
[----:B0-----:R-:W-:-:S04]  /*0ac0*/  ISETP.NE.U32.AND P3, PT, R8, RZ, PT ;  /* 0x000000ff0800720c */ /* 0x001fc80003f65070 */
[----:B------:R-:W-:-:S05]  /*0ad0*/  ISETP.NE.AND.EX P3, PT, R9, RZ, PT, P3 ;  /* 0x000000ff0900720c */ /* 0x000fca0003f65330 */
[----:B------:R-:W0:Y:S01]  /*0ae0*/  @!P0 LDC.64 R8, c[0x0][0x390] ;  /* 0x0000e400ff088b82 */ /* 0x000e220000000a00 */
[----:B-1----:R-:W-:-:S07]  /*0af0*/  @!P2 IMAD.WIDE R12, R21, 0x2, R12 ;  /* 0x00000002150ca825 */ /* 0x002fce00078e020c */
[----:B------:R-:W1:Y:S01]  /*0b00*/  @!P1 LDC.64 R10, c[0x0][0x3a0] ;  /* 0x0000e800ff0a9b82 */ /* 0x000e620000000a00 */
[----:B------:R-:W4:Y:S07]  /*0b10*/  @!P2 LDG.E.64 R12, desc[UR36][R12.64] ;  /* 0x000000240c0ca981 */ /* 0x000f2e000c1e1b00 */
[----:B------:R-:W2:Y:S01]  /*0b20*/  @P3 LDC.64 R2, c[0x0][0x418] ;  /* 0x00010600ff023b82 */ /* 0x000ea20000000a00 */
[----:B0-----:R-:W-:-:S05]  /*0b30*/  @!P0 IMAD.WIDE.U32 R8, R15, 0x2, R8 ;  /* 0x000000020f088825 */ /* 0x001fca00078e0008 */
[----:B------:R-:W4:Y:S01]  /*0b40*/  @!P0 LDG.E.64 R28, desc[UR36][R8.64] ;  /* 0x00000024081c8981 */ /* 0x000f22000c1e1b00 */
[----:B-1----:R-:W-:Y:S01]  /*0b50*/  @!P1 IMAD.WIDE.U32 R10, R15, 0x2, R10 ;  /* 0x000000020f0a9825 */ /* 0x002fe200078e000a */
[----:B------:R-:W-:-:S06]  /*0b60*/  CS2R R14, SRZ ;  /* 0x00000000000e7805 */ /* 0x000fcc000001ff00 */
[----:B------:R-:W4:Y:S01]  /*0b70*/  @!P1 LDG.E.64 R14, desc[UR36][R10.64] ;  /* 0x000000240a0e9981 */ /* 0x000f22000c1e1b00 */
[----:B--2---:R-:W-:-:S04]  /*0b80*/  @P3 IMAD.WIDE.U32 R4, R5, 0x4, R2 ;  /* 0x0000000405043825 */ /* 0x004fc800078e0002 */
[----:B------:R-:W-:-:S06]  /*0b90*/  HFMA2 R2, -RZ, RZ, 0, 0 ;  /* 0x00000000ff027431 */ /* 0x000fcc00000001ff */
[----:B------:R0:W5:Y:S01]  /*0ba0*/  @P3 LDG.E R2, desc[UR36][R4.64] ;  /* 0x0000002404023981 */ /* 0x000162000c1e1900 */
[----:B------:R-:W-:-:S04]  /*0bb0*/  ISETP.NE.AND P0, PT, RZ, UR4, PT ;  /* 0x00000004ff007c0c */ /* 0x000fc8000bf05270 */
[----:B---3--:R-:W-:Y:S01]  /*0bc0*/  ISETP.LT.OR P0, PT, R20, 0x1, P0 ;  /* 0x000000011400780c */ /* 0x008fe20000701670 */
[----:B------:R-:W-:Y:S01]  /*0bd0*/  BSSY.RECONVERGENT B6, `(.L_x_2625) ;  /* 0x00000dc000067945 */ /* 0x000fe20003800200 */
[----:B----4-:R-:W-:Y:S02]  /*0be0*/  HFMA2 R29, R7, 1, 1, R29 ;  /* 0x3c003c00071d7831 */ /* 0x010fe4000000001d */
[----:B------:R-:W-:Y:S02]  /*0bf0*/  HFMA2 R27, R27, 1, 1, R15 ;  /* 0x3c003c001b1b7831 */ /* 0x000fe4000000000f */
[----:B------:R-:W-:Y:S02]  /*0c00*/  HADD2 R26, R26, R14 ;  /* 0x0000000e1a1a7230 */ /* 0x000fe40000000000 */
[----:B------:R-:W-:Y:S02]  /*0c10*/  HADD2 R28, R6, R28 ;  /* 0x0000001c061c7230 */ /* 0x000fe40000000000 */
[----:B------:R-:W-:-:S02]  /*0c20*/  @!P2 HMUL2 R26, R26, R12 ;  /* 0x0000000c1a1aa232 */ /* 0x000fc40000000000 */
[----:B------:R-:W-:Y:S01]  /*0c30*/  @!P2 HFMA2 R27, R27, R13, -RZ ;  /* 0x0000000d1b1ba231 */ /* 0x000fe200001000ff */
[----:B0-----:R-:W-:Y:S06]  /*0c40*/  @P0 BRA `(.L_x_2626) ;  /* 0x0000000000d40947 */ /* 0x001fec0003800000 */
[----:B------:R-:W-:-:S13]  /*0c50*/  ISETP.GE.AND P0, PT, R23, R20, PT ;  /* 0x000000141700720c */ /* 0x000fda0003f06270 */
[----:B------:R-:W-:Y:S05]  /*0c60*/  @P0 BRA `(.L_x_2627) ;  /* 0x0000000c00480947 */ /* 0x000fea0003800000 */
[----:B------:R-:W-:Y:S01]  /*0c70*/  I2FP.F32.U32 R3, R20 ;  /* 0x0000001400037245 */ /* 0x000fe20000201000 */
[----:B------:R-:W-:Y:S01]  /*0c80*/  VIADD R0, R23, 0x2 ;  /* 0x0000000217007836 */ /* 0x000fe20000000000 */
[----:B------:R-:W0:Y:S01]  /*0c90*/  LDCU UR4, c[0x0][0x40c] ;  /* 0x00008180ff0477ac */ /* 0x000e220008000800 */
        /* <DEDUP_REMOVED lines=48> */
.L_x_2626:
        /* <DEDUP_REMOVED lines=31> */
[----:B------:R-:W-:Y:S02]  /*1190*/  ISETP.GT.U32.OR P1, PT, R18, 0x1f, P0 ;  /* 0x0000001f1200780c */ /* 0x000fe40000724470 */
        /* <DEDUP_REMOVED lines=21> */
.L_x_2628:
        /* <DEDUP_REMOVED lines=8> */
[----:B-1----:R-:W-:Y:S01]  /*1370*/  LEA R3, R9, R0, 0x1 ;  /* 0x0000000009037211 */ /* 0x002fe200078e08ff */
[----:B------:R-:W-:-:S03]  /*1380*/  @!P6 IMAD R5, R4, 0x2, R0 ;  /* 0x000000020405e824 */ /* 0x000fc600078e0200 */
[----:B------:R-:W-:Y:S02]  /*1390*/  @!P6 LEA R4, R4, R3, 0x1 ;  /* 0x000000030404e211 */ /* 0x000fe400078e08ff */
        /* <DEDUP_REMOVED lines=15> */
[----:B------:R-:W-:Y:S01]  /*1490*/  IMAD R21, R22, 0x2, R15 ;  /* 0x0000000216157824 */ /* 0x000fe200078e020f */
[----:B------:R-:W-:Y:S01]  /*14a0*/  LDS R29, [R15] ;  /* 0x000000000f1d7984 */ /* 0x000fe20000000800 */
[----:B------:R-:W-:-:S03]  /*14b0*/  IMAD.SHL.U32 R4, R4, 0x2, RZ ;  /* 0x0000000204047824 */ /* 0x000fc600078e00ff */
[----:B------:R-:W0:Y:S02]  /*14c0*/  LDS R6, [R21] ;  /* 0x0000000015067984 */ /* 0x000e240000000800 */
[----:B------:R-:W-:Y:S02]  /*14d0*/  LOP3.LUT R7, R4, 0xfffffffc, RZ, 0xc0, !PT ;  /* 0xfffffffc04077812 */ /* 0x000fe400078ec0ff */
[----:B------:R-:W-:Y:S02]  /*14e0*/  LDS R27, [R33] ;  /* 0x00000000211b7984 */ /* 0x000fe40000000800 */
[----:B------:R-:W-:Y:S02]  /*14f0*/  ISETP.GE.AND P0, PT, R7, R9, PT ;  /* 0x000000090700720c */ /* 0x000fe40003f06270 */
[----:B------:R-:W1:Y:S01]  /*1500*/  LDS R8, [R14] ;  /* 0x000000000e087984 */ /* 0x000e620000000800 */
[C-C-:B0-----:R-:W-:Y:S02]  /*1510*/  PRMT R28, R29.reuse, 0x5410, R6.reuse ;  /* 0x000054101d1c7816 */ /* 0x141fe40000000006 */
[----:B------:R-:W-:-:S02]  /*1520*/  PRMT R29, R29, 0x7632, R6 ;  /* 0x000076321d1d7816 */ /* 0x000fc40000000006 */
[C-C-:B-1----:R-:W-:Y:S02]  /*1530*/  PRMT R26, R27.reuse, 0x5410, R8.reuse ;  /* 0x000054101b1a7816 */ /* 0x142fe40000000008 */
[----:B------:R-:W-:-:S04]  /*1540*/  PRMT R27, R27, 0x7632, R8 ;  /* 0x000076321b1b7816 */ /* 0x000fc80000000008 */
        /* <DEDUP_REMOVED lines=51> */
.L_x_2632:
[----:B------:R-:W-:Y:S05]  /*1880*/  BSYNC.RECONVERGENT B1 ;  /* 0x0000000000017941 */ /* 0x000fea0003800200 */
.L_x_2631:
        /* <DEDUP_REMOVED lines=8> */
.L_x_2630:
[----:B------:R-:W-:Y:S05]  /*1910*/  BSYNC.RECONVERGENT B0 ;  /* 0x0000000000007941 */ /* 0x000fea0003800200 */
.L_x_2629:
[----:B------:R-:W-:Y:S01]  /*1920*/  BAR.SYNC.DEFER_BLOCKING 0x0 ;  /* 0x0000000000007b1d */ /* 0x000fe20000010000 */
[----:B------:R-:W-:-:S04]  /*1930*/  @!P6 IMAD R22, R22, R31, R24 ;  /* 0x0000001f1616e224 */ /* 0x000fc800078e0218 */
[C---:B------:R-:W-:Y:S01]  /*1940*/  @!P6 IMAD R0, R22.reuse, 0x2, R0 ;  /* 0x000000021600e824 */ /* 0x040fe200078e0200 */
[----:B------:R-:W-:-:S04]  /*1950*/  @!P6 LEA R3, R22, R3, 0x1 ;  /* 0x000000031603e211 */ /* 0x000fc800078e08ff */
[----:B------:R0:W2:Y:S04]  /*1960*/  @!P6 LDS.64 R28, [R0] ;  /* 0x00000000001ce984 */ /* 0x0000a80000000a00 */
[----:B------:R0:W3:Y:S01]  /*1970*/  @!P6 LDS.64 R26, [R3] ;  /* 0x00000000031ae984 */ /* 0x0000e20000000a00 */
[----:B------:R-:W-:Y:S06]  /*1980*/  BAR.SYNC.DEFER_BLOCKING 0x0 ;  /* 0x0000000000007b1d */ /* 0x000fec0000010000 */
.L_x_2627:
[----:B------:R-:W-:Y:S05]  /*1990*/  BSYNC.RECONVERGENT B6 ;  /* 0x0000000000067941 */ /* 0x000fea0003800200 */
.L_x_2625:
        /* <DEDUP_REMOVED lines=12> */
[----:B0-----:R-:W-:-:S05]  /*1a60*/  LEA R3, R10, R3, 0x18 ;  /* 0x000000030a037211 */ /* 0x001fca00078ec0ff */
[----:B------:R-:W-:-:S05]  /*1a70*/  IMAD R3, R18, 0x8, R3 ;  /* 0x0000000812037824 */ /* 0x000fca00078e0203 */
[----:B------:R0:W-:Y:S01]  /*1a80*/  STS.64 [R3], R28 ;  /* 0x0000001c03007388 */ /* 0x0001e20000000a00 */
[----:B------:R-:W-:Y:S05]  /*1a90*/  @P0 BRA `(.L_x_2635) ;  /* 0x00000000002c0947 */ /* 0x000fea0003800000 */
[----:B------:R-:W2:Y:S01]  /*1aa0*/  LDCU UR4, c[0x0][0x3f4] ;  /* 0x00007e80ff0477ac */ /* 0x000ea20008000800 */
[----:B-1----:R-:W1:Y:S01]  /*1ab0*/  LDC.64 R4, c[0x0][0x3b8] ;  /* 0x0000ee00ff047b82 */ /* 0x002e620000000a00 */
[----:B------:R-:W-:Y:S02]  /*1ac0*/  LOP3.LUT R6, R23, 0x4, RZ, 0xc0, !PT ;  /* 0x0000000417067812 */ /* 0x000fe400078ec0ff */
[----:B0-----:R-:W-:Y:S02]  /*1ad0*/  SHF.R.U32.HI R3, RZ, 0x1, R18 ;  /* 0x00000001ff037819 */ /* 0x001fe40000011612 */
[----:B--2---:R-:W-:Y:S01]  /*1ae0*/  MOV R12, UR4 ;  /* 0x00000004000c7c02 */ /* 0x004fe20008000f00 */
[----:B------:R-:W-:-:S04]  /*1af0*/  IMAD R19, R19, UR4, RZ ;  /* 0x0000000413137c24 */ /* 0x000fc8000f8e02ff */
[----:B------:R-:W-:Y:S02]  /*1b00*/  IMAD R6, R19, 0x70, R6 ;  /* 0x0000007013067824 */ /* 0x000fe400078e0206 */
[----:B------:R-:W-:-:S04]  /*1b10*/  IMAD R3, R3, R12, UR38 ;  /* 0x0000002603037e24 */ /* 0x000fc8000f8e020c */
[----:B------:R-:W-:-:S04]  /*1b20*/  IMAD R3, R3, 0x8, R6 ;  /* 0x0000000803037824 */ /* 0x000fc800078e0206 */
[----:B-1----:R-:W-:-:S05]  /*1b30*/  IMAD.WIDE R4, R3, 0x2, R4 ;  /* 0x0000000203047825 */ /* 0x002fca00078e0204 */
[----:B------:R2:W-:Y:S02]  /*1b40*/  STG.E.64 desc[UR36][R4.64], R26 ;  /* 0x0000001a04007986 */ /* 0x0005e4000c101b24 */
.L_x_2635:
[----:B------:R-:W-:Y:S05]  /*1b50*/  BSYNC.RECONVERGENT B0 ;  /* 0x0000000000007941 */ /* 0x000fea0003800200 */
.L_x_2634:
        /* <DEDUP_REMOVED lines=12> */
.L_x_2743:
        /* <DEDUP_REMOVED lines=8> */
[----:B-----5:R-:W-:-:S07]  /*1ca0*/  @P0 IADD3 R3, PT, PT, -R2, UR40, RZ ;  /* 0x0000002802030c10 */ /* 0x020fce000fffe1ff */
[----:B------:R-:W2:Y:S01]  /*1cb0*/  @P0 LDC.64 R4, c[0x0][0x438] ;  /* 0x00010e00ff040b82 */ /* 0x000ea20000000a00 */
[----:B0-----:R-:W-:-:S04]  /*1cc0*/  @P0 IMAD R0, R50, R6, R3 ;  /* 0x0000000632000224 */ /* 0x001fc800078e0203 */
[----:B------:R-:W-:-:S04]  /*1cd0*/  @P0 IMAD R3, R0, R6, R3 ;  /* 0x0000000600030224 */ /* 0x000fc800078e0203 */
[----:B--2---:R-:W-:-:S06]  /*1ce0*/  @P0 IMAD.WIDE R4, R3, 0x2, R4 ;  /* 0x0000000203040825 */ /* 0x004fcc00078e0204 */
[----:B------:R-:W2:Y:S01]  /*1cf0*/  @P0 LDG.E.U16 R4, desc[UR36][R4.64] ;  /* 0x0000002404040981 */ /* 0x000ea2000c1e1500 */
[----:B------:R-:W-:Y:S01]  /*1d00*/  IMAD.U32 R6, RZ, RZ, UR39 ;  /* 0x00000027ff067e24 */ /* 0x000fe2000f8e00ff */
[----:B------:R-:W-:Y:S01]  /*1d10*/  IADD3 R9, PT, PT, R9, 0x120, RZ ;  /* 0x0000012009097810 */ /* 0x000fe20007ffe0ff */
[----:B-1----:R-:W-:-:S03]  /*1d20*/  FMUL.FTZ R0, R14, UR4 ;  /* 0x000000040e007c20 */ /* 0x002fc60008410000 */
[----:B------:R-:W-:Y:S02]  /*1d30*/  LEA R7, R10, R9, 0x18 ;  /* 0x000000090a077211 */ /* 0x000fe400078ec0ff */
[----:B------:R-:W-:-:S04]  /*1d40*/  IADD3 R6, PT, PT, -R6, UR40, RZ ;  /* 0x0000002806067c10 */ /* 0x000fc8000fffe1ff */
[----:B------:R-:W-:Y:S01]  /*1d50*/  LEA R7, R6, R7, 0x2 ;  /* 0x0000000706077211 */ /* 0x000fe200078e10ff */
[----:B--2---:R-:W-:-:S05]  /*1d60*/  @P0 HADD2.F32 R3, -RZ, R4.H0_H0 ;  /* 0x20000004ff030230 */ /* 0x004fca0000004100 */
[----:B------:R-:W-:-:S05]  /*1d70*/  @P0 FADD.FTZ R0, R0, R3 ;  /* 0x0000000300000221 */ /* 0x000fca0000010000 */
[----:B------:R4:W-:Y:S02]  /*1d80*/  STS [R7], R0 ;  /* 0x0000000007007388 */ /* 0x0009e40000000800 */
.L_x_2633:
[----:B------:R-:W-:Y:S05]  /*1d90*/  WARPSYNC.ALL ;  /* 0x0000000000007948 */ /* 0x000fea0003800000 */
[----:B------:R-:W-:Y:S01]  /*1da0*/  UIADD3 UR8, UPT, UPT, -UR39, UR40, URZ ;  /* 0x0000002827087290 */ /* 0x000fe2000fffe1ff */
[----:B-1----:R-:W-:Y:S01]  /*1db0*/  SHF.R.U32.HI R4, RZ, 0x1, R18 ;  /* 0x00000001ff047819 */ /* 0x002fe20000011612 */
[----:B------:R-:W1:Y:S01]  /*1dc0*/  LDCU UR5, c[0x0][0x3f0] ;  /* 0x00007e00ff0577ac */ /* 0x000e620008000800 */
[----:B------:R-:W-:Y:S01]  /*1dd0*/  BSSY B0, `(.L_x_2637) ;  /* 0x000026d000007945 */ /* 0x000fe20003800000 */
[----:B------:R-:W-:Y:S01]  /*1de0*/  UIADD3 UR4, UPT, UPT, UR8, 0xf, URZ ;  /* 0x0000000f08047890 */ /* 0x000fe2000fffe0ff */
[----:B------:R-:W0:Y:S05]  /*1df0*/  LDCU UR9, c[0x0][0x3f8] ;  /* 0x00007f00ff0977ac */ /* 0x000e2a0008000800 */
[----:B------:R-:W-:Y:S01]  /*1e00*/  IMAD.U32 R3, RZ, RZ, UR4 ;  /* 0x00000004ff037e24 */ /* 0x000fe2000f8e00ff */
[----:B------:R-:W0:Y:S04]  /*1e10*/  LDCU UR20, c[0x0][0x410] ;  /* 0x00008200ff1477ac */ /* 0x000e280008000800 */
[----:B------:R-:W-:Y:S01]  /*1e20*/  SHF.R.S32.HI R3, RZ, 0x1f, R3 ;  /* 0x0000001fff037819 */ /* 0x000fe20000011403 */
[----:B------:R-:W0:Y:S01]  /*1e30*/  LDCU.64 UR10, c[0x0][0x3c8] ;  /* 0x00007900ff0a77ac */ /* 0x000e220008000a00 */
[----:B-1----:R-:W-:-:S02]  /*1e40*/  IMAD R25, R25, UR5, R50 ;  /* 0x0000000519197c24 */ /* 0x002fc4000f8e0232 */
[----:B------:R-:W-:Y:S01]  /*1e50*/  LEA.HI R3, R3, UR4, RZ, 0x4 ;  /* 0x0000000403037c11 */ /* 0x000fe2000f8f20ff */
[----:B------:R-:W1:Y:S01]  /*1e60*/  LDCU.64 UR12, c[0x0][0x3b8] ;  /* 0x00007700ff0c77ac */ /* 0x000e620008000a00 */
[----:B------:R-:W-:Y:S02]  /*1e70*/  IMAD R82, R25, 0x70, RZ ;  /* 0x0000007019527824 */ /* 0x000fe400078e02ff */
[----:B------:R-:W-:Y:S01]  /*1e80*/  LOP3.LUT R5, R3, 0xfffffff0, RZ, 0xc0, !PT ;  /* 0xfffffff003057812 */ /* 0x000fe200078ec0ff */
[----:B------:R-:W0:Y:S01]  /*1e90*/  LDCU.64 UR14, c[0x0][0x438] ;  /* 0x00008700ff0e77ac */ /* 0x000e220008000a00 */
[----:B------:R-:W-:Y:S02]  /*1ea0*/  BAR.SYNC.DEFER_BLOCKING 0x0 ;  /* 0x0000000000007b1d */ /* 0x000fe40000010000 */
[----:B------:R-:W-:-:S04]  /*1eb0*/  ISETP.GE.AND P0, PT, R4, R5, PT ;  /* 0x000000050400720c */ /* 0x000fc80003f06270 */
[----:B------:R-:W0:Y:S09]  /*1ec0*/  LDCU.64 UR16, c[0x0][0x448] ;  /* 0x00008900ff1077ac */ /* 0x000e320008000a00 */
[----:B-1----:R-:W-:Y:S05]  /*1ed0*/  @P0 BRA `(.L_x_2638) ;  /* 0x0000002400700947 */ /* 0x002fea0003800000 */
[----:B------:R-:W1:Y:S01]  /*1ee0*/  LDC R3, c[0x0][0x3f4] ;  /* 0x0000fd00ff037b82 */ /* 0x000e620000000800 */
[----:B------:R-:W2:Y:S01]  /*1ef0*/  LDCU UR7, c[0x0][0x440] ;  /* 0x00008800ff0777ac */ /* 0x000ea20008000800 */
[----:B------:R-:W-:Y:S02]  /*1f00*/  SHF.L.U32 R18, R18, 0x3, RZ ;  /* 0x0000000312127819 */ /* 0x000fe400000006ff */
[----:B------:R-:W-:Y:S01]  /*1f10*/  IADD3 R10, PT, PT, R4, UR39, RZ ;  /* 0x00000027040a7c10 */ /* 0x000fe2000fffe0ff */
[----:B------:R-:W3:Y:S01]  /*1f20*/  LDCU.64 UR18, c[0x0][0x420] ;  /* 0x00008400ff1277ac */ /* 0x000ee20008000a00 */
[----:B------:R-:W-:Y:S02]  /*1f30*/  IADD3 R5, PT, PT, R5, UR39, RZ ;  /* 0x0000002705057c10 */ /* 0x000fe4000fffe0ff */
[----:B------:R-:W4:Y:S01]  /*1f40*/  S2UR UR6, SR_CgaCtaId ;  /* 0x00000000000679c3 */ /* 0x000f220000008800 */
[----:B------:R-:W-:Y:S02]  /*1f50*/  UMOV UR4, 0x400 ;  /* 0x0000040000047882 */ /* 0x000fe40000000000 */
[----:B------:R-:W-:-:S02]  /*1f60*/  UIADD3 UR5, UPT, UPT, UR4, 0x20, URZ ;  /* 0x0000002004057890 */ /* 0x000fc4000fffe0ff */
[----:B------:R-:W-:Y:S01]  /*1f70*/  UIADD3 UR4, UPT, UPT, UR4, 0x120, URZ ;  /* 0x0000012004047890 */ /* 0x000fe2000fffe0ff */
[----:B--2---:R-:W-:Y:S02]  /*1f80*/  MOV R11, UR7 ;  /* 0x00000007000b7c02 */ /* 0x004fe40008000f00 */
[----:B---3--:R-:W-:-:S03]  /*1f90*/  ISETP.NE.U32.AND P0, PT, RZ, UR18, PT ;  /* 0x00000012ff007c0c */ /* 0x008fc6000bf05070 */
[----:B------:R-:W-:Y:S01]  /*1fa0*/  IMAD R11, R50, R11, UR40 ;  /* 0x00000028320b7e24 */ /* 0x000fe2000f8e020b */
[----:B-1----:R-:W-:Y:S02]  /*1fb0*/  IABS R9, R3 ;  /* 0x0000000300097213 */ /* 0x002fe40000000000 */
[----:B------:R-:W-:Y:S02]  /*1fc0*/  LOP3.LUT R3, R18, 0x8, RZ, 0xc0, !PT ;  /* 0x0000000812037812 */ /* 0x000fe400078ec0ff */
[----:B0-----:R-:W0:Y:S01]  /*1fd0*/  I2F.RP R6, R9 ;  /* 0x0000000900067306 */ /* 0x001e220000209400 */
[----:B------:R-:W-:Y:S01]  /*1fe0*/  IADD3 R8, P1, P2, R51, UR18, R10 ;  /* 0x0000001233087c10 */ /* 0x000fe2000fa3e00a */
[----:B----4-:R-:W-:Y:S01]  /*1ff0*/  ULEA UR5, UR6, UR5, 0x18 ;  /* 0x0000000506057291 */ /* 0x010fe2000f8ec0ff */
[----:B------:R-:W-:Y:S01]  /*2000*/  ISETP.NE.AND.EX P0, PT, RZ, UR19, PT, P0 ;  /* 0x00000013ff007c0c */ /* 0x000fe2000bf05300 */
[----:B------:R-:W-:-:S06]  /*2010*/  ULEA UR4, UR6, UR4, 0x18 ;  /* 0x0000000406047291 */ /* 0x000fcc000f8ec0ff */
[----:B------:R-:W-:Y:S01]  /*2020*/  LEA R4, R4, UR4, 0x2 ;  /* 0x0000000404047c11 */ /* 0x000fe2000f8e10ff */
[----:B------:R-:W1:Y:S01]  /*2030*/  LDS.64 R18, [R3+UR5] ;  /* 0x0000000503127984 */ /* 0x000e620008000a00 */
[----:B0-----:R-:W0:Y:S03]  /*2040*/  MUFU.RCP R6, R6 ;  /* 0x0000000600067308 */ /* 0x001e260000001000 */
[----:B------:R-:W2:Y:S04]  /*2050*/  LDS.64 R20, [R3+UR5+0x10] ;  /* 0x0000100503147984 */ /* 0x000ea80008000a00 */
[----:B------:R-:W3:Y:S04]  /*2060*/  LDS.64 R22, [R3+UR5+0x20] ;  /* 0x0000200503167984 */ /* 0x000ee80008000a00 */
[----:B------:R-:W4:Y:S04]  /*2070*/  LDS.64 R24, [R3+UR5+0x30] ;  /* 0x0000300503187984 */ /* 0x000f280008000a00 */
[----:B------:R-:W1:Y:S01]  /*2080*/  LDS.64 R26, [R3+UR5+0x40] ;  /* 0x00004005031a7984 */ /* 0x000e620008000a00 */
[----:B0-----:R-:W-:-:S03]  /*2090*/  VIADD R6, R6, 0xffffffe ;  /* 0x0ffffffe06067836 */ /* 0x001fc60000000000 */
[----:B------:R-:W0:Y:S01]  /*20a0*/  LDS.64 R28, [R3+UR5+0x50] ;  /* 0x00005005031c7984 */ /* 0x000e220008000a00 */
[----:B------:R2:W2:Y:S03]  /*20b0*/  F2I.FTZ.U32.TRUNC.NTZ R7, R6 ;  /* 0x0000000600077305 */ /* 0x0004a6000021f000 */
[----:B------:R-:W0:Y:S04]  /*20c0*/  LDS.64 R30, [R3+UR5+0x60] ;  /* 0x00006005031e7984 */ /* 0x000e280008000a00 */
[----:B------:R-:W0:Y:S04]  /*20d0*/  LDS.64 R32, [R3+UR5+0x70] ;  /* 0x0000700503207984 */ /* 0x000e280008000a00 */
[----:B------:R-:W0:Y:S01]  /*20e0*/  LDS.64 R34, [R3+UR5+0x80] ;  /* 0x0000800503227984 */ /* 0x000e220008000a00 */
[----:B--2---:R-:W-:-:S03]  /*20f0*/  IMAD.MOV.U32 R6, RZ, RZ, RZ ;  /* 0x000000ffff067224 */ /* 0x004fc600078e00ff */
[----:B------:R-:W2:Y:S01]  /*2100*/  LDS.64 R36, [R3+UR5+0x90] ;  /* 0x0000900503247984 */ /* 0x000ea20008000a00 */
[----:B------:R-:W-:-:S03]  /*2110*/  IMAD.MOV R12, RZ, RZ, -R7 ;  /* 0x000000ffff0c7224 */ /* 0x000fc600078e0a07 */
[----:B------:R-:W0:Y:S04]  /*2120*/  LDS.64 R38, [R3+UR5+0xa0] ;  /* 0x0000a00503267984 */ /* 0x000e280008000a00 */
[----:B------:R-:W0:Y:S04]  /*2130*/  LDS.64 R40, [R3+UR5+0xb0] ;  /* 0x0000b00503287984 */ /* 0x000e280008000a00 */
[----:B------:R-:W0:Y:S04]  /*2140*/  LDS.64 R42, [R3+UR5+0xc0] ;  /* 0x0000c005032a7984 */ /* 0x000e280008000a00 */
[----:B------:R-:W0:Y:S04]  /*2150*/  LDS.64 R44, [R3+UR5+0xd0] ;  /* 0x0000d005032c7984 */ /* 0x000e280008000a00 */
[----:B------:R-:W0:Y:S04]  /*2160*/  LDS.64 R46, [R3+UR5+0xe0] ;  /* 0x0000e005032e7984 */ /* 0x000e280008000a00 */
[----:B------:R3:W0:Y:S02]  /*2170*/  LDS.64 R48, [R3+UR5+0xf0] ;  /* 0x0000f00503307984 */ /* 0x0006240008000a00 */
[----:B---3--:R-:W-:-:S04]  /*2180*/  IMAD R3, R12, R9, RZ ;  /* 0x000000090c037224 */ /* 0x008fc800078e02ff */
[----:B------:R-:W-:Y:S01]  /*2190*/  IMAD.HI.U32 R6, R7, R3, R6 ;  /* 0x0000000307067227 */ /* 0x000fe200078e0006 */
[----:B------:R-:W-:-:S03]  /*21a0*/  IADD3.X R7, PT, PT, R52, UR19, RZ, P1, P2 ;  /* 0x0000001334077c10 */ /* 0x000fc60008fe44ff */
[----:B-12-4-:R-:W-:-:S07]  /*21b0*/  IMAD R3, R11, UR7, R10 ;  /* 0x000000070b037c24 */ /* 0x016fce000f8e020a */
.L_x_2674:
[----:B------:R-:W1:Y:S01]  /*21c0*/  LDC R15, c[0x0][0x3f4] ;  /* 0x0000fd00ff0f7b82 */ /* 0x000e620000000800 */
[----:B------:R-:W-:Y:S01]  /*21d0*/  IABS R83, R10 ;  /* 0x0000000a00537213 */ /* 0x000fe20000000000 */
[----:B------:R-:W-:Y:S01]  /*21e0*/  @P0 IMAD.MOV.U32 R12, RZ, RZ, R8 ;  /* 0x000000ffff0c0224 */ /* 0x000fe200078e0008 */
[----:B0-----:R-:W-:-:S03]  /*21f0*/  @P0 MOV R13, R7 ;  /* 0x00000007000d0202 */ /* 0x001fc60000000f00 */
[----:B------:R-:W-:Y:S01]  /*2200*/  IMAD.HI.U32 R14, R6, R83, RZ ;  /* 0x00000053060e7227 */ /* 0x000fe200078e00ff */
[----:B------:R-:W-:Y:S01]  /*2210*/  ISETP.GE.AND P2, PT, R10, RZ, PT ;  /* 0x000000ff0a00720c */ /* 0x000fe20003f46270 */
[----:B-----5:R2:W5:Y:S01]  /*2220*/  @P0 LDG.E.U8 R11, desc[UR36][R12.64] ;  /* 0x000000240c0b0981 */ /* 0x020562000c1e1100 */
[----:B------:R-:W-:Y:S01]  /*2230*/  BSSY.RECONVERGENT B1, `(.L_x_2639) ;  /* 0x0000034000017945 */ /* 0x000fe20003800200 */
[----:B------:R-:W-:Y:S01]  /*2240*/  IMAD.MOV R14, RZ, RZ, -R14 ;  /* 0x000000ffff0e7224 */ /* 0x000fe200078e0a0e */
[----:B-1----:R-:W-:Y:S02]  /*2250*/  IABS R85, R15 ;  /* 0x0000000f00557213 */ /* 0x002fe40000000000 */
[----:B------:R-:W-:-:S03]  /*2260*/  ISETP.NE.AND P3, PT, R15, RZ, PT ;  /* 0x000000ff0f00720c */ /* 0x000fc60003f65270 */
[----:B------:R-:W-:Y:S02]  /*2270*/  IMAD R14, R85, R14, R83 ;  /* 0x0000000e550e7224 */ /* 0x000fe400078e0253 */
[----:B------:R-:W-:-:S03]  /*2280*/  IMAD R83, R15, 0x70, RZ ;  /* 0x000000700f537824 */ /* 0x000fc600078e02ff */
[----:B------:R-:W-:-:S13]  /*2290*/  ISETP.GT.U32.AND P1, PT, R9, R14, PT ;  /* 0x0000000e0900720c */ /* 0x000fda0003f24070 */
[----:B------:R-:W-:-:S04]  /*22a0*/  @!P1 IADD3 R14, PT, PT, R14, -R85, RZ ;  /* 0x800000550e0e9210 */ /* 0x000fc80007ffe0ff */
[----:B------:R-:W-:-:S13]  /*22b0*/  ISETP.GT.U32.AND P1, PT, R9, R14, PT ;  /* 0x0000000e0900720c */ /* 0x000fda0003f24070 */
[----:B------:R-:W-:Y:S01]  /*22c0*/  @!P1 IMAD.IADD R14, R14, 0x1, -R85 ;  /* 0x000000010e0e9824 */ /* 0x000fe200078e0a55 */
[----:B------:R-:W-:-:S04]  /*22d0*/  ISETP.GE.AND P1, PT, R10, UR40, PT ;  /* 0x000000280a007c0c */ /* 0x000fc8000bf26270 */
[----:B------:R-:W-:Y:S02]  /*22e0*/  @!P2 IADD3 R14, PT, PT, -R14, RZ, RZ ;  /* 0x000000ff0e0ea210 */ /* 0x000fe40007ffe1ff */
[----:B------:R-:W-:Y:S02]  /*22f0*/  @!P3 LOP3.LUT R14, RZ, R15, RZ, 0x33, !PT ;  /* 0x0000000fff0eb212 */ /* 0x000fe400078e33ff */
[----:B------:R-:W-:Y:S02]  /*2300*/  ISETP.GE.AND P2, PT, R10, UR40, PT ;  /* 0x000000280a007c0c */ /* 0x000fe4000bf46270 */
[C---:B--2---:R-:W-:Y:S01]  /*2310*/  SHF.L.U32 R12, R14.reuse, 0x3, RZ ;  /* 0x000000030e0c7819 */ /* 0x044fe200000006ff */
[----:B------:R-:W-:Y:S01]  /*2320*/  IMAD.IADD R84, R14, 0x1, R15 ;  /* 0x000000010e547824 */ /* 0x000fe200078e020f */
[----:B------:R-:W-:Y:S02]  /*2330*/  SEL R55, R55, RZ, P2 ;  /* 0x000000ff37377207 */ /* 0x000fe40001000000 */
[----:B------:R-:W-:Y:S01]  /*2340*/  ISETP.GE.OR P5, PT, R12, R83, P1 ;  /* 0x000000530c00720c */ /* 0x000fe20000fa6670 */
[----:B------:R-:W-:Y:S01]  /*2350*/  IMAD.SHL.U32 R86, R84, 0x8, RZ ;  /* 0x0000000854567824 */ /* 0x000fe200078e00ff */
[----:B------:R-:W-:-:S02]  /*2360*/  LEA R88, R15, R84, 0x1 ;  /* 0x000000540f587211 */ /* 0x000fc400078e08ff */
[----:B------:R-:W-:Y:S02]  /*2370*/  SEL R51, R51, RZ, P2 ;  /* 0x000000ff33337207 */ /* 0x000fe40001000000 */
[----:B------:R-:W-:Y:S01]  /*2380*/  ISETP.GE.OR P3, PT, R86, R83, P1 ;  /* 0x000000535600720c */ /* 0x000fe20000f66670 */
[----:B------:R-:W-:Y:S01]  /*2390*/  IMAD.SHL.U32 R88, R88, 0x8, RZ ;  /* 0x0000000858587824 */ /* 0x000fe200078e00ff */
[----:B------:R-:W-:Y:S02]  /*23a0*/  LEA R86, R15, R14, 0x1 ;  /* 0x0000000e0f567211 */ /* 0x000fe400078e08ff */
[----:B------:R-:W-:Y:S02]  /*23b0*/  SEL R50, R50, RZ, P2 ;  /* 0x000000ff32327207 */ /* 0x000fe40001000000 */
[----:B------:R-:W-:Y:S01]  /*23c0*/  SEL R53, R53, RZ, P2 ;  /* 0x000000ff35357207 */ /* 0x000fe20001000000 */
[----:B------:R-:W-:Y:S01]  /*23d0*/  IMAD.SHL.U32 R86, R86, 0x8, RZ ;  /* 0x0000000856567824 */ /* 0x000fe200078e00ff */
[----:B------:R-:W-:-:S02]  /*23e0*/  SEL R52, R52, RZ, P2 ;  /* 0x000000ff34347207 */ /* 0x000fc40001000000 */
[----:B------:R-:W-:Y:S02]  /*23f0*/  SEL R54, R54, RZ, P2 ;  /* 0x000000ff36367207 */ /* 0x000fe40001000000 */
[----:B------:R-:W-:Y:S01]  /*2400*/  ISETP.GE.OR P4, PT, R86, R83, P1 ;  /* 0x000000535600720c */ /* 0x000fe20000f86670 */
[----:B------:R-:W-:-:S12]  /*2410*/  @P5 BRA `(.L_x_2640) ;  /* 0x0000000000545947 */ /* 0x000fd80003800000 */
[----:B------:R-:W1:Y:S02]  /*2420*/  S2UR UR4, SR_CTAID.Y ;  /* 0x00000000000479c3 */ /* 0x000e640000002600 */
[----:B-1----:R-:W-:-:S05]  /*2430*/  IMAD R55, R15, UR4, RZ ;  /* 0x000000040f377c24 */ /* 0x002fca000f8e02ff */
[----:B------:R-:W-:-:S04]  /*2440*/  IADD3 R13, P5, PT, R55, R14, RZ ;  /* 0x0000000e370d7210 */ /* 0x000fc80007fbe0ff */
[----:B------:R-:W-:Y:S02]  /*2450*/  LEA.HI.X.SX32 R54, R55, RZ, 0x1, P5 ;  /* 0x000000ff37367211 */ /* 0x000fe400028f0eff */
[----:B------:R-:W-:-:S04]  /*2460*/  LEA R12, P5, R13, UR10, 0x2 ;  /* 0x0000000a0d0c7c11 */ /* 0x000fc8000f8a10ff */
[----:B------:R-:W-:-:S05]  /*2470*/  LEA.HI.X R13, R13, UR11, R54, 0x2, P5 ;  /* 0x0000000b0d0d7c11 */ /* 0x000fca000a8f1436 */
[----:B------:R-:W2:Y:S01]  /*2480*/  LDG.E R12, desc[UR36][R12.64] ;  /* 0x000000240c0c7981 */ /* 0x000ea2000c1e1900 */
[----:B------:R-:W-:Y:S01]  /*2490*/  IMAD R55, R15, UR9, RZ ;  /* 0x000000090f377c24 */ /* 0x000fe2000f8e02ff */
[----:B------:R-:W1:Y:S02]  /*24a0*/  S2R R54, SR_TID.X ;  /* 0x0000000000367919 */ /* 0x000e640000002100 */
[----:B-1----:R-:W-:-:S04]  /*24b0*/  SHF.L.U32 R54, R54, 0x2, RZ ;  /* 0x0000000236367819 */ /* 0x002fc800000006ff */
[----:B------:R-:W-:Y:S01]  /*24c0*/  LOP3.LUT R85, R54, 0x4, RZ, 0xc0, !PT ;  /* 0x0000000436557812 */ /* 0x000fe200078ec0ff */
[----:B--2---:R-:W-:-:S04]  /*24d0*/  IMAD R55, R12, R55, RZ ;  /* 0x000000370c377224 */ /* 0x004fc800078e02ff */
[----:B------:R-:W-:Y:S02]  /*24e0*/  IMAD R54, R55, 0xe, R14 ;  /* 0x0000000e37367824 */ /* 0x000fe400078e020e */
[----:B------:R-:W-:-:S03]  /*24f0*/  IMAD R55, R82, R15, R85 ;  /* 0x0000000f52377224 */ /* 0x000fc600078e0255 */
[----:B------:R-:W-:Y:S02]  /*2500*/  SHF.L.U32 R54, R54, 0x3, RZ ;  /* 0x0000000336367819 */ /* 0x000fe400000006ff */
[----:B------:R-:W-:Y:S02]  /*2510*/  SHF.R.S32.HI R85, RZ, 0x1f, R55 ;  /* 0x0000001fff557819 */ /* 0x000fe40000011437 */
[----:B------:R-:W-:-:S04]  /*2520*/  IADD3 R55, P5, PT, R54, R55, RZ ;  /* 0x0000003736377210 */ /* 0x000fc80007fbe0ff */
[----:B------:R-:W-:Y:S02]  /*2530*/  LEA.HI.X.SX32 R12, R54, R85, 0x1, P5 ;  /* 0x00000055360c7211 */ /* 0x000fe400028f0eff */
[----:B------:R-:W-:-:S04]  /*2540*/  LEA R54, P5, R55, UR12, 0x1 ;  /* 0x0000000c37367c11 */ /* 0x000fc8000f8a08ff */
[----:B------:R-:W-:-:S06]  /*2550*/  LEA.HI.X R55, R55, UR13, R12, 0x1, P5 ;  /* 0x0000000d37377c11 */ /* 0x000fcc000a8f0c0c */
[----:B------:R-:W5:Y:S03]  /*2560*/  LDG.E.64 R54, desc[UR36][R54.64] ;  /* 0x0000002436367981 */ /* 0x000f66000c1e1b00 */
.L_x_2640:
[----:B------:R-:W-:Y:S05]  /*2570*/  BSYNC.RECONVERGENT B1 ;  /* 0x0000000000017941 */ /* 0x000fea0003800200 */
.L_x_2639:
[----:B------:R-:W-:Y:S04]  /*2580*/  BSSY.RECONVERGENT B1, `(.L_x_2641) ;  /* 0x0000017000017945 */ /* 0x000fe80003800200 */
        /* <DEDUP_REMOVED lines=10> */
[----:B-1----:R-:W-:-:S05]  /*2630*/  IMAD.SHL.U32 R50, R50, 0x4, RZ ;  /* 0x0000000432327824 */ /* 0x002fca00078e00ff */
[----:B------:R-:W-:-:S05]  /*2640*/  LOP3.LUT R85, R50, 0x4, RZ, 0xc0, !PT ;  /* 0x0000000432557812 */ /* 0x000fca00078ec0ff */
[----:B------:R-:W-:Y:S02]  /*2650*/  IMAD R87, R82, R15, R85 ;  /* 0x0000000f52577224 */ /* 0x000fe400078e0255 */
        /* <DEDUP_REMOVED lines=8> */
[----:B------:R-:W5:Y:S03]  /*26e0*/  LDG.E.64 R50, desc[UR36][R50.64] ;  /* 0x0000002432327981 */ /* 0x000f66000c1e1b00 */
.L_x_2642:
[----:B------:R-:W-:Y:S05]  /*26f0*/  BSYNC.RECONVERGENT B1 ;  /* 0x0000000000017941 */ /* 0x000fea0003800200 */
.L_x_2641:
        /* <DEDUP_REMOVED lines=16> */
[----:B------:R-:W-:Y:S02]  /*2800*/  SHF.R.S32.HI R52, RZ, 0x1f, R86 ;  /* 0x0000001fff347819 */ /* 0x000fe40000011456 */
[----:B------:R-:W-:-:S04]  /*2810*/  IADD3 R86, P3, PT, R53, R86, RZ ;  /* 0x0000005635567210 */ /* 0x000fc80007f7e0ff */
[----:B------:R-:W-:Y:S02]  /*2820*/  LEA.HI.X.SX32 R53, R53, R52, 0x1, P3 ;  /* 0x0000003435357211 */ /* 0x000fe400018f0eff */
[----:B------:R-:W-:-:S04]  /*2830*/  LEA R52, P3, R86, UR12, 0x1 ;  /* 0x0000000c56347c11 */ /* 0x000fc8000f8608ff */
[----:B------:R-:W-:-:S06]  /*2840*/  LEA.HI.X R53, R86, UR13, R53, 0x1, P3 ;  /* 0x0000000d56357c11 */ /* 0x000fcc00098f0c35 */
[----:B------:R-:W5:Y:S03]  /*2850*/  LDG.E.64 R52, desc[UR36][R52.64] ;  /* 0x0000002434347981 */ /* 0x000f66000c1e1b00 */
.L_x_2644:
[----:B------:R-:W-:Y:S05]  /*2860*/  BSYNC.RECONVERGENT B1 ;  /* 0x0000000000017941 */ /* 0x000fea0003800200 */
.L_x_2643:
[----:B------:R-:W-:Y:S01]  /*2870*/  ISETP.GE.OR P3, PT, R88, R83, P1 ;  /* 0x000000535800720c */ /* 0x000fe20000f66670 */
[----:B------:R-:W-:Y:S01]  /*2880*/  IMAD R86, R15, 0x4, R14 ;  /* 0x000000040f567824 */ /* 0x000fe200078e020e */
[----:B------:R-:W-:Y:S01]  /*2890*/  BSSY.RECONVERGENT B1, `(.L_x_2645) ;  /* 0x0000019000017945 */ /* 0x000fe20003800200 */
[----:B------:R-:W-:Y:S02]  /*28a0*/  SEL R57, R57, RZ, P2 ;  /* 0x000000ff39397207 */ /* 0x000fe40001000000 */
[----:B------:R-:W-:Y:S02]  /*28b0*/  SEL R56, R56, RZ, P2 ;  /* 0x000000ff38387207 */ /* 0x000fe40001000000 */
[----:B------:R-:W-:-:S06]  /*28c0*/  SHF.L.U32 R86, R86, 0x3, RZ ;  /* 0x0000000356567819 */ /* 0x000fcc00000006ff */
        /* <DEDUP_REMOVED lines=21> */
.L_x_2646:
[----:B------:R-:W-:Y:S05]  /*2a20*/  BSYNC.RECONVERGENT B1 ;  /* 0x0000000000017941 */ /* 0x000fea0003800200 */
.L_x_2645:
[----:B------:R-:W-:Y:S01]  /*2a30*/  ISETP.GE.OR P3, PT, R86, R83, P1 ;  /* 0x000000535600720c */ /* 0x000fe20000f66670 */
[----:B------:R-:W-:Y:S01]  /*2a40*/  BSSY.RECONVERGENT B1, `(.L_x_2647) ;  /* 0x0000019000017945 */ /* 0x000fe20003800200 */
[----:B------:R-:W-:Y:S01]  /*2a50*/  SEL R59, R59, RZ, P2 ;  /* 0x000000ff3b3b7207 */ /* 0x000fe20001000000 */
[----:B------:R-:W-:Y:S01]  /*2a60*/  IMAD R84, R15, 0x4, R84 ;  /* 0x000000040f547824 */ /* 0x000fe200078e0254 */
[----:B------:R-:W-:-:S09]  /*2a70*/  SEL R58, R58, RZ, P2 ;  /* 0x000000ff3a3a7207 */ /* 0x000fd20001000000 */
        /* <DEDUP_REMOVED lines=21> */
.L_x_2648:
[----:B------:R-:W-:Y:S05]  /*2bd0*/  BSYNC.RECONVERGENT B1 ;  /* 0x0000000000017941 */ /* 0x000fea0003800200 */
.L_x_2647:
[C---:B------:R-:W-:Y:S01]  /*2be0*/  SHF.L.U32 R12, R84.reuse, 0x3, RZ ;  /* 0x00000003540c7819 */ /* 0x040fe200000006ff */
[----:B------:R-:W-:Y:S01]  /*2bf0*/  IMAD.IADD R86, R84, 0x1, R15 ;  /* 0x0000000154567824 */ /* 0x000fe200078e020f */
[----:B------:R-:W-:Y:S01]  /*2c00*/  LEA R85, R15, R84, 0x1 ;  /* 0x000000540f557211 */ /* 0x000fe200078e08ff */
[----:B------:R-:W-:Y:S01]  /*2c10*/  BSSY.RECONVERGENT B1, `(.L_x_2649) ;  /* 0x0000020000017945 */ /* 0x000fe20003800200 */
[-C--:B------:R-:W-:Y:S02]  /*2c20*/  ISETP.GE.OR P5, PT, R12, R83.reuse, P1 ;  /* 0x000000530c00720c */ /* 0x080fe40000fa6670 */
[----:B------:R-:W-:Y:S02]  /*2c30*/  SHF.L.U32 R12, R86, 0x3, RZ ;  /* 0x00000003560c7819 */ /* 0x000fe400000006ff */
[----:B------:R-:W-:Y:S02]  /*2c40*/  SEL R63, R63, RZ, P2 ;  /* 0x000000ff3f3f7207 */ /* 0x000fe40001000000 */
[----:B------:R-:W-:Y:S01]  /*2c50*/  ISETP.GE.OR P3, PT, R12, R83, P1 ;  /* 0x000000530c00720c */ /* 0x000fe20000f66670 */
[----:B------:R-:W-:Y:S01]  /*2c60*/  IMAD.SHL.U32 R12, R85, 0x8, RZ ;  /* 0x00000008550c7824 */ /* 0x000fe200078e00ff */
[----:B------:R-:W-:-:S02]  /*2c70*/  SEL R61, R61, RZ, P2 ;  /* 0x000000ff3d3d7207 */ /* 0x000fc40001000000 */
[----:B------:R-:W-:Y:S02]  /*2c80*/  SEL R60, R60, RZ, P2 ;  /* 0x000000ff3c3c7207 */ /* 0x000fe40001000000 */
[----:B------:R-:W-:Y:S02]  /*2c90*/  ISETP.GE.OR P4, PT, R12, R83, P1 ;  /* 0x000000530c00720c */ /* 0x000fe40000f86670 */
[----:B------:R-:W-:Y:S01]  /*2ca0*/  SEL R62, R62, RZ, P2 ;  /* 0x000000ff3e3e7207 */ /* 0x000fe20001000000 */
[----:B------:R-:W-:Y:S10]  /*2cb0*/  @P5 BRA `(.L_x_2650) ;  /* 0x0000000000545947 */ /* 0x000ff40003800000 */
        /* <DEDUP_REMOVED lines=21> */
.L_x_2650:
[----:B------:R-:W-:Y:S05]  /*2e10*/  BSYNC.RECONVERGENT B1 ;  /* 0x0000000000017941 */ /* 0x000fea0003800200 */
.L_x_2649:
        /* <DEDUP_REMOVED lines=23> */
.L_x_2652:
[----:B------:R-:W-:Y:S05]  /*2f90*/  BSYNC.RECONVERGENT B1 ;  /* 0x0000000000017941 */ /* 0x000fea0003800200 */
.L_x_2651:
[----:B------:R-:W-:Y:S01]  /*2fa0*/  LEA R88, R15, R14, 0x3 ;  /* 0x0000000e0f587211 */ /* 0x000fe200078e18ff */
[----:B------:R-:W-:Y:S01]  /*2fb0*/  BSSY.RECONVERGENT B1, `(.L_x_2653) ;  /* 0x000001a000017945 */ /* 0x000fe20003800200 */
[----:B------:R-:W-:Y:S02]  /*2fc0*/  SEL R65, R65, RZ, P2 ;  /* 0x000000ff41417207 */ /* 0x000fe40001000000 */
[----:B------:R-:W-:Y:S01]  /*2fd0*/  SEL R64, R64, RZ, P2 ;  /* 0x000000ff40407207 */ /* 0x000fe20001000000 */
[----:B------:R-:W-:Y:S01]  /*2fe0*/  IMAD.SHL.U32 R88, R88, 0x8, RZ ;  /* 0x0000000858587824 */ /* 0x000fe200078e00ff */
[----:B------:R-:W-:Y:S06]  /*2ff0*/  @P4 BRA `(.L_x_2654) ;  /* 0x0000000000544947 */ /* 0x000fec0003800000 */
        /* <DEDUP_REMOVED lines=21> */
.L_x_2654:
[----:B------:R-:W-:Y:S05]  /*3150*/  BSYNC.RECONVERGENT B1 ;  /* 0x0000000000017941 */ /* 0x000fea0003800200 */
.L_x_2653:
[----:B------:R-:W-:Y:S01]  /*3160*/  ISETP.GE.OR P3, PT, R88, R83, P1 ;  /* 0x000000535800720c */ /* 0x000fe20000f66670 */
[----:B------:R-:W-:Y:S01]  /*3170*/  IMAD R86, R15, 0x2, R84 ;  /* 0x000000020f567824 */ /* 0x000fe200078e0254 */
[----:B------:R-:W-:Y:S01]  /*3180*/  BSSY.RECONVERGENT B1, `(.L_x_2655) ;  /* 0x0000019000017945 */ /* 0x000fe20003800200 */
[----:B------:R-:W-:Y:S02]  /*3190*/  SEL R67, R67, RZ, P2 ;  /* 0x000000ff43437207 */ /* 0x000fe40001000000 */
[----:B------:R-:W-:Y:S02]  /*31a0*/  SEL R66, R66, RZ, P2 ;  /* 0x000000ff42427207 */ /* 0x000fe40001000000 */
[----:B------:R-:W-:-:S06]  /*31b0*/  LEA R86, R15, R86, 0x1 ;  /* 0x000000560f567211 */ /* 0x000fcc00078e08ff */
        /* <DEDUP_REMOVED lines=21> */
.L_x_2656:
[----:B------:R-:W-:Y:S05]  /*3310*/  BSYNC.RECONVERGENT B1 ;  /* 0x0000000000017941 */ /* 0x000fea0003800200 */
.L_x_2655:
[C---:B------:R-:W-:Y:S01]  /*3320*/  IMAD.SHL.U32 R12, R86.reuse, 0x8, RZ ;  /* 0x00000008560c7824 */ /* 0x040fe200078e00ff */
[----:B------:R-:W-:Y:S01]  /*3330*/  IADD3 R85, PT, PT, R86, R15, RZ ;  /* 0x0000000f56557210 */ /* 0x000fe20007ffe0ff */
[----:B------:R-:W-:Y:S01]  /*3340*/  IMAD R84, R15, 0x2, R86 ;  /* 0x000000020f547824 */ /* 0x000fe200078e0256 */
[----:B------:R-:W-:Y:S01]  /*3350*/  BSSY.RECONVERGENT B1, `(.L_x_2657) ;  /* 0x000001e000017945 */ /* 0x000fe20003800200 */
[----:B------:R-:W-:Y:S02]  /*3360*/  SEL R69, R69, RZ, P2 ;  /* 0x000000ff45457207 */ /* 0x000fe40001000000 */
[----:B------:R-:W-:Y:S02]  /*3370*/  ISETP.GE.OR P5, PT, R12, R83, P1 ;  /* 0x000000530c00720c */ /* 0x000fe40000fa6670 */
[----:B------:R-:W-:Y:S02]  /*3380*/  SHF.L.U32 R12, R85, 0x3, RZ ;  /* 0x00000003550c7819 */ /* 0x000fe400000006ff */
[----:B------:R-:W-:-:S02]  /*3390*/  SEL R68, R68, RZ, P2 ;  /* 0x000000ff44447207 */ /* 0x000fc40001000000 */
[----:B------:R-:W-:Y:S02]  /*33a0*/  ISETP.GE.OR P3, PT, R12, R83, P1 ;  /* 0x000000530c00720c */ /* 0x000fe40000f66670 */
[----:B------:R-:W-:-:S04]  /*33b0*/  SHF.L.U32 R12, R84, 0x3, RZ ;  /* 0x00000003540c7819 */ /* 0x000fc800000006ff */
        /* <DEDUP_REMOVED lines=22> */
[----:B------:R-:W5:Y:S03]  /*3520*/  LDG.E.64 R68, desc[UR36][R68.64] ;  /* 0x0000002444447981 */ /* 0x000f66000c1e1b00 */
.L_x_2658:
[----:B------:R-:W-:Y:S05]  /*3530*/  BSYNC.RECONVERGENT B1 ;  /* 0x0000000000017941 */ /* 0x000fea0003800200 */
.L_x_2657:
[----:B------:R-:W-:Y:S01]  /*3540*/  BSSY.RECONVERGENT B1, `(.L_x_2659) ;  /* 0x0000019000017945 */ /* 0x000fe20003800200 */
[----:B------:R-:W-:Y:S02]  /*3550*/  SEL R71, R71, RZ, P2 ;  /* 0x000000ff47477207 */ /* 0x000fe40001000000 */
[----:B------:R-:W-:Y:S01]  /*3560*/  SEL R70, R70, RZ, P2 ;  /* 0x000000ff46467207 */ /* 0x000fe20001000000 */
        /* <DEDUP_REMOVED lines=22> */
.L_x_2660:
[----:B------:R-:W-:Y:S05]  /*36d0*/  BSYNC.RECONVERGENT B1 ;  /* 0x0000000000017941 */ /* 0x000fea0003800200 */
.L_x_2659:
[----:B------:R-:W-:Y:S01]  /*36e0*/  BSSY.RECONVERGENT B1, `(.L_x_2661) ;  /* 0x000001a000017945 */ /* 0x000fe20003800200 */
[----:B------:R-:W-:Y:S01]  /*36f0*/  SEL R73, R73, RZ, P2 ;  /* 0x000000ff49497207 */ /* 0x000fe20001000000 */
[----:B------:R-:W-:Y:S01]  /*3700*/  IMAD.IADD R88, R84, 0x1, R15 ;  /* 0x0000000154587824 */ /* 0x000fe200078e020f */
        /* <DEDUP_REMOVED lines=23> */
.L_x_2662:
[----:B------:R-:W-:Y:S05]  /*3880*/  BSYNC.RECONVERGENT B1 ;  /* 0x0000000000017941 */ /* 0x000fea0003800200 */
.L_x_2661:
[C---:B------:R-:W-:Y:S01]  /*3890*/  IMAD.SHL.U32 R12, R88.reuse, 0x8, RZ ;  /* 0x00000008580c7824 */ /* 0x040fe200078e00ff */
[----:B------:R-:W-:Y:S01]  /*38a0*/  IADD3 R90, PT, PT, R88, R15, RZ ;  /* 0x0000000f585a7210 */ /* 0x000fe20007ffe0ff */
[----:B------:R-:W-:Y:S01]  /*38b0*/  BSSY.RECONVERGENT B1, `(.L_x_2663) ;  /* 0x0000022000017945 */ /* 0x000fe20003800200 */
[----:B------:R-:W-:Y:S02]  /*38c0*/  SEL R75, R75, RZ, P2 ;  /* 0x000000ff4b4b7207 */ /* 0x000fe40001000000 */
[----:B------:R-:W-:Y:S01]  /*38d0*/  ISETP.GE.OR P6, PT, R12, R83, P1 ;  /* 0x000000530c00720c */ /* 0x000fe20000fc6670 */
[C---:B------:R-:W-:Y:S01]  /*38e0*/  IMAD.IADD R86, R90.reuse, 0x1, R15 ;  /* 0x000000015a567824 */ /* 0x040fe200078e020f */
[----:B------:R-:W-:Y:S02]  /*38f0*/  SHF.L.U32 R12, R90, 0x3, RZ ;  /* 0x000000035a0c7819 */ /* 0x000fe400000006ff */
[----:B------:R-:W-:Y:S02]  /*3900*/  SEL R74, R74, RZ, P2 ;  /* 0x000000ff4a4a7207 */ /* 0x000fe40001000000 */
[----:B------:R-:W-:-:S02]  /*3910*/  IADD3 R84, PT, PT, R86, R15, RZ ;  /* 0x0000000f56547210 */ /* 0x000fc40007ffe0ff */
[----:B------:R-:W-:Y:S01]  /*3920*/  ISETP.GE.OR P3, PT, R12, R83, P1 ;  /* 0x000000530c00720c */ /* 0x000fe20000f66670 */
[----:B------:R-:W-:Y:S01]  /*3930*/  IMAD.SHL.U32 R12, R86, 0x8, RZ ;  /* 0x00000008560c7824 */ /* 0x000fe200078e00ff */
[----:B------:R-:W-:-:S04]  /*3940*/  SHF.L.U32 R84, R84, 0x3, RZ ;  /* 0x0000000354547819 */ /* 0x000fc800000006ff */
[-C--:B------:R-:W-:Y:S02]  /*3950*/  ISETP.GE.OR P4, PT, R12, R83.reuse, P1 ;  /* 0x000000530c00720c */ /* 0x080fe40000f86670 */
        /* <DEDUP_REMOVED lines=23> */
.L_x_2664:
[----:B------:R-:W-:Y:S05]  /*3ad0*/  BSYNC.RECONVERGENT B1 ;  /* 0x0000000000017941 */ /* 0x000fea0003800200 */
.L_x_2663:
        /* <DEDUP_REMOVED lines=25> */
.L_x_2666:
[----:B------:R-:W-:Y:S05]  /*3c70*/  BSYNC.RECONVERGENT B1 ;  /* 0x0000000000017941 */ /* 0x000fea0003800200 */
.L_x_2665:
        /* <DEDUP_REMOVED lines=25> */
.L_x_2668:
[----:B------:R-:W-:Y:S05]  /*3e10*/  BSYNC.RECONVERGENT B1 ;  /* 0x0000000000017941 */ /* 0x000fea0003800200 */
.L_x_2667:
        /* <DEDUP_REMOVED lines=18> */
[----:B------:R-:W-:Y:S02]  /*3f40*/  SHF.R.S32.HI R14, RZ, 0x1f, R84 ;  /* 0x0000001fff0e7819 */ /* 0x000fe40000011454 */
[----:B------:R-:W-:-:S04]  /*3f50*/  IADD3 R84, P2, PT, R15, R84, RZ ;  /* 0x000000540f547210 */ /* 0x000fc80007f5e0ff */
[----:B------:R-:W-:Y:S02]  /*3f60*/  LEA.HI.X.SX32 R15, R15, R14, 0x1, P2 ;  /* 0x0000000e0f0f7211 */ /* 0x000fe400010f0eff */
[----:B------:R-:W-:-:S04]  /*3f70*/  LEA R80, P2, R84, UR12, 0x1 ;  /* 0x0000000c54507c11 */ /* 0x000fc8000f8408ff */
[----:B------:R-:W-:-:S06]  /*3f80*/  LEA.HI.X R81, R84, UR13, R15, 0x1, P2 ;  /* 0x0000000d54517c11 */ /* 0x000fcc00090f0c0f */
[----:B------:R-:W5:Y:S03]  /*3f90*/  LDG.E.64 R80, desc[UR36][R80.64] ;  /* 0x0000002450507981 */ /* 0x000f66000c1e1b00 */
.L_x_2670:
[----:B------:R-:W-:Y:S05]  /*3fa0*/  BSYNC.RECONVERGENT B1 ;  /* 0x0000000000017941 */ /* 0x000fea0003800200 */
.L_x_2669:
[----:B-----5:R-:W-:Y:S02]  /*3fb0*/  HMUL2 R12, R18, R54 ;  /* 0x00000036120c7232 */ /* 0x020fe40000000000 */
[----:B------:R-:W-:Y:S01]  /*3fc0*/  HFMA2 R13, R19, R55, -RZ ;  /* 0x00000037130d7231 */ /* 0x000fe200001000ff */
[----:B------:R-:W-:Y:S01]  /*3fd0*/  ISETP.NE.AND P2, PT, R11, RZ, P0 ;  /* 0x000000ff0b00720c */ /* 0x000fe20000745270 */
[----:B------:R-:W-:Y:S01]  /*3fe0*/  UMOV UR4, 0xffffffff ;  /* 0xffffffff00047882 */ /* 0x000fe20000000000 */
[----:B------:R-:W-:Y:S02]  /*3ff0*/  HFMA2 R12, R20, R50, R12 ;  /* 0x00000032140c7231 */ /* 0x000fe4000000000c */
[----:B------:R-:W-:Y:S02]  /*4000*/  HFMA2 R13, R21, R51, R13 ;  /* 0x00000033150d7231 */ /* 0x000fe4000000000d */
[----:B------:R-:W-:Y:S02]  /*4010*/  HFMA2 R12, R22, R52, R12 ;  /* 0x00000034160c7231 */ /* 0x000fe4000000000c */
[----:B------:R-:W-:-:S04]  /*4020*/  HFMA2 R13, R23, R53, R13 ;  /* 0x00000035170d7231 */ /* 0x000fc8000000000d */
[----:B------:R-:W-:Y:S02]  /*4030*/  HFMA2 R13, R25, R57, R13 ;  /* 0x00000039190d7231 */ /* 0x000fe4000000000d */
[----:B------:R-:W-:Y:S02]  /*4040*/  HFMA2 R12, R24, R56, R12 ;  /* 0x00000038180c7231 */ /* 0x000fe4000000000c */
[----:B------:R-:W-:-:S04]  /*4050*/  HFMA2 R13, R27, R59, R13 ;  /* 0x0000003b1b0d7231 */ /* 0x000fc8000000000d */
[----:B0-----:R-:W-:Y:S02]  /*4060*/  HFMA2 R13, R29, R63, R13 ;  /* 0x0000003f1d0d7231 */ /* 0x001fe4000000000d */
[----:B------:R-:W-:Y:S02]  /*4070*/  HFMA2 R14, R26, R58, R12 ;  /* 0x0000003a1a0e7231 */ /* 0x000fe4000000000c */
[----:B------:R-:W-:Y:S01]  /*4080*/  HFMA2 R13, R31, R61, R13 ;  /* 0x0000003d1f0d7231 */ /* 0x000fe2000000000d */
[----:B------:R-:W0:Y:S03]  /*4090*/  S2R R12, SR_TID.X ;  /* 0x00000000000c7919 */ /* 0x000e260000002100 */
[----:B------:R-:W-:Y:S02]  /*40a0*/  HFMA2 R13, R33, R65, R13 ;  /* 0x00000041210d7231 */ /* 0x000fe4000000000d */
[----:B------:R-:W-:-:S02]  /*40b0*/  HFMA2 R15, R28, R62, R14 ;  /* 0x0000003e1c0f7231 */ /* 0x000fc4000000000e */
        /* <DEDUP_REMOVED lines=9> */
[----:B------:R-:W-:Y:S01]  /*4150*/  HFMA2 R13, R47, R79, R13 ;  /* 0x0000004f2f0d7231 */ /* 0x000fe2000000000d */
[----:B0-----:R-:W-:-:S03]  /*4160*/  LOP3.LUT R83, R12, 0x1, RZ, 0xc0, !PT ;  /* 0x000000010c537812 */ /* 0x001fc600078ec0ff */
        /* <DEDUP_REMOVED lines=14> */
.L_x_2746:
        /* <DEDUP_REMOVED lines=12> */
[----:B------:R-:W2:Y:S01]  /*4310*/  @P1 LDC R84, c[0x0][0x430] ;  /* 0x00010c00ff541b82 */ /* 0x000ea20000000800 */
[----:B-1----:R-:W-:-:S07]  /*4320*/  @P1 IMAD.WIDE.U32 R14, R83, 0x2, R14 ;  /* 0x00000002530e1825 */ /* 0x002fce00078e000e */
[----:B------:R-:W2:Y:S01]  /*4330*/  @P1 LDC R83, c[0x0][0x408] ;  /* 0x00010200ff531b82 */ /* 0x000ea20000000800 */
[----:B0-----:R-:W-:Y:S01]  /*4340*/  @P3 IMAD.WIDE R12, R3, 0x2, R12 ;  /* 0x00000002030c3825 */ /* 0x001fe200078e020c */
[----:B------:R-:W3:Y:S05]  /*4350*/  @P1 LDG.E.U16 R14, desc[UR36][R14.64] ;  /* 0x000000240e0e1981 */ /* 0x000eea000c1e1500 */
[----:B------:R-:W4:Y:S01]  /*4360*/  @P3 LDG.E.U16 R12, desc[UR36][R12.64] ;  /* 0x000000240c0c3981 */ /* 0x000f22000c1e1500 */
[----:B--2---:R-:W-:-:S04]  /*4370*/  @P1 IADD3 R83, PT, PT, R84, R83, RZ ;  /* 0x0000005354531210 */ /* 0x004fc80007ffe0ff */
[----:B------:R-:W-:-:S04]  /*4380*/  @P1 ISETP.GE.AND P4, PT, R10, R83, PT ;  /* 0x000000530a00120c */ /* 0x000fc80003f86270 */
[----:B------:R-:W-:-:S04]  /*4390*/  @P1 SEL R83, R2, RZ, !P4 ;  /* 0x000000ff02531207 */ /* 0x000fc80006000000 */
[----:B------:R-:W-:Y:S01]  /*43a0*/  @P1 IADD3 R83, PT, PT, R10, -UR40, R83 ;  /* 0x800000280a531c10 */ /* 0x000fe2000fffe053 */
[----:B---3--:R-:W-:Y:S02]  /*43b0*/  @P1 HADD2.F32 R85, -RZ, R14.H0_H0 ;  /* 0x2000000eff551230 */ /* 0x008fe40000004100 */
[----:B----4-:R-:W-:Y:S01]  /*43c0*/  @P3 HADD2.F32 R84, -RZ, R12.H0_H0 ;  /* 0x2000000cff543230 */ /* 0x010fe20000004100 */
[----:B------:R-:W-:-:S04]  /*43d0*/  @P1 I2FP.F32.S32 R12, R83 ;  /* 0x00000053000c1245 */ /* 0x000fc80000201400 */
[----:B------:R-:W-:-:S04]  /*43e0*/  @P3 FADD.FTZ R11, R11, R84 ;  /* 0x000000540b0b3221 */ /* 0x000fc80000010000 */
[----:B------:R-:W-:-:S05]  /*43f0*/  @P1 FFMA.FTZ R11, R12, R85, R11 ;  /* 0x000000550c0b1223 */ /* 0x000fca000001000b */
[----:B------:R1:W-:Y:S01]  /*4400*/  STS [R4], R11 ;  /* 0x0000000b04007388 */ /* 0x0003e20000000800 */
[----:B------:R-:W-:-:S07]  /*4410*/  @!P2 FMNMX.FTZ R0, R0, R11, !PT ;  /* 0x0000000b0000a209 */ /* 0x000fce0007810000 */
.L_x_2673:
[----:B------:R-:W-:Y:S05]  /*4420*/  BSYNC.RECONVERGENT B1 ;  /* 0x0000000000017941 */ /* 0x000fea0003800200 */
.L_x_2672:
[----:B------:R-:W-:Y:S01]  /*4430*/  VIADD R10, R10, 0x40 ;  /* 0x000000400a0a7836 */ /* 0x000fe20000000000 */
[----:B------:R-:W-:Y:S02]  /*4440*/  IADD3 R8, P2, PT, R8, 0x40, RZ ;  /* 0x0000004008087810 */ /* 0x000fe40007f5e0ff */
[----:B-1----:R-:W-:Y:S02]  /*4450*/  IADD3 R4, PT, PT, R4, 0x100, RZ ;  /* 0x0000010004047810 */ /* 0x002fe40007ffe0ff */
[----:B------:R-:W-:Y:S01]  /*4460*/  ISETP.GE.AND P1, PT, R10, R5, PT ;  /* 0x000000050a00720c */ /* 0x000fe20003f26270 */
[----:B------:R-:W-:Y:S01]  /*4470*/  IMAD.X R7, RZ, RZ, R7, P2 ;  /* 0x000000ffff077224 */ /* 0x000fe200010e0607 */
[----:B------:R-:W-:-:S11]  /*4480*/  IADD3 R3, PT, PT, R3, 0x40, RZ ;  /* 0x0000004003037810 */ /* 0x000fd60007ffe0ff */
[----:B------:R-:W-:Y:S05]  /*4490*/  @!P1 BRA `(.L_x_2674) ;  /* 0xffffffdc00489947 */ /* 0x000fea000383ffff */
.L_x_2638:
[----:B0-----:R-:W-:Y:S05]  /*44a0*/  BSYNC B0 ;  /* 0x0000000000007941 */ /* 0x001fea0003800000 */
.L_x_2637:
[----:B------:R-:W-:-:S03]  /*44b0*/  UMOV UR4, 0xffffffff ;  /* 0xffffffff00047882 */ /* 0x000fc60000000000 */
[----:B------:R-:W-:Y:S05]  /*44c0*/  BRA.DIV UR4, `(.L_x_2675) ;  /* 0x0000005a04987947 */ /* 0x000fea000b800000 */
[----:B------:R-:W0:Y:S02]  /*44d0*/  SHFL.BFLY PT, R14, R0, 0x10, 0x1f ;  /* 0x0e001f00000e7f89 */ /* 0x000e2400000e0000 */
[----:B0-----:R-:W-:-:S05]  /*44e0*/  FMNMX.FTZ R13, R14, R0, !PT ;  /* 0x000000000e0d7209 */ /* 0x001fca0007810000 */
[----:B------:R-:W0:Y:S02]  /*44f0*/  SHFL.BFLY PT, R14, R13, 0x8, 0x1f ;  /* 0x0d001f000d0e7f89 */ /* 0x000e2400000e0000 */
[----:B0----5:R-:W-:-:S05]  /*4500*/  FMNMX.FTZ R2, R13, R14, !PT ;  /* 0x0000000e0d027209 */ /* 0x021fca0007810000 */
[----:B------:R-:W0:Y:S02]  /*4510*/  SHFL.BFLY PT, R14, R2, 0x4, 0x1f ;  /* 0x0c801f00020e7f89 */ /* 0x000e2400000e0000 */
[----:B0-----:R-:W-:-:S05]  /*4520*/  FMNMX.FTZ R3, R2, R14, !PT ;  /* 0x0000000e02037209 */ /* 0x001fca0007810000 */
[----:B------:R0:W1:Y:S02]  /*4530*/  SHFL.BFLY PT, R14, R3, 0x2, 0x1f ;  /* 0x0c401f00030e7f89 */ /* 0x00006400000e0000 */
.L_x_2752:
[----:B----4-:R-:W4:Y:S01]  /*4540*/  S2R R0, SR_TID.X ;  /* 0x0000000000007919 */ /* 0x010f220000002100 */
[----:B------:R-:W-:Y:S01]  /*4550*/  MOV R13, 0x400 ;  /* 0x00000400000d7802 */ /* 0x000fe20000000f00 */
[----:B------:R-:W-:Y:S05]  /*4560*/  WARPSYNC.ALL ;  /* 0x0000000000007948 */ /* 0x000fea0003800000 */
[----:B------:R-:W5:Y:S01]  /*4570*/  S2R R20, SR_CgaCtaId ;  /* 0x0000000000147919 */ /* 0x000f620000008800 */
[----:B01----:R-:W-:Y:S02]  /*4580*/  FMNMX.FTZ R3, R3, R14, !PT ;  /* 0x0000000e03037209 */ /* 0x003fe40007810000 */
[----:B----4-:R-:W-:-:S02]  /*4590*/  LOP3.LUT P0, R2, R0, 0x1f, RZ, 0xc0, !PT ;  /* 0x0000001f00027812 */ /* 0x010fc4000780c0ff */
[----:B-----5:R-:W-:-:S04]  /*45a0*/  LEA R5, R20, R13, 0x18 ;  /* 0x0000000d14057211 */ /* 0x020fc800078ec0ff */
[----:B------:R-:W-:-:S07]  /*45b0*/  LEA.HI R4, R0, R5, RZ, 0x1d ;  /* 0x0000000500047211 */ /* 0x000fce00078fe8ff */
[----:B------:R-:W-:Y:S01]  /*45c0*/  @!P0 STS [R4], R3 ;  /* 0x0000000304008388 */ /* 0x000fe20000000800 */
[----:B------:R-:W-:Y:S01]  /*45d0*/  BAR.SYNC.DEFER_BLOCKING 0x0 ;  /* 0x0000000000007b1d */ /* 0x000fe20000010000 */
[C---:B------:R-:W-:Y:S02]  /*45e0*/  ISETP.GT.U32.AND P0, PT, R2.reuse, 0x3, PT ;  /* 0x000000030200780c */ /* 0x040fe40003f04070 */
[----:B------:R-:W-:Y:S02]  /*45f0*/  MOV R6, 0xff7fffff ;  /* 0xff7fffff00067802 */ /* 0x000fe40000000f00 */
[----:B------:R-:W-:-:S03]  /*4600*/  LEA R5, R2, R5, 0x2 ;  /* 0x0000000502057211 */ /* 0x000fc600078e10ff */
[----:B------:R-:W0:Y:S01]  /*4610*/  S2UR UR7, SR_CTAID.Y ;  /* 0x00000000000779c3 */ /* 0x000e220000002600 */
[----:B------:R-:W0:Y:S01]  /*4620*/  LDCU UR4, c[0x0][0x3f4] ;  /* 0x00007e80ff0477ac */ /* 0x000e220008000800 */
[----:B------:R-:W-:Y:S04]  /*4630*/  BSSY.RECONVERGENT B0, `(.L_x_2676) ;  /* 0x0000172000007945 */ /* 0x000fe80003800200 */
[----:B------:R-:W1:Y:S01]  /*4640*/  @!P0 LDS R6, [R5] ;  /* 0x0000000005068984 */ /* 0x000e620000000800 */
[----:B0-----:R-:W-:-:S04]  /*4650*/  UIMAD UR6, UR7, UR4, URZ ;  /* 0x00000004070672a4 */ /* 0x001fc8000f8e02ff */
[----:B------:R-:W-:Y:S01]  /*4660*/  USHF.R.S32.HI UR12, URZ, 0x1f, UR6 ;  /* 0x0000001fff0c7899 */ /* 0x000fe20008011406 */
[----:B-1----:R-:W0:Y:S02]  /*4670*/  SHFL.BFLY PT, R3, R6, 0x2, 0x1f ;  /* 0x0c401f0006037f89 */ /* 0x002e2400000e0000 */
[----:B0-----:R-:W-:Y:S01]  /*4680*/  FMNMX.FTZ R9, R3, R6, !PT ;  /* 0x0000000603097209 */ /* 0x001fe20007810000 */
[----:B------:R-:W-:Y:S01]  /*4690*/  VIADD R3, R0, UR39 ;  /* 0x0000002700037c36 */ /* 0x000fe20008000000 */
[----:B------:R-:W-:-:S03]  /*46a0*/  MOV R6, UR40 ;  /* 0x0000002800067c02 */ /* 0x000fc60008000f00 */
[----:B------:R-:W0:Y:S01]  /*46b0*/  SHFL.BFLY PT, R8, R9, 0x1, 0x1f ;  /* 0x0c201f0009087f89 */ /* 0x000e2200000e0000 */
[----:B------:R-:W-:Y:S01]  /*46c0*/  ISETP.GT.AND P0, PT, R3, UR40, PT ;  /* 0x0000002803007c0c */ /* 0x000fe2000bf04270 */
[----:B------:R-:W-:Y:S01]  /*46d0*/  VIADD R6, R6, 0x1 ;  /* 0x0000000106067836 */ /* 0x000fe20000000000 */
[----:B0-----:R-:W-:Y:S01]  /*46e0*/  FMNMX.FTZ R7, R9, R8, !PT ;  /* 0x0000000809077209 */ /* 0x001fe20007810000 */
[----:B------:R-:W-:-:S05]  /*46f0*/  HFMA2 R8, -RZ, RZ, 0, 0 ;  /* 0x00000000ff087431 */ /* 0x000fca00000001ff */
        /* <DEDUP_REMOVED lines=9> */
[----:B------:R-:W-:Y:S02]  /*4790*/  IADD3 R10, PT, PT, R8, -UR39, R9 ;  /* 0x80000027080a7c10 */ /* 0x000fe4000fffe009 */
[----:B------:R-:W-:Y:S02]  /*47a0*/  MOV R9, R3 ;  /* 0x0000000300097202 */ /* 0x000fe40000000f00 */
[C---:B------:R-:W-:Y:S02]  /*47b0*/  LOP3.LUT R8, R10.reuse, 0x180, RZ, 0xc0, !PT ;  /* 0x000001800a087812 */ /* 0x040fe400078ec0ff */
[----:B------:R-:W-:Y:S02]  /*47c0*/  ISETP.GE.U32.AND P1, PT, R10, 0x180, PT ;  /* 0x000001800a00780c */ /* 0x000fe40003f26070 */
[----:B------:R-:W-:Y:S02]  /*47d0*/  ISETP.NE.AND P0, PT, R8, 0x180, PT ;  /* 0x000001800800780c */ /* 0x000fe40003f05270 */
[----:B------:R-:W-:-:S11]  /*47e0*/  MOV R8, RZ ;  /* 0x000000ff00087202 */ /* 0x000fd60000000f00 */
[----:B------:R-:W-:Y:S05]  /*47f0*/  @!P0 BRA `(.L_x_2680) ;  /* 0x00000000004c8947 */ /* 0x000fea0003800000 */
[----:B------:R-:W-:Y:S01]  /*4800*/  VIADD R9, R13, 0x120 ;  /* 0x000001200d097836 */ /* 0x000fe20000000000 */
[----:B------:R-:W-:-:S04]  /*4810*/  LEA.HI R8, R10, 0x1, RZ, 0x19 ;  /* 0x000000010a087811 */ /* 0x000fc800078fc8ff */
[----:B------:R-:W-:Y:S02]  /*4820*/  LEA R11, R20, R9, 0x18 ;  /* 0x00000009140b7211 */ /* 0x000fe400078ec0ff */
[----:B------:R-:W-:Y:S01]  /*4830*/  LOP3.LUT R10, R8, 0x3, RZ, 0xc0, !PT ;  /* 0x00000003080a7812 */ /* 0x000fe200078ec0ff */
[----:B------:R-:W-:Y:S01]  /*4840*/  HFMA2 R8, -RZ, RZ, 0, 0 ;  /* 0x00000000ff087431 */ /* 0x000fe200000001ff */
[----:B------:R-:W-:Y:S01]  /*4850*/  MOV R9, R3 ;  /* 0x0000000300097202 */ /* 0x000fe20000000f00 */
[----:B------:R-:W-:Y:S01]  /*4860*/  IMAD R11, R0, 0x4, R11 ;  /* 0x00000004000b7824 */ /* 0x000fe200078e020b */
[----:B------:R-:W-:-:S07]  /*4870*/  IADD3 R10, PT, PT, -R10, RZ, RZ ;  /* 0x000000ff0a0a7210 */ /* 0x000fce0007ffe1ff */
.L_x_2681:
        /* <DEDUP_REMOVED lines=11> */
.L_x_2680:
[----:B------:R-:W-:Y:S05]  /*4930*/  BSYNC.RECONVERGENT B1 ;  /* 0x0000000000017941 */ /* 0x000fea0003800200 */
.L_x_2679:
[----:B------:R-:W-:Y:S05]  /*4940*/  @!P1 BRA `(.L_x_2677) ;  /* 0x0000001400009947 */ /* 0x000fea0003800000 */
[----:B------:R-:W-:Y:S01]  /*4950*/  USHF.L.U32 UR4, UR39, 0x2, URZ ;  /* 0x0000000227047899 */ /* 0x000fe200080006ff */
[----:B------:R-:W-:-:S04]  /*4960*/  IADD3 R13, PT, PT, R13, 0x120, RZ ;  /* 0x000001200d0d7810 */ /* 0x000fc80007ffe0ff */
[----:B------:R-:W-:Y:S02]  /*4970*/  LEA R11, R20, R13, 0x18 ;  /* 0x0000000d140b7211 */ /* 0x000fe400078ec0ff */
[C---:B------:R-:W-:Y:S02]  /*4980*/  LEA R10, R9.reuse, -UR4, 0x2 ;  /* 0x80000004090a7c11 */ /* 0x040fe4000f8e10ff */
[----:B------:R-:W-:-:S03]  /*4990*/  IADD3 R9, PT, PT, R9, 0x200, RZ ;  /* 0x0000020009097810 */ /* 0x000fc60007ffe0ff */
[----:B------:R-:W-:Y:S01]  /*49a0*/  IMAD.IADD R11, R11, 0x1, R10 ;  /* 0x000000010b0b7824 */ /* 0x000fe200078e020a */
[----:B------:R-:W-:-:S04]  /*49b0*/  ISETP.GT.AND P0, PT, R9, UR40, PT ;  /* 0x0000002809007c0c */ /* 0x000fc8000bf04270 */
[----:B------:R-:W0:Y:S04]  /*49c0*/  LDS R10, [R11] ;  /* 0x000000000b0a7984 */ /* 0x000e280000000800 */
[----:B------:R-:W1:Y:S04]  /*49d0*/  LDS R12, [R11+0x200] ;  /* 0x000200000b0c7984 */ /* 0x000e680000000800 */
[----:B------:R-:W4:Y:S04]  /*49e0*/  LDS R14, [R11+0x400] ;  /* 0x000400000b0e7984 */ /* 0x000f280000000800 */
[----:B------:R-:W5:Y:S01]  /*49f0*/  LDS R18, [R11+0x600] ;  /* 0x000600000b127984 */ /* 0x000f620000000800 */
[C---:B0-----:R-:W-:Y:S01]  /*4a00*/  FADD.FTZ R10, -R7.reuse, R10 ;  /* 0x0000000a070a7221 */ /* 0x041fe20000010100 */
[----:B-1----:R-:W-:-:S03]  /*4a10*/  FADD.FTZ R12, -R7, R12 ;  /* 0x0000000c070c7221 */ /* 0x002fc60000010100 */
[----:B------:R-:W-:Y:S01]  /*4a20*/  FMUL.FTZ R10, R10, 1.4426950216293334961 ;  /* 0x3fb8aa3b0a0a7820 */ /* 0x000fe20000410000 */
[----:B----4-:R-:W-:Y:S01]  /*4a30*/  FADD.FTZ R14, -R7, R14 ;  /* 0x0000000e070e7221 */ /* 0x010fe20000010100 */
[----:B------:R-:W-:-:S04]  /*4a40*/  FMUL.FTZ R12, R12, 1.4426950216293334961 ;  /* 0x3fb8aa3b0c0c7820 */ /* 0x000fc80000410000 */
[----:B------:R-:W0:Y:S01]  /*4a50*/  MUFU.EX2 R10, R10 ;  /* 0x0000000a000a7308 */ /* 0x000e220000000800 */
[----:B-----5:R-:W-:Y:S01]  /*4a60*/  FADD.FTZ R18, -R7, R18 ;  /* 0x0000001207127221 */ /* 0x020fe20000010100 */
[----:B------:R-:W-:-:S03]  /*4a70*/  FMUL.FTZ R14, R14, 1.4426950216293334961 ;  /* 0x3fb8aa3b0e0e7820 */ /* 0x000fc60000410000 */
[----:B------:R-:W-:-:S03]  /*4a80*/  FMUL.FTZ R18, R18, 1.4426950216293334961 ;  /* 0x3fb8aa3b12127820 */ /* 0x000fc60000410000 */
[----:B------:R-:W1:Y:S08]  /*4a90*/  MUFU.EX2 R12, R12 ;  /* 0x0000000c000c7308 */ /* 0x000e700000000800 */
[----:B------:R-:W4:Y:S01]  /*4aa0*/  MUFU.EX2 R14, R14 ;  /* 0x0000000e000e7308 */ /* 0x000f220000000800 */
[----:B0-----:R0:W-:Y:S01]  /*4ab0*/  STS [R11], R10 ;  /* 0x0000000a0b007388 */ /* 0x0011e20000000800 */
[----:B------:R-:W-:-:S06]  /*4ac0*/  FADD.FTZ R8, R8, R10 ;  /* 0x0000000a08087221 */ /* 0x000fcc0000010000 */
[----:B------:R-:W5:Y:S01]  /*4ad0*/  MUFU.EX2 R18, R18 ;  /* 0x0000001200127308 */ /* 0x000f620000000800 */
[----:B-1----:R0:W-:Y:S01]  /*4ae0*/  STS [R11+0x200], R12 ;  /* 0x0002000c0b007388 */ /* 0x0021e20000000800 */
[----:B------:R-:W-:-:S03]  /*4af0*/  FADD.FTZ R8, R8, R12 ;  /* 0x0000000c08087221 */ /* 0x000fc60000010000 */
[----:B----4-:R0:W-:Y:S01]  /*4b00*/  STS [R11+0x400], R14 ;  /* 0x0004000e0b007388 */ /* 0x0101e20000000800 */
[----:B------:R-:W-:-:S03]  /*4b10*/  FADD.FTZ R8, R8, R14 ;  /* 0x0000000e08087221 */ /* 0x000fc60000010000 */
[----:B-----5:R0:W-:Y:S01]  /*4b20*/  STS [R11+0x600], R18 ;  /* 0x000600120b007388 */ /* 0x0201e20000000800 */
[----:B------:R-:W-:Y:S01]  /*4b30*/  FADD.FTZ R8, R8, R18 ;  /* 0x0000001208087221 */ /* 0x000fe20000010000 */
[----:B------:R-:W-:Y:S06]  /*4b40*/  @P0 BRA `(.L_x_2677) ;  /* 0x0000001000800947 */ /* 0x000fec0003800000 */
[----:B0-----:R-:W-:Y:S01]  /*4b50*/  MOV R10, R9 ;  /* 0x00000009000a7202 */ /* 0x001fe20000000f00 */
[----:B------:R-:W-:Y:S01]  /*4b60*/  BSSY.RECONVERGENT B1, `(.L_x_2682) ;  /* 0x000006d000017945 */ /* 0x000fe20003800200 */
[----:B------:R-:W-:Y:S02]  /*4b70*/  PLOP3.LUT P0, PT, PT, PT, PT, 0x80, 0x8 ;  /* 0x000000000008781c */ /* 0x000fe40003f0f070 */
[----:B------:R-:W-:-:S04]  /*4b80*/  IADD3 R9, PT, PT, -R10, UR40, RZ ;  /* 0x000000280a097c10 */ /* 0x000fc8000fffe1ff */
[----:B------:R-:W-:Y:S01]  /*4b90*/  ISETP.GT.AND P1, PT, R9, 0x5ff, PT ;  /* 0x000005ff0900780c */ /* 0x000fe20003f24270 */
[----:B------:R-:W-:-:S12]  /*4ba0*/  VIADD R9, R11, 0xc00 ;  /* 0x00000c000b097836 */ /* 0x000fd80000000000 */
[----:B------:R-:W-:Y:S05]  /*4bb0*/  @!P1 BRA `(.L_x_2683) ;  /* 0x00000004009c9947 */ /* 0x000fea0003800000 */
[----:B------:R-:W-:Y:S02]  /*4bc0*/  MOV R11, UR40 ;  /* 0x00000028000b7c02 */ /* 0x000fe40008000f00 */
[----:B------:R-:W-:Y:S02]  /*4bd0*/  PLOP3.LUT P0, PT, PT, PT, PT, 0x8, 0x80 ;  /* 0x000000000080781c */ /* 0x000fe40003f0e170 */
[----:B------:R-:W-:-:S11]  /*4be0*/  IADD3 R11, PT, PT, R11, -0x5ff, RZ ;  /* 0xfffffa010b0b7810 */ /* 0x000fd60007ffe0ff */
.L_x_2684:
[----:B------:R-:W0:Y:S01]  /*4bf0*/  LDS R12, [R9+-0x400] ;  /* 0xfffc0000090c7984 */ /* 0x000e220000000800 */
[----:B------:R-:W-:-:S03]  /*4c00*/  VIADD R10, R10, 0x800 ;  /* 0x000008000a0a7836 */ /* 0x000fc60000000000 */
[----:B------:R-:W1:Y:S02]  /*4c10*/  LDS R14, [R9+-0x200] ;  /* 0xfffe0000090e7984 */ /* 0x000e640000000800 */
[----:B------:R-:W-:Y:S02]  /*4c20*/  ISETP.GE.AND P1, PT, R10, R11, PT ;  /* 0x0000000b0a00720c */ /* 0x000fe40003f26270 */
[----:B------:R-:W4:Y:S04]  /*4c30*/  LDS R18, [R9] ;  /* 0x0000000009127984 */ /* 0x000f280000000800 */
[----:B------:R-:W5:Y:S04]  /*4c40*/  LDS R20, [R9+0x200] ;  /* 0x0002000009147984 */ /* 0x000f680000000800 */
[----:B------:R-:W5:Y:S04]  /*4c50*/  LDS R22, [R9+0x400] ;  /* 0x0004000009167984 */ /* 0x000f680000000800 */
[----:B------:R-:W5:Y:S04]  /*4c60*/  LDS R24, [R9+0x600] ;  /* 0x0006000009187984 */ /* 0x000f680000000800 */
[----:B---3--:R-:W3:Y:S04]  /*4c70*/  LDS R26, [R9+0x800] ;  /* 0x00080000091a7984 */ /* 0x008ee80000000800 */
[----:B--2---:R-:W2:Y:S04]  /*4c80*/  LDS R28, [R9+0xa00] ;  /* 0x000a0000091c7984 */ /* 0x004ea80000000800 */
[----:B------:R-:W2:Y:S04]  /*4c90*/  LDS R30, [R9+0xc00] ;  /* 0x000c0000091e7984 */ /* 0x000ea80000000800 */
[----:B------:R-:W2:Y:S01]  /*4ca0*/  LDS R32, [R9+0xe00] ;  /* 0x000e000009207984 */ /* 0x000ea20000000800 */
[----:B0-----:R-:W-:-:S03]  /*4cb0*/  FADD.FTZ R12, -R7, R12 ;  /* 0x0000000c070c7221 */ /* 0x001fc60000010100 */
[----:B------:R-:W0:Y:S01]  /*4cc0*/  LDS R34, [R9+0x1000] ;  /* 0x0010000009227984 */ /* 0x000e220000000800 */
[----:B------:R-:W-:Y:S01]  /*4cd0*/  FMUL.FTZ R12, R12, 1.4426950216293334961 ;  /* 0x3fb8aa3b0c0c7820 */ /* 0x000fe20000410000 */
[C---:B-1----:R-:W-:Y:S02]  /*4ce0*/  FADD.FTZ R14, -R7.reuse, R14 ;  /* 0x0000000e070e7221 */ /* 0x042fe40000010100 */
[----:B------:R-:W1:Y:S01]  /*4cf0*/  LDS R36, [R9+0x1200] ;  /* 0x0012000009247984 */ /* 0x000e620000000800 */
[C---:B----4-:R-:W-:Y:S01]  /*4d00*/  FADD.FTZ R18, -R7.reuse, R18 ;  /* 0x0000001207127221 */ /* 0x050fe20000010100 */
[----:B------:R-:W-:Y:S02]  /*4d10*/  FMUL.FTZ R14, R14, 1.4426950216293334961 ;  /* 0x3fb8aa3b0e0e7820 */ /* 0x000fe40000410000 */
[----:B------:R-:W4:Y:S01]  /*4d20*/  LDS R38, [R9+0x1400] ;  /* 0x0014000009267984 */ /* 0x000f220000000800 */
[----:B------:R-:W2:Y:S01]  /*4d30*/  MUFU.EX2 R12, R12 ;  /* 0x0000000c000c7308 */ /* 0x000ea20000000800 */
[----:B------:R-:W-:Y:S01]  /*4d40*/  FMUL.FTZ R18, R18, 1.4426950216293334961 ;  /* 0x3fb8aa3b12127820 */ /* 0x000fe20000410000 */
[C---:B-----5:R-:W-:Y:S01]  /*4d50*/  FADD.FTZ R20, -R7.reuse, R20 ;  /* 0x0000001407147221 */ /* 0x060fe20000010100 */
[----:B------:R-:W5:Y:S01]  /*4d60*/  LDS R40, [R9+0x1600] ;  /* 0x0016000009287984 */ /* 0x000f620000000800 */
[----:B------:R-:W-:-:S02]  /*4d70*/  FADD.FTZ R22, -R7, R22 ;  /* 0x0000001607167221 */ /* 0x000fc40000010100 */
[----:B------:R-:W-:Y:S01]  /*4d80*/  FMUL.FTZ R20, R20, 1.4426950216293334961 ;  /* 0x3fb8aa3b14147820 */ /* 0x000fe20000410000 */
[----:B------:R-:W5:Y:S01]  /*4d90*/  LDS R42, [R9+0x1800] ;  /* 0x00180000092a7984 */ /* 0x000f620000000800 */
[----:B------:R-:W0:Y:S01]  /*4da0*/  MUFU.EX2 R14, R14 ;  /* 0x0000000e000e7308 */ /* 0x000e220000000800 */
[----:B------:R-:W-:Y:S01]  /*4db0*/  FMUL.FTZ R22, R22, 1.4426950216293334961 ;  /* 0x3fb8aa3b16167820 */ /* 0x000fe20000410000 */
[C---:B------:R-:W-:Y:S01]  /*4dc0*/  FADD.FTZ R24, -R7.reuse, R24 ;  /* 0x0000001807187221 */ /* 0x040fe20000010100 */
[----:B------:R-:W5:Y:S01]  /*4dd0*/  LDS R44, [R9+0x1a00] ;  /* 0x001a0000092c7984 */ /* 0x000f620000000800 */
[C---:B---3--:R-:W-:Y:S02]  /*4de0*/  FADD.FTZ R26, -R7.reuse, R26 ;  /* 0x0000001a071a7221 */ /* 0x048fe40000010100 */
[----:B------:R-:W-:Y:S02]  /*4df0*/  FMUL.FTZ R24, R24, 1.4426950216293334961 ;  /* 0x3fb8aa3b18187820 */ /* 0x000fe40000410000 */
[----:B------:R-:W3:Y:S01]  /*4e00*/  MUFU.EX2 R18, R18 ;  /* 0x0000001200127308 */ /* 0x000ee20000000800 */
[----:B--2---:R-:W-:Y:S01]  /*4e10*/  FADD.FTZ R8, R12, R8 ;  /* 0x000000080c087221 */ /* 0x004fe20000010000 */
        /* <DEDUP_REMOVED lines=13> */
[----:B---3--:R-:W-:Y:S01]  /*4ef0*/  FADD.FTZ R8, R8, R18 ;  /* 0x0000001208087221 */ /* 0x008fe20000010000 */
[----:B------:R-:W-:Y:S01]  /*4f00*/  FMUL.FTZ R34, R34, 1.4426950216293334961 ;  /* 0x3fb8aa3b22227820 */ /* 0x000fe20000410000 */
[C---:B-1----:R-:W-:Y:S01]  /*4f10*/  FADD.FTZ R36, -R7.reuse, R36 ;  /* 0x0000002407247221 */ /* 0x042fe20000010100 */
[----:B------:R-:W-:Y:S03]  /*4f20*/  STS [R9], R18 ;  /* 0x0000001209007388 */ /* 0x000fe60000000800 */
[----:B------:R-:W-:Y:S01]  /*4f30*/  FMUL.FTZ R36, R36, 1.4426950216293334961 ;  /* 0x3fb8aa3b24247820 */ /* 0x000fe20000410000 */
[----:B------:R-:W1:Y:S01]  /*4f40*/  MUFU.EX2 R24, R24 ;  /* 0x0000001800187308 */ /* 0x000e620000000800 */
[----:B--2---:R-:W-:Y:S01]  /*4f50*/  FADD.FTZ R8, R8, R20 ;  /* 0x0000001408087221 */ /* 0x004fe20000010000 */
[C---:B----4-:R-:W-:Y:S01]  /*4f60*/  FADD.FTZ R38, -R7.reuse, R38 ;  /* 0x0000002607267221 */ /* 0x050fe20000010100 */
[C---:B-----5:R-:W-:Y:S01]  /*4f70*/  FADD.FTZ R40, -R7.reuse, R40 ;  /* 0x0000002807287221 */ /* 0x060fe20000010100 */
[----:B------:R-:W-:Y:S02]  /*4f80*/  STS [R9+0x200], R20 ;  /* 0x0002001409007388 */ /* 0x000fe40000000800 */
[----:B------:R-:W-:Y:S01]  /*4f90*/  FMUL.FTZ R38, R38, 1.4426950216293334961 ;  /* 0x3fb8aa3b26267820 */ /* 0x000fe20000410000 */
[----:B------:R-:W-:Y:S01]  /*4fa0*/  FMUL.FTZ R40, R40, 1.4426950216293334961 ;  /* 0x3fb8aa3b28287820 */ /* 0x000fe20000410000 */
[----:B------:R-:W2:Y:S01]  /*4fb0*/  MUFU.EX2 R26, R26 ;  /* 0x0000001a001a7308 */ /* 0x000ea20000000800 */
[----:B0-----:R-:W-:Y:S01]  /*4fc0*/  FADD.FTZ R8, R8, R22 ;  /* 0x0000001608087221 */ /* 0x001fe20000010000 */
[C---:B------:R-:W-:Y:S01]  /*4fd0*/  FADD.FTZ R42, -R7.reuse, R42 ;  /* 0x0000002a072a7221 */ /* 0x040fe20000010100 */
        /* <DEDUP_REMOVED lines=37> */
.L_x_2683:
[----:B------:R-:W-:Y:S05]  /*5230*/  BSYNC.RECONVERGENT B1 ;  /* 0x0000000000017941 */ /* 0x000fea0003800200 */
.L_x_2682:
        /* <DEDUP_REMOVED lines=8> */
[----:B------:R-:W4:Y:S04]  /*52c0*/  LDS R18, [R9] ;  /* 0x0000000009127984 */ /* 0x000f280000000800 */
[----:B------:R-:W5:Y:S04]  /*52d0*/  LDS R20, [R9+0x200] ;  /* 0x0002000009147984 */ /* 0x000f680000000800 */
[----:B------:R-:W5:Y:S04]  /*52e0*/  LDS R22, [R9+0x400] ;  /* 0x0004000009167984 */ /* 0x000f680000000800 */
[----:B------:R-:W5:Y:S04]  /*52f0*/  LDS R24, [R9+0x600] ;  /* 0x0006000009187984 */ /* 0x000f680000000800 */
[----:B---3--:R-:W3:Y:S04]  /*5300*/  LDS R26, [R9+0x800] ;  /* 0x00080000091a7984 */ /* 0x008ee80000000800 */
[----:B--2---:R-:W2:Y:S01]  /*5310*/  LDS R28, [R9+0xa00] ;  /* 0x000a0000091c7984 */ /* 0x004ea20000000800 */
[----:B0-----:R-:W-:-:S04]  /*5320*/  FADD.FTZ R12, -R7, R12 ;  /* 0x0000000c070c7221 */ /* 0x001fc80000010100 */
[----:B------:R-:W-:Y:S01]  /*5330*/  FMUL.FTZ R12, R12, 1.4426950216293334961 ;  /* 0x3fb8aa3b0c0c7820 */ /* 0x000fe20000410000 */
[C---:B-1----:R-:W-:Y:S01]  /*5340*/  FADD.FTZ R14, -R7.reuse, R14 ;  /* 0x0000000e070e7221 */ /* 0x042fe20000010100 */
[----:B----4-:R-:W-:-:S03]  /*5350*/  FADD.FTZ R18, -R7, R18 ;  /* 0x0000001207127221 */ /* 0x010fc60000010100 */
[----:B------:R-:W-:Y:S01]  /*5360*/  FMUL.FTZ R14, R14, 1.4426950216293334961 ;  /* 0x3fb8aa3b0e0e7820 */ /* 0x000fe20000410000 */
[----:B------:R-:W0:Y:S01]  /*5370*/  MUFU.EX2 R12, R12 ;  /* 0x0000000c000c7308 */ /* 0x000e220000000800 */
[----:B------:R-:W-:Y:S01]  /*5380*/  FMUL.FTZ R18, R18, 1.4426950216293334961 ;  /* 0x3fb8aa3b12127820 */ /* 0x000fe20000410000 */
[C---:B-----5:R-:W-:Y:S01]  /*5390*/  FADD.FTZ R20, -R7.reuse, R20 ;  /* 0x0000001407147221 */ /* 0x060fe20000010100 */
[----:B------:R-:W-:-:S03]  /*53a0*/  FADD.FTZ R22, -R7, R22 ;  /* 0x0000001607167221 */ /* 0x000fc60000010100 */
[----:B------:R-:W-:Y:S02]  /*53b0*/  FMUL.FTZ R20, R20, 1.4426950216293334961 ;  /* 0x3fb8aa3b14147820 */ /* 0x000fe40000410000 */
[----:B------:R-:W1:Y:S01]  /*53c0*/  MUFU.EX2 R14, R14 ;  /* 0x0000000e000e7308 */ /* 0x000e620000000800 */
[----:B------:R-:W-:Y:S01]  /*53d0*/  FMUL.FTZ R22, R22, 1.4426950216293334961 ;  /* 0x3fb8aa3b16167820 */ /* 0x000fe20000410000 */
[C---:B------:R-:W-:Y:S01]  /*53e0*/  FADD.FTZ R24, -R7.reuse, R24 ;  /* 0x0000001807187221 */ /* 0x040fe20000010100 */
[----:B---3--:R-:W-:-:S03]  /*53f0*/  FADD.FTZ R26, -R7, R26 ;  /* 0x0000001a071a7221 */ /* 0x008fc60000010100 */
        /* <DEDUP_REMOVED lines=27> */
.L_x_2686:
[----:B------:R-:W-:Y:S05]  /*55b0*/  BSYNC.RECONVERGENT B1 ;  /* 0x0000000000017941 */ /* 0x000fea0003800200 */
.L_x_2685:
[----:B------:R-:W-:-:S13]  /*55c0*/  ISETP.GT.AND P1, PT, R10, UR40, PT ;  /* 0x000000280a007c0c */ /* 0x000fda000bf24270 */
[----:B------:R-:W-:Y:S05]  /*55d0*/  @!P0 BRA P1, `(.L_x_2677) ;  /* 0x0000000400dc8947 */ /* 0x000fea0000800000 */
[----:B------:R-:W0:Y:S04]  /*55e0*/  LDS R10, [R9+-0x400] ;  /* 0xfffc0000090a7984 */ /* 0x000e280000000800 */
[----:B------:R-:W1:Y:S04]  /*55f0*/  LDS R12, [R9+-0x200] ;  /* 0xfffe0000090c7984 */ /* 0x000e680000000800 */
[----:B------:R-:W4:Y:S04]  /*5600*/  LDS R14, [R9] ;  /* 0x00000000090e7984 */ /* 0x000f280000000800 */
        /* <DEDUP_REMOVED lines=12> */
[----:B0-----:R0:W-:Y:S01]  /*56d0*/  STS [R9+-0x400], R10 ;  /* 0xfffc000a09007388 */ /* 0x0011e20000000800 */
[----:B------:R-:W-:-:S06]  /*56e0*/  FADD.FTZ R8, R8, R10 ;  /* 0x0000000a08087221 */ /* 0x000fcc0000010000 */
[----:B------:R-:W5:Y:S01]  /*56f0*/  MUFU.EX2 R18, R18 ;  /* 0x0000001200127308 */ /* 0x000f620000000800 */
[----:B-1----:R0:W-:Y:S01]  /*5700*/  STS [R9+-0x200], R12 ;  /* 0xfffe000c09007388 */ /* 0x0021e20000000800 */
[----:B------:R-:W-:-:S03]  /*5710*/  FADD.FTZ R8, R8, R12 ;  /* 0x0000000c08087221 */ /* 0x000fc60000010000 */
[----:B----4-:R0:W-:Y:S01]  /*5720*/  STS [R9], R14 ;  /* 0x0000000e09007388 */ /* 0x0101e20000000800 */
[----:B------:R-:W-:-:S03]  /*5730*/  FADD.FTZ R8, R8, R14 ;  /* 0x0000000e08087221 */ /* 0x000fc60000010000 */
[----:B-----5:R0:W-:Y:S01]  /*5740*/  STS [R9+0x200], R18 ;  /* 0x0002001209007388 */ /* 0x0201e20000000800 */
[----:B------:R-:W-:Y:S01]  /*5750*/  FADD.FTZ R8, R8, R18 ;  /* 0x0000001208087221 */ /* 0x000fe20000010000 */
[----:B------:R-:W-:Y:S06]  /*5760*/  BRA `(.L_x_2677) ;  /* 0x0000000400787947 */ /* 0x000fec0003800000 */
.L_x_2678:
[----:B------:R-:W-:Y:S01]  /*5770*/  VIADDMNMX R8, R3, 0x80, R6, !PT ;  /* 0x0000008003087846 */ /* 0x000fe20007800106 */
[----:B------:R-:W-:Y:S01]  /*5780*/  BSSY.RECONVERGENT B1, `(.L_x_2687) ;  /* 0x0000024000017945 */ /* 0x000fe20003800200 */
[----:B------:R-:W-:-:S04]  /*5790*/  LOP3.LUT R9, RZ, R0, RZ, 0x33, !PT ;  /* 0x00000000ff097212 */ /* 0x000fc800078e33ff */
[----:B------:R-:W-:Y:S02]  /*57a0*/  IADD3 R12, PT, PT, R8, -UR39, R9 ;  /* 0x80000027080c7c10 */ /* 0x000fe4000fffe009 */
[----:B------:R-:W-:Y:S02]  /*57b0*/  MOV R9, R3 ;  /* 0x0000000300097202 */ /* 0x000fe40000000f00 */
[C---:B------:R-:W-:Y:S02]  /*57c0*/  LOP3.LUT R8, R12.reuse, 0x180, RZ, 0xc0, !PT ;  /* 0x000001800c087812 */ /* 0x040fe400078ec0ff */
[----:B------:R-:W-:Y:S02]  /*57d0*/  ISETP.GE.U32.AND P1, PT, R12, 0x180, PT ;  /* 0x000001800c00780c */ /* 0x000fe40003f26070 */
[----:B------:R-:W-:Y:S01]  /*57e0*/  ISETP.NE.AND P0, PT, R8, 0x180, PT ;  /* 0x000001800800780c */ /* 0x000fe20003f05270 */
[----:B------:R-:W-:-:S12]  /*57f0*/  HFMA2 R8, -RZ, RZ, 0, 0 ;  /* 0x00000000ff087431 */ /* 0x000fd800000001ff */
[----:B------:R-:W-:Y:S05]  /*5800*/  @!P0 BRA `(.L_x_2688) ;  /* 0x00000000006c8947 */ /* 0x000fea0003800000 */
[----:B------:R-:W-:Y:S01]  /*5810*/  VIADD R13, R13, 0x120 ;  /* 0x000001200d0d7836 */ /* 0x000fe20000000000 */
[----:B------:R-:W-:Y:S02]  /*5820*/  LEA.HI R8, R12, 0x1, RZ, 0x19 ;  /* 0x000000010c087811 */ /* 0x000fe400078fc8ff */
[----:B------:R-:W-:Y:S02]  /*5830*/  IADD3 R18, P0, P2, R10, UR6, R3 ;  /* 0x000000060a127c10 */ /* 0x000fe4000fa1e003 */
[----:B------:R-:W-:Y:S02]  /*5840*/  LEA R13, R20, R13, 0x18 ;  /* 0x0000000d140d7211 */ /* 0x000fe400078ec0ff */
[----:B------:R-:W-:Y:S02]  /*5850*/  LOP3.LUT R10, R8, 0x3, RZ, 0xc0, !PT ;  /* 0x00000003080a7812 */ /* 0x000fe400078ec0ff */
[----:B------:R-:W-:Y:S01]  /*5860*/  IADD3.X R11, PT, PT, R11, UR12, RZ, P0, P2 ;  /* 0x0000000c0b0b7c10 */ /* 0x000fe200087e44ff */
[----:B------:R-:W-:Y:S01]  /*5870*/  IMAD R12, R0, 0x4, R13 ;  /* 0x00000004000c7824 */ /* 0x000fe200078e020d */
[----:B------:R-:W-:-:S02]  /*5880*/  MOV R8, RZ ;  /* 0x000000ff00087202 */ /* 0x000fc40000000f00 */
[----:B------:R-:W-:Y:S02]  /*5890*/  MOV R9, R3 ;  /* 0x0000000300097202 */ /* 0x000fe40000000f00 */
[----:B------:R-:W-:-:S07]  /*58a0*/  IADD3 R13, PT, PT, -R10, RZ, RZ ;  /* 0x000000ff0a0d7210 */ /* 0x000fce0007ffe1ff */
.L_x_2689:
[----:B------:R-:W-:-:S06]  /*58b0*/  MOV R10, R18 ;  /* 0x00000012000a7202 */ /* 0x000fcc0000000f00 */
[----:B------:R1:W4:Y:S01]  /*58c0*/  LDG.E.U8 R10, desc[UR36][R10.64] ;  /* 0x000000240a0a7981 */ /* 0x000322000c1e1100 */
[----:B------:R-:W-:Y:S01]  /*58d0*/  IMAD.MOV.U32 R15, RZ, RZ, RZ ;  /* 0x000000ffff0f7224 */ /* 0x000fe200078e00ff */
[----:B------:R-:W-:Y:S02]  /*58e0*/  IADD3 R13, PT, PT, R13, 0x1, RZ ;  /* 0x000000010d0d7810 */ /* 0x000fe40007ffe0ff */
[----:B------:R-:W-:Y:S02]  /*58f0*/  IADD3 R18, P2, PT, R18, 0x80, RZ ;  /* 0x0000008012127810 */ /* 0x000fe40007f5e0ff */
[----:B------:R-:W-:-:S03]  /*5900*/  IADD3 R9, PT, PT, R9, 0x80, RZ ;  /* 0x0000008009097810 */ /* 0x000fc60007ffe0ff */
[----:B-1----:R-:W-:Y:S01]  /*5910*/  IMAD.X R11, RZ, RZ, R11, P2 ;  /* 0x000000ffff0b7224 */ /* 0x002fe200010e060b */
[----:B----4-:R-:W-:-:S13]  /*5920*/  ISETP.NE.AND P0, PT, R10, RZ, PT ;  /* 0x000000ff0a00720c */ /* 0x010fda0003f05270 */
        /* <DEDUP_REMOVED lines=9> */
.L_x_2688:
[----:B------:R-:W-:Y:S05]  /*59c0*/  BSYNC.RECONVERGENT B1 ;  /* 0x0000000000017941 */ /* 0x000fea0003800200 */
.L_x_2687:
[----:B------:R-:W-:Y:S05]  /*59d0*/  @!P1 BRA `(.L_x_2677) ;  /* 0x0000000000dc9947 */ /* 0x000fea0003800000 */
[----:B------:R-:W1:Y:S01]  /*59e0*/  S2R R12, SR_CgaCtaId ;  /* 0x00000000000c7919 */ /* 0x000e620000008800 */
[----:B------:R-:W4:Y:S01]  /*59f0*/  LDC.64 R14, c[0x0][0x420] ;  /* 0x00010800ff0e7b82 */ /* 0x000f220000000a00 */
[----:B------:R-:W-:Y:S01]  /*5a00*/  MOV R10, 0x400 ;  /* 0x00000400000a7802 */ /* 0x000fe20000000f00 */
[----:B------:R-:W-:-:S03]  /*5a10*/  USHF.L.U32 UR4, UR39, 0x2, URZ ;  /* 0x0000000227047899 */ /* 0x000fc600080006ff */
[----:B------:R-:W-:-:S03]  /*5a20*/  IADD3 R11, PT, PT, R10, 0x120, RZ ;  /* 0x000001200a0b7810 */ /* 0x000fc60007ffe0ff */
[----:B------:R-:W-:Y:S02]  /*5a30*/  LEA R10, R9, -UR4, 0x2 ;  /* 0x80000004090a7c11 */ /* 0x000fe4000f8e10ff */
[----:B----4-:R-:W-:-:S04]  /*5a40*/  IADD3 R14, P0, P1, R14, UR6, R9 ;  /* 0x000000060e0e7c10 */ /* 0x010fc8000f91e009 */
[----:B------:R-:W-:Y:S02]  /*5a50*/  IADD3 R14, P2, PT, R14, 0x100, RZ ;  /* 0x000001000e0e7810 */ /* 0x000fe40007f5e0ff */
[----:B-1----:R-:W-:Y:S02]  /*5a60*/  LEA R13, R12, R11, 0x18 ;  /* 0x0000000b0c0d7211 */ /* 0x002fe400078ec0ff */
[----:B------:R-:W-:Y:S02]  /*5a70*/  IADD3.X R11, PT, PT, R15, UR12, RZ, P0, P1 ;  /* 0x0000000c0f0b7c10 */ /* 0x000fe400087e24ff */
[----:B------:R-:W-:-:S03]  /*5a80*/  IADD3 R12, PT, PT, R10, 0x400, R13 ;  /* 0x000004000a0c7810 */ /* 0x000fc60007ffe00d */
[----:B------:R-:W-:-:S07]  /*5a90*/  IMAD.X R11, RZ, RZ, R11, P2 ;  /* 0x000000ffff0b7224 */ /* 0x000fce00010e060b */
.L_x_2690:
[----:B------:R-:W-:-:S05]  /*5aa0*/  MOV R10, R14 ;  /* 0x0000000e000a7202 */ /* 0x000fca0000000f00 */
[----:B------:R-:W4:Y:S04]  /*5ab0*/  LDG.E.U8 R14, desc[UR36][R10.64+-0x100] ;  /* 0xffff00240a0e7981 */ /* 0x000f28000c1e1100 */
[----:B------:R-:W5:Y:S04]  /*5ac0*/  LDG.E.U8 R13, desc[UR36][R10.64+-0x80] ;  /* 0xffff80240a0d7981 */ /* 0x000f68000c1e1100 */
[----:B------:R-:W2:Y:S04]  /*5ad0*/  LDG.E.U8 R15, desc[UR36][R10.64] ;  /* 0x000000240a0f7981 */ /* 0x000ea8000c1e1100 */
[----:B------:R-:W3:Y:S01]  /*5ae0*/  LDG.E.U8 R19, desc[UR36][R10.64+0x80] ;  /* 0x000080240a137981 */ /* 0x000ee2000c1e1100 */
[----:B------:R-:W-:-:S02]  /*5af0*/  HFMA2 R21, -RZ, RZ, 0, 0 ;  /* 0x00000000ff157431 */ /* 0x000fc400000001ff */
[----:B------:R-:W-:Y:S01]  /*5b00*/  VIADD R9, R9, 0x200 ;  /* 0x0000020009097836 */ /* 0x000fe20000000000 */
[----:B----4-:R-:W-:Y:S02]  /*5b10*/  ISETP.NE.AND P0, PT, R14, RZ, PT ;  /* 0x000000ff0e00720c */ /* 0x010fe40003f05270 */
[----:B-----5:R-:W-:Y:S01]  /*5b20*/  ISETP.NE.AND P1, PT, R13, RZ, PT ;  /* 0x000000ff0d00720c */ /* 0x020fe20003f25270 */
[----:B------:R-:W-:Y:S01]  /*5b30*/  HFMA2 R13, -RZ, RZ, 0, 0 ;  /* 0x00000000ff0d7431 */ /* 0x000fe200000001ff */
[----:B--2---:R-:W-:Y:S01]  /*5b40*/  ISETP.NE.AND P2, PT, R15, RZ, PT ;  /* 0x000000ff0f00720c */ /* 0x004fe20003f45270 */
[----:B------:R-:W-:Y:S01]  /*5b50*/  IMAD.MOV.U32 R15, RZ, RZ, RZ ;  /* 0x000000ffff0f7224 */ /* 0x000fe200078e00ff */
[----:B---3--:R-:W-:-:S07]  /*5b60*/  ISETP.NE.AND P3, PT, R19, RZ, PT ;  /* 0x000000ff1300720c */ /* 0x008fce0003f65270 */
[----:B------:R-:W0:Y:S01]  /*5b70*/  @!P0 LDS R14, [R12+-0x400] ;  /* 0xfffc00000c0e8984 */ /* 0x000e220000000800 */
[----:B------:R-:W-:-:S03]  /*5b80*/  MOV R19, RZ ;  /* 0x000000ff00137202 */ /* 0x000fc60000000f00 */
        /* <DEDUP_REMOVED lines=9> */
[----:B------:R-:W-:Y:S01]  /*5c20*/  ISETP.GT.AND P0, PT, R9, UR40, PT ;  /* 0x0000002809007c0c */ /* 0x000fe2000bf04270 */
        /* <DEDUP_REMOVED lines=18> */
.L_x_2677:
[----:B------:R-:W-:Y:S05]  /*5d50*/  BSYNC.RECONVERGENT B0 ;  /* 0x0000000000007941 */ /* 0x000fea0003800200 */
.L_x_2676:
[----:B0-----:R-:W0:Y:S01]  /*5d60*/  SHFL.BFLY PT, R7, R8, 0x10, 0x1f ;  /* 0x0e001f0008077f89 */ /* 0x001e2200000e0000 */
[C---:B------:R-:W-:Y:S01]  /*5d70*/  ISETP.NE.AND P0, PT, R2.reuse, RZ, PT ;  /* 0x000000ff0200720c */ /* 0x040fe20003f05270 */
[----:B------:R-:W1:Y:S01]  /*5d80*/  LDCU UR4, c[0x0][0x40c] ;  /* 0x00008180ff0477ac */ /* 0x000e620008000800 */
[----:B------:R-:W-:Y:S01]  /*5d90*/  ISETP.GT.U32.AND P1, PT, R2, 0x3, PT ;  /* 0x000000030200780c */ /* 0x000fe20003f24070 */
[----:B------:R-:W4:Y:S01]  /*5da0*/  S2R R18, SR_CTAID.X ;  /* 0x0000000000127919 */ /* 0x000f220000002500 */
[----:B------:R-:W1:Y:S01]  /*5db0*/  LDCU UR5, c[0x0][0x3f4] ;  /* 0x00007e80ff0577ac */ /* 0x000e620008000800 */
[----:B------:R-:W5:Y:S01]  /*5dc0*/  LDCU.U8 UR9, c[0x0][0x48c] ;  /* 0x00009180ff0977ac */ /* 0x000f620008000000 */
[----:B0-----:R-:W-:Y:S01]  /*5dd0*/  FADD.FTZ R7, R7, R8 ;  /* 0x0000000807077221 */ /* 0x001fe20000010000 */
[----:B-1----:R-:W-:-:S04]  /*5de0*/  UISETP.LT.AND UP0, UPT, UR5, UR4, UPT ;  /* 0x000000040500728c */ /* 0x002fc8000bf01270 */
[----:B------:R-:W0:Y:S01]  /*5df0*/  SHFL.BFLY PT, R10, R7, 0x8, 0x1f ;  /* 0x0d001f00070a7f89 */ /* 0x000e2200000e0000 */
        /* <DEDUP_REMOVED lines=8> */
[----:B0-----:R-:W-:-:S05]  /*5e80*/  FADD.FTZ R9, R10, R9 ;  /* 0x000000090a097221 */ /* 0x001fca0000010000 */
[----:B------:R-:W0:Y:S02]  /*5e90*/  SHFL.BFLY PT, R12, R9, 0x2, 0x1f ;  /* 0x0c401f00090c7f89 */ /* 0x000e2400000e0000 */
[----:B0-----:R-:W-:Y:S02]  /*5ea0*/  FADD.FTZ R12, R9, R12 ;  /* 0x0000000c090c7221 */ /* 0x001fe40000010000 */
[----:B------:R-:W4:Y:S03]  /*5eb0*/  LDC R9, c[0x0][0x3f8] ;  /* 0x0000fe00ff097b82 */ /* 0x000f260000000800 */
[----:B------:R-:W0:Y:S01]  /*5ec0*/  SHFL.BFLY PT, R11, R12, 0x1, 0x1f ;  /* 0x0c201f000c0b7f89 */ /* 0x000e2200000e0000 */
[----:B----4-:R-:W-:Y:S02]  /*5ed0*/  IMAD R23, R9, UR7, R18 ;  /* 0x0000000709177c24 */ /* 0x010fe4000f8e0212 */
[----:B0-----:R-:W-:-:S05]  /*5ee0*/  FADD.FTZ R11, R12, R11 ;  /* 0x0000000b0c0b7221 */ /* 0x001fca0000010000 */
[----:B------:R-:W-:Y:S01]  /*5ef0*/  @!P0 STS [R4+0x10], R11 ;  /* 0x0000100b04008388 */ /* 0x000fe20000000800 */
[----:B------:R-:W-:Y:S01]  /*5f00*/  BAR.SYNC.DEFER_BLOCKING 0x0 ;  /* 0x0000000000007b1d */ /* 0x000fe20000010000 */
[----:B-----5:R-:W-:-:S05]  /*5f10*/  ISETP.NE.AND P0, PT, RZ, UR9, PT ;  /* 0x00000009ff007c0c */ /* 0x020fca000bf05270 */
[----:B------:R0:W1:Y:S01]  /*5f20*/  @!P1 LDS R11, [R5+0x10] ;  /* 0x00001000050b9984 */ /* 0x0000620000000800 */
[----:B------:R-:W-:Y:S02]  /*5f30*/  ISETP.GT.AND P1, PT, R3, UR40, PT ;  /* 0x0000002803007c0c */ /* 0x000fe4000bf24270 */
[----:B0-----:R-:W-:Y:S01]  /*5f40*/  CS2R R4, SRZ ;  /* 0x0000000000047805 */ /* 0x001fe2000001ff00 */
[----:B-1----:R-:W0:Y:S02]  /*5f50*/  SHFL.BFLY PT, R2, R11, 0x2, 0x1f ;  /* 0x0c401f000b027f89 */ /* 0x002e2400000e0000 */
[----:B0-----:R-:W-:-:S05]  /*5f60*/  FADD.FTZ R2, R2, R11 ;  /* 0x0000000b02027221 */ /* 0x001fca0000010000 */
[----:B------:R-:W0:Y:S02]  /*5f70*/  SHFL.BFLY PT, R7, R2, 0x1, 0x1f ;  /* 0x0c201f0002077f89 */ /* 0x000e2400000e0000 */
[----:B0-----:R-:W-:-:S06]  /*5f80*/  FADD.FTZ R7, R2, R7 ;  /* 0x0000000702077221 */ /* 0x001fcc0000010000 */
[----:B------:R-:W0:Y:S02]  /*5f90*/  SHFL.IDX PT, R7, R7, RZ, 0x1f ;  /* 0x00001fff07077589 */ /* 0x000e2400000e0000 */
[----:B0-----:R-:W-:-:S04]  /*5fa0*/  FADD.FTZ R2, R7, 9.9999999747524270788e-07 ;  /* 0x358637bd07027421 */ /* 0x001fc80000010000 */
[----:B------:R0:W1:Y:S01]  /*5fb0*/  MUFU.RCP R13, R2 ;  /* 0x00000002000d7308 */ /* 0x0000620000001000 */
[----:B------:R-:W-:Y:S05]  /*5fc0*/  @!P0 BRA `(.L_x_2691) ;  /* 0x0000000000188947 */ /* 0x000fea0003800000 */
[----:B0-----:R-:W0:Y:S08]  /*5fd0*/  LDC R2, c[0x0][0x488] ;  /* 0x00012200ff027b82 */ /* 0x001e300000000800 */
[----:B------:R-:W0:Y:S08]  /*5fe0*/  LDC R4, c[0x0][0x40c] ;  /* 0x00010300ff047b82 */ /* 0x000e300000000800 */
[----:B------:R-:W4:Y:S01]  /*5ff0*/  LDC R5, c[0x0][0x3f4] ;  /* 0x0000fd00ff057b82 */ /* 0x000f220000000800 */
[----:B0-----:R-:W-:-:S04]  /*6000*/  IMAD R2, R23, R2, R4 ;  /* 0x0000000217027224 */ /* 0x001fc800078e0204 */
[----:B----4-:R-:W-:-:S05]  /*6010*/  IMAD R4, R2, R5, RZ ;  /* 0x0000000502047224 */ /* 0x010fca00078e02ff */
[----:B------:R-:W-:-:S07]  /*6020*/  SHF.R.S32.HI R5, RZ, 0x1f, R4 ;  /* 0x0000001fff057819 */ /* 0x000fce0000011404 */
.L_x_2691:
[----:B------:R-:W-:Y:S04]  /*6030*/  BSSY.RECONVERGENT B0, `(.L_x_2692) ;  /* 0x0000062000007945 */ /* 0x000fe80003800200 */
[----:B------:R-:W-:Y:S05]  /*6040*/  @P1 BRA `(.L_x_2693) ;  /* 0x0000000400801947 */ /* 0x000fea0003800000 */
[----:B------:R-:W-:Y:S01]  /*6050*/  VIADDMNMX R6, R3, 0x80, R6, !PT ;  /* 0x0000008003067846 */ /* 0x000fe20007800106 */
[----:B------:R-:W-:Y:S01]  /*6060*/  BSSY.RECONVERGENT B1, `(.L_x_2694) ;  /* 0x0000028000017945 */ /* 0x000fe20003800200 */
[----:B------:R-:W-:-:S04]  /*6070*/  LOP3.LUT R7, RZ, R0, RZ, 0x33, !PT ;  /* 0x00000000ff077212 */ /* 0x000fc800078e33ff */
[----:B------:R-:W-:-:S04]  /*6080*/  IADD3 R6, PT, PT, R6, -UR39, R7 ;  /* 0x8000002706067c10 */ /* 0x000fc8000fffe007 */
[C---:B0-----:R-:W-:Y:S02]  /*6090*/  LOP3.LUT R2, R6.reuse, 0x180, RZ, 0xc0, !PT ;  /* 0x0000018006027812 */ /* 0x041fe400078ec0ff */
[----:B------:R-:W-:Y:S02]  /*60a0*/  ISETP.GE.U32.AND P2, PT, R6, 0x180, PT ;  /* 0x000001800600780c */ /* 0x000fe40003f46070 */
[----:B------:R-:W-:-:S13]  /*60b0*/  ISETP.NE.AND P1, PT, R2, 0x180, PT ;  /* 0x000001800200780c */ /* 0x000fda0003f25270 */
[----:B------:R-:W-:Y:S05]  /*60c0*/  @!P1 BRA `(.L_x_2695) ;  /* 0x0000000000849947 */ /* 0x000fea0003800000 */
[----:B------:R-:W0:Y:S01]  /*60d0*/  S2UR UR7, SR_CgaCtaId ;  /* 0x00000000000779c3 */ /* 0x000e220000008800 */
[----:B------:R-:W4:Y:S01]  /*60e0*/  LDCU.64 UR10, c[0x0][0x480] ;  /* 0x00009000ff0a77ac */ /* 0x000f220008000a00 */
[----:B------:R-:W-:Y:S02]  /*60f0*/  LEA.HI R2, R6, 0x1, RZ, 0x19 ;  /* 0x0000000106027811 */ /* 0x000fe400078fc8ff */
[----:B------:R-:W-:Y:S01]  /*6100*/  IADD3 R11, P1, PT, R3, R4, RZ ;  /* 0x00000004030b7210 */ /* 0x000fe20007f3e0ff */
[----:B------:R-:W-:Y:S02]  /*6110*/  UMOV UR4, 0x400 ;  /* 0x0000040000047882 */ /* 0x000fe40000000000 */
[----:B------:R-:W-:Y:S01]  /*6120*/  UIADD3 UR4, UPT, UPT, UR4, 0x120, URZ ;  /* 0x0000012004047890 */ /* 0x000fe2000fffe0ff */
[C---:B------:R-:W-:Y:S01]  /*6130*/  IMAD.SHL.U32 R6, R2.reuse, 0x80, RZ ;  /* 0x0000008002067824 */ /* 0x040fe200078e00ff */
[----:B------:R-:W-:Y:S02]  /*6140*/  LOP3.LUT R2, R2, 0x3, RZ, 0xc0, !PT ;  /* 0x0000000302027812 */ /* 0x000fe400078ec0ff */
[----:B------:R-:W-:-:S02]  /*6150*/  IADD3.X R12, PT, PT, RZ, R5, RZ, P1, !PT ;  /* 0x00000005ff0c7210 */ /* 0x000fc40000ffe4ff */
[----:B------:R-:W-:Y:S01]  /*6160*/  LOP3.LUT R8, R6, 0x180, RZ, 0xc0, !PT ;  /* 0x0000018006087812 */ /* 0x000fe200078ec0ff */
[----:B------:R-:W-:Y:S01]  /*6170*/  IMAD.MOV R9, RZ, RZ, -R2 ;  /* 0x000000ffff097224 */ /* 0x000fe200078e0a02 */
[----:B------:R-:W-:Y:S02]  /*6180*/  LEA R6, R0, UR5, 0x1 ;  /* 0x0000000500067c11 */ /* 0x000fe4000f8e08ff */
[----:B------:R-:W-:Y:S02]  /*6190*/  IADD3 R3, PT, PT, R3, R8, RZ ;  /* 0x0000000803037210 */ /* 0x000fe40007ffe0ff */
[----:B----4-:R-:W-:-:S04]  /*61a0*/  LEA R10, P1, R11, UR10, 0x2 ;  /* 0x0000000a0b0a7c11 */ /* 0x010fc8000f8210ff */
[----:B------:R-:W-:Y:S01]  /*61b0*/  LEA.HI.X R11, R11, UR11, R12, 0x2, P1 ;  /* 0x0000000b0b0b7c11 */ /* 0x000fe200088f140c */
[----:B0-----:R-:W-:-:S06]  /*61c0*/  ULEA UR4, UR7, UR4, 0x18 ;  /* 0x0000000407047291 */ /* 0x001fcc000f8ec0ff */
[----:B------:R-:W-:Y:S02]  /*61d0*/  IADD3 R2, PT, PT, R6, UR4, RZ ;  /* 0x0000000406027c10 */ /* 0x000fe4000fffe0ff */
[----:B------:R-:W-:-:S07]  /*61e0*/  LEA R8, R0, UR4, 0x2 ;  /* 0x0000000400087c11 */ /* 0x000fce000f8e10ff */
.L_x_2696:
[----:B----4-:R0:W1:Y:S01]  /*61f0*/  LDS R6, [R8] ;  /* 0x0000000008067984 */ /* 0x0100620000000800 */
[----:B------:R-:W-:Y:S01]  /*6200*/  @P0 IMAD.MOV.U32 R7, RZ, RZ, R11 ;  /* 0x000000ffff070224 */ /* 0x000fe200078e000b */
[----:B------:R-:W-:-:S04]  /*6210*/  IADD3 R9, PT, PT, R9, 0x1, RZ ;  /* 0x0000000109097810 */ /* 0x000fc80007ffe0ff */
[----:B------:R-:W-:Y:S02]  /*6220*/  ISETP.NE.AND P3, PT, R9, RZ, PT ;  /* 0x000000ff0900720c */ /* 0x000fe40003f65270 */
[----:B0-----:R-:W-:Y:S01]  /*6230*/  IADD3 R8, PT, PT, R8, 0x200, RZ ;  /* 0x0000020008087810 */ /* 0x001fe20007ffe0ff */
[----:B-1----:R-:W-:-:S05]  /*6240*/  FMUL.FTZ R15, R6, R13 ;  /* 0x0000000d060f7220 */ /* 0x002fca0000410000 */
        /* <DEDUP_REMOVED lines=9> */
.L_x_2695:
[----:B------:R-:W-:Y:S05]  /*62e0*/  BSYNC.RECONVERGENT B1 ;  /* 0x0000000000017941 */ /* 0x000fea0003800200 */
.L_x_2694:
[----:B------:R-:W-:Y:S05]  /*62f0*/  @!P2 BRA `(.L_x_2693) ;  /* 0x0000000000d4a947 */ /* 0x000fea0003800000 */
[----:B----4-:R-:W0:Y:S01]  /*6300*/  S2R R7, SR_CgaCtaId ;  /* 0x0000000000077919 */ /* 0x010e220000008800 */
[----:B------:R-:W4:Y:S01]  /*6310*/  LDCU.64 UR10, c[0x0][0x480] ;  /* 0x00009000ff0a77ac */ /* 0x000f220008000a00 */
[----:B------:R-:W-:Y:S02]  /*6320*/  MOV R6, 0x400 ;  /* 0x0000040000067802 */ /* 0x000fe40000000f00 */
[C---:B------:R-:W-:Y:S01]  /*6330*/  IADD3 R9, P0, PT, R3.reuse, R4, RZ ;  /* 0x0000000403097210 */ /* 0x040fe20007f1e0ff */
[----:B------:R-:W-:Y:S01]  /*6340*/  USHF.L.U32 UR4, UR39, 0x2, URZ ;  /* 0x0000000227047899 */ /* 0x000fe200080006ff */
[----:B------:R-:W-:Y:S01]  /*6350*/  LEA R2, R3, UR5, 0x1 ;  /* 0x0000000503027c11 */ /* 0x000fe2000f8e08ff */
[----:B------:R-:W-:Y:S01]  /*6360*/  VIADD R6, R6, 0x120 ;  /* 0x0000012006067836 */ /* 0x000fe20000000000 */
[----:B------:R-:W-:Y:S01]  /*6370*/  MOV R11, UR39 ;  /* 0x00000027000b7c02 */ /* 0x000fe20008000f00 */
[----:B------:R-:W-:Y:S01]  /*6380*/  UISETP.NE.AND UP0, UPT, UR9, URZ, UPT ;  /* 0x000000ff0900728c */ /* 0x000fe2000bf05270 */
[----:B------:R-:W-:-:S02]  /*6390*/  IADD3.X R10, PT, PT, RZ, R5, RZ, P0, !PT ;  /* 0x00000005ff0a7210 */ /* 0x000fc400007fe4ff */
[----:B------:R-:W-:Y:S01]  /*63a0*/  ISETP.NE.AND P1, PT, RZ, UR9, PT ;  /* 0x00000009ff007c0c */ /* 0x000fe2000bf25270 */
[----:B------:R-:W-:Y:S01]  /*63b0*/  IMAD R4, R11, -0x2, R2 ;  /* 0xfffffffe0b047824 */ /* 0x000fe200078e0202 */
[----:B------:R-:W-:Y:S02]  /*63c0*/  LEA R2, R3, -UR4, 0x2 ;  /* 0x8000000403027c11 */ /* 0x000fe4000f8e10ff */
[----:B------:R-:W-:Y:S02]  /*63d0*/  PLOP3.LUT P0, PT, PT, PT, UP0, 0x80, 0x8 ;  /* 0x000000000008781c */ /* 0x000fe40003f0f008 */
[----:B----4-:R-:W-:-:S04]  /*63e0*/  LEA R8, P3, R9, UR10, 0x2 ;  /* 0x0000000a09087c11 */ /* 0x010fc8000f8610ff */
[----:B------:R-:W-:Y:S02]  /*63f0*/  IADD3 R8, P2, PT, R8, 0x400, RZ ;  /* 0x0000040008087810 */ /* 0x000fe40007f5e0ff */
[----:B------:R-:W-:-:S04]  /*6400*/  LEA.HI.X R9, R9, UR11, R10, 0x2, P3 ;  /* 0x0000000b09097c11 */ /* 0x000fc800098f140a */
[----:B------:R-:W-:Y:S02]  /*6410*/  IADD3.X R9, PT, PT, RZ, R9, RZ, P2, !PT ;  /* 0x00000009ff097210 */ /* 0x000fe400017fe4ff */
[----:B0-----:R-:W-:-:S04]  /*6420*/  LEA R7, R7, R6, 0x18 ;  /* 0x0000000607077211 */ /* 0x001fc800078ec0ff */
[--C-:B------:R-:W-:Y:S02]  /*6430*/  IADD3 R2, PT, PT, R2, 0x400, R7.reuse ;  /* 0x0000040002027810 */ /* 0x100fe40007ffe007 */
[----:B------:R-:W-:-:S07]  /*6440*/  IADD3 R6, PT, PT, R4, 0x200, R7 ;  /* 0x0000020004067810 */ /* 0x000fce0007ffe007 */
.L_x_2697:
[----:B------:R-:W1:Y:S01]  /*6450*/  LDS R4, [R2+-0x400] ;  /* 0xfffc000002047984 */ /* 0x000e620000000800 */
[----:B------:R-:W-:-:S04]  /*6460*/  IADD3 R3, PT, PT, R3, 0x200, RZ ;  /* 0x0000020003037810 */ /* 0x000fc80007ffe0ff */
[----:B------:R-:W-:Y:S01]  /*6470*/  ISETP.GT.AND P2, PT, R3, UR40, PT ;  /* 0x0000002803007c0c */ /* 0x000fe2000bf44270 */
[----:B-1----:R-:W-:-:S05]  /*6480*/  FMUL.FTZ R11, R4, R13 ;  /* 0x0000000d040b7220 */ /* 0x002fca0000410000 */
        /* <DEDUP_REMOVED lines=13> */
[----:B------:R1:W4:Y:S01]  /*6560*/  LDS R7, [R2+0x200] ;  /* 0x0002000002077984 */ /* 0x0003220000000800 */
[----:B0-----:R-:W-:Y:S01]  /*6570*/  IMAD.MOV.U32 R4, RZ, RZ, R8 ;  /* 0x000000ffff047224 */ /* 0x001fe200078e0008 */
[----:B-1----:R-:W-:-:S04]  /*6580*/  IADD3 R2, PT, PT, R2, 0x800, RZ ;  /* 0x0000080002027810 */ /* 0x002fc80007ffe0ff */
[----:B------:R-:W-:Y:S01]  /*6590*/  @P0 STG.E desc[UR36][R4.64+-0x400], R11 ;  /* 0xfffc000b04000986 */ /* 0x000fe2000c101924 */
[----:B------:R-:W-:Y:S02]  /*65a0*/  PLOP3.LUT P0, PT, P1, PT, PT, 0x80, 0x8 ;  /* 0x000000000008781c */ /* 0x000fe40000f0f070 */
[----:B------:R-:W-:-:S05]  /*65b0*/  IADD3 R8, P3, PT, R4, 0x800, RZ ;  /* 0x0000080004087810 */ /* 0x000fca0007f7e0ff */
[----:B------:R-:W-:-:S06]  /*65c0*/  IMAD.X R9, RZ, RZ, R5, P3 ;  /* 0x000000ffff097224 */ /* 0x000fcc00018e0605 */
[----:B------:R-:W-:Y:S04]  /*65d0*/  @P0 STG.E desc[UR36][R4.64+-0x200], R15 ;  /* 0xfffe000f04000986 */ /* 0x000fe8000c101924 */
[----:B------:R-:W-:Y:S01]  /*65e0*/  @P0 STG.E desc[UR36][R4.64], R19 ;  /* 0x0000001304000986 */ /* 0x000fe2000c101924 */
[----:B----4-:R-:W-:-:S05]  /*65f0*/  FMUL.FTZ R21, R7, R13 ;  /* 0x0000000d07157220 */ /* 0x010fca0000410000 */
[----:B------:R-:W-:Y:S01]  /*6600*/  @P0 STG.E desc[UR36][R4.64+0x200], R21 ;  /* 0x0002001504000986 */ /* 0x000fe2000c101924 */
[----:B------:R-:W-:-:S05]  /*6610*/  F2FP.F16.F32.PACK_AB R7, RZ, R21 ;  /* 0x00000015ff07723e */ /* 0x000fca00000000ff */
[----:B------:R0:W-:Y:S02]  /*6620*/  STS.U16 [R6+0x100], R7 ;  /* 0x0001000706007388 */ /* 0x0001e40000000400 */
[----:B0-----:R-:W-:Y:S01]  /*6630*/  IADD3 R6, PT, PT, R6, 0x400, RZ ;  /* 0x0000040006067810 */ /* 0x001fe20007ffe0ff */
[----:B------:R-:W-:Y:S06]  /*6640*/  @!P2 BRA `(.L_x_2697) ;  /* 0xfffffffc0080a947 */ /* 0x000fec000383ffff */
.L_x_2693:
[----:B------:R-:W-:Y:S05]  /*6650*/  BSYNC.RECONVERGENT B0 ;  /* 0x0000000000007941 */ /* 0x000fea0003800200 */
.L_x_2692:
[----:B0-----:R-:W-:Y:S01]  /*6660*/  IMAD.U32 R2, RZ, RZ, UR40 ;  /* 0x00000028ff027e24 */ /* 0x001fe2000f8e00ff */
[----:B------:R-:W0:Y:S01]  /*6670*/  LDCU.64 UR10, c[0x0][0x3b0] ;  /* 0x00007600ff0a77ac */ /* 0x000e220008000a00 */
[----:B------:R-:W-:Y:S02]  /*6680*/  SHF.L.U32 R33, R0, 0x3, RZ ;  /* 0x0000000300217819 */ /* 0x000fe400000006ff */
[----:B----4-:R-:W-:Y:S02]  /*6690*/  CS2R R6, SRZ ;  /* 0x0000000000067805 */ /* 0x010fe4000001ff00 */
[----:B------:R-:W-:Y:S01]  /*66a0*/  SHF.R.U32.HI R34, RZ, 0x4, R0 ;  /* 0x00000004ff227819 */ /* 0x000fe20000011600 */
[----:B------:R-:W4:Y:S01]  /*66b0*/  LDCU.64 UR14, c[0x0][0x3c8] ;  /* 0x00007900ff0e77ac */ /* 0x000f220008000a00 */
[----:B------:R-:W-:Y:S02]  /*66c0*/  SHF.R.S32.HI R2, RZ, 0x1f, R2 ;  /* 0x0000001fff027819 */ /* 0x000fe40000011402 */
[----:B------:R-:W-:Y:S01]  /*66d0*/  LOP3.LUT R33, R33, 0x78, RZ, 0xc0, !PT ;  /* 0x0000007821217812 */ /* 0x000fe200078ec0ff */
[----:B------:R-:W1:Y:S01]  /*66e0*/  LDCU.64 UR16, c[0x0][0x3c8] ;  /* 0x00007900ff1077ac */ /* 0x000e620008000a00 */
[----:B------:R-:W-:-:S04]  /*66f0*/  LEA.HI R2, R2, UR40, RZ, 0x3 ;  /* 0x0000002802027c11 */ /* 0x000fc8000f8f18ff */
[----:B------:R-:W-:-:S04]  /*6700*/  LOP3.LUT R2, R2, 0xfffffff8, RZ, 0xc0, !PT ;  /* 0xfffffff802027812 */ /* 0x000fc800078ec0ff */
[----:B------:R-:W-:Y:S02]  /*6710*/  IADD3 R41, PT, PT, -R2, UR40, RZ ;  /* 0x0000002802297c10 */ /* 0x000fe4000fffe1ff */
[----:B0-----:R-:W-:Y:S02]  /*6720*/  ISETP.EQ.U32.AND P1, PT, RZ, UR10, PT ;  /* 0x0000000aff007c0c */ /* 0x001fe4000bf22070 */
[----:B------:R-:W-:-:S04]  /*6730*/  ISETP.NE.AND P0, PT, R34, R41, PT ;  /* 0x000000292200720c */ /* 0x000fc80003f05270 */
[----:B------:R-:W-:-:S04]  /*6740*/  ISETP.GT.U32.OR P0, PT, R33, 0x6f, P0 ;  /* 0x0000006f2100780c */ /* 0x000fc80000704470 */
[----:B------:R-:W-:-:S13]  /*6750*/  ISETP.EQ.OR.EX P0, PT, RZ, UR11, P0, P1 ;  /* 0x0000000bff007c0c */ /* 0x000fda0008702710 */
[----:B------:R-:W0:Y:S01]  /*6760*/  @!P0 LDC.64 R2, c[0x0][0x3b0] ;  /* 0x0000ec00ff028b82 */ /* 0x000e220000000a00 */
        /* <DEDUP_REMOVED lines=8> */
[----:B------:R-:W-:Y:S02]  /*67f0*/  HFMA2 R35, -RZ, RZ, 0, 0 ;  /* 0x00000000ff237431 */ /* 0x000fe400000001ff */
[----:B------:R-:W-:Y:S01]  /*6800*/  IMAD R32, R23, 0x70, RZ ;  /* 0x0000007017207824 */ /* 0x000fe200078e02ff */
[----:B------:R-:W-:Y:S02]  /*6810*/  CS2R R30, SRZ ;  /* 0x00000000001e7805 */ /* 0x000fe4000001ff00 */
[----:B--2---:R-:W-:Y:S01]  /*6820*/  CS2R R28, SRZ ;  /* 0x00000000001c7805 */ /* 0x004fe2000001ff00 */
[----:B------:R-:W-:Y:S01]  /*6830*/  IMAD.MOV.U32 R38, RZ, RZ, RZ ;  /* 0x000000ffff267224 */ /* 0x000fe200078e00ff */
[----:B------:R-:W-:-:S05]  /*6840*/  MOV R36, RZ ;  /* 0x000000ff00247202 */ /* 0x000fca0000000f00 */
[----:B01--4-:R-:W-:Y:S05]  /*6850*/  @P0 BRA `(.L_x_2699) ;  /* 0x0000002800400947 */ /* 0x013fea0003800000 */
[----:B------:R-:W0:Y:S01]  /*6860*/  LDCU UR4, c[0x0][0x3f4] ;  /* 0x00007e80ff0477ac */ /* 0x000e220008000800 */
[----:B------:R-:W1:Y:S01]  /*6870*/  S2R R11, SR_CgaCtaId ;  /* 0x00000000000b7919 */ /* 0x000e620000008800 */
[----:B------:R-:W2:Y:S01]  /*6880*/  LDC.64 R2, c[0x0][0x3c0] ;  /* 0x0000f000ff027b82 */ /* 0x000ea20000000a00 */
[----:B------:R-:W-:Y:S01]  /*6890*/  IADD3 R40, PT, PT, R34, UR39, RZ ;  /* 0x0000002722287c10 */ /* 0x000fe2000fffe0ff */
[----:B------:R-:W-:Y:S01]  /*68a0*/  BSSY.RECONVERGENT B1, `(.L_x_2700) ;  /* 0x00000eb000017945 */ /* 0x000fe20003800200 */
[----:B------:R-:W-:Y:S01]  /*68b0*/  MOV R8, 0x400 ;  /* 0x0000040000087802 */ /* 0x000fe20000000f00 */
[----:B------:R-:W-:-:S03]  /*68c0*/  IMAD.MOV.U32 R31, RZ, RZ, RZ ;  /* 0x000000ffff1f7224 */ /* 0x000fc600078e00ff */
[----:B------:R-:W-:Y:S01]  /*68d0*/  IADD3 R8, PT, PT, R8, 0x120, RZ ;  /* 0x0000012008087810 */ /* 0x000fe20007ffe0ff */
[----:B0-----:R-:W-:-:S04]  /*68e0*/  IMAD.U32 R37, RZ, RZ, UR4 ;  /* 0x00000004ff257e24 */ /* 0x001fc8000f8e00ff */
[----:B------:R-:W-:Y:S01]  /*68f0*/  IMAD R9, R82, R37, R33 ;  /* 0x0000002552097224 */ /* 0x000fe200078e0221 */
[----:B------:R-:W-:-:S03]  /*6900*/  VIMNMX R45, PT, PT, R37, UR40, PT ;  /* 0x00000028252d7c48 */ /* 0x000fc6000bfe0100 */
[----:B--2---:R-:W-:Y:S01]  /*6910*/  IMAD.WIDE R2, R9, 0x2, R2 ;  /* 0x0000000209027825 */ /* 0x004fe200078e0202 */
[----:B------:R-:W-:Y:S02]  /*6920*/  ISETP.GE.AND P0, PT, R40, R45, PT ;  /* 0x0000002d2800720c */ /* 0x000fe40003f06270 */
[----:B-1----:R-:W-:-:S04]  /*6930*/  LEA R42, R11, R8, 0x18 ;  /* 0x000000080b2a7211 */ /* 0x002fc800078ec0ff */
[----:B------:R-:W-:-:S07]  /*6940*/  IADD3 R39, PT, PT, R42, UR5, RZ ;  /* 0x000000052a277c10 */ /* 0x000fce000fffe0ff */
[----:B------:R-:W-:Y:S05]  /*6950*/  @P0 BRA `(.L_x_2701) ;  /* 0x0000000c007c0947 */ /* 0x000fea0003800000 */
[----:B------:R-:W-:Y:S01]  /*6960*/  IADD3 R47, PT, PT, R40, 0x8, RZ ;  /* 0x00000008282f7810 */ /* 0x000fe20007ffe0ff */
[----:B------:R-:W-:Y:S01]  /*6970*/  ULOP3.LUT UR4, URZ, UR39, URZ, 0x33, !UPT ;  /* 0x00000027ff047292 */ /* 0x000fe2000f8e33ff */
[----:B------:R-:W-:Y:S01]  /*6980*/  BSSY.RECONVERGENT B2, `(.L_x_2702) ;  /* 0x0000080000027945 */ /* 0x000fe20003800200 */
[----:B------:R-:W0:Y:S01]  /*6990*/  LDCU UR7, c[0x0][0x3f8] ;  /* 0x00007f00ff0777ac */ /* 0x000e220008000800 */
[----:B------:R-:W-:Y:S01]  /*69a0*/  VIMNMX R45, PT, PT, R45, R47, !PT ;  /* 0x0000002f2d2d7248 */ /* 0x000fe20007fe0100 */
[----:B------:R-:W-:Y:S02]  /*69b0*/  HFMA2 R36, -RZ, RZ, 0, 0 ;  /* 0x00000000ff247431 */ /* 0x000fe400000001ff */
[----:B------:R-:W-:Y:S01]  /*69c0*/  IMAD.MOV.U32 R35, RZ, RZ, RZ ;  /* 0x000000ffff237224 */ /* 0x000fe200078e00ff */
[----:B------:R-:W-:Y:S01]  /*69d0*/  MOV R43, R40 ;  /* 0x00000028002b7202 */ /* 0x000fe20000000f00 */
[----:B------:R-:W-:Y:S01]  /*69e0*/  IMAD.MOV.U32 R38, RZ, RZ, RZ ;  /* 0x000000ffff267224 */ /* 0x000fe200078e00ff */
[----:B------:R-:W-:-:S02]  /*69f0*/  IADD3 R45, PT, PT, -R34, UR4, R45 ;  /* 0x00000004222d7c10 */ /* 0x000fc4000fffe12d */
[----:B------:R-:W-:Y:S02]  /*6a00*/  CS2R R28, SRZ ;  /* 0x00000000001c7805 */ /* 0x000fe4000001ff00 */
[----:B------:R-:W-:Y:S02]  /*6a10*/  MOV R19, RZ ;  /* 0x000000ff00137202 */ /* 0x000fe40000000f00 */
[----:B------:R-:W-:Y:S02]  /*6a20*/  CS2R R30, SRZ ;  /* 0x00000000001e7805 */ /* 0x000fe4000001ff00 */
[C---:B------:R-:W-:Y:S02]  /*6a30*/  ISETP.GE.U32.AND P0, PT, R45.reuse, 0x18, PT ;  /* 0x000000182d00780c */ /* 0x040fe40003f06070 */
[----:B------:R-:W-:-:S04]  /*6a40*/  LEA.HI R48, R45, 0x1, RZ, 0x1d ;  /* 0x000000012d307811 */ /* 0x000fc800078fe8ff */
[----:B------:R-:W-:Y:S01]  /*6a50*/  LOP3.LUT P1, R59, R48, 0x3, RZ, 0xc0, !PT ;  /* 0x00000003303b7812 */ /* 0x000fe2000782c0ff */
[----:B0-----:R-:W-:-:S06]  /*6a60*/  IMAD R44, R37, UR7, RZ ;  /* 0x00000007252c7c24 */ /* 0x001fcc000f8e02ff */
[----:B------:R-:W-:Y:S06]  /*6a70*/  @!P0 BRA `(.L_x_2703) ;  /* 0x0000000400c08947 */ /* 0x000fec0003800000 */
[----:B------:R-:W-:Y:S01]  /*6a80*/  LOP3.LUT R48, R48, 0x3ffffffc, RZ, 0xc0, !PT ;  /* 0x3ffffffc30307812 */ /* 0x000fe200078ec0ff */
[----:B------:R-:W-:Y:S01]  /*6a90*/  VIADD R49, R40, 0x10 ;  /* 0x0000001028317836 */ /* 0x000fe20000000000 */
[----:B------:R-:W-:Y:S02]  /*6aa0*/  LEA R9, R34, UR5, 0x1 ;  /* 0x0000000522097c11 */ /* 0x000fe4000f8e08ff */
[----:B------:R-:W-:Y:S01]  /*6ab0*/  IADD3 R51, PT, PT, R40, 0x18, RZ ;  /* 0x0000001828337810 */ /* 0x000fe20007ffe0ff */
[----:B------:R-:W-:Y:S01]  /*6ac0*/  IMAD.MOV R48, RZ, RZ, -R48 ;  /* 0x000000ffff307224 */ /* 0x000fe200078e0a30 */
[----:B------:R-:W-:Y:S02]  /*6ad0*/  MOV R35, RZ ;  /* 0x000000ff00237202 */ /* 0x000fe40000000f00 */
[----:B------:R-:W-:Y:S02]  /*6ae0*/  MOV R43, R40 ;  /* 0x00000028002b7202 */ /* 0x000fe40000000f00 */
[----:B------:R-:W-:-:S07]  /*6af0*/  IADD3 R46, PT, PT, R9, 0x20, R42 ;  /* 0x00000020092e7810 */ /* 0x000fce0007ffe02a */
.L_x_2704:
[----:B------:R-:W-:Y:S01]  /*6b00*/  IADD3 R8, P0, PT, R43, UR6, RZ ;  /* 0x000000062b087c10 */ /* 0x000fe2000ff1e0ff */
[----:B------:R-:W0:Y:S03]  /*6b10*/  LDS.U16 R50, [R46+-0x20] ;  /* 0xffffe0002e327984 */ /* 0x000e260000000400 */
[----:B------:R-:W-:Y:S01]  /*6b20*/  IADD3.X R9, PT, PT, RZ, UR12, RZ, P0, !PT ;  /* 0x0000000cff097c10 */ /* 0x000fe200087fe4ff */
[----:B------:R-:W-:Y:S01]  /*6b30*/  LDS.U16 R58, [R46+-0x10] ;  /* 0xfffff0002e3a7984 */ /* 0x000fe20000000400 */
[----:B------:R-:W-:-:S03]  /*6b40*/  LEA R20, P0, R8, UR14, 0x2 ;  /* 0x0000000e08147c11 */ /* 0x000fc6000f8010ff */
[----:B------:R-:W1:Y:S01]  /*6b50*/  LDS.U16 R60, [R46] ;  /* 0x000000002e3c7984 */ /* 0x000e620000000400 */
[----:B------:R-:W-:-:S05]  /*6b60*/  LEA.HI.X R21, R8, UR15, R9, 0x2, P0 ;  /* 0x0000000f08157c11 */ /* 0x000fca00080f1409 */
[----:B------:R-:W2:Y:S04]  /*6b70*/  LDG.E R8, desc[UR36][R20.64] ;  /* 0x0000002414087981 */ /* 0x000ea8000c1e1900 */
[----:B------:R-:W4:Y:S04]  /*6b80*/  LDG.E R12, desc[UR36][R20.64+0x20] ;  /* 0x00002024140c7981 */ /* 0x000f28000c1e1900 */
[----:B------:R-:W3:Y:S04]  /*6b90*/  LDG.E R22, desc[UR36][R20.64+0x40] ;  /* 0x0000402414167981 */ /* 0x000ee8000c1e1900 */
[----:B------:R-:W3:Y:S01]  /*6ba0*/  LDG.E R24, desc[UR36][R20.64+0x60] ;  /* 0x0000602414187981 */ /* 0x000ee2000c1e1900 */
[----:B--2---:R-:W-:-:S04]  /*6bb0*/  IMAD R8, R44, R8, R43 ;  /* 0x000000082c087224 */ /* 0x004fc800078e022b */
[----:B------:R-:W-:-:S04]  /*6bc0*/  IMAD R9, R8, 0x70, RZ ;  /* 0x0000007008097824 */ /* 0x000fc800078e02ff */
[----:B------:R-:W-:-:S06]  /*6bd0*/  IMAD.WIDE R8, R9, 0x2, R2 ;  /* 0x0000000209087825 */ /* 0x000fcc00078e0202 */
[----:B------:R-:W2:Y:S01]  /*6be0*/  LDG.E.128 R8, desc[UR36][R8.64] ;  /* 0x0000002408087981 */ /* 0x000ea2000c1e1d00 */
[----:B----4-:R-:W-:-:S04]  /*6bf0*/  IMAD R12, R44, R12, R47 ;  /* 0x0000000c2c0c7224 */ /* 0x010fc800078e022f */
[----:B------:R-:W-:Y:S02]  /*6c00*/  IMAD R13, R12, 0x70, RZ ;  /* 0x000000700c0d7824 */ /* 0x000fe400078e02ff */
[----:B---3--:R-:W-:Y:S02]  /*6c10*/  IMAD R22, R44, R22, R49 ;  /* 0x000000162c167224 */ /* 0x008fe400078e0231 */
[----:B------:R-:W-:-:S04]  /*6c20*/  IMAD.WIDE R12, R13, 0x2, R2 ;  /* 0x000000020d0c7825 */ /* 0x000fc800078e0202 */
[----:B------:R-:W-:Y:S02]  /*6c30*/  IMAD R23, R22, 0x70, RZ ;  /* 0x0000007016177824 */ /* 0x000fe400078e02ff */
[----:B------:R-:W3:Y:S01]  /*6c40*/  LDG.E.128 R12, desc[UR36][R12.64] ;  /* 0x000000240c0c7981 */ /* 0x000ee2000c1e1d00 */
        /* <DEDUP_REMOVED lines=10> */
[----:B------:R-:W-:Y:S01]  /*6cf0*/  VIADD R49, R49, 0x20 ;  /* 0x0000002031317836 */ /* 0x000fe20000000000 */
[----:B------:R-:W-:Y:S02]  /*6d00*/  ISETP.NE.AND P0, PT, R48, RZ, PT ;  /* 0x000000ff3000720c */ /* 0x000fe40003f05270 */
[----:B------:R-:W-:Y:S02]  /*6d10*/  IADD3 R47, PT, PT, R47, 0x20, RZ ;  /* 0x000000202f2f7810 */ /* 0x000fe40007ffe0ff */
[----:B------:R-:W-:Y:S01]  /*6d20*/  IADD3 R51, PT, PT, R51, 0x20, RZ ;  /* 0x0000002033337810 */ /* 0x000fe20007ffe0ff */
[----:B--2---:R-:W-:-:S02]  /*6d30*/  HADD2.F32 R52, -RZ, R8.H0_H0 ;  /* 0x20000008ff347230 */ /* 0x004fc40000004100 */
[----:B------:R-:W-:Y:S02]  /*6d40*/  HADD2.F32 R53, -RZ, R8.H1_H1 ;  /* 0x30000008ff357230 */ /* 0x000fe40000004100 */
[----:B------:R-:W0:Y:S01]  /*6d50*/  LDS.U16 R8, [R46+0x10] ;  /* 0x000010002e087984 */ /* 0x000e220000000400 */
        /* <DEDUP_REMOVED lines=12> */
[--C-:B---3--:R-:W-:Y:S02]  /*6e20*/  HADD2.F32 R29, -RZ, R14.reuse.H1_H1 ;  /* 0x3000000eff1d7230 */ /* 0x108fe40000004100 */
[----:B------:R-:W-:Y:S01]  /*6e30*/  FFMA.FTZ R57, R50, R57, R30 ;  /* 0x0000003932397223 */ /* 0x000fe2000001001e */
[----:B------:R-:W-:-:S02]  /*6e40*/  HADD2.F32 R30, -RZ, R14.H0_H0 ;  /* 0x2000000eff1e7230 */ /* 0x000fc40000004100 */
[----:B------:R-:W-:Y:S01]  /*6e50*/  FFMA.FTZ R56, R50, R56, R31 ;  /* 0x0000003832387223 */ /* 0x000fe2000001001f */
[----:B------:R-:W-:Y:S02]  /*6e60*/  HADD2.F32 R19, -RZ, R12.H0_H0 ;  /* 0x2000000cff137230 */ /* 0x000fe40000004100 */
[----:B------:R-:W-:Y:S02]  /*6e70*/  HADD2.F32 R28, -RZ, R13.H0_H0 ;  /* 0x2000000dff1c7230 */ /* 0x000fe40000004100 */
[----:B------:R-:W-:Y:S02]  /*6e80*/  HADD2.F32 R14, -RZ, R15.H0_H0 ;  /* 0x2000000fff0e7230 */ /* 0x000fe40000004100 */
[----:B------:R-:W-:Y:S02]  /*6e90*/  HADD2.F32 R11, -RZ, R58.H0_H0 ;  /* 0x2000003aff0b7230 */ /* 0x000fe40000004100 */
[----:B------:R-:W-:Y:S02]  /*6ea0*/  HADD2.F32 R12, -RZ, R12.H1_H1 ;  /* 0x3000000cff0c7230 */ /* 0x000fe40000004100 */
[----:B------:R-:W-:-:S02]  /*6eb0*/  HADD2.F32 R13, -RZ, R13.H1_H1 ;  /* 0x3000000dff0d7230 */ /* 0x000fc40000004100 */
[C---:B------:R-:W-:Y:S01]  /*6ec0*/  FFMA.FTZ R19, R11.reuse, R19, R52 ;  /* 0x000000130b137223 */ /* 0x040fe20000010034 */
[----:B------:R-:W-:Y:S02]  /*6ed0*/  HADD2.F32 R15, -RZ, R15.H1_H1 ;  /* 0x3000000fff0f7230 */ /* 0x000fe40000004100 */
[C---:B------:R-:W-:Y:S01]  /*6ee0*/  FFMA.FTZ R12, R11.reuse, R12, R53 ;  /* 0x0000000c0b0c7223 */ /* 0x040fe20000010035 */
[C---:B------:R-:W-:Y:S01]  /*6ef0*/  FFMA.FTZ R28, R11.reuse, R28, R55 ;  /* 0x0000001c0b1c7223 */ /* 0x040fe20000010037 */
[C---:B------:R-:W-:Y:S01]  /*6f00*/  FFMA.FTZ R13, R11.reuse, R13, R54 ;  /* 0x0000000d0b0d7223 */ /* 0x040fe20000010036 */
[C---:B------:R-:W-:Y:S01]  /*6f10*/  FFMA.FTZ R9, R11.reuse, R30, R9 ;  /* 0x0000001e0b097223 */ /* 0x040fe20000010009 */
[C---:B------:R-:W-:Y:S01]  /*6f20*/  FFMA.FTZ R10, R11.reuse, R29, R10 ;  /* 0x0000001d0b0a7223 */ /* 0x040fe2000001000a */
[C---:B------:R-:W-:Y:S01]  /*6f30*/  FFMA.FTZ R14, R11.reuse, R14, R57 ;  /* 0x0000000e0b0e7223 */ /* 0x040fe20000010039 */
[----:B------:R-:W-:Y:S01]  /*6f40*/  FFMA.FTZ R15, R11, R15, R56 ;  /* 0x0000000f0b0f7223 */ /* 0x000fe20000010038 */
[----:B----4-:R-:W-:-:S02]  /*6f50*/  HADD2.F32 R11, -RZ, R20.H0_H0 ;  /* 0x20000014ff0b7230 */ /* 0x010fc40000004100 */
[----:B------:R-:W-:Y:S02]  /*6f60*/  HADD2.F32 R29, -RZ, R20.H1_H1 ;  /* 0x30000014ff1d7230 */ /* 0x000fe40000004100 */
        /* <DEDUP_REMOVED lines=15> */
[----:B------:R-:W-:Y:S01]  /*7060*/  FFMA.FTZ R15, R60, R22, R15 ;  /* 0x000000163c0f7223 */ /* 0x000fe2000001000f */
        /* <DEDUP_REMOVED lines=12> */
[----:B------:R-:W-:Y:S01]  /*7130*/  FFMA.FTZ R29, R8, R29, R10 ;  /* 0x0000001d081d7223 */ /* 0x000fe2000001000a */
[----:B------:R-:W-:Y:S02]  /*7140*/  VIADD R46, R46, 0x40 ;  /* 0x000000402e2e7836 */ /* 0x000fe40000000000 */
[C---:B------:R-:W-:Y:S01]  /*7150*/  FFMA.FTZ R30, R8.reuse, R23, R14 ;  /* 0x00000017081e7223 */ /* 0x040fe2000001000e */
[----:B------:R-:W-:Y:S01]  /*7160*/  FFMA.FTZ R31, R8, R24, R15 ;  /* 0x00000018081f7223 */ /* 0x000fe2000001000f */
[----:B------:R-:W-:Y:S06]  /*7170*/  @P0 BRA `(.L_x_2704) ;  /* 0xfffffff800600947 */ /* 0x000fec000383ffff */
.L_x_2703:
[----:B------:R-:W-:Y:S05]  /*7180*/  BSYNC.RECONVERGENT B2 ;  /* 0x0000000000027941 */ /* 0x000fea0003800200 */
.L_x_2702:
        /* <DEDUP_REMOVED lines=11> */
[----:B------:R0:W4:Y:S01]  /*7240*/  LDG.E R12, desc[UR36][R20.64+0x20] ;  /* 0x00002024140c7981 */ /* 0x000122000c1e1900 */
[----:B------:R-:W-:Y:S01]  /*7250*/  IMAD.MOV.U32 R13, RZ, RZ, 0x70 ;  /* 0x00000070ff0d7424 */ /* 0x000fe200078e00ff */
[----:B------:R-:W-:-:S04]  /*7260*/  IADD3 R22, PT, PT, R43, -UR39, RZ ;  /* 0x800000272b167c10 */ /* 0x000fc8000fffe0ff */
[----:B------:R-:W-:-:S05]  /*7270*/  LEA R22, R22, R39, 0x1 ;  /* 0x0000002716167211 */ /* 0x000fca00078e08ff */
[----:B0-----:R-:W0:Y:S04]  /*7280*/  LDS.U16 R20, [R22] ;  /* 0x0000000016147984 */ /* 0x001e280000000400 */
[----:B---3--:R-:W1:Y:S01]  /*7290*/  LDS.U16 R26, [R22+0x10] ;  /* 0x00001000161a7984 */ /* 0x008e620000000400 */
[----:B--2---:R-:W-:-:S04]  /*72a0*/  IMAD R8, R44, R8, R43 ;  /* 0x000000082c087224 */ /* 0x004fc800078e022b */
[----:B------:R-:W-:Y:S02]  /*72b0*/  IMAD R9, R8, 0x70, RZ ;  /* 0x0000007008097824 */ /* 0x000fe400078e02ff */
[----:B----4-:R-:W-:Y:S02]  /*72c0*/  IMAD R12, R44, R12, R43 ;  /* 0x0000000c2c0c7224 */ /* 0x010fe400078e022b */
[----:B------:R-:W-:-:S04]  /*72d0*/  IMAD.WIDE R8, R9, 0x2, R2 ;  /* 0x0000000209087825 */ /* 0x000fc800078e0202 */
[----:B------:R-:W-:Y:S02]  /*72e0*/  IMAD R13, R12, R13, 0x380 ;  /* 0x000003800c0d7424 */ /* 0x000fe400078e020d */
[----:B------:R-:W2:Y:S02]  /*72f0*/  LDG.E.128 R8, desc[UR36][R8.64] ;  /* 0x0000002408087981 */ /* 0x000ea4000c1e1d00 */
[----:B------:R-:W-:-:S06]  /*7300*/  IMAD.WIDE R12, R13, 0x2, R2 ;  /* 0x000000020d0c7825 */ /* 0x000fcc00078e0202 */
[----:B------:R-:W3:Y:S01]  /*7310*/  LDG.E.128 R12, desc[UR36][R12.64] ;  /* 0x000000240c0c7981 */ /* 0x000ee2000c1e1d00 */
[----:B0-----:R-:W-:Y:S02]  /*7320*/  HADD2.F32 R20, -RZ, R20.H0_H0 ;  /* 0x20000014ff147230 */ /* 0x001fe40000004100 */
[----:B-1----:R-:W-:Y:S02]  /*7330*/  HADD2.F32 R26, -RZ, R26.H0_H0 ;  /* 0x2000001aff1a7230 */ /* 0x002fe40000004100 */
[----:B------:R-:W-:Y:S02]  /*7340*/  VIADD R43, R43, 0x10 ;  /* 0x000000102b2b7836 */ /* 0x000fe40000000000 */
[--C-:B--2---:R-:W-:Y:S02]  /*7350*/  HADD2.F32 R21, -RZ, R8.reuse.H0_H0 ;  /* 0x20000008ff157230 */ /* 0x104fe40000004100 */
[----:B------:R-:W-:Y:S02]  /*7360*/  HADD2.F32 R23, -RZ, R8.H1_H1 ;  /* 0x30000008ff177230 */ /* 0x000fe40000004100 */
[----:B------:R-:W-:-:S02]  /*7370*/  HADD2.F32 R25, -RZ, R9.H0_H0 ;  /* 0x20000009ff197230 */ /* 0x000fc40000004100 */
[C---:B------:R-:W-:Y:S01]  /*7380*/  FFMA.FTZ R21, R20.reuse, R21, R35 ;  /* 0x0000001514157223 */ /* 0x040fe20000010023 */
[----:B------:R-:W-:Y:S02]  /*7390*/  HADD2.F32 R8, -RZ, R9.H1_H1 ;  /* 0x30000009ff087230 */ /* 0x000fe40000004100 */
[C---:B------:R-:W-:Y:S01]  /*73a0*/  FFMA.FTZ R23, R20.reuse, R23, R36 ;  /* 0x0000001714177223 */ /* 0x040fe20000010024 */
[--C-:B------:R-:W-:Y:S02]  /*73b0*/  HADD2.F32 R9, -RZ, R10.reuse.H0_H0 ;  /* 0x2000000aff097230 */ /* 0x100fe40000004100 */
[C---:B------:R-:W-:Y:S01]  /*73c0*/  FFMA.FTZ R25, R20.reuse, R25, R38 ;  /* 0x0000001914197223 */ /* 0x040fe20000010026 */
[----:B------:R-:W-:Y:S02]  /*73d0*/  HADD2.F32 R27, -RZ, R11.H0_H0 ;  /* 0x2000000bff1b7230 */ /* 0x000fe40000004100 */
[----:B------:R-:W-:Y:S01]  /*73e0*/  FFMA.FTZ R8, R20, R8, R19 ;  /* 0x0000000814087223 */ /* 0x000fe20000010013 */
[----:B------:R-:W-:-:S02]  /*73f0*/  HADD2.F32 R10, -RZ, R10.H1_H1 ;  /* 0x3000000aff0a7230 */ /* 0x000fc40000004100 */
[C---:B------:R-:W-:Y:S01]  /*7400*/  FFMA.FTZ R9, R20.reuse, R9, R28 ;  /* 0x0000000914097223 */ /* 0x040fe2000001001c */
[----:B------:R-:W-:Y:S02]  /*7410*/  HADD2.F32 R24, -RZ, R11.H1_H1 ;  /* 0x3000000bff187230 */ /* 0x000fe40000004100 */
        /* <DEDUP_REMOVED lines=15> */
[----:B------:R-:W-:Y:S02]  /*7510*/  HADD2.F32 R15, -RZ, R15.H1_H1 ;  /* 0x3000000fff0f7230 */ /* 0x000fe40000004100 */
[C---:B------:R-:W-:Y:S01]  /*7520*/  FFMA.FTZ R28, R26.reuse, R28, R9 ;  /* 0x0000001c1a1c7223 */ /* 0x040fe20000010009 */
[C---:B------:R-:W-:Y:S02]  /*7530*/  FFMA.FTZ R29, R26.reuse, R29, R10 ;  /* 0x0000001d1a1d7223 */ /* 0x040fe4000001000a */
[----:B------:R-:W-:-:S07]  /*7540*/  FFMA.FTZ R31, R26, R15, R24 ;  /* 0x0000000f1a1f7223 */ /* 0x000fce0000010018 */
.L_x_2706:
[----:B------:R-:W-:Y:S05]  /*7550*/  BSYNC.RECONVERGENT B2 ;  /* 0x0000000000027941 */ /* 0x000fea0003800200 */
.L_x_2705:
[----:B------:R-:W-:Y:S05]  /*7560*/  @P0 BRA `(.L_x_2701) ;  /* 0x0000000000780947 */ /* 0x000fea0003800000 */
[----:B------:R-:W0:Y:S01]  /*7570*/  LDCU.64 UR10, c[0x0][0x3c8] ;  /* 0x00007900ff0a77ac */ /* 0x000e220008000a00 */
[----:B------:R-:W-:-:S04]  /*7580*/  IADD3 R8, P0, PT, R43, UR6, RZ ;  /* 0x000000062b087c10 */ /* 0x000fc8000ff1e0ff */
[----:B------:R-:W-:Y:S02]  /*7590*/  IADD3.X R9, PT, PT, RZ, UR12, RZ, P0, !PT ;  /* 0x0000000cff097c10 */ /* 0x000fe400087fe4ff */
[----:B0-----:R-:W-:-:S04]  /*75a0*/  LEA R12, P0, R8, UR10, 0x2 ;  /* 0x0000000a080c7c11 */ /* 0x001fc8000f8010ff */
[----:B------:R-:W-:-:S05]  /*75b0*/  LEA.HI.X R13, R8, UR11, R9, 0x2, P0 ;  /* 0x0000000b080d7c11 */ /* 0x000fca00080f1409 */
[----:B------:R-:W2:Y:S01]  /*75c0*/  LDG.E R12, desc[UR36][R12.64] ;  /* 0x000000240c0c7981 */ /* 0x000ea2000c1e1900 */
[----:B------:R-:W-:-:S05]  /*75d0*/  IADD3 R14, PT, PT, R43, -UR39, RZ ;  /* 0x800000272b0e7c10 */ /* 0x000fca000fffe0ff */
[----:B------:R-:W-:-:S06]  /*75e0*/  IMAD R14, R14, 0x2, R39 ;  /* 0x000000020e0e7824 */ /* 0x000fcc00078e0227 */
[----:B------:R-:W0:Y:S01]  /*75f0*/  LDS.U16 R14, [R14] ;  /* 0x000000000e0e7984 */ /* 0x000e220000000400 */
[----:B--2---:R-:W-:-:S04]  /*7600*/  IMAD R44, R44, R12, R43 ;  /* 0x0000000c2c2c7224 */ /* 0x004fc800078e022b */
[----:B------:R-:W-:-:S04]  /*7610*/  IMAD R9, R44, 0x70, RZ ;  /* 0x000000702c097824 */ /* 0x000fc800078e02ff */
[----:B------:R-:W-:-:S06]  /*7620*/  IMAD.WIDE R8, R9, 0x2, R2 ;  /* 0x0000000209087825 */ /* 0x000fcc00078e0202 */
[----:B------:R-:W2:Y:S01]  /*7630*/  LDG.E.128 R8, desc[UR36][R8.64] ;  /* 0x0000002408087981 */ /* 0x000ea2000c1e1d00 */
[----:B0-----:R-:W-:Y:S02]  /*7640*/  HADD2.F32 R20, -RZ, R14.H0_H0 ;  /* 0x2000000eff147230 */ /* 0x001fe40000004100 */
        /* <DEDUP_REMOVED lines=16> */
.L_x_2701:
[----:B------:R-:W-:Y:S05]  /*7750*/  BSYNC.RECONVERGENT B1 ;  /* 0x0000000000017941 */ /* 0x000fea0003800200 */
.L_x_2700:
[----:B------:R-:W-:Y:S01]  /*7760*/  ISETP.GE.AND P0, PT, R40, UR40, PT ;  /* 0x0000002828007c0c */ /* 0x000fe2000bf06270 */
[----:B------:R-:W-:-:S12]  /*7770*/  BSSY.RECONVERGENT B1, `(.L_x_2707) ;  /* 0x0000130000017945 */ /* 0x000fd80003800200 */
[----:B------:R-:W-:Y:S05]  /*7780*/  @P0 BRA `(.L_x_2708) ;  /* 0x0000001000b80947 */ /* 0x000fea0003800000 */
[----:B------:R-:W-:Y:S01]  /*7790*/  HFMA2 R9, -RZ, RZ, 0, 4.76837158203125e-07 ;  /* 0x00000008ff097431 */ /* 0x000fe200000001ff */
[----:B------:R-:W-:Y:S01]  /*77a0*/  ULOP3.LUT UR7, URZ, UR39, URZ, 0x33, !UPT ;  /* 0x00000027ff077292 */ /* 0x000fe2000f8e33ff */
[----:B------:R-:W-:Y:S01]  /*77b0*/  BSSY.RECONVERGENT B2, `(.L_x_2709) ;  /* 0x0000048000027945 */ /* 0x000fe20003800200 */
[----:B------:R-:W0:Y:S02]  /*77c0*/  LDCU UR4, c[0x0][0x3f8] ;  /* 0x00007f00ff0477ac */ /* 0x000e240008000800 */
[----:B------:R-:W-:-:S04]  /*77d0*/  VIADDMNMX R9, R40, R9, UR40, !PT ;  /* 0x0000002828097e46 */ /* 0x000fc8000f800109 */
[----:B------:R-:W-:-:S04]  /*77e0*/  IADD3 R24, PT, PT, -R34, UR7, R9 ;  /* 0x0000000722187c10 */ /* 0x000fc8000fffe109 */
[----:B------:R-:W-:Y:S01]  /*77f0*/  LOP3.LUT R8, R24, 0x18, RZ, 0xc0, !PT ;  /* 0x0000001818087812 */ /* 0x000fe200078ec0ff */
[----:B0-----:R-:W-:-:S03]  /*7800*/  IMAD R12, R37, UR4, RZ ;  /* 0x00000004250c7c24 */ /* 0x001fc6000f8e02ff */
[----:B------:R-:W-:-:S13]  /*7810*/  ISETP.NE.AND P0, PT, R8, 0x18, PT ;  /* 0x000000180800780c */ /* 0x000fda0003f05270 */
[----:B------:R-:W-:Y:S05]  /*7820*/  @!P0 BRA `(.L_x_2710) ;  /* 0x0000000400008947 */ /* 0x000fea0003800000 */
[----:B------:R-:W0:Y:S01]  /*7830*/  LDC R37, c[0x0][0x3f4] ;  /* 0x0000fd00ff257b82 */ /* 0x000e220000000800 */
[----:B------:R-:W-:Y:S02]  /*7840*/  LEA.HI R8, R24, 0x1, RZ, 0x1d ;  /* 0x0000000118087811 */ /* 0x000fe400078fe8ff */
[----:B------:R-:W-:Y:S02]  /*7850*/  LEA R9, R34, UR5, 0x1 ;  /* 0x0000000522097c11 */ /* 0x000fe4000f8e08ff */
[----:B------:R-:W-:Y:S02]  /*7860*/  LOP3.LUT R8, R8, 0x3, RZ, 0xc0, !PT ;  /* 0x0000000308087812 */ /* 0x000fe400078ec0ff */
[----:B------:R-:W-:-:S03]  /*7870*/  IADD3 R42, PT, PT, R42, R9, RZ ;  /* 0x000000092a2a7210 */ /* 0x000fc60007ffe0ff */
[----:B------:R-:W-:-:S07]  /*7880*/  IMAD.MOV R13, RZ, RZ, -R8 ;  /* 0x000000ffff0d7224 */ /* 0x000fce00078e0a08 */
.L_x_2713:
        /* <DEDUP_REMOVED lines=11> */
[----:B0-----:R-:W-:-:S06]  /*7940*/  IADD3 R14, PT, PT, R10, 0xffffffe, RZ ;  /* 0x0ffffffe0a0e7810 */ /* 0x001fcc0007ffe0ff */
[----:B------:R-:W0:Y:S02]  /*7950*/  F2I.FTZ.U32.TRUNC.NTZ R9, R14 ;  /* 0x0000000e00097305 */ /* 0x000e24000021f000 */
[----:B0-----:R-:W-:-:S04]  /*7960*/  IMAD.MOV R8, RZ, RZ, -R9 ;  /* 0x000000ffff087224 */ /* 0x001fc800078e0a09 */
[----:B------:R-:W-:Y:S01]  /*7970*/  IMAD R15, R8, R11, RZ ;  /* 0x0000000b080f7224 */ /* 0x000fe200078e02ff */
[----:B------:R-:W-:-:S05]  /*7980*/  MOV R8, RZ ;  /* 0x000000ff00087202 */ /* 0x000fca0000000f00 */
[----:B------:R-:W-:Y:S01]  /*7990*/  IMAD.HI.U32 R8, R9, R15, R8 ;  /* 0x0000000f09087227 */ /* 0x000fe200078e0008 */
[----:B------:R-:W-:Y:S02]  /*79a0*/  MOV R9, R20 ;  /* 0x0000001400097202 */ /* 0x000fe40000000f00 */
[----:B------:R-:W0:Y:S03]  /*79b0*/  LDS.U16 R20, [R42] ;  /* 0x000000002a147984 */ /* 0x000e260000000400 */
        /* <DEDUP_REMOVED lines=11> */
[----:B------:R-:W-:-:S04]  /*7a70*/  LEA R14, P1, R9, UR16, 0x2 ;  /* 0x00000010090e7c11 */ /* 0x000fc8000f8210ff */
[----:B------:R-:W-:-:S06]  /*7a80*/  LEA.HI.X R15, R9, UR17, R10, 0x2, P1 ;  /* 0x00000011090f7c11 */ /* 0x000fcc00088f140a */
[----:B------:R-:W2:Y:S02]  /*7a90*/  LDG.E R15, desc[UR36][R14.64] ;  /* 0x000000240e0f7981 */ /* 0x000ea4000c1e1900 */
[----:B--2---:R-:W-:-:S04]  /*7aa0*/  IMAD R8, R12, R15, R8 ;  /* 0x0000000f0c087224 */ /* 0x004fc800078e0208 */
[----:B------:R-:W-:-:S04]  /*7ab0*/  IMAD R9, R8, 0x70, RZ ;  /* 0x0000007008097824 */ /* 0x000fc800078e02ff */
[----:B------:R-:W-:-:S06]  /*7ac0*/  IMAD.WIDE R8, R9, 0x2, R2 ;  /* 0x0000000209087825 */ /* 0x000fcc00078e0202 */
[----:B------:R-:W2:Y:S01]  /*7ad0*/  LDG.E.128 R8, desc[UR36][R8.64] ;  /* 0x0000002408087981 */ /* 0x000ea2000c1e1d00 */
[----:B0-----:R-:W-:Y:S02]  /*7ae0*/  HADD2.F32 R20, -RZ, R20.H0_H0 ;  /* 0x20000014ff147230 */ /* 0x001fe40000004100 */
[----:B--2---:R-:W-:Y:S02]  /*7af0*/  HADD2.F32 R15, -RZ, R10.H0_H0 ;  /* 0x2000000aff0f7230 */ /* 0x004fe40000004100 */
[--C-:B------:R-:W-:Y:S02]  /*7b00*/  HADD2.F32 R21, -RZ, R8.reuse.H0_H0 ;  /* 0x20000008ff157230 */ /* 0x100fe40000004100 */
[----:B------:R-:W-:Y:S02]  /*7b10*/  HADD2.F32 R23, -RZ, R8.H1_H1 ;  /* 0x30000008ff177230 */ /* 0x000fe40000004100 */
[----:B------:R-:W-:Y:S01]  /*7b20*/  FFMA.FTZ R28, R20, R15, R28 ;  /* 0x0000000f141c7223 */ /* 0x000fe2000001001c */
[----:B------:R-:W-:-:S02]  /*7b30*/  HADD2.F32 R25, -RZ, R9.H0_H0 ;  /* 0x20000009ff197230 */ /* 0x000fc40000004100 */
[C---:B------:R-:W-:Y:S01]  /*7b40*/  FFMA.FTZ R35, R20.reuse, R21, R35 ;  /* 0x0000001514237223 */ /* 0x040fe20000010023 */
[----:B------:R-:W-:Y:S02]  /*7b50*/  HADD2.F32 R22, -RZ, R9.H1_H1 ;  /* 0x30000009ff167230 */ /* 0x000fe40000004100 */
[C---:B------:R-:W-:Y:S01]  /*7b60*/  FFMA.FTZ R36, R20.reuse, R23, R36 ;  /* 0x0000001714247223 */ /* 0x040fe20000010024 */
[----:B------:R-:W-:Y:S02]  /*7b70*/  HADD2.F32 R10, -RZ, R10.H1_H1 ;  /* 0x3000000aff0a7230 */ /* 0x000fe40000004100 */
[C---:B------:R-:W-:Y:S01]  /*7b80*/  FFMA.FTZ R38, R20.reuse, R25, R38 ;  /* 0x0000001914267223 */ /* 0x040fe20000010026 */
[--C-:B---3--:R-:W-:Y:S02]  /*7b90*/  HADD2.F32 R27, -RZ, R11.reuse.H0_H0 ;  /* 0x2000000bff1b7230 */ /* 0x108fe40000004100 */
[----:B------:R-:W-:Y:S01]  /*7ba0*/  FFMA.FTZ R19, R20, R22, R19 ;  /* 0x0000001614137223 */ /* 0x000fe20000010013 */
[----:B------:R-:W-:-:S02]  /*7bb0*/  HADD2.F32 R14, -RZ, R11.H1_H1 ;  /* 0x3000000bff0e7230 */ /* 0x000fc40000004100 */
[C---:B------:R-:W-:Y:S01]  /*7bc0*/  FFMA.FTZ R29, R20.reuse, R10, R29 ;  /* 0x0000000a141d7223 */ /* 0x040fe2000001001d */
[C---:B------:R-:W-:Y:S02]  /*7bd0*/  FFMA.FTZ R30, R20.reuse, R27, R30 ;  /* 0x0000001b141e7223 */ /* 0x040fe4000001001e */
[----:B------:R-:W-:-:S07]  /*7be0*/  FFMA.FTZ R31, R20, R14, R31 ;  /* 0x0000000e141f7223 */ /* 0x000fce000001001f */
.L_x_2712:
[----:B------:R-:W-:Y:S05]  /*7bf0*/  BSYNC.RECONVERGENT B3 ;  /* 0x0000000000037941 */ /* 0x000fea0003800200 */
.L_x_2711:
[----:B------:R-:W-:Y:S01]  /*7c00*/  IADD3 R40, PT, PT, R40, 0x8, RZ ;  /* 0x0000000828287810 */ /* 0x000fe20007ffe0ff */
[----:B------:R-:W-:Y:S01]  /*7c10*/  VIADD R42, R42, 0x10 ;  /* 0x000000102a2a7836 */ /* 0x000fe20000000000 */
[----:B------:R-:W-:Y:S06]  /*7c20*/  @P0 BRA `(.L_x_2713) ;  /* 0xfffffffc00180947 */ /* 0x000fec000383ffff */
.L_x_2710:
[----:B------:R-:W-:Y:S05]  /*7c30*/  BSYNC.RECONVERGENT B2 ;  /* 0x0000000000027941 */ /* 0x000fea0003800200 */
.L_x_2709:
[----:B------:R-:W-:-:S13]  /*7c40*/  ISETP.GE.U32.AND P0, PT, R24, 0x18, PT ;  /* 0x000000181800780c */ /* 0x000fda0003f06070 */
[----:B------:R-:W-:Y:S05]  /*7c50*/  @!P0 BRA `(.L_x_2708) ;  /* 0x0000000c00848947 */ /* 0x000fea0003800000 */
[----:B------:R-:W0:Y:S02]  /*7c60*/  LDC R37, c[0x0][0x3f4] ;  /* 0x0000fd00ff257b82 */ /* 0x000e240000000800 */
.L_x_2722:
[CC--:B0-----:R-:W-:Y:S01]  /*7c70*/  ISETP.GE.AND P3, PT, R40.reuse, R37.reuse, PT ;  /* 0x000000252800720c */ /* 0x0c1fe20003f66270 */
[C---:B------:R-:W-:Y:S01]  /*7c80*/  VIADD R14, R40.reuse, 0x18 ;  /* 0x00000018280e7836 */ /* 0x040fe20000000000 */
[C---:B------:R-:W-:Y:S01]  /*7c90*/  IADD3 R42, PT, PT, R40.reuse, 0x8, RZ ;  /* 0x00000008282a7810 */ /* 0x040fe20007ffe0ff */
[----:B------:R-:W-:Y:S01]  /*7ca0*/  BSSY.RECONVERGENT B2, `(.L_x_2714) ;  /* 0x000003a000027945 */ /* 0x000fe20003800200 */
[C---:B------:R-:W-:Y:S02]  /*7cb0*/  IADD3 R20, PT, PT, R40.reuse, 0x10, RZ ;  /* 0x0000001028147810 */ /* 0x040fe40007ffe0ff */
[----:B------:R-:W-:Y:S02]  /*7cc0*/  IADD3 R8, PT, PT, R40, -UR39, RZ ;  /* 0x8000002728087c10 */ /* 0x000fe4000fffe0ff */
[-C--:B------:R-:W-:Y:S02]  /*7cd0*/  ISETP.GE.AND P2, PT, R42, R37.reuse, PT ;  /* 0x000000252a00720c */ /* 0x080fe40003f46270 */
[----:B------:R-:W-:-:S02]  /*7ce0*/  ISETP.GE.AND P0, PT, R20, R37, PT ;  /* 0x000000251400720c */ /* 0x000fc40003f06270 */
[----:B------:R-:W-:Y:S02]  /*7cf0*/  ISETP.GE.AND P1, PT, R14, R37, PT ;  /* 0x000000250e00720c */ /* 0x000fe40003f26270 */
[----:B------:R-:W-:Y:S01]  /*7d00*/  LEA R13, R8, R39, 0x1 ;  /* 0x00000027080d7211 */ /* 0x000fe200078e08ff */
[----:B------:R-:W-:Y:S10]  /*7d10*/  @!P3 BRA `(.L_x_2715) ;  /* 0x0000000000c8b947 */ /* 0x000ff40003800000 */
[----:B------:R-:W-:Y:S01]  /*7d20*/  IABS R11, R37 ;  /* 0x00000025000b7213 */ /* 0x000fe20000000000 */
[----:B------:R-:W0:Y:S01]  /*7d30*/  LDCU.64 UR10, c[0x0][0x3c8] ;  /* 0x00007900ff0a77ac */ /* 0x000e220008000a00 */
[----:B------:R-:W-:Y:S02]  /*7d40*/  IABS R22, R40 ;  /* 0x0000002800167213 */ /* 0x000fe40000000000 */
[----:B------:R-:W1:Y:S01]  /*7d50*/  I2F.RP R10, R11 ;  /* 0x0000000b000a7306 */ /* 0x000e620000209400 */
[----:B------:R-:W-:Y:S02]  /*7d60*/  ISETP.GE.AND P4, PT, R40, RZ, PT ;  /* 0x000000ff2800720c */ /* 0x000fe40003f86270 */
[----:B------:R-:W-:-:S05]  /*7d70*/  ISETP.NE.AND P5, PT, R37, RZ, PT ;  /* 0x000000ff2500720c */ /* 0x000fca0003fa5270 */
[----:B-1----:R-:W1:Y:S02]  /*7d80*/  MUFU.RCP R10, R10 ;  /* 0x0000000a000a7308 */ /* 0x002e640000001000 */
[----:B-1----:R-:W-:-:S06]  /*7d90*/  VIADD R15, R10, 0xffffffe ;  /* 0x0ffffffe0a0f7836 */ /* 0x002fcc0000000000 */
[----:B------:R1:W2:Y:S02]  /*7da0*/  F2I.FTZ.U32.TRUNC.NTZ R9, R15 ;  /* 0x0000000f00097305 */ /* 0x0002a4000021f000 */
[----:B-1----:R-:W1:Y:S01]  /*7db0*/  LDS.U16 R15, [R13] ;  /* 0x000000000d0f7984 */ /* 0x002e620000000400 */
        /* <DEDUP_REMOVED lines=15> */
[----:B------:R-:W-:Y:S02]  /*7eb0*/  IADD3.X R10, PT, PT, RZ, UR12, RZ, P3, !PT ;  /* 0x0000000cff0a7c10 */ /* 0x000fe40009ffe4ff */
[----:B0-----:R-:W-:-:S04]  /*7ec0*/  LEA R22, P3, R9, UR10, 0x2 ;  /* 0x0000000a09167c11 */ /* 0x001fc8000f8610ff */
[----:B------:R-:W-:-:S06]  /*7ed0*/  LEA.HI.X R23, R9, UR11, R10, 0x2, P3 ;  /* 0x0000000b09177c11 */ /* 0x000fcc00098f140a */
[----:B------:R-:W2:Y:S02]  /*7ee0*/  LDG.E R23, desc[UR36][R22.64] ;  /* 0x0000002416177981 */ /* 0x000ea4000c1e1900 */
[----:B--2---:R-:W-:-:S04]  /*7ef0*/  IMAD R8, R12, R23, R8 ;  /* 0x000000170c087224 */ /* 0x004fc800078e0208 */
[----:B------:R-:W-:-:S04]  /*7f00*/  IMAD R9, R8, 0x70, RZ ;  /* 0x0000007008097824 */ /* 0x000fc800078e02ff */
[----:B------:R-:W-:-:S06]  /*7f10*/  IMAD.WIDE R8, R9, 0x2, R2 ;  /* 0x0000000209087825 */ /* 0x000fcc00078e0202 */
[----:B------:R-:W2:Y:S01]  /*7f20*/  LDG.E.128 R8, desc[UR36][R8.64] ;  /* 0x0000002408087981 */ /* 0x000ea2000c1e1d00 */
[----:B-1----:R-:W-:Y:S02]  /*7f30*/  HADD2.F32 R24, -RZ, R15.H0_H0 ;  /* 0x2000000fff187230 */ /* 0x002fe40000004100 */
[----:B--2---:R-:W-:Y:S02]  /*7f40*/  HADD2.F32 R23, -RZ, R10.H0_H0 ;  /* 0x2000000aff177230 */ /* 0x004fe40000004100 */
[--C-:B------:R-:W-:Y:S02]  /*7f50*/  HADD2.F32 R15, -RZ, R8.reuse.H0_H0 ;  /* 0x20000008ff0f7230 */ /* 0x100fe40000004100 */
[----:B------:R-:W-:Y:S02]  /*7f60*/  HADD2.F32 R21, -RZ, R8.H1_H1 ;  /* 0x30000008ff157230 */ /* 0x000fe40000004100 */
[----:B------:R-:W-:Y:S01]  /*7f70*/  FFMA.FTZ R28, R24, R23, R28 ;  /* 0x00000017181c7223 */ /* 0x000fe2000001001c */
[----:B------:R-:W-:-:S02]  /*7f80*/  HADD2.F32 R25, -RZ, R9.H0_H0 ;  /* 0x20000009ff197230 */ /* 0x000fc40000004100 */
[C---:B------:R-:W-:Y:S01]  /*7f90*/  FFMA.FTZ R35, R24.reuse, R15, R35 ;  /* 0x0000000f18237223 */ /* 0x040fe20000010023 */
[----:B---3--:R-:W-:Y:S02]  /*7fa0*/  HADD2.F32 R26, -RZ, R9.H1_H1 ;  /* 0x30000009ff1a7230 */ /* 0x008fe40000004100 */
        /* <DEDUP_REMOVED lines=9> */
.L_x_2715:
[----:B------:R-:W-:Y:S05]  /*8040*/  BSYNC.RECONVERGENT B2 ;  /* 0x0000000000027941 */ /* 0x000fea0003800200 */
.L_x_2714:
[----:B------:R-:W-:Y:S04]  /*8050*/  BSSY.RECONVERGENT B2, `(.L_x_2716) ;  /* 0x0000034000027945 */ /* 0x000fe80003800200 */
[----:B------:R-:W-:Y:S05]  /*8060*/  @!P2 BRA `(.L_x_2717) ;  /* 0x0000000000c8a947 */ /* 0x000fea0003800000 */
        /* <DEDUP_REMOVED lines=9> */
[----:B-1----:R-:W1:Y:S01]  /*8100*/  LDS.U16 R15, [R13+0x10] ;  /* 0x000010000d0f7984 */ /* 0x002e620000000400 */
        /* <DEDUP_REMOVED lines=40> */
.L_x_2717:
[----:B------:R-:W-:Y:S05]  /*8390*/  BSYNC.RECONVERGENT B2 ;  /* 0x0000000000027941 */ /* 0x000fea0003800200 */
.L_x_2716:
        /* <DEDUP_REMOVED lines=52> */
.L_x_2719:
[----:B------:R-:W-:Y:S05]  /*86e0*/  BSYNC.RECONVERGENT B2 ;  /* 0x0000000000027941 */ /* 0x000fea0003800200 */
.L_x_2718:
[----:B------:R-:W-:Y:S04]  /*86f0*/  BSSY.RECONVERGENT B2, `(.L_x_2720) ;  /* 0x0000034000027945 */ /* 0x000fe80003800200 */
[----:B------:R-:W-:Y:S05]  /*8700*/  @!P1 BRA `(.L_x_2721) ;  /* 0x0000000000c89947 */ /* 0x000fea0003800000 */
[----:B------:R-:W-:Y:S01]  /*8710*/  IABS R11, R37 ;  /* 0x00000025000b7213 */ /* 0x000fe20000000000 */
[----:B------:R-:W0:Y:S01]  /*8720*/  LDCU.64 UR10, c[0x0][0x3c8] ;  /* 0x00007900ff0a77ac */ /* 0x000e220008000a00 */
[----:B------:R-:W-:Y:S01]  /*8730*/  IABS R20, R14 ;  /* 0x0000000e00147213 */ /* 0x000fe20000000000 */
[----:B------:R-:W1:Y:S01]  /*8740*/  LDS.U16 R13, [R13+0x30] ;  /* 0x000030000d0d7984 */ /* 0x000e620000000400 */
        /* <DEDUP_REMOVED lines=46> */
.L_x_2721:
[----:B------:R-:W-:Y:S05]  /*8a30*/  BSYNC.RECONVERGENT B2 ;  /* 0x0000000000027941 */ /* 0x000fea0003800200 */
.L_x_2720:
[----:B------:R-:W-:-:S05]  /*8a40*/  VIADD R40, R40, 0x20 ;  /* 0x0000002028287836 */ /* 0x000fca0000000000 */
[----:B------:R-:W-:-:S13]  /*8a50*/  ISETP.GE.AND P0, PT, R40, UR40, PT ;  /* 0x0000002828007c0c */ /* 0x000fda000bf06270 */
[----:B------:R-:W-:Y:S05]  /*8a60*/  @!P0 BRA `(.L_x_2722) ;  /* 0xfffffff000808947 */ /* 0x000fea000383ffff */
.L_x_2708:
[----:B------:R-:W-:Y:S05]  /*8a70*/  BSYNC.RECONVERGENT B1 ;  /* 0x0000000000017941 */ /* 0x000fea0003800200 */
.L_x_2707:
        /* <DEDUP_REMOVED lines=11> */
[----:B0-----:R0:W4:Y:S01]  /*8b30*/  LDG.E R8, desc[UR36][R8.64+0x8] ;  /* 0x0000082408087981 */ /* 0x001122000c1e1900 */
[----:B--2---:R-:W-:Y:S01]  /*8b40*/  LOP3.LUT R15, R21, 0xff, RZ, 0xc0, !PT ;  /* 0x000000ff150f7812 */ /* 0x004fe200078ec0ff */
[----:B------:R-:W4:Y:S01]  /*8b50*/  I2F.S8 R11, R20 ;  /* 0x00000014000b7306 */ /* 0x000f220000001400 */
        /* <DEDUP_REMOVED lines=9> */
[----:B------:R-:W-:Y:S01]  /*8bf0*/  ISETP.NE.U32.AND P0, PT, R9, RZ, PT ;  /* 0x000000ff0900720c */ /* 0x000fe20003f05070 */
[----:B------:R-:W-:Y:S01]  /*8c00*/  IMAD.MOV.U32 R9, RZ, RZ, R12 ;  /* 0x000000ffff097224 */ /* 0x000fe200078e000c */
[----:B------:R-:W-:Y:S02]  /*8c10*/  SHF.R.U64 R12, R16, 0x7, RZ ;  /* 0x00000007100c7819 */ /* 0x000fe400000012ff */
[----:B------:R-:W-:Y:S01]  /*8c20*/  ISETP.NE.U32.AND.EX P1, PT, RZ, RZ, PT, P1 ;  /* 0x000000ffff00720c */ /* 0x000fe20003f25110 */
[----:B----4-:R-:W-:Y:S01]  /*8c30*/  FMUL.FTZ R11, R8, R11 ;  /* 0x0000000b080b7220 */ /* 0x010fe20000410000 */
[----:B------:R-:W-:Y:S02]  /*8c40*/  ISETP.NE.U32.AND P2, PT, R12, RZ, PT ;  /* 0x000000ff0c00720c */ /* 0x000fe40003f45070 */
[----:B------:R-:W-:Y:S02]  /*8c50*/  ISETP.NE.U32.AND.EX P0, PT, RZ, RZ, PT, P0 ;  /* 0x000000ffff00720c */ /* 0x000fe40003f05100 */
[----:B------:R-:W-:-:S02]  /*8c60*/  ISETP.NE.U32.AND.EX P2, PT, RZ, RZ, PT, P2 ;  /* 0x000000ffff00720c */ /* 0x000fc40003f45120 */
[----:B------:R-:W-:Y:S02]  /*8c70*/  PRMT R10, R20, 0x9910, RZ ;  /* 0x00009910140a7816 */ /* 0x000fe400000000ff */
[----:B------:R-:W-:Y:S02]  /*8c80*/  PRMT R3, R21, 0x9910, RZ ;  /* 0x0000991015037816 */ /* 0x000fe400000000ff */
[----:B------:R-:W-:Y:S02]  /*8c90*/  SHF.R.S32.HI R2, RZ, 0x8, R10 ;  /* 0x00000008ff027819 */ /* 0x000fe4000001140a */
[----:B------:R-:W-:Y:S02]  /*8ca0*/  MOV R10, R3 ;  /* 0x00000003000a7202 */ /* 0x000fe40000000f00 */
[----:B------:R-:W-:Y:S01]  /*8cb0*/  SHF.R.S32.HI R9, RZ, 0x8, R9 ;  /* 0x00000008ff097819 */ /* 0x000fe20000011409 */
[----:B------:R-:W0:Y:S01]  /*8cc0*/  I2F.S16 R3, R2 ;  /* 0x0000000200037306 */ /* 0x000e220000101400 */
[----:B------:R-:W-:-:S02]  /*8cd0*/  SHF.R.S32.HI R25, RZ, 0x18, R21 ;  /* 0x00000018ff197819 */ /* 0x000fc40000011415 */
[----:B------:R-:W-:Y:S02]  /*8ce0*/  @P1 LOP3.LUT R15, R15, 0xffffff00, RZ, 0xfc, !PT ;  /* 0xffffff000f0f1812 */ /* 0x000fe400078efcff */
[----:B------:R-:W-:Y:S02]  /*8cf0*/  @P0 LOP3.LUT R13, R13, 0xffffff00, RZ, 0xfc, !PT ;  /* 0xffffff000d0d0812 */ /* 0x000fe400078efcff */
[----:B------:R-:W-:Y:S01]  /*8d00*/  SHF.R.S32.HI R10, RZ, 0x8, R10 ;  /* 0x00000008ff0a7819 */ /* 0x000fe2000001140a */
[----:B------:R-:W1:Y:S01]  /*8d10*/  I2F.S16 R9, R9 ;  /* 0x0000000900097306 */ /* 0x000e620000101400 */
[----:B------:R-:W-:Y:S01]  /*8d20*/  @P2 LOP3.LUT R16, R16, 0xffffff00, RZ, 0xfc, !PT ;  /* 0xffffff0010102812 */ /* 0x000fe200078efcff */
[----:B0-----:R-:W-:-:S06]  /*8d30*/  FMUL.FTZ R2, R8, R3 ;  /* 0x0000000308027220 */ /* 0x001fcc0000410000 */
[----:B------:R-:W0:Y:S01]  /*8d40*/  I2F.S16 R25, R25 ;  /* 0x0000001900197306 */ /* 0x000e220000101400 */
[----:B-1----:R-:W-:-:S07]  /*8d50*/  FMUL.FTZ R12, R8, R9 ;  /* 0x00000009080c7220 */ /* 0x002fce0000410000 */
[----:B------:R-:W1:Y:S01]  /*8d60*/  I2F.S16 R21, R10 ;  /* 0x0000000a00157306 */ /* 0x000e620000101400 */
[----:B0-----:R-:W-:-:S07]  /*8d70*/  FMUL.FTZ R14, R8, R25 ;  /* 0x00000019080e7220 */ /* 0x001fce0000410000 */
[----:B------:R-:W0:Y:S01]  /*8d80*/  I2F.S8 R15, R15 ;  /* 0x0000000f000f7306 */ /* 0x000e220000001400 */
[----:B-1----:R-:W-:-:S07]  /*8d90*/  FMUL.FTZ R21, R8, R21 ;  /* 0x0000001508157220 */ /* 0x002fce0000410000 */
[----:B------:R-:W1:Y:S01]  /*8da0*/  I2F.S8 R13, R13 ;  /* 0x0000000d000d7306 */ /* 0x000e620000001400 */
[----:B0-----:R-:W-:-:S07]  /*8db0*/  FMUL.FTZ R10, R8, R15 ;  /* 0x0000000f080a7220 */ /* 0x001fce0000410000 */
[----:B------:R-:W0:Y:S01]  /*8dc0*/  I2F.S8 R23, R16 ;  /* 0x0000001000177306 */ /* 0x000e220000001400 */
[----:B------:R-:W-:Y:S01]  /*8dd0*/  F2FP.F16.F32.PACK_AB R10, R21, R10 ;  /* 0x0000000a150a723e */ /* 0x000fe200000000ff */
[----:B-1----:R-:W-:-:S05]  /*8de0*/  FMUL.FTZ R9, R8, R13 ;  /* 0x0000000d08097220 */ /* 0x002fca0000410000 */
[----:B------:R-:W-:Y:S01]  /*8df0*/  F2FP.F16.F32.PACK_AB R9, R12, R9 ;  /* 0x000000090c09723e */ /* 0x000fe200000000ff */
[----:B0-----:R-:W-:Y:S01]  /*8e00*/  FMUL.FTZ R23, R8, R23 ;  /* 0x0000001708177220 */ /* 0x001fe20000410000 */
[----:B------:R-:W-:-:S04]  /*8e10*/  F2FP.F16.F32.PACK_AB R8, R2, R11 ;  /* 0x0000000b0208723e */ /* 0x000fc800000000ff */
[----:B------:R-:W-:Y:S01]  /*8e20*/  F2FP.F16.F32.PACK_AB R11, R14, R23 ;  /* 0x000000170e0b723e */ /* 0x000fe200000000ff */
[----:B------:R-:W-:Y:S06]  /*8e30*/  BRA `(.L_x_2724) ;  /* 0x00000000000c7947 */ /* 0x000fec0003800000 */
.L_x_2723:
[----:B------:R-:W0:Y:S02]  /*8e40*/  LDC.64 R8, c[0x0][0x3a8] ;  /* 0x0000ea00ff087b82 */ /* 0x000e240000000a00 */
[----:B0-----:R-:W-:-:S06]  /*8e50*/  IMAD.WIDE R8, R3, 0x2, R8 ;  /* 0x0000000203087825 */ /* 0x001fcc00078e0208 */
[----:B------:R-:W5:Y:S02]  /*8e60*/  LDG.E.128 R8, desc[UR36][R8.64] ;  /* 0x0000002408087981 */ /* 0x000f64000c1e1d00 */
.L_x_2724:
[----:B------:R-:W0:Y:S02]  /*8e70*/  LDCU.64 UR10, c[0x0][0x460] ;  /* 0x00008c00ff0a77ac */ /* 0x000e240008000a00 */
[----:B0-----:R-:W-:-:S04]  /*8e80*/  ISETP.NE.U32.AND P0, PT, RZ, UR10, PT ;  /* 0x0000000aff007c0c */ /* 0x001fc8000bf05070 */
[----:B------:R-:W-:Y:S01]  /*8e90*/  ISETP.NE.AND.EX P0, PT, RZ, UR11, PT, P0 ;  /* 0x0000000bff007c0c */ /* 0x000fe2000bf05300 */
[----:B------:R-:W0:-:S12]  /*8ea0*/  LDCU.64 UR10, c[0x0][0x3c0] ;  /* 0x00007800ff0a77ac */ /* 0x000e180008000a00 */
[----:B------:R-:W1:Y:S08]  /*8eb0*/  @P0 LDC R2, c[0x0][0x3f8] ;  /* 0x0000fe00ff020b82 */ /* 0x000e700000000800 */
[----:B------:R-:W2:Y:S01]  /*8ec0*/  @P0 LDC.64 R12, c[0x0][0x458] ;  /* 0x00011600ff0c0b82 */ /* 0x000ea20000000a00 */
[----:B-1----:R-:W-:-:S04]  /*8ed0*/  @P0 IMAD R18, R17, R2, R18 ;  /* 0x0000000211120224 */ /* 0x002fc800078e0212 */
[----:B------:R-:W-:-:S04]  /*8ee0*/  @P0 IMAD R3, R18, 0x70, R33 ;  /* 0x0000007012030824 */ /* 0x000fc800078e0221 */
[----:B--2---:R-:W-:-:S06]  /*8ef0*/  @P0 IMAD.WIDE R12, R3, 0x2, R12 ;  /* 0x00000002030c0825 */ /* 0x004fcc00078e020c */
[----:B------:R-:W2:Y:S01]  /*8f00*/  @P0 LDG.E.128 R12, desc[UR36][R12.64] ;  /* 0x000000240c0c0981 */ /* 0x000ea2000c1e1d00 */
[----:B------:R-:W-:Y:S01]  /*8f10*/  MOV R2, UR8 ;  /* 0x0000000800027c02 */ /* 0x000fe20008000f00 */
[----:B------:R-:W-:Y:S01]  /*8f20*/  UIMAD UR4, UR38, 0x70, URZ ;  /* 0x00000070260478a4 */ /* 0x000fe2000f8e02ff */
[----:B------:R-:W-:Y:S02]  /*8f30*/  IMAD R37, R32, R37, R33 ;  /* 0x0000002520257224 */ /* 0x000fe400078e0221 */
[----:B-----5:R-:W-:Y:S01]  /*8f40*/  HFMA2 R4, R8, 1, 1, R4 ;  /* 0x3c003c0008047831 */ /* 0x020fe20000000004 */
[----:B------:R-:W-:Y:S01]  /*8f50*/  LEA R39, R2, R39, 0x1 ;  /* 0x0000002702277211 */ /* 0x000fe200078e08ff */
[----:B------:R-:W-:Y:S02]  /*8f60*/  HFMA2 R6, R10, 1, 1, R6 ;  /* 0x3c003c000a067831 */ /* 0x000fe40000000006 */
[----:B------:R-:W-:Y:S01]  /*8f70*/  HADD2 R5, R9, R5 ;  /* 0x0000000509057230 */ /* 0x000fe20000000000 */
[----:B------:R-:W-:Y:S01]  /*8f80*/  SHF.R.S32.HI R2, RZ, 0x1f, R37 ;  /* 0x0000001fff027819 */ /* 0x000fe20000011425 */
[----:B------:R-:W-:Y:S01]  /*8f90*/  IMAD.U32 R3, RZ, RZ, UR4 ;  /* 0x00000004ff037e24 */ /* 0x000fe2000f8e00ff */
[----:B------:R-:W-:Y:S01]  /*8fa0*/  IADD3 R37, P1, PT, R37, UR4, RZ ;  /* 0x0000000425257c10 */ /* 0x000fe2000ff3e0ff */
[----:B------:R-:W1:Y:S01]  /*8fb0*/  LDS.U16 R39, [R39] ;  /* 0x0000000027277984 */ /* 0x000e620000000400 */
[----:B------:R-:W-:-:S02]  /*8fc0*/  HADD2 R7, R11, R7 ;  /* 0x000000070b077230 */ /* 0x000fc40000000000 */
[----:B------:R-:W-:Y:S02]  /*8fd0*/  LEA.HI.X.SX32 R16, R3, R2, 0x1, P1 ;  /* 0x0000000203107211 */ /* 0x000fe400008f0eff */
[----:B0-----:R-:W-:-:S04]  /*8fe0*/  LEA R2, P1, R37, UR10, 0x1 ;  /* 0x0000000a25027c11 */ /* 0x001fc8000f8208ff */
[----:B------:R-:W-:Y:S01]  /*8ff0*/  LEA.HI.X R3, R37, UR11, R16, 0x1, P1 ;  /* 0x0000000b25037c11 */ /* 0x000fe200088f0c10 */
[----:B-1----:R-:W-:Y:S02]  /*9000*/  HADD2.F32 R8, -RZ, R39.H0_H0 ;  /* 0x20000027ff087230 */ /* 0x002fe40000004100 */
        /* <DEDUP_REMOVED lines=21> */
.L_x_2699:
[----:B------:R-:W-:Y:S05]  /*9160*/  BSYNC.RECONVERGENT B0 ;  /* 0x0000000000007941 */ /* 0x000fea0003800200 */
.L_x_2698:
        /* <DEDUP_REMOVED lines=10> */
[----:B-----5:R-:W-:Y:S02]  /*9210*/  LOP3.LUT R4, R0, 0x3f0, RZ, 0xc0, !PT ;  /* 0x000003f000047812 */ /* 0x020fe400078ec0ff */
        /* <DEDUP_REMOVED lines=13> */
.L_x_2726:
[----:B------:R-:W-:Y:S05]  /*92f0*/  WARPSYNC.ALL ;  /* 0x0000000000007948 */ /* 0x000fea0003800000 */
[----:B------:R-:W-:Y:S06]  /*9300*/  BAR.SYNC.DEFER_BLOCKING 0x0 ;  /* 0x0000000000007b1d */ /* 0x000fec0000010000 */
[----:B------:R-:W-:Y:S04]  /*9310*/  BSSY.RECONVERGENT B0, `(.L_x_2727) ;  /* 0x0000013000007945 */ /* 0x000fe80003800200 */
[----:B------:R-:W-:Y:S05]  /*9320*/  @P2 BRA `(.L_x_2728) ;  /* 0x0000000000442947 */ /* 0x000fea0003800000 */
[----:B0-----:R-:W0:Y:S02]  /*9330*/  LDS.128 R4, [R34] ;  /* 0x0000000022047984 */ /* 0x001e240000000c00 */
        /* <DEDUP_REMOVED lines=16> */
.L_x_2728:
[----:B------:R-:W-:Y:S05]  /*9440*/  BSYNC.RECONVERGENT B0 ;  /* 0x0000000000007941 */ /* 0x000fea0003800200 */
.L_x_2727:
        /* <DEDUP_REMOVED lines=8> */
.L_x_2730:
[----:B------:R-:W-:Y:S05]  /*94d0*/  BSYNC.RECONVERGENT B0 ;  /* 0x0000000000007941 */ /* 0x000fea0003800200 */
.L_x_2729:
[----:B------:R-:W-:Y:S06]  /*94e0*/  BAR.SYNC.DEFER_BLOCKING 0x0 ;  /* 0x0000000000007b1d */ /* 0x000fec0000010000 */
[----:B------:R-:W-:Y:S04]  /*94f0*/  BSSY.RECONVERGENT B0, `(.L_x_2731) ;  /* 0x0000013000007945 */ /* 0x000fe80003800200 */
[----:B------:R-:W-:Y:S05]  /*9500*/  @P6 BRA `(.L_x_2732) ;  /* 0x0000000000446947 */ /* 0x000fea0003800000 */
[----:B01----:R-:W0:Y:S02]  /*9510*/  LDS.128 R4, [R34] ;  /* 0x0000000022047984 */ /* 0x003e240000000c00 */
        /* <DEDUP_REMOVED lines=16> */
.L_x_2732:
[----:B------:R-:W-:Y:S05]  /*9620*/  BSYNC.RECONVERGENT B0 ;  /* 0x0000000000007941 */ /* 0x000fea0003800200 */
.L_x_2731:
        /* <DEDUP_REMOVED lines=8> */
.L_x_2734:
[----:B------:R-:W-:Y:S05]  /*96b0*/  BSYNC.RECONVERGENT B0 ;  /* 0x0000000000007941 */ /* 0x000fea0003800200 */
.L_x_2733:
[----:B------:R-:W-:Y:S06]  /*96c0*/  BAR.SYNC.DEFER_BLOCKING 0x0 ;  /* 0x0000000000007b1d */ /* 0x000fec0000010000 */
[----:B------:R-:W-:Y:S04]  /*96d0*/  BSSY.RECONVERGENT B0, `(.L_x_2735) ;  /* 0x0000013000007945 */ /* 0x000fe80003800200 */
[----:B------:R-:W-:Y:S05]  /*96e0*/  @P5 BRA `(.L_x_2736) ;  /* 0x0000000000445947 */ /* 0x000fea0003800000 */
[----:B012---:R-:W0:Y:S02]  /*96f0*/  LDS.128 R4, [R34] ;  /* 0x0000000022047984 */ /* 0x007e240000000c00 */
        /* <DEDUP_REMOVED lines=16> */
.L_x_2736:
[----:B------:R-:W-:Y:S05]  /*9800*/  BSYNC.RECONVERGENT B0 ;  /* 0x0000000000007941 */ /* 0x000fea0003800200 */
.L_x_2735:
[----:B------:R-:W-:Y:S06]  /*9810*/  BAR.SYNC.DEFER_BLOCKING 0x0 ;  /* 0x0000000000007b1d */ /* 0x000fec0000010000 */
.L_x_2725:
[----:B------:R-:W-:-:S13]  /*9820*/  ISETP.GT.U32.OR P0, PT, R0, 0xf, P0 ;  /* 0x0000000f0000780c */ /* 0x000fda0000704470 */
[----:B------:R-:W-:Y:S05]  /*9830*/  @P0 EXIT ;  /* 0x000000000000094d */ /* 0x000fea0003800000 */
[----:B------:R-:W4:Y:S02]  /*9840*/  LDCU UR4, c[0x0][0x478] ;  /* 0x00008f00ff0477ac */ /* 0x000f240008000800 */
[----:B----4-:R-:W-:-:S09]  /*9850*/  UISETP.NE.AND UP0, UPT, UR4, 0x2, UPT ;  /* 0x000000020400788c */ /* 0x010fd2000bf05270 */
[----:B------:R-:W-:Y:S05]  /*9860*/  BRA.U UP0, `(.L_x_2737) ;  /* 0x0000000100e07547 */ /* 0x000fea000b800000 */
[----:B------:R-:W4:Y:S01]  /*9870*/  LDC.64 R2, c[0x0][0x470] ;  /* 0x00011c00ff027b82 */ /* 0x000f220000000a00 */
[----:B------:R-:W0:Y:S01]  /*9880*/  LDCU.64 UR4, c[0x0][0x380] ;  /* 0x00007000ff0477ac */ /* 0x000e220008000a00 */
[----:B----4-:R-:W4:Y:S01]  /*9890*/  LDG.E R2, desc[UR36][R2.64] ;  /* 0x0000002402027981 */ /* 0x010f22000c1e1900 */
[----:B------:R-:W-:-:S04]  /*98a0*/  IADD3 R32, PT, PT, R32, R33, RZ ;  /* 0x0000002120207210 */ /* 0x000fc80007ffe0ff */
[----:B0-----:R-:W-:Y:S01]  /*98b0*/  IADD3 R8, P0, PT, R32, UR4, RZ ;  /* 0x0000000420087c10 */ /* 0x001fe2000ff1e0ff */
[C---:B----4-:R-:W-:Y:S01]  /*98c0*/  FMUL.FTZ R30, R2.reuse, R30 ;  /* 0x0000001e021e7220 */ /* 0x050fe20000410000 */
        /* <DEDUP_REMOVED lines=8> */
[----:B------:R-:W4:Y:S01]  /*9950*/  F2I.S8.NTZ R29, R29 ;  /* 0x0000001d001d7305 */ /* 0x000f220000202100 */
[----:B0-----:R-:W-:-:S07]  /*9960*/  PRMT R0, R30, 0x8880, RZ ;  /* 0x000088801e007816 */ /* 0x001fce00000000ff */
[----:B------:R-:W0:Y:S01]  /*9970*/  F2I.S8.NTZ R31, R31 ;  /* 0x0000001f001f7305 */ /* 0x000e220000202100 */
[----:B------:R-:W-:-:S04]  /*9980*/  PRMT R0, R0, 0x7710, RZ ;  /* 0x0000771000007816 */ /* 0x000fc800000000ff */
[----:B------:R-:W-:-:S03]  /*9990*/  SHF.L.U32 R0, R0, 0x10, RZ ;  /* 0x0000001000007819 */ /* 0x000fc600000006ff */
[----:B------:R-:W3:Y:S01]  /*99a0*/  F2I.S8.NTZ R19, R19 ;  /* 0x0000001300137305 */ /* 0x000ee20000202100 */
[----:B----4-:R-:W-:Y:S02]  /*99b0*/  PRMT R29, R29, 0x8880, RZ ;  /* 0x000088801d1d7816 */ /* 0x010fe400000000ff */
[----:B-12--5:R-:W-:Y:S02]  /*99c0*/  LOP3.LUT R4, R0, 0xff0000, RZ, 0xc0, !PT ;  /* 0x00ff000000047812 */ /* 0x026fe400078ec0ff */
[----:B------:R-:W-:Y:S02]  /*99d0*/  PRMT R0, R29, 0x7710, RZ ;  /* 0x000077101d007816 */ /* 0x000fe400000000ff */
[----:B0-----:R-:W-:Y:S01]  /*99e0*/  PRMT R3, R31, 0x8880, RZ ;  /* 0x000088801f037816 */ /* 0x001fe200000000ff */
[----:B------:R-:W0:Y:S02]  /*99f0*/  F2I.S8.NTZ R36, R36 ;  /* 0x0000002400247305 */ /* 0x000e240000202100 */
[----:B------:R-:W-:Y:S01]  /*9a00*/  IMAD.SHL.U32 R0, R0, 0x100, RZ ;  /* 0x0000010000007824 */ /* 0x000fe200078e00ff */
[----:B------:R-:W-:-:S04]  /*9a10*/  PRMT R3, R3, 0x7710, RZ ;  /* 0x0000771003037816 */ /* 0x000fc800000000ff */
[----:B------:R-:W-:Y:S01]  /*9a20*/  PRMT R3, R4, 0x4210, R3 ;  /* 0x0000421004037816 */ /* 0x000fe20000000003 */
[----:B------:R-:W1:Y:S01]  /*9a30*/  F2I.S8.NTZ R38, R38 ;  /* 0x0000002600267305 */ /* 0x000e620000202100 */
[----:B---3--:R-:W-:Y:S02]  /*9a40*/  PRMT R4, R19, 0x8880, RZ ;  /* 0x0000888013047816 */ /* 0x008fe400000000ff */
[----:B------:R-:W-:Y:S02]  /*9a50*/  LOP3.LUT R9, R3, 0xff00, R0, 0xf8, !PT ;  /* 0x0000ff0003097812 */ /* 0x000fe400078ef800 */
[----:B------:R-:W-:Y:S02]  /*9a60*/  PRMT R4, R4, 0x7710, RZ ;  /* 0x0000771004047816 */ /* 0x000fe400000000ff */
[----:B0-----:R-:W-:Y:S01]  /*9a70*/  PRMT R36, R36, 0x8880, RZ ;  /* 0x0000888024247816 */ /* 0x001fe200000000ff */
[----:B------:R-:W0:Y:S01]  /*9a80*/  F2I.S8.NTZ R28, R28 ;  /* 0x0000001c001c7305 */ /* 0x000e220000202100 */
[----:B------:R-:W-:-:S02]  /*9a90*/  LOP3.LUT R4, R4, 0xff, RZ, 0xc0, !PT ;  /* 0x000000ff04047812 */ /* 0x000fc400078ec0ff */
[----:B------:R-:W-:Y:S02]  /*9aa0*/  PRMT R0, R36, 0x7710, RZ ;  /* 0x0000771024007816 */ /* 0x000fe400000000ff */
[----:B-1----:R-:W-:-:S03]  /*9ab0*/  PRMT R38, R38, 0x8880, RZ ;  /* 0x0000888026267816 */ /* 0x002fc600000000ff */
        /* <DEDUP_REMOVED lines=19> */
.L_x_2737:
[----:B------:R-:W4:Y:S01]  /*9bf0*/  LDC.64 R2, c[0x0][0x380] ;  /* 0x0000e000ff027b82 */ /* 0x000f220000000a00 */
[----:B------:R-:W-:Y:S02]  /*9c00*/  IADD3 R33, PT, PT, R32, R33, RZ ;  /* 0x0000002120217210 */ /* 0x000fe40007ffe0ff */
[----:B------:R-:W-:Y:S02]  /*9c10*/  F2FP.F16.F32.PACK_AB R35, R36, R35 ;  /* 0x000000232423723e */ /* 0x000fe400000000ff */
[----:B------:R-:W-:Y:S02]  /*9c20*/  F2FP.F16.F32.PACK_AB R19, R19, R38 ;  /* 0x000000261313723e */ /* 0x000fe400000000ff */
[----:B------:R-:W-:Y:S02]  /*9c30*/  F2FP.F16.F32.PACK_AB R29, R29, R28 ;  /* 0x0000001c1d1d723e */ /* 0x000fe400000000ff */
[----:B------:R-:W-:Y:S01]  /*9c40*/  F2FP.F16.F32.PACK_AB R31, R31, R30 ;  /* 0x0000001e1f1f723e */ /* 0x000fe200000000ff */
[----:B----4-:R-:W-:-:S05]  /*9c50*/  IMAD.WIDE R2, R33, 0x2, R2 ;  /* 0x0000000221027825 */ /* 0x010fca00078e0202 */
[----:B------:R-:W-:Y:S04]  /*9c60*/  STG.E desc[UR36][R2.64], R35 ;  /* 0x0000002302007986 */ /* 0x000fe8000c101924 */
[----:B------:R-:W-:Y:S04]  /*9c70*/  STG.E desc[UR36][R2.64+0x4], R19 ;  /* 0x0000041302007986 */ /* 0x000fe8000c101924 */
[----:B------:R-:W-:Y:S04]  /*9c80*/  STG.E desc[UR36][R2.64+0x8], R29 ;  /* 0x0000081d02007986 */ /* 0x000fe8000c101924 */
[----:B------:R-:W-:Y:S01]  /*9c90*/  STG.E desc[UR36][R2.64+0xc], R31 ;  /* 0x00000c1f02007986 */ /* 0x000fe2000c101924 */
[----:B------:R-:W-:Y:S05]  /*9ca0*/  EXIT ;  /* 0x000000000000794d */ /* 0x000fea0003800000 */
.L_x_2636:
[----:B------:R-:W-:Y:S02]  /*9cb0*/  HFMA2 R12, -RZ, RZ, 0, 9.5367431640625e-07 ;  /* 0x00000010ff0c7431 */ /* 0x000fe400000001ff */
[----:B------:R-:W-:Y:S01]  /*9cc0*/  IMAD.MOV.U32 R11, RZ, RZ, 0x1f ;  /* 0x0000001fff0b7424 */ /* 0x000fe200078e00ff */
[----:B-1----:R-:W-:-:S07]  /*9cd0*/  MOV R15, 0xffffffff ;  /* 0xffffffff000f7802 */ /* 0x002fce0000000f00 */
[----:B0-2--5:R-:W-:Y:S05]  /*9ce0*/  WARPSYNC.COLLECTIVE R15, `(.L_x_2738) ;  /* 0x000000000f087348 */ /* 0x025fea0003c00000 */
[----:B------:R1:W3:Y:S02]  /*9cf0*/  SHFL.BFLY P6, R14, R13, R12, R11 ;  /* 0x0c00000c0d0e7389 */ /* 0x0002e400000c000b */
[----:B0123-5:R-:W-:Y:S05]  /*9d00*/  ENDCOLLECTIVE ;  /* 0x000000000000791b */ /* 0x02ffea0003800000 */
.L_x_2738:
[----:B------:R-:W-:Y:S02]  /*9d10*/  IMAD.MOV.U32 R12, RZ, RZ, 0x8 ;  /* 0x00000008ff0c7424 */ /* 0x000fe400078e00ff */
[----:B------:R-:W-:-:S05]  /*9d20*/  FADD.FTZ R3, R13, R14 ;  /* 0x0000000e0d037221 */ /* 0x000fca0000010000 */
[----:B------:R-:W-:-:S07]  /*9d30*/  MOV R13, R3 ;  /* 0x00000003000d7202 */ /* 0x000fce0000000f00 */
[----:B------:R-:W-:Y:S05]  /*9d40*/  WARPSYNC.COLLECTIVE R15, `(.L_x_2739) ;  /* 0x000000000f087348 */ /* 0x000fea0003c00000 */
[----:B------:R0:W1:Y:S02]  /*9d50*/  SHFL.BFLY P6, R14, R13, R12, R11 ;  /* 0x0c00000c0d0e7389 */ /* 0x00006400000c000b */
[----:B01----:R-:W-:Y:S05]  /*9d60*/  ENDCOLLECTIVE ;  /* 0x000000000000791b */ /* 0x003fea0003800000 */
.L_x_2739:
[----:B------:R-:W-:Y:S02]  /*9d70*/  HFMA2 R12, -RZ, RZ, 0, 2.384185791015625e-07 ;  /* 0x00000004ff0c7431 */ /* 0x000fe400000001ff */
[----:B------:R-:W-:-:S05]  /*9d80*/  FADD.FTZ R4, R3, R14 ;  /* 0x0000000e03047221 */ /* 0x000fca0000010000 */
[----:B------:R-:W-:-:S07]  /*9d90*/  MOV R13, R4 ;  /* 0x00000004000d7202 */ /* 0x000fce0000000f00 */
[----:B------:R-:W-:Y:S05]  /*9da0*/  WARPSYNC.COLLECTIVE R15, `(.L_x_2740) ;  /* 0x000000000f087348 */ /* 0x000fea0003c00000 */
[----:B------:R0:W1:Y:S02]  /*9db0*/  SHFL.BFLY P6, R14, R13, R12, R11 ;  /* 0x0c00000c0d0e7389 */ /* 0x00006400000c000b */
[----:B01----:R-:W-:Y:S05]  /*9dc0*/  ENDCOLLECTIVE ;  /* 0x000000000000791b */ /* 0x003fea0003800000 */
.L_x_2740:
[----:B------:R-:W-:Y:S01]  /*9dd0*/  MOV R12, 0x2 ;  /* 0x00000002000c7802 */ /* 0x000fe20000000f00 */
[----:B------:R-:W-:-:S04]  /*9de0*/  FADD.FTZ R5, R4, R14 ;  /* 0x0000000e04057221 */ /* 0x000fc80000010000 */
[----:B------:R-:W-:-:S07]  /*9df0*/  IMAD.MOV.U32 R13, RZ, RZ, R5 ;  /* 0x000000ffff0d7224 */ /* 0x000fce00078e0005 */
[----:B------:R-:W-:Y:S05]  /*9e00*/  WARPSYNC.COLLECTIVE R15, `(.L_x_2741) ;  /* 0x000000000f087348 */ /* 0x000fea0003c00000 */
[----:B------:R0:W1:Y:S02]  /*9e10*/  SHFL.BFLY P6, R14, R13, R12, R11 ;  /* 0x0c00000c0d0e7389 */ /* 0x00006400000c000b */
[----:B01----:R-:W-:Y:S05]  /*9e20*/  ENDCOLLECTIVE ;  /* 0x000000000000791b */ /* 0x003fea0003800000 */
.L_x_2741:
[----:B------:R-:W-:Y:S02]  /*9e30*/  IMAD.MOV.U32 R12, RZ, RZ, 0x1 ;  /* 0x00000001ff0c7424 */ /* 0x000fe400078e00ff */
[----:B------:R-:W-:-:S05]  /*9e40*/  FADD.FTZ R6, R5, R14 ;  /* 0x0000000e05067221 */ /* 0x000fca0000010000 */
[----:B------:R-:W-:-:S07]  /*9e50*/  MOV R13, R6 ;  /* 0x00000006000d7202 */ /* 0x000fce0000000f00 */
[----:B------:R-:W-:Y:S05]  /*9e60*/  WARPSYNC.COLLECTIVE R15, `(.L_x_2742) ;  /* 0x000000000f087348 */ /* 0x000fea0003c00000 */
[----:B------:R0:W1:Y:S02]  /*9e70*/  SHFL.BFLY P6, R14, R13, R12, R11 ;  /* 0x0c00000c0d0e7389 */ /* 0x00006400000c000b */
[----:B01----:R-:W-:Y:S05]  /*9e80*/  ENDCOLLECTIVE ;  /* 0x000000000000791b */ /* 0x003fea0003800000 */
.L_x_2742:
[----:B------:R-:W-:Y:S05]  /*9e90*/  BRA `(.L_x_2743) ;  /* 0xffffff7c00607947 */ /* 0x000fea000383ffff */
.L_x_2671:
[----:B------:R-:W-:Y:S01]  /*9ea0*/  BSSY B1, `(.L_x_2744) ;  /* 0x0000007000017945 */ /* 0x000fe20003800000 */
[----:B------:R-:W-:Y:S01]  /*9eb0*/  MOV R12, 0x1 ;  /* 0x00000001000c7802 */ /* 0x000fe20000000f00 */
[----:B------:R-:W-:Y:S01]  /*9ec0*/  IMAD.MOV.U32 R15, RZ, RZ, -0x1 ;  /* 0xffffffffff0f7424 */ /* 0x000fe200078e00ff */
[----:B------:R-:W-:-:S07]  /*9ed0*/  MOV R11, 0x1f ;  /* 0x0000001f000b7802 */ /* 0x000fce0000000f00 */
[----:B------:R-:W-:Y:S05]  /*9ee0*/  WARPSYNC.COLLECTIVE R15, `(.L_x_2745) ;  /* 0x000000000f087348 */ /* 0x000fea0003c00000 */
[----:B------:R0:W1:Y:S02]  /*9ef0*/  SHFL.BFLY P6, R14, R13, R12, R11 ;  /* 0x0c00000c0d0e7389 */ /* 0x00006400000c000b */
[----:B01----:R-:W-:Y:S05]  /*9f00*/  ENDCOLLECTIVE ;  /* 0x000000000000791b */ /* 0x003fea0003800000 */
.L_x_2745:
[----:B------:R-:W-:Y:S05]  /*9f10*/  BSYNC B1 ;  /* 0x0000000000017941 */ /* 0x000fea0003800000 */
.L_x_2744:
[----:B------:R-:W-:Y:S05]  /*9f20*/  BRA `(.L_x_2746) ;  /* 0xffffffa000c87947 */ /* 0x000fea000383ffff */
.L_x_2675:
[----:B------:R-:W-:Y:S01]  /*9f30*/  HFMA2 R12, -RZ, RZ, 0, 9.5367431640625e-07 ;  /* 0x00000010ff0c7431 */ /* 0x000fe200000001ff */
[----:B------:R-:W-:Y:S01]  /*9f40*/  BSSY B0, `(.L_x_2747) ;  /* 0x0000007000007945 */ /* 0x000fe20003800000 */
[----:B------:R-:W-:Y:S01]  /*9f50*/  MOV R13, R0 ;  /* 0x00000000000d7202 */ /* 0x000fe20000000f00 */
[----:B------:R-:W-:Y:S01]  /*9f60*/  IMAD.MOV.U32 R11, RZ, RZ, 0x1f ;  /* 0x0000001fff0b7424 */ /* 0x000fe200078e00ff */
[----:B------:R-:W-:-:S07]  /*9f70*/  MOV R15, 0xffffffff ;  /* 0xffffffff000f7802 */ /* 0x000fce0000000f00 */
[----:B--2345:R-:W-:Y:S05]  /*9f80*/  WARPSYNC.COLLECTIVE R15, `(.L_x_2748) ;  /* 0x000000000f087348 */ /* 0x03cfea0003c00000 */
[----:B------:R0:W1:Y:S02]  /*9f90*/  SHFL.BFLY P6, R14, R13, R12, R11 ;  /* 0x0c00000c0d0e7389 */ /* 0x00006400000c000b */
[----:B012345:R-:W-:Y:S05]  /*9fa0*/  ENDCOLLECTIVE ;  /* 0x000000000000791b */ /* 0x03ffea0003800000 */
.L_x_2748:
[----:B------:R-:W-:Y:S05]  /*9fb0*/  BSYNC B0 ;  /* 0x0000000000007941 */ /* 0x000fea0003800000 */
.L_x_2747:
[----:B------:R-:W-:Y:S01]  /*9fc0*/  HFMA2 R12, -RZ, RZ, 0, 4.76837158203125e-07 ;  /* 0x00000008ff0c7431 */ /* 0x000fe200000001ff */
[----:B------:R-:W-:Y:S01]  /*9fd0*/  FMNMX.FTZ R13, R14, R0, !PT ;  /* 0x000000000e0d7209 */ /* 0x000fe20007810000 */
[----:B------:R-:W-:Y:S01]  /*9fe0*/  IMAD.MOV.U32 R11, RZ, RZ, 0x1f ;  /* 0x0000001fff0b7424 */ /* 0x000fe200078e00ff */
[----:B------:R-:W-:-:S07]  /*9ff0*/  MOV R15, 0xffffffff ;  /* 0xffffffff000f7802 */ /* 0x000fce0000000f00 */
[----:B------:R-:W-:Y:S05]  /*a000*/  WARPSYNC.COLLECTIVE R15, `(.L_x_2749) ;  /* 0x000000000f087348 */ /* 0x000fea0003c00000 */
[----:B------:R0:W1:Y:S02]  /*a010*/  SHFL.BFLY P6, R14, R13, R12, R11 ;  /* 0x0c00000c0d0e7389 */ /* 0x00006400000c000b */
[----:B01----:R-:W-:Y:S05]  /*a020*/  ENDCOLLECTIVE ;  /* 0x000000000000791b */ /* 0x003fea0003800000 */
.L_x_2749:
[----:B------:R-:W-:Y:S01]  /*a030*/  IMAD.MOV.U32 R12, RZ, RZ, 0x4 ;  /* 0x00000004ff0c7424 */ /* 0x000fe200078e00ff */
[----:B------:R-:W-:-:S04]  /*a040*/  FMNMX.FTZ R2, R13, R14, !PT ;  /* 0x0000000e0d027209 */ /* 0x000fc80007810000 */
[----:B------:R-:W-:-:S07]  /*a050*/  MOV R13, R2 ;  /* 0x00000002000d7202 */ /* 0x000fce0000000f00 */
[----:B------:R-:W-:Y:S05]  /*a060*/  WARPSYNC.COLLECTIVE R15, `(.L_x_2750) ;  /* 0x000000000f087348 */ /* 0x000fea0003c00000 */
[----:B------:R0:W1:Y:S02]  /*a070*/  SHFL.BFLY P6, R14, R13, R12, R11 ;  /* 0x0c00000c0d0e7389 */ /* 0x00006400000c000b */
[----:B01----:R-:W-:Y:S05]  /*a080*/  ENDCOLLECTIVE ;  /* 0x000000000000791b */ /* 0x003fea0003800000 */
.L_x_2750:
[----:B------:R-:W-:Y:S01]  /*a090*/  HFMA2 R12, -RZ, RZ, 0, 1.1920928955078125e-07 ;  /* 0x00000002ff0c7431 */ /* 0x000fe200000001ff */
[----:B------:R-:W-:-:S04]  /*a0a0*/  FMNMX.FTZ R3, R2, R14, !PT ;  /* 0x0000000e02037209 */ /* 0x000fc80007810000 */
[----:B------:R-:W-:-:S07]  /*a0b0*/  MOV R13, R3 ;  /* 0x00000003000d7202 */ /* 0x000fce0000000f00 */
[----:B------:R-:W-:Y:S05]  /*a0c0*/  WARPSYNC.COLLECTIVE R15, `(.L_x_2751) ;  /* 0x000000000f087348 */ /* 0x000fea0003c00000 */
[----:B------:R0:W1:Y:S02]  /*a0d0*/  SHFL.BFLY P6, R14, R13, R12, R11 ;  /* 0x0c00000c0d0e7389 */ /* 0x00006400000c000b */
[----:B01----:R-:W-:Y:S05]  /*a0e0*/  ENDCOLLECTIVE ;  /* 0x000000000000791b */ /* 0x003fea0003800000 */
.L_x_2751:
[----:B------:R-:W-:Y:S05]  /*a0f0*/  BRA `(.L_x_2752) ;  /* 0xffffffa400107947 */ /* 0x000fea000383ffff */
.L_x_2753:
        /* <DEDUP_REMOVED lines=16> */
.L_x_4066:


//--------------------- .text._ZN4mmha33masked_multihead_attention_kernelItLi112ELi128ELi4ELi16ELi64ELb0ELb1EEEv26Multihead_attention_paramsIT_XT5_EE --------------------------
	.section	.text._ZN4mmha33masked_multihead_attention_kernelItLi112ELi128ELi4ELi16ELi64ELb0ELb1EEEv26Multihead_attention_paramsIT_XT5_EE,"ax",@progbits
	.align	128
        .global         _ZN4mmha33masked_multihead_attention_kernelItLi112ELi128ELi4ELi16ELi64ELb0ELb1EEEv26Multihead_attention_paramsIT_XT5_EE
        .type           _ZN4mmha33masked_multihead_attention_kernelItLi112ELi128ELi4ELi16ELi64ELb0ELb1EEEv26Multihead_attention_paramsIT_XT5_EE,@function
        .size           _ZN4mmha33masked_multihead_attention_kernelItLi112ELi128ELi4ELi16ELi64ELb0ELb1EEEv26Multihead_attention_paramsIT_XT5_EE,(.L_x_4067 - _ZN4mmha33masked_multihead_attention_kernelItLi112ELi128ELi4ELi16ELi64ELb0ELb1EEEv26Multihead_attention_paramsIT_XT5_EE)
        .other          _ZN4mmha33masked_multihead_attention_kernelItLi112ELi128ELi4ELi16ELi64ELb0ELb1EEEv26Multihead_attention_paramsIT_XT5_EE,@"STO_CUDA_ENTRY STV_DEFAULT"
_ZN4mmha33masked_multihead_attention_kernelItLi112ELi128ELi4ELi16ELi64ELb0ELb1EEEv26Multihead_attention_paramsIT_XT5_EE:
.text._ZN4mmha33masked_multihead_attention_kernelItLi112ELi128ELi4ELi16ELi64ELb0ELb1EEEv26Multihead_attention_paramsIT_XT5_EE:
        /* <DEDUP_REMOVED lines=10> */
[----:B------:R-:W-:-:S05]  /*00a0*/  MOV R3, UR5 ;  /* 0x0000000500037c02 */ /* 0x000fca0008000f00 */
[----:B------:R-:W2:Y:S02]  /*00b0*/  LDG.E.U8 R2, desc[UR36][R2.64] ;  /* 0x0000002402027981 */ /* 0x000ea4000c1e1100 */
[----:B--2---:R-:W-:-:S13]  /*00c0*/  ISETP.NE.AND P0, PT, R2, 0x1, PT ;  /* 0x000000010200780c */ /* 0x004fda0003f05270 */
[----:B------:R-:W-:Y:S05]  /*00d0*/  @!P0 EXIT ;  /* 0x000000000000894d */ /* 0x000fea0003800000 */
.L_x_2754:
[----:B------:R-:W1:Y:S01]  /*00e0*/  LDC.64 R2, c[0x0][0x4a0] ;  /* 0x00012800ff027b82 */ /* 0x000e620000000a00 */
[----:B------:R-:W2:Y:S01]  /*00f0*/  S2R R5, SR_CTAID.Y ;  /* 0x0000000000057919 */ /* 0x000ea20000002600 */
[----:B------:R-:W3:Y:S06]  /*0100*/  LDCU UR4, c[0x0][0x3f4] ;  /* 0x00007e80ff0477ac */ /* 0x000eec0008000800 */
[----:B------:R-:W4:Y:S01]  /*0110*/  LDC R10, c[0x0][0x3f0] ;  /* 0x0000fc00ff0a7b82 */ /* 0x000f220000000800 */
[----:B-1----:R-:W-:-:S04]  /*0120*/  ISETP.NE.U32.AND P0, PT, R2, RZ, PT ;  /* 0x000000ff0200720c */ /* 0x002fc80003f05070 */
[----:B------:R-:W-:Y:S02]  /*0130*/  ISETP.NE.AND.EX P0, PT, R3, RZ, PT, P0 ;  /* 0x000000ff0300720c */ /* 0x000fe40003f05300 */
[----:B----4-:R-:W-:-:S04]  /*0140*/  IABS R7, R10 ;  /* 0x0000000a00077213 */ /* 0x010fc80000000000 */
[----:B------:R-:W1:Y:S07]  /*0150*/  I2F.RP R0, R7 ;  /* 0x0000000700007306 */ /* 0x000e6e0000209400 */
[----:B------:R-:W2:Y:S01]  /*0160*/  @P0 LDC.64 R2, c[0x0][0x4a0] ;  /* 0x00012800ff020b82 */ /* 0x000ea20000000a00 */
[----:B-1----:R-:W1:Y:S01]  /*0170*/  MUFU.RCP R0, R0 ;  /* 0x0000000000007308 */ /* 0x002e620000001000 */
[----:B--2---:R-:W-:-:S06]  /*0180*/  @P0 IMAD.WIDE.U32 R2, R5, 0x4, R2 ;  /* 0x0000000405020825 */ /* 0x004fcc00078e0002 */
[----:B------:R2:W4:Y:S01]  /*0190*/  @P0 LDG.E R3, desc[UR36][R2.64] ;  /* 0x0000002402030981 */ /* 0x000522000c1e1900 */
[----:B-1----:R-:W-:Y:S01]  /*01a0*/  VIADD R6, R0, 0xffffffe ;  /* 0x0ffffffe00067836 */ /* 0x002fe20000000000 */
[----:B------:R-:W1:Y:S03]  /*01b0*/  S2R R4, SR_CTAID.Y ;  /* 0x0000000000047919 */ /* 0x000e660000002600 */
[----:B------:R-:W0:Y:S02]  /*01c0*/  F2I.FTZ.U32.TRUNC.NTZ R5, R6 ;  /* 0x0000000600057305 */ /* 0x000e24000021f000 */
[----:B0-----:R-:W-:-:S05]  /*01d0*/  IADD3 R8, PT, PT, RZ, -R5, RZ ;  /* 0x80000005ff087210 */ /* 0x001fca0007ffe0ff */
[----:B------:R-:W-:Y:S01]  /*01e0*/  IMAD R9, R8, R7, RZ ;  /* 0x0000000708097224 */ /* 0x000fe200078e02ff */
[----:B-1----:R-:W-:Y:S01]  /*01f0*/  IABS R8, R4 ;  /* 0x0000000400087213 */ /* 0x002fe20000000000 */
[----:B------:R-:W-:-:S05]  /*0200*/  HFMA2 R4, -RZ, RZ, 0, 0 ;  /* 0x00000000ff047431 */ /* 0x000fca00000001ff */
[----:B------:R-:W-:Y:S02]  /*0210*/  IMAD.HI.U32 R0, R5, R9, R4 ;  /* 0x0000000905007227 */ /* 0x000fe400078e0004 */
[----:B------:R-:W0:Y:S04]  /*0220*/  LDC.64 R4, c[0x0][0x460] ;  /* 0x00011800ff047b82 */ /* 0x000e280000000a00 */
[----:B------:R-:W-:-:S04]  /*0230*/  IMAD.HI.U32 R0, R0, R8, RZ ;  /* 0x0000000800007227 */ /* 0x000fc800078e00ff */
[----:B--2---:R-:W-:-:S04]  /*0240*/  IMAD.MOV R2, RZ, RZ, -R0 ;  /* 0x000000ffff027224 */ /* 0x004fc800078e0a00 */
[----:B------:R-:W-:-:S05]  /*0250*/  IMAD R2, R7, R2, R8 ;  /* 0x0000000207027224 */ /* 0x000fca00078e0208 */
[----:B------:R-:W-:Y:S02]  /*0260*/  ISETP.GT.U32.AND P3, PT, R7, R2, PT ;  /* 0x000000020700720c */ /* 0x000fe40003f64070 */
[----:B0-----:R-:W-:-:S04]  /*0270*/  ISETP.NE.U32.AND P1, PT, R4, RZ, PT ;  /* 0x000000ff0400720c */ /* 0x001fc80003f25070 */
[----:B------:R-:W-:-:S07]  /*0280*/  ISETP.NE.AND.EX P1, PT, R5, RZ, PT, P1 ;  /* 0x000000ff0500720c */ /* 0x000fce0003f25310 */
[-C--:B------:R-:W-:Y:S02]  /*0290*/  @!P3 IADD3 R2, PT, PT, R2, -R7.reuse, RZ ;  /* 0x800000070202b210 */ /* 0x080fe40007ffe0ff */
[----:B------:R-:W-:Y:S02]  /*02a0*/  @!P3 IADD3 R0, PT, PT, R0, 0x1, RZ ;  /* 0x000000010000b810 */ /* 0x000fe40007ffe0ff */
[----:B------:R-:W-:Y:S02]  /*02b0*/  ISETP.GE.U32.AND P2, PT, R2, R7, PT ;  /* 0x000000070200720c */ /* 0x000fe40003f46070 */
[C---:B------:R-:W-:Y:S02]  /*02c0*/  LOP3.LUT R2, R10.reuse, UR6, RZ, 0x3c, !PT ;  /* 0x000000060a027c12 */ /* 0x040fe4000f8e3cff */
[----:B------:R-:W-:Y:S02]  /*02d0*/  ISETP.NE.AND P3, PT, R10, RZ, PT ;  /* 0x000000ff0a00720c */ /* 0x000fe40003f65270 */
[----:B------:R-:W-:Y:S01]  /*02e0*/  ISETP.GE.AND P4, PT, R2, RZ, PT ;  /* 0x000000ff0200720c */ /* 0x000fe20003f86270 */
[----:B------:R-:W0:Y:S01]  /*02f0*/  @P1 LDC.64 R6, c[0x0][0x460] ;  /* 0x00011800ff061b82 */ /* 0x000e220000000a00 */
[----:B------:R-:W-:-:S05]  /*0300*/  IMAD.MOV.U32 R2, RZ, RZ, RZ ;  /* 0x000000ffff027224 */ /* 0x000fca00078e00ff */
[----:B------:R-:W-:-:S05]  /*0310*/  @P2 VIADD R0, R0, 0x1 ;  /* 0x0000000100002836 */ /* 0x000fca0000000000 */
[----:B------:R-:W-:Y:S02]  /*0320*/  MOV R25, R0 ;  /* 0x0000000000197202 */ /* 0x000fe40000000f00 */
[----:B---3--:R-:W-:Y:S02]  /*0330*/  MOV R0, UR4 ;  /* 0x0000000400007c02 */ /* 0x008fe40008000f00 */
[----:B------:R-:W-:Y:S02]  /*0340*/  @!P4 IADD3 R25, PT, PT, -R25, RZ, RZ ;  /* 0x000000ff1919c210 */ /* 0x000fe40007ffe1ff */
[----:B------:R-:W-:Y:S01]  /*0350*/  IABS R11, R0 ;  /* 0x00000000000b7213 */ /* 0x000fe20000000000 */
[----:B------:R-:W1:Y:S01]  /*0360*/  @!P0 LDC R16, c[0x0][0x40c] ;  /* 0x00010300ff108b82 */ /* 0x000e620000000800 */
[----:B------:R-:W-:Y:S02]  /*0370*/  @!P3 LOP3.LUT R25, RZ, R10, RZ, 0x33, !PT ;  /* 0x0000000aff19b212 */ /* 0x000fe400078e33ff */
[----:B------:R-:W2:Y:S03]  /*0380*/  I2F.RP R0, R11 ;  /* 0x0000000b00007306 */ /* 0x000ea60000209400 */
[----:B0-----:R-:W-:-:S02]  /*0390*/  @P1 IMAD.WIDE R6, R25, 0x4, R6 ;  /* 0x0000000419061825 */ /* 0x001fc400078e0206 */
[----:B------:R-:W4:Y:S03]  /*03a0*/  @P0 LDC R10, c[0x0][0x430] ;  /* 0x00010c00ff0a0b82 */ /* 0x000f260000000800 */
[----:B------:R0:W5:Y:S01]  /*03b0*/  @P1 LDG.E R2, desc[UR36][R6.64] ;  /* 0x0000002406021981 */ /* 0x000162000c1e1900 */
[----:B------:R-:W-:Y:S01]  /*03c0*/  UISETP.NE.AND UP0, UPT, UR4, URZ, UPT ;  /* 0x000000ff0400728c */ /* 0x000fe2000bf05270 */
[----:B------:R-:W-:Y:S01]  /*03d0*/  BSSY.RECONVERGENT B0, `(.L_x_2755) ;  /* 0x000003e000007945 */ /* 0x000fe20003800200 */
[----:B------:R-:W-:Y:S01]  /*03e0*/  UIMAD UR39, UR6, UR4, URZ ;  /* 0x00000004062772a4 */ /* 0x000fe2000f8e02ff */
[----:B------:R-:W3:Y:S01]  /*03f0*/  S2R R17, SR_CTAID.X ;  /* 0x0000000000117919 */ /* 0x000ee20000002500 */
[----:B--2---:R-:W2:Y:S01]  /*0400*/  MUFU.RCP R0, R0 ;  /* 0x0000000000007308 */ /* 0x004ea20000001000 */
[----:B------:R-:W0:Y:S01]  /*0410*/  S2R R18, SR_TID.X ;  /* 0x0000000000127919 */ /* 0x000e220000002100 */
[----:B--2---:R-:W-:-:S06]  /*0420*/  IADD3 R8, PT, PT, R0, 0xffffffe, RZ ;  /* 0x0ffffffe00087810 */ /* 0x004fcc0007ffe0ff */
[----:B------:R2:W1:Y:S02]  /*0430*/  F2I.FTZ.U32.TRUNC.NTZ R9, R8 ;  /* 0x0000000800097305 */ /* 0x000464000021f000 */
[----:B--2---:R-:W-:Y:S01]  /*0440*/  HFMA2 R8, -RZ, RZ, 0, 0 ;  /* 0x00000000ff087431 */ /* 0x004fe200000001ff */
[----:B0-----:R-:W-:Y:S01]  /*0450*/  SHF.L.U32 R24, R18, 0x2, RZ ;  /* 0x0000000212187819 */ /* 0x001fe200000006ff */
[----:B-1----:R-:W-:Y:S01]  /*0460*/  IMAD.MOV R6, RZ, RZ, -R9 ;  /* 0x000000ffff067224 */ /* 0x002fe200078e0a09 */
[----:B----4-:R-:W-:-:S03]  /*0470*/  @P0 IADD3 R16, PT, PT, R3, R10, RZ ;  /* 0x0000000a03100210 */ /* 0x010fc60007ffe0ff */
[----:B------:R-:W-:Y:S02]  /*0480*/  IMAD R3, R6, R11, RZ ;  /* 0x0000000b06037224 */ /* 0x000fe400078e02ff */
[----:B------:R-:W0:Y:S01]  /*0490*/  LDC R6, c[0x0][0x3e8] ;  /* 0x0000fa00ff067b82 */ /* 0x000e220000000800 */
[----:B------:R-:W-:Y:S01]  /*04a0*/  IABS R0, R16 ;  /* 0x0000001000007213 */ /* 0x000fe20000000000 */
[----:B------:R-:W-:Y:S01]  /*04b0*/  IMAD.HI.U32 R9, R9, R3, R8 ;  /* 0x0000000309097227 */ /* 0x000fe200078e0008 */
[C---:B------:R-:W-:Y:S02]  /*04c0*/  ISETP.GE.AND P2, PT, R16.reuse, RZ, PT ;  /* 0x000000ff1000720c */ /* 0x040fe40003f46270 */
[----:B------:R-:W-:-:S03]  /*04d0*/  IADD3 R61, PT, PT, R16, 0x1, RZ ;  /* 0x00000001103d7810 */ /* 0x000fc60007ffe0ff */
[----:B------:R-:W-:Y:S01]  /*04e0*/  IMAD.HI.U32 R9, R9, R0, RZ ;  /* 0x0000000009097227 */ /* 0x000fe200078e00ff */
[----:B------:R-:W-:-:S03]  /*04f0*/  VIADDMNMX R61, R61, -UR4, RZ, !PT ;  /* 0x800000043d3d7c46 */ /* 0x000fc6000f8001ff */
[----:B------:R-:W-:-:S04]  /*0500*/  IMAD.MOV R9, RZ, RZ, -R9 ;  /* 0x000000ffff097224 */ /* 0x000fc800078e0a09 */
[----:B------:R-:W-:Y:S01]  /*0510*/  IMAD R9, R11, R9, R0 ;  /* 0x000000090b097224 */ /* 0x000fe200078e0200 */
[----:B------:R-:W-:-:S04]  /*0520*/  VOTEU.ANY UP1, P2 ;  /* 0x0000000000ff7886 */ /* 0x000fc80001020100 */
[----:B------:R-:W-:-:S13]  /*0530*/  R2UR UR38, R9 ;  /* 0x00000000092672ca */ /* 0x000fda00000e0000 */
[----:B------:R-:W-:-:S13]  /*0540*/  ISETP.GT.U32.AND P0, PT, R11, UR38, PT ;  /* 0x000000260b007c0c */ /* 0x000fda000bf04070 */
[----:B------:R-:W-:-:S04]  /*0550*/  @!P0 IADD3 R0, PT, PT, -R11, UR38, RZ ;  /* 0x000000260b008c10 */ /* 0x000fc8000fffe1ff */
[----:B------:R-:W-:Y:S02]  /*0560*/  @!P0 R2UR UR38, R0 ;  /* 0x00000000002682ca */ /* 0x000fe400000e0000 */
[----:B------:R-:W3:Y:S01]  /*0570*/  LDC R0, c[0x0][0x3f8] ;  /* 0x0000fe00ff007b82 */ /* 0x000ee20000000800 */
[----:B0-----:R-:W-:-:S10]  /*0580*/  ISETP.NE.AND P0, PT, R6, RZ, PT ;  /* 0x000000ff0600720c */ /* 0x001fd40003f05270 */
[----:B------:R-:W-:-:S03]  /*0590*/  ISETP.GT.U32.AND P1, PT, R11, UR38, PT ;  /* 0x000000260b007c0c */ /* 0x000fc6000bf24070 */
[----:B------:R-:W-:-:S10]  /*05a0*/  @P0 IMAD R6, R6, UR6, RZ ;  /* 0x0000000606060c24 */ /* 0x000fd4000f8e02ff */
[----:B------:R-:W-:Y:S01]  /*05b0*/  @!P1 IADD3 R11, PT, PT, -R11, UR38, RZ ;  /* 0x000000260b0b9c10 */ /* 0x000fe2000fffe1ff */
[----:B---3--:R-:W-:-:S03]  /*05c0*/  IMAD R19, R0, UR6, R17 ;  /* 0x0000000600137c24 */ /* 0x008fc6000f8e0211 */
[----:B------:R-:W-:Y:S01]  /*05d0*/  @!P1 R2UR UR38, R11 ;  /* 0x000000000b2692ca */ /* 0x000fe200000e0000 */
[----:B------:R-:W-:Y:S02]  /*05e0*/  @!P0 IMAD R22, R19, 0x70, RZ ;  /* 0x0000007013168824 */ /* 0x000fe400078e02ff */
[----:B------:R-:W-:Y:S01]  /*05f0*/  @P0 IMAD R22, R17, 0x70, R6 ;  /* 0x0000007011160824 */ /* 0x000fe200078e0206 */
[----:B------:R-:W-:Y:S02]  /*0600*/  ISETP.GT.U32.AND P0, PT, R18, 0x1b, PT ;  /* 0x0000001b1200780c */ /* 0x000fe40003f04070 */
[----:B------:R-:W-:Y:S01]  /*0610*/  CS2R R6, SRZ ;  /* 0x0000000000067805 */ /* 0x000fe2000001ff00 */
[----:B------:R-:W-:-:S06]  /*0620*/  IMAD.IADD R29, R24, 0x1, R22 ;  /* 0x00000001181d7824 */ /* 0x000fcc00078e0216 */
[----:B------:R-:W-:Y:S02]  /*0630*/  @!UP1 UIADD3 UR38, UPT, UPT, -UR38, URZ, URZ ;  /* 0x000000ff26269290 */ /* 0x000fe4000fffe1ff */
[----:B------:R-:W-:Y:S02]  /*0640*/  @!UP0 ULOP3.LUT UR38, URZ, UR4, URZ, 0x33, !UPT ;  /* 0x00000004ff268292 */ /* 0x000fe4000f8e33ff */
        /* <DEDUP_REMOVED lines=22> */
.L_x_2756:
[----:B------:R-:W-:Y:S05]  /*07b0*/  BSYNC.RECONVERGENT B0 ;  /* 0x0000000000007941 */ /* 0x000fea0003800200 */
.L_x_2755:
[----:B------:R-:W1:Y:S01]  /*07c0*/  LDCU UR4, c[0x0][0x478] ;  /* 0x00008f00ff0477ac */ /* 0x000e620008000800 */
[----:B------:R-:W-:Y:S02]  /*07d0*/  IMAD R3, R17, 0x70, R24 ;  /* 0x0000007011037824 */ /* 0x000fe400078e0218 */
[----:B------:R-:W-:Y:S01]  /*07e0*/  IMAD R25, R25, R0, RZ ;  /* 0x0000000019197224 */ /* 0x000fe200078e02ff */
[----:B------:R-:W-:Y:S02]  /*07f0*/  USHF.R.S32.HI UR40, URZ, 0x1f, UR39 ;  /* 0x0000001fff287899 */ /* 0x000fe40008011427 */
        /* <DEDUP_REMOVED lines=19> */
.L_x_2757:
[----:B------:R-:W-:Y:S01]  /*0930*/  BSSY.RECONVERGENT B0, `(.L_x_2758) ;  /* 0x0000006000007945 */ /* 0x000fe20003800200 */
[----:B------:R-:W-:-:S03]  /*0940*/  CS2R R26, SRZ ;  /* 0x00000000001a7805 */ /* 0x000fc6000001ff00 */
[----:B------:R-:W-:Y:S05]  /*0950*/  @P0 BRA `(.L_x_2759) ;  /* 0x00000000000c0947 */ /* 0x000fea0003800000 */
[----:B0-----:R-:W0:Y:S02]  /*0960*/  LDC.64 R8, c[0x0][0x398] ;  /* 0x0000e600ff087b82 */ /* 0x001e240000000a00 */
[----:B0-----:R-:W-:-:S05]  /*0970*/  IMAD.WIDE R8, R29, 0x2, R8 ;  /* 0x000000021d087825 */ /* 0x001fca00078e0208 */
[----:B------:R1:W5:Y:S02]  /*0980*/  LDG.E.64 R26, desc[UR36][R8.64] ;  /* 0x00000024081a7981 */ /* 0x000364000c1e1b00 */
.L_x_2759:
[----:B------:R-:W-:Y:S05]  /*0990*/  BSYNC.RECONVERGENT B0 ;  /* 0x0000000000007941 */ /* 0x000fea0003800200 */
.L_x_2758:
[----:B------:R-:W2:Y:S01]  /*09a0*/  LDCU.64 UR8, c[0x0][0x3a0] ;  /* 0x00007400ff0877ac */ /* 0x000ea20008000a00 */
[----:B01----:R-:W0:Y:S01]  /*09b0*/  LDC.64 R8, c[0x0][0x418] ;  /* 0x00010600ff087b82 */ /* 0x003e220000000a00 */
[----:B------:R-:W-:Y:S02]  /*09c0*/  ISETP.EQ.U32.AND P3, PT, R4, RZ, PT ;  /* 0x000000ff0400720c */ /* 0x000fe40003f62070 */
[----:B------:R-:W-:Y:S01]  /*09d0*/  CS2R R14, SRZ ;  /* 0x00000000000e7805 */ /* 0x000fe2000001ff00 */
[----:B------:R-:W1:Y:S01]  /*09e0*/  LDCU.64 UR4, c[0x0][0x390] ;  /* 0x00007200ff0477ac */ /* 0x000e620008000a00 */
[----:B------:R-:W-:Y:S02]  /*09f0*/  ISETP.GT.U32.AND P2, PT, R18, 0x1f, PT ;  /* 0x0000001f1200780c */ /* 0x000fe40003f44070 */
[----:B------:R-:W-:Y:S02]  /*0a00*/  CS2R R28, SRZ ;  /* 0x00000000001c7805 */ /* 0x000fe4000001ff00 */
[----:B------:R-:W-:-:S02]  /*0a10*/  ISETP.EQ.OR.EX P2, PT, R5, RZ, P2, P3 ;  /* 0x000000ff0500720c */ /* 0x000fc40001742730 */
[----:B--2---:R-:W-:-:S04]  /*0a20*/  ISETP.NE.U32.AND P1, PT, RZ, UR8, PT ;  /* 0x00000008ff007c0c */ /* 0x004fc8000bf25070 */
[----:B------:R-:W-:-:S07]  /*0a30*/  ISETP.NE.AND.EX P1, PT, RZ, UR9, PT, P1 ;  /* 0x00000009ff007c0c */ /* 0x000fce000bf25310 */
[----:B------:R-:W2:Y:S01]  /*0a40*/  @!P2 LDC.64 R10, c[0x0][0x450] ;  /* 0x00011400ff0aab82 */ /* 0x000ea20000000a00 */
[----:B-1----:R-:W-:Y:S01]  /*0a50*/  ISETP.NE.U32.AND P0, PT, RZ, UR4, PT ;  /* 0x00000004ff007c0c */ /* 0x002fe2000bf05070 */
[----:B-----5:R-:W-:Y:S01]  /*0a60*/  @!P2 IMAD R0, R2, R0, RZ ;  /* 0x000000000200a224 */ /* 0x020fe200078e02ff */
[----:B------:R-:W-:Y:S02]  /*0a70*/  ISETP.GT.U32.OR P1, PT, R18, 0x1b, !P1 ;  /* 0x0000001b1200780c */ /* 0x000fe40004f24470 */
[----:B0-----:R-:W-:Y:S01]  /*0a80*/  ISETP.NE.U32.AND P4, PT, R8, RZ, PT ;  /* 0x000000ff0800720c */ /* 0x001fe20003f85070 */
[----:B------:R-:W-:Y:S01]  /*0a90*/  @!P2 IMAD R13, R0, 0x70, R3 ;  /* 0x00000070000da824 */ /* 0x000fe200078e0203 */
[----:B------:R-:W-:Y:S02]  /*0aa0*/  R2UR UR4, R9 ;  /* 0x00000000090472ca */ /* 0x000fe400000e0000 */
[----:B------:R-:W-:-:S04]  /*0ab0*/  ISETP.NE.AND.EX P0, PT, RZ, UR5, PT, P0 ;  /* 0x00000005ff007c0c */ /* 0x000fc8000bf05300 */
[----:B------:R-:W-:-:S03]  /*0ac0*/  ISETP.GT.U32.OR P0, PT, R18, 0x1b, !P0 ;  /* 0x0000001b1200780c */ /* 0x000fc60004704470 */
[----:B------:R-:W0:Y:S02]  /*0ad0*/  @!P1 LDC.64 R8, c[0x0][0x3a0] ;  /* 0x0000e800ff089b82 */ /* 0x000e240000000a00 */
[----:B------:R-:W-:Y:S02]  /*0ae0*/  VOTEU.ANY UP0, P4 ;  /* 0x0000000000ff7886 */ /* 0x000fe40002000100 */
[----:B------:R-:W-:Y:S01]  /*0af0*/  UISETP.NE.AND.EX UP0, UPT, UR4, URZ, UPT, UP0 ;  /* 0x000000ff0400728c */ /* 0x000fe2000bf05300 */
[----:B------:R-:W-:Y:S02]  /*0b00*/  HFMA2 R23, -RZ, RZ, 0, 0 ;  /* 0x00000000ff177431 */ /* 0x000fe400000001ff */
[----:B--2---:R-:W-:-:S03]  /*0b10*/  @!P2 IMAD.WIDE R10, R13, 0x2, R10 ;  /* 0x000000020d0aa825 */ /* 0x004fc600078e020a */
[----:B------:R-:W1:Y:S01]  /*0b20*/  @!P0 LDC.64 R4, c[0x0][0x390] ;  /* 0x0000e400ff048b82 */ /* 0x000e620000000a00 */
[----:B------:R-:W-:Y:S02]  /*0b30*/  PLOP3.LUT P3, PT, PT, PT, UP0, 0x80, 0x8 ;  /* 0x000000000008781c */ /* 0x000fe40003f6f008 */
[----:B------:R-:W2:Y:S02]  /*0b40*/  @!P2 LDG.E.64 R10, desc[UR36][R10.64] ;  /* 0x000000240a0aa981 */ /* 0x000ea4000c1e1b00 */
[----:B------:R-:W3:Y:S01]  /*0b50*/  @UP0 LDCU.64 UR4, c[0x0][0x418] ;  /* 0x00008300ff0407ac */ /* 0x000ee20008000a00 */
[----:B0-----:R-:W-:-:S05]  /*0b60*/  @!P1 IMAD.WIDE.U32 R8, R3, 0x2, R8 ;  /* 0x0000000203089825 */ /* 0x001fca00078e0008 */
[----:B------:R-:W4:Y:S01]  /*0b70*/  @!P1 LDG.E.64 R14, desc[UR36][R8.64] ;  /* 0x00000024080e9981 */ /* 0x000f22000c1e1b00 */
[----:B---3--:R-:W-:Y:S01]  /*0b80*/  @UP0 UIMAD.WIDE.U32 UR4, UR6, 0x4, UR4 ;  /* 0x00000004060408a5 */ /* 0x008fe2000f8e0004 */
[----:B-1----:R-:W-:Y:S02]  /*0b90*/  @!P0 IMAD.WIDE.U32 R4, R3, 0x2, R4 ;  /* 0x0000000203048825 */ /* 0x002fe400078e0004 */
[----:B------:R-:W0:Y:S03]  /*0ba0*/  LDC R3, c[0x0][0x400] ;  /* 0x00010000ff037b82 */ /* 0x000e260000000800 */
[----:B------:R-:W3:Y:S01]  /*0bb0*/  @!P0 LDG.E.64 R28, desc[UR36][R4.64] ;  /* 0x00000024041c8981 */ /* 0x000ee2000c1e1b00 */
[----:B------:R-:W-:Y:S01]  /*0bc0*/  MOV R12, UR4 ;  /* 0x00000004000c7c02 */ /* 0x000fe20008000f00 */
[----:B------:R-:W-:-:S03]  /*0bd0*/  IMAD.U32 R13, RZ, RZ, UR5 ;  /* 0x00000005ff0d7e24 */ /* 0x000fc6000f8e00ff */
[----:B------:R-:W1:Y:S02]  /*0be0*/  LDCU.U8 UR4, c[0x0][0x404] ;  /* 0x00008080ff0477ac */ /* 0x000e640008000000 */
[----:B------:R0:W5:Y:S01]  /*0bf0*/  @P3 LDG.E R23, desc[UR36][R12.64] ;  /* 0x000000240c173981 */ /* 0x000162000c1e1900 */
[----:B-1----:R-:W-:-:S04]  /*0c00*/  ISETP.NE.AND P0, PT, RZ, UR4, PT ;  /* 0x00000004ff007c0c */ /* 0x002fc8000bf05270 */
[----:B0-----:R-:W-:Y:S01]  /*0c10*/  ISETP.LT.OR P0, PT, R3, 0x1, P0 ;  /* 0x000000010300780c */ /* 0x001fe20000701670 */
[----:B------:R-:W-:Y:S01]  /*0c20*/  BSSY.RECONVERGENT B6, `(.L_x_2760) ;  /* 0x00000dc000067945 */ /* 0x000fe20003800200 */
[----:B----4-:R-:W-:Y:S02]  /*0c30*/  HFMA2 R27, R27, 1, 1, R15 ;  /* 0x3c003c001b1b7831 */ /* 0x010fe4000000000f */
[----:B------:R-:W-:-:S04]  /*0c40*/  HADD2 R26, R26, R14 ;  /* 0x0000000e1a1a7230 */ /* 0x000fc80000000000 */
[----:B--2---:R-:W-:Y:S02]  /*0c50*/  @!P2 HMUL2 R26, R26, R10 ;  /* 0x0000000a1a1aa232 */ /* 0x004fe40000000000 */
[----:B------:R-:W-:Y:S02]  /*0c60*/  @!P2 HFMA2 R27, R27, R11, -RZ ;  /* 0x0000000b1b1ba231 */ /* 0x000fe400001000ff */
[----:B---3--:R-:W-:Y:S02]  /*0c70*/  HFMA2 R29, R7, 1, 1, R29 ;  /* 0x3c003c00071d7831 */ /* 0x008fe4000000001d */
[----:B------:R-:W-:Y:S01]  /*0c80*/  HADD2 R28, R6, R28 ;  /* 0x0000001c061c7230 */ /* 0x000fe20000000000 */
[----:B------:R-:W-:Y:S06]  /*0c90*/  @P0 BRA `(.L_x_2761) ;  /* 0x0000000000d40947 */ /* 0x000fec0003800000 */
        /* <DEDUP_REMOVED lines=53> */
.L_x_2761:
        /* <DEDUP_REMOVED lines=12> */
[----:B0-----:R-:W-:Y:S02]  /*10b0*/  HFMA2 R4, -RZ, RZ, 0, 0 ;  /* 0x00000000ff047431 */ /* 0x001fe400000001ff */
[----:B-1----:R-:W-:-:S04]  /*10c0*/  IMAD.MOV R6, RZ, RZ, -R5 ;  /* 0x000000ffff067224 */ /* 0x002fc800078e0a05 */
[----:B------:R-:W-:Y:S01]  /*10d0*/  IMAD R9, R6, R7, RZ ;  /* 0x0000000706097224 */ /* 0x000fe200078e02ff */
[----:B------:R-:W-:-:S03]  /*10e0*/  MOV R6, R8 ;  /* 0x0000000800067202 */ /* 0x000fc60000000f00 */
[----:B------:R-:W-:-:S04]  /*10f0*/  IMAD.HI.U32 R5, R5, R9, R4 ;  /* 0x0000000905057227 */ /* 0x000fc800078e0004 */
[----:B------:R-:W-:Y:S02]  /*1100*/  IMAD.MOV R9, RZ, RZ, -R10 ;  /* 0x000000ffff097224 */ /* 0x000fe400078e0a0a */
        /* <DEDUP_REMOVED lines=9> */
[----:B------:R-:W-:Y:S01]  /*11a0*/  @P0 VIADD R30, R30, 0x1 ;  /* 0x000000011e1e0836 */ /* 0x000fe20000000000 */
[----:B------:R-:W-:-:S05]  /*11b0*/  ISETP.GE.AND P0, PT, R24, R3, PT ;  /* 0x000000031800720c */ /* 0x000fca0003f06270 */
        /* <DEDUP_REMOVED lines=10> */
[----:B------:R-:W-:Y:S01]  /*1260*/  IMAD.MOV.U32 R8, RZ, RZ, 0x53f ;  /* 0x0000053fff087424 */ /* 0x000fe200078e00ff */
[----:B------:R-:W-:Y:S01]  /*1270*/  MOV R12, 0x1 ;  /* 0x00000001000c7802 */ /* 0x000fe20000000f00 */
[----:B------:R1:W2:Y:S01]  /*1280*/  LDC.64 R14, c[0x4][R0] ;  /* 0x01000000000e7b82 */ /* 0x0002a20000000a00 */
[----:B------:R-:W3:Y:S01]  /*1290*/  LDCU.64 UR6, c[0x4][0xd0] ;  /* 0x01001a00ff0677ac */ /* 0x000ee20008000a00 */
[----:B------:R-:W-:Y:S01]  /*12a0*/  MOV R13, RZ ;  /* 0x000000ff000d7202 */ /* 0x000fe20000000f00 */
[----:B------:R-:W4:Y:S01]  /*12b0*/  LDCU.64 UR8, c[0x4][0x50] ;  /* 0x01000a00ff0877ac */ /* 0x000f220008000a00 */
[----:B0-----:R-:W-:Y:S01]  /*12c0*/  IMAD.U32 R4, RZ, RZ, UR4 ;  /* 0x00000004ff047e24 */ /* 0x001fe2000f8e00ff */
[----:B------:R-:W-:Y:S02]  /*12d0*/  MOV R5, UR5 ;  /* 0x0000000500057c02 */ /* 0x000fe40008000f00 */
[----:B---3--:R-:W-:Y:S01]  /*12e0*/  MOV R6, UR6 ;  /* 0x0000000600067c02 */ /* 0x008fe20008000f00 */
[----:B------:R-:W-:Y:S01]  /*12f0*/  IMAD.U32 R7, RZ, RZ, UR7 ;  /* 0x00000007ff077e24 */ /* 0x000fe2000f8e00ff */
[----:B----4-:R-:W-:-:S02]  /*1300*/  MOV R10, UR8 ;  /* 0x00000008000a7c02 */ /* 0x010fc40008000f00 */
[----:B-1----:R-:W-:-:S07]  /*1310*/  MOV R11, UR9 ;  /* 0x00000009000b7c02 */ /* 0x002fce0008000f00 */
[----:B------:R-:W-:-:S07]  /*1320*/  LEPC R20, `(.L_x_2763) ;  /* 0x000000001014794e */ /* 0x000fce0000000000 */
[----:B--2--5:R-:W-:Y:S05]  /*1330*/  CALL.ABS.NOINC R14 ;  /* 0x000000000e007343 */ /* 0x024fea0003c00000 */
.L_x_2763:
        /* <DEDUP_REMOVED lines=9> */
[----:B------:R-:W-:-:S03]  /*13d0*/  @!P6 LEA R5, R4, R0, 0x1 ;  /* 0x000000000405e211 */ /* 0x000fc600078e08ff */
[----:B------:R-:W-:Y:S02]  /*13e0*/  @!P6 IMAD R4, R4, 0x2, R3 ;  /* 0x000000020404e824 */ /* 0x000fe400078e0203 */
        /* <DEDUP_REMOVED lines=11> */
[C---:B------:R-:W-:Y:S02]  /*14a0*/  LEA R6, R7.reuse, R0, 0x1 ;  /* 0x0000000007067211 */ /* 0x040fe400078e08ff */
[C---:B------:R-:W-:Y:S02]  /*14b0*/  LEA R8, R7.reuse, R3, 0x1 ;  /* 0x0000000307087211 */ /* 0x040fe400078e08ff */
[----:B------:R-:W-:Y:S01]  /*14c0*/  LEA.HI R7, R7, R7, RZ, 0x1 ;  /* 0x0000000707077211 */ /* 0x000fe200078f08ff */
[C---:B------:R-:W-:Y:S01]  /*14d0*/  IMAD R5, R31.reuse, 0x2, R6 ;  /* 0x000000021f057824 */ /* 0x040fe200078e0206 */
[----:B------:R-:W-:Y:S01]  /*14e0*/  LEA R4, R31, R8, 0x1 ;  /* 0x000000081f047211 */ /* 0x000fe200078e08ff */
[----:B------:R-:W-:Y:S01]  /*14f0*/  LDS R29, [R6] ;  /* 0x00000000061d7984 */ /* 0x000fe20000000800 */
[----:B------:R-:W-:-:S03]  /*1500*/  SHF.L.U32 R7, R7, 0x1, RZ ;  /* 0x0000000107077819 */ /* 0x000fc600000006ff */
[----:B------:R-:W0:Y:S01]  /*1510*/  LDS R10, [R5] ;  /* 0x00000000050a7984 */ /* 0x000e220000000800 */
[----:B------:R-:W-:-:S03]  /*1520*/  LOP3.LUT R11, R7, 0xfffffffc, RZ, 0xc0, !PT ;  /* 0xfffffffc070b7812 */ /* 0x000fc600078ec0ff */
[----:B------:R-:W-:Y:S01]  /*1530*/  LDS R27, [R8] ;  /* 0x00000000081b7984 */ /* 0x000fe20000000800 */
[----:B------:R-:W-:-:S03]  /*1540*/  ISETP.GE.AND P0, PT, R11, R9, PT ;  /* 0x000000090b00720c */ /* 0x000fc60003f06270 */
[----:B------:R-:W1:Y:S01]  /*1550*/  LDS R12, [R4] ;  /* 0x00000000040c7984 */ /* 0x000e620000000800 */
[C-C-:B0-----:R-:W-:Y:S02]  /*1560*/  PRMT R28, R29.reuse, 0x5410, R10.reuse ;  /* 0x000054101d1c7816 */ /* 0x141fe4000000000a */
[----:B------:R-:W-:Y:S02]  /*1570*/  PRMT R29, R29, 0x7632, R10 ;  /* 0x000076321d1d7816 */ /* 0x000fe4000000000a */
[C-C-:B-1----:R-:W-:Y:S02]  /*1580*/  PRMT R26, R27.reuse, 0x5410, R12.reuse ;  /* 0x000054101b1a7816 */ /* 0x142fe4000000000c */
[----:B------:R-:W-:-:S03]  /*1590*/  PRMT R27, R27, 0x7632, R12 ;  /* 0x000076321b1b7816 */ /* 0x000fc6000000000c */
[----:B------:R-:W-:Y:S05]  /*15a0*/  @P0 BRA `(.L_x_2767) ;  /* 0x0000000000c80947 */ /* 0x000fea0003800000 */
[----:B------:R-:W-:Y:S01]  /*15b0*/  I2FP.F32.S32 R9, R9 ;  /* 0x0000000900097245 */ /* 0x000fe20000201400 */
[----:B------:R-:W-:Y:S01]  /*15c0*/  VIADD R7, R11, 0x2 ;  /* 0x000000020b077836 */ /* 0x000fe20000000000 */
[----:B------:R-:W0:Y:S01]  /*15d0*/  LDCU UR4, c[0x0][0x40c] ;  /* 0x00008180ff0477ac */ /* 0x000e220008000800 */
[----:B------:R-:W-:Y:S01]  /*15e0*/  HADD2.F32 R20, -RZ, R29.H1_H1 ;  /* 0x3000001dff147230 */ /* 0x000fe20000004100 */
[----:B------:R-:W1:Y:S01]  /*15f0*/  MUFU.RCP R12, R9 ;  /* 0x00000009000c7308 */ /* 0x000e620000001000 */
[----:B------:R-:W-:Y:S01]  /*1600*/  HADD2.F32 R35, -RZ, R27.H1_H1 ;  /* 0x3000001bff237230 */ /* 0x000fe20000004100 */
[----:B------:R-:W-:Y:S01]  /*1610*/  I2FP.F32.S32 R7, R7 ;  /* 0x0000000700077245 */ /* 0x000fe20000201400 */
[----:B------:R-:W-:Y:S02]  /*1620*/  HADD2.F32 R21, -RZ, R29.H0_H0 ;  /* 0x2000001dff157230 */ /* 0x000fe40000004100 */
[----:B------:R-:W-:Y:S02]  /*1630*/  HADD2.F32 R33, -RZ, R27.H0_H0 ;  /* 0x2000001bff217230 */ /* 0x000fe40000004100 */
        /* <DEDUP_REMOVED lines=12> */
[----:B-1----:R-:W-:-:S04]  /*1700*/  FMUL.FTZ R9, R14, R7 ;  /* 0x000000070e097220 */ /* 0x002fc80000410000 */
        /* <DEDUP_REMOVED lines=14> */
[----:B------:R-:W-:-:S02]  /*17f0*/  HADD2.F32 R13, -RZ, R28.H0_H0 ;  /* 0x2000001cff0d7230 */ /* 0x000fc40000004100 */
[-C--:B--2---:R-:W-:Y:S01]  /*1800*/  FMUL.FTZ R12, R7, R10.reuse ;  /* 0x0000000a070c7220 */ /* 0x084fe20000410000 */
[----:B0-----:R-:W-:Y:S02]  /*1810*/  HADD2.F32 R15, -RZ, R26.H0_H0 ;  /* 0x2000001aff0f7230 */ /* 0x001fe40000004100 */
[-C--:B------:R-:W-:Y:S01]  /*1820*/  FMUL.FTZ R14, R11, R10.reuse ;  /* 0x0000000a0b0e7220 */ /* 0x080fe20000410000 */
        /* <DEDUP_REMOVED lines=10> */
.L_x_2767:
[----:B------:R-:W-:Y:S05]  /*18d0*/  BSYNC.RECONVERGENT B1 ;  /* 0x0000000000017941 */ /* 0x000fea0003800200 */
.L_x_2766:
        /* <DEDUP_REMOVED lines=8> */
.L_x_2765:
[----:B------:R-:W-:Y:S05]  /*1960*/  BSYNC.RECONVERGENT B0 ;  /* 0x0000000000007941 */ /* 0x000fea0003800200 */
.L_x_2764:
[----:B------:R-:W-:Y:S01]  /*1970*/  BAR.SYNC.DEFER_BLOCKING 0x0 ;  /* 0x0000000000007b1d */ /* 0x000fe20000010000 */
[----:B------:R-:W-:-:S05]  /*1980*/  @!P6 IMAD R30, R31, R30, R32 ;  /* 0x0000001e1f1ee224 */ /* 0x000fca00078e0220 */
[C---:B------:R-:W-:Y:S02]  /*1990*/  @!P6 LEA R0, R30.reuse, R0, 0x1 ;  /* 0x000000001e00e211 */ /* 0x040fe400078e08ff */
[----:B------:R-:W-:-:S03]  /*19a0*/  @!P6 LEA R3, R30, R3, 0x1 ;  /* 0x000000031e03e211 */ /* 0x000fc600078e08ff */
[----:B------:R0:W2:Y:S04]  /*19b0*/  @!P6 LDS.64 R28, [R0] ;  /* 0x00000000001ce984 */ /* 0x0000a80000000a00 */
[----:B------:R0:W3:Y:S01]  /*19c0*/  @!P6 LDS.64 R26, [R3] ;  /* 0x00000000031ae984 */ /* 0x0000e20000000a00 */
[----:B------:R-:W-:Y:S06]  /*19d0*/  BAR.SYNC.DEFER_BLOCKING 0x0 ;  /* 0x0000000000007b1d */ /* 0x000fec0000010000 */
.L_x_2762:
[----:B------:R-:W-:Y:S05]  /*19e0*/  BSYNC.RECONVERGENT B6 ;  /* 0x0000000000067941 */ /* 0x000fea0003800200 */
.L_x_2760:
[----:B------:R-:W-:Y:S01]  /*19f0*/  ISETP.GT.U32.AND P0, PT, R18, 0x1f, PT ;  /* 0x0000001f1200780c */ /* 0x000fe20003f04070 */
[----:B------:R-:W-:-:S12]  /*1a00*/  IMAD.MOV.U32 R56, RZ, RZ, -0x800001 ;  /* 0xff7fffffff387424 */ /* 0x000fd800078e00ff */
[----:B------:R-:W-:Y:S05]  /*1a10*/  @P0 BRA `(.L_x_2768) ;  /* 0x0000000000ec0947 */ /* 0x000fea0003800000 */
[----:B------:R-:W4:Y:S01]  /*1a20*/  S2R R21, SR_CgaCtaId ;  /* 0x0000000000157919 */ /* 0x000f220000008800 */
[----:B-1----:R-:W-:Y:S01]  /*1a30*/  MOV R9, 0x400 ;  /* 0x0000040000097802 */ /* 0x002fe20000000f00 */
[----:B--23--:R-:W-:Y:S01]  /*1a40*/  HMUL2 R13, R29, R27 ;  /* 0x0000001b1d0d7232 */ /* 0x00cfe20000000000 */
[----:B------:R-:W-:Y:S01]  /*1a50*/  ISETP.GT.U32.AND P0, PT, R18, 0x1b, PT ;  /* 0x0000001b1200780c */ /* 0x000fe20003f04070 */
[----:B------:R-:W-:Y:S01]  /*1a60*/  BSSY.RECONVERGENT B0, `(.L_x_2769) ;  /* 0x0000014000007945 */ /* 0x000fe20003800200 */
[----:B0-----:R-:W-:Y:S01]  /*1a70*/  IADD3 R0, PT, PT, R9, 0x10, RZ ;  /* 0x0000001009007810 */ /* 0x001fe20007ffe0ff */
[----:B------:R-:W-:-:S05]  /*1a80*/  HFMA2 R13, R28, R26, R13 ;  /* 0x0000001a1c0d7231 */ /* 0x000fca000000000d */
[--C-:B------:R-:W-:Y:S02]  /*1a90*/  HADD2.F32 R7, -RZ, R13.reuse.H0_H0 ;  /* 0x2000000dff077230 */ /* 0x100fe40000004100 */
[----:B------:R-:W-:Y:S01]  /*1aa0*/  HADD2.F32 R8, -RZ, R13.H1_H1 ;  /* 0x3000000dff087230 */ /* 0x000fe20000004100 */
[----:B----4-:R-:W-:-:S04]  /*1ab0*/  LEA R3, R21, R0, 0x18 ;  /* 0x0000000015037211 */ /* 0x010fc800078ec0ff */
[----:B------:R-:W-:-:S05]  /*1ac0*/  LEA R3, R18, R3, 0x3 ;  /* 0x0000000312037211 */ /* 0x000fca00078e18ff */
[----:B------:R0:W-:Y:S01]  /*1ad0*/  STS.64 [R3], R28 ;  /* 0x0000001c03007388 */ /* 0x0001e20000000a00 */
[----:B------:R-:W-:Y:S05]  /*1ae0*/  @P0 BRA `(.L_x_2770) ;  /* 0x00000000002c0947 */ /* 0x000fea0003800000 */
[----:B------:R-:W1:Y:S01]  /*1af0*/  LDCU UR4, c[0x0][0x3f4] ;  /* 0x00007e80ff0477ac */ /* 0x000e620008000800 */
[----:B------:R-:W2:Y:S01]  /*1b00*/  LDC.64 R4, c[0x0][0x3b8] ;  /* 0x0000ee00ff047b82 */ /* 0x000ea20000000a00 */
[----:B0-----:R-:W-:Y:S02]  /*1b10*/  LOP3.LUT R3, R24, 0x4, RZ, 0xc0, !PT ;  /* 0x0000000418037812 */ /* 0x001fe400078ec0ff */
[----:B------:R-:W-:Y:S01]  /*1b20*/  SHF.R.U32.HI R6, RZ, 0x1, R18 ;  /* 0x00000001ff067819 */ /* 0x000fe20000011612 */
[----:B-1----:R-:W-:Y:S02]  /*1b30*/  IMAD R0, R19, UR4, RZ ;  /* 0x0000000413007c24 */ /* 0x002fe4000f8e02ff */
[----:B------:R-:W-:Y:S02]  /*1b40*/  IMAD.U32 R11, RZ, RZ, UR4 ;  /* 0x00000004ff0b7e24 */ /* 0x000fe4000f8e00ff */
[----:B------:R-:W-:Y:S02]  /*1b50*/  IMAD R0, R0, 0x70, R3 ;  /* 0x0000007000007824 */ /* 0x000fe400078e0203 */
[----:B------:R-:W-:-:S05]  /*1b60*/  IMAD R3, R6, R11, UR38 ;  /* 0x0000002606037e24 */ /* 0x000fca000f8e020b */
[----:B------:R-:W-:-:S05]  /*1b70*/  LEA R3, R3, R0, 0x3 ;  /* 0x0000000003037211 */ /* 0x000fca00078e18ff */
[----:B--2---:R-:W-:-:S05]  /*1b80*/  IMAD.WIDE R4, R3, 0x2, R4 ;  /* 0x0000000203047825 */ /* 0x004fca00078e0204 */
[----:B------:R1:W-:Y:S02]  /*1b90*/  STG.E.64 desc[UR36][R4.64], R26 ;  /* 0x0000001a04007986 */ /* 0x0003e4000c101b24 */
.L_x_2770:
[----:B------:R-:W-:Y:S05]  /*1ba0*/  BSYNC.RECONVERGENT B0 ;  /* 0x0000000000007941 */ /* 0x000fea0003800200 */
.L_x_2769:
[----:B------:R-:W-:Y:S01]  /*1bb0*/  UMOV UR4, 0xffffffff ;  /* 0xffffffff00047882 */ /* 0x000fe20000000000 */
[----:B------:R-:W-:Y:S02]  /*1bc0*/  FADD.FTZ R13, R7, R8 ;  /* 0x00000008070d7221 */ /* 0x000fe40000010000 */
[----:B------:R-:W-:Y:S05]  /*1bd0*/  BRA.DIV UR4, `(.L_x_2771) ;  /* 0x0000006e04247947 */ /* 0x000fea000b800000 */
[----:B------:R-:W2:Y:S02]  /*1be0*/  SHFL.BFLY PT, R14, R13, 0x10, 0x1f ;  /* 0x0e001f000d0e7f89 */ /* 0x000ea400000e0000 */
[----:B--2---:R-:W-:-:S05]  /*1bf0*/  FADD.FTZ R0, R13, R14 ;  /* 0x0000000e0d007221 */ /* 0x004fca0000010000 */
[----:B------:R-:W0:Y:S02]  /*1c00*/  SHFL.BFLY PT, R14, R0, 0x8, 0x1f ;  /* 0x0d001f00000e7f89 */ /* 0x000e2400000e0000 */
[----:B0-----:R-:W-:-:S05]  /*1c10*/  FADD.FTZ R3, R0, R14 ;  /* 0x0000000e00037221 */ /* 0x001fca0000010000 */
[----:B------:R-:W1:Y:S02]  /*1c20*/  SHFL.BFLY PT, R14, R3, 0x4, 0x1f ;  /* 0x0c801f00030e7f89 */ /* 0x000e6400000e0000 */
[----:B-1----:R-:W-:-:S05]  /*1c30*/  FADD.FTZ R4, R3, R14 ;  /* 0x0000000e03047221 */ /* 0x002fca0000010000 */
[----:B------:R-:W0:Y:S02]  /*1c40*/  SHFL.BFLY PT, R14, R4, 0x2, 0x1f ;  /* 0x0c401f00040e7f89 */ /* 0x000e2400000e0000 */
[----:B0-----:R-:W-:-:S05]  /*1c50*/  FADD.FTZ R5, R4, R14 ;  /* 0x0000000e04057221 */ /* 0x001fca0000010000 */
[----:B------:R0:W1:Y:S02]  /*1c60*/  SHFL.BFLY PT, R14, R5, 0x1, 0x1f ;  /* 0x0c201f00050e7f89 */ /* 0x00006400000e0000 */
.L_x_2842:
        /* <DEDUP_REMOVED lines=8> */
[----:B-----5:R-:W-:-:S07]  /*1cf0*/  @P0 IADD3 R0, PT, PT, -R23, R16, RZ ;  /* 0x0000001017000210 */ /* 0x020fce0007ffe1ff */
[----:B0-----:R-:W0:Y:S01]  /*1d00*/  @P0 LDC.64 R4, c[0x0][0x438] ;  /* 0x00010e00ff040b82 */ /* 0x001e220000000a00 */
[----:B--2---:R-:W-:-:S04]  /*1d10*/  @P0 IMAD R3, R17, R6, R0 ;  /* 0x0000000611030224 */ /* 0x004fc800078e0200 */
[----:B------:R-:W-:-:S04]  /*1d20*/  @P0 IMAD R3, R3, R6, R0 ;  /* 0x0000000603030224 */ /* 0x000fc800078e0200 */
[----:B0-----:R-:W-:-:S06]  /*1d30*/  @P0 IMAD.WIDE R4, R3, 0x2, R4 ;  /* 0x0000000203040825 */ /* 0x001fcc00078e0204 */
[----:B------:R-:W2:Y:S01]  /*1d40*/  @P0 LDG.E.U16 R4, desc[UR36][R4.64] ;  /* 0x0000002404040981 */ /* 0x000ea2000c1e1500 */
[----:B------:R-:W-:Y:S02]  /*1d50*/  VIADD R0, R9, 0x110 ;  /* 0x0000011009007836 */ /* 0x000fe40000000000 */
[----:B-1----:R-:W-:-:S03]  /*1d60*/  FMUL.FTZ R56, R14, UR4 ;  /* 0x000000040e387c20 */ /* 0x002fc60008410000 */
[----:B------:R-:W-:Y:S02]  /*1d70*/  LEA R7, R21, R0, 0x18 ;  /* 0x0000000015077211 */ /* 0x000fe400078ec0ff */
[----:B------:R-:W-:-:S04]  /*1d80*/  IADD3 R0, PT, PT, -R61, R16, RZ ;  /* 0x000000103d007210 */ /* 0x000fc80007ffe1ff */
[----:B------:R-:W-:Y:S01]  /*1d90*/  LEA R7, R0, R7, 0x2 ;  /* 0x0000000700077211 */ /* 0x000fe200078e10ff */
[----:B--2---:R-:W-:-:S05]  /*1da0*/  @P0 HADD2.F32 R3, -RZ, R4.H0_H0 ;  /* 0x20000004ff030230 */ /* 0x004fca0000004100 */
[----:B------:R-:W-:-:S05]  /*1db0*/  @P0 FADD.FTZ R56, R56, R3 ;  /* 0x0000000338380221 */ /* 0x000fca0000010000 */
[----:B------:R4:W-:Y:S02]  /*1dc0*/  STS [R7], R56 ;  /* 0x0000003807007388 */ /* 0x0009e40000000800 */
.L_x_2768:
[----:B------:R-:W-:Y:S05]  /*1dd0*/  WARPSYNC.ALL ;  /* 0x0000000000007948 */ /* 0x000fea0003800000 */
[----:B0-----:R-:W-:Y:S01]  /*1de0*/  IMAD.IADD R0, R16, 0x1, -R61 ;  /* 0x0000000110007824 */ /* 0x001fe200078e0a3d */
[----:B------:R-:W0:Y:S01]  /*1df0*/  LDC.64 R40, c[0x0][0x3f0] ;  /* 0x0000fc00ff287b82 */ /* 0x000e220000000a00 */
[----:B------:R-:W-:Y:S01]  /*1e00*/  SHF.R.U32.HI R10, RZ, 0x2, R18 ;  /* 0x00000002ff0a7819 */ /* 0x000fe20000011612 */
[----:B------:R-:W-:Y:S01]  /*1e10*/  UMOV UR10, 0x400 ;  /* 0x00000400000a7882 */ /* 0x000fe20000000000 */
[----:B------:R-:W0:Y:S01]  /*1e20*/  LDCU UR14, c[0x0][0x410] ;  /* 0x00008200ff0e77ac */ /* 0x000e220008000800 */
[----:B------:R-:W-:Y:S01]  /*1e30*/  IADD3 R0, PT, PT, R0, 0x7, RZ ;  /* 0x0000000700007810 */ /* 0x000fe20007ffe0ff */
[----:B------:R-:W-:Y:S01]  /*1e40*/  BSSY B0, `(.L_x_2772) ;  /* 0x0000150000007945 */ /* 0x000fe20003800000 */
[----:B------:R-:W-:Y:S01]  /*1e50*/  LOP3.LUT R24, R24, 0xc, RZ, 0xc0, !PT ;  /* 0x0000000c18187812 */ /* 0x000fe200078ec0ff */
[----:B------:R-:W-:Y:S01]  /*1e60*/  UIADD3 UR4, UPT, UPT, UR10, 0x10, URZ ;  /* 0x000000100a047890 */ /* 0x000fe2000fffe0ff */
[----:B------:R-:W2:Y:S01]  /*1e70*/  S2UR UR11, SR_CgaCtaId ;  /* 0x00000000000b79c3 */ /* 0x000ea20000008800 */
[----:B------:R-:W-:Y:S01]  /*1e80*/  SHF.R.S32.HI R3, RZ, 0x1f, R0 ;  /* 0x0000001fff037819 */ /* 0x000fe20000011400 */
[----:B------:R-:W0:Y:S03]  /*1e90*/  LDCU.64 UR8, c[0x0][0x3c8] ;  /* 0x00007900ff0877ac */ /* 0x000e260008000a00 */
[----:B------:R-:W-:Y:S01]  /*1ea0*/  LEA.HI R3, R3, R0, RZ, 0x3 ;  /* 0x0000000003037211 */ /* 0x000fe200078f18ff */
[----:B------:R-:W0:Y:S03]  /*1eb0*/  LDCU.64 UR16, c[0x0][0x438] ;  /* 0x00008700ff1077ac */ /* 0x000e260008000a00 */
[----:B-1----:R-:W-:Y:S01]  /*1ec0*/  LOP3.LUT R8, R3, 0xfffffff8, RZ, 0xc0, !PT ;  /* 0xfffffff803087812 */ /* 0x002fe200078ec0ff */
[----:B------:R-:W-:Y:S03]  /*1ed0*/  BAR.SYNC.DEFER_BLOCKING 0x0 ;  /* 0x0000000000007b1d */ /* 0x000fe60000010000 */
[----:B------:R-:W-:Y:S01]  /*1ee0*/  ISETP.GE.AND P0, PT, R10, R8, PT ;  /* 0x000000080a00720c */ /* 0x000fe20003f06270 */
[----:B0-----:R-:W-:-:S04]  /*1ef0*/  IMAD R4, R25, R40, R17 ;  /* 0x0000002819047224 */ /* 0x001fc800078e0211 */
[----:B------:R-:W-:Y:S01]  /*1f00*/  IMAD R4, R4, 0x70, RZ ;  /* 0x0000007004047824 */ /* 0x000fe200078e02ff */
[----:B--2---:R-:W-:-:S07]  /*1f10*/  ULEA UR4, UR11, UR4, 0x18 ;  /* 0x000000040b047291 */ /* 0x004fce000f8ec0ff */
[----:B------:R-:W-:Y:S05]  /*1f20*/  @P0 BRA `(.L_x_2773) ;  /* 0x0000001400040947 */ /* 0x000fea0003800000 */
[----:B------:R-:W-:Y:S01]  /*1f30*/  IABS R3, R41 ;  /* 0x0000002900037213 */ /* 0x000fe20000000000 */
[----:B------:R0:W1:Y:S01]  /*1f40*/  LDS R59, [R24+UR4] ;  /* 0x00000004183b7984 */ /* 0x0000620008000800 */
[----:B------:R-:W2:Y:S02]  /*1f50*/  LDCU.64 UR6, c[0x0][0x420] ;  /* 0x00008400ff0677ac */ /* 0x000ea40008000a00 */
[----:B------:R-:W3:Y:S01]  /*1f60*/  I2F.RP R0, R3 ;  /* 0x0000000300007306 */ /* 0x000ee20000209400 */
[----:B------:R0:W0:Y:S01]  /*1f70*/  LDS R57, [R24+UR4+0x10] ;  /* 0x0000100418397984 */ /* 0x0000220008000800 */
[----:B------:R-:W4:Y:S03]  /*1f80*/  LDCU UR13, c[0x0][0x440] ;  /* 0x00008800ff0d77ac */ /* 0x000f260008000800 */
[----:B------:R0:W0:Y:S01]  /*1f90*/  LDS R55, [R24+UR4+0x20] ;  /* 0x0000200418377984 */ /* 0x0000220008000800 */
[----:B------:R-:W1:Y:S03]  /*1fa0*/  LDCU UR12, c[0x0][0x3f8] ;  /* 0x00007f00ff0c77ac */ /* 0x000e660008000800 */
[----:B------:R0:W0:Y:S01]  /*1fb0*/  LDS R54, [R24+UR4+0x30] ;  /* 0x0000300418367984 */ /* 0x0000220008000800 */
[----:B------:R-:W-:-:S03]  /*1fc0*/  UIADD3 UR5, UPT, UPT, UR10, 0x110, URZ ;  /* 0x000001100a057890 */ /* 0x000fc6000fffe0ff */
[----:B------:R0:W0:Y:S01]  /*1fd0*/  LDS R52, [R24+UR4+0x40] ;  /* 0x0000400418347984 */ /* 0x0000220008000800 */
[----:B------:R-:W-:Y:S01]  /*1fe0*/  ULEA UR5, UR11, UR5, 0x18 ;  /* 0x000000050b057291 */ /* 0x000fe2000f8ec0ff */
[----:B---3--:R-:W3:Y:S01]  /*1ff0*/  MUFU.RCP R0, R0 ;  /* 0x0000000000007308 */ /* 0x008ee20000001000 */
[----:B--2---:R-:W-:Y:S01]  /*2000*/  IMAD.U32 R21, RZ, RZ, UR7 ;  /* 0x00000007ff157e24 */ /* 0x004fe2000f8e00ff */
[----:B------:R2:W0:Y:S01]  /*2010*/  LDS R53, [R24+UR4+0x50] ;  /* 0x0000500418357984 */ /* 0x0004220008000800 */
[----:B------:R-:W-:Y:S01]  /*2020*/  ISETP.NE.U32.AND P0, PT, RZ, UR6, PT ;  /* 0x00000006ff007c0c */ /* 0x000fe2000bf05070 */
[----:B----4-:R-:W-:Y:S02]  /*2030*/  IMAD R20, R17, UR13, R16 ;  /* 0x0000000d11147c24 */ /* 0x010fe4000f8e0210 */
[----:B------:R2:W4:Y:S01]  /*2040*/  LDS R50, [R24+UR4+0x60] ;  /* 0x0000600418327984 */ /* 0x0005220008000800 */
[----:B------:R-:W-:-:S03]  /*2050*/  ISETP.NE.AND.EX P0, PT, RZ, UR7, PT, P0 ;  /* 0x00000007ff007c0c */ /* 0x000fc6000bf05300 */
[----:B------:R2:W0:Y:S04]  /*2060*/  LDS R51, [R24+UR4+0x70] ;  /* 0x0000700418337984 */ /* 0x0004280008000800 */
[----:B------:R2:W0:Y:S01]  /*2070*/  LDS R48, [R24+UR4+0x80] ;  /* 0x0000800418307984 */ /* 0x0004220008000800 */
[----:B---3--:R-:W-:-:S03]  /*2080*/  IADD3 R6, PT, PT, R0, 0xffffffe, RZ ;  /* 0x0ffffffe00067810 */ /* 0x008fc60007ffe0ff */
[----:B------:R2:W3:Y:S01]  /*2090*/  LDS R46, [R24+UR4+0x90] ;  /* 0x00009004182e7984 */ /* 0x0004e20008000800 */
[----:B------:R1:W2:Y:S03]  /*20a0*/  F2I.FTZ.U32.TRUNC.NTZ R7, R6 ;  /* 0x0000000600077305 */ /* 0x0002a6000021f000 */
[----:B------:R0:W0:Y:S04]  /*20b0*/  LDS R49, [R24+UR4+0xa0] ;  /* 0x0000a00418317984 */ /* 0x0000280008000800 */
[----:B------:R0:W0:Y:S04]  /*20c0*/  LDS R47, [R24+UR4+0xb0] ;  /* 0x0000b004182f7984 */ /* 0x0000280008000800 */
[----:B------:R0:W0:Y:S01]  /*20d0*/  LDS R44, [R24+UR4+0xc0] ;  /* 0x0000c004182c7984 */ /* 0x0000220008000800 */
[----:B-1----:R-:W-:-:S03]  /*20e0*/  HFMA2 R6, -RZ, RZ, 0, 0 ;  /* 0x00000000ff067431 */ /* 0x002fc600000001ff */
[----:B------:R1:W0:Y:S01]  /*20f0*/  LDS R45, [R24+UR4+0xd0] ;  /* 0x0000d004182d7984 */ /* 0x0002220008000800 */
[----:B--2---:R-:W-:-:S03]  /*2100*/  IMAD.MOV R0, RZ, RZ, -R7 ;  /* 0x000000ffff007224 */ /* 0x004fc600078e0a07 */
[----:B------:R1:W2:Y:S01]  /*2110*/  LDS R43, [R24+UR4+0xe0] ;  /* 0x0000e004182b7984 */ /* 0x0002a20008000800 */
[----:B------:R-:W-:Y:S01]  /*2120*/  IMAD R5, R0, R3, RZ ;  /* 0x0000000300057224 */ /* 0x000fe200078e02ff */
[----:B------:R-:W-:Y:S02]  /*2130*/  SHF.L.U32 R0, R18, 0x1, RZ ;  /* 0x0000000112007819 */ /* 0x000fe400000006ff */
[----:B------:R1:W0:Y:S01]  /*2140*/  LDS R42, [R24+UR4+0xf0] ;  /* 0x0000f004182a7984 */ /* 0x0002220008000800 */
[----:B------:R-:W-:Y:S01]  /*2150*/  IMAD.HI.U32 R5, R7, R5, R6 ;  /* 0x0000000507057227 */ /* 0x000fe200078e0006 */
[----:B------:R-:W-:-:S03]  /*2160*/  LOP3.LUT R0, R0, 0x6, RZ, 0xc0, !PT ;  /* 0x0000000600007812 */ /* 0x000fc600078ec0ff */
[C---:B------:R-:W-:Y:S01]  /*2170*/  IMAD.IADD R6, R61.reuse, 0x1, R8 ;  /* 0x000000013d067824 */ /* 0x040fe200078e0208 */
[----:B------:R-:W-:Y:S01]  /*2180*/  IADD3 R61, PT, PT, R61, R10, RZ ;  /* 0x0000000a3d3d7210 */ /* 0x000fe20007ffe0ff */
[----:B------:R-:W-:Y:S01]  /*2190*/  IMAD R7, R4, R41, R0 ;  /* 0x0000002904077224 */ /* 0x000fe200078e0200 */
[----:B------:R-:W-:Y:S01]  /*21a0*/  MOV R8, UR6 ;  /* 0x0000000600087c02 */ /* 0x000fe20008000f00 */
[----:B------:R-:W-:Y:S01]  /*21b0*/  IMAD R41, R41, 0x70, RZ ;  /* 0x0000007029297824 */ /* 0x000fe200078e02ff */
[----:B------:R-:W-:Y:S01]  /*21c0*/  LEA R10, R10, UR5, 0x2 ;  /* 0x000000050a0a7c11 */ /* 0x000fe2000f8e10ff */
[--C-:B------:R-:W-:Y:S01]  /*21d0*/  IMAD R20, R20, UR13, R61.reuse ;  /* 0x0000000d14147c24 */ /* 0x100fe2000f8e023d */
[----:B------:R-:W-:Y:S01]  /*21e0*/  IADD3 R8, P1, P2, R8, UR39, R61 ;  /* 0x0000002708087c10 */ /* 0x000fe2000fa3e03d */
[----:B------:R-:W-:-:S03]  /*21f0*/  IMAD R9, R41, UR12, RZ ;  /* 0x0000000c29097c24 */ /* 0x000fc6000f8e02ff */
[----:B-1-34-:R-:W-:-:S09]  /*2200*/  IADD3.X R21, PT, PT, R21, UR40, RZ, P1, P2 ;  /* 0x0000002815157c10 */ /* 0x01afd20008fe44ff */
.L_x_2777:
[----:B------:R-:W1:Y:S01]  /*2210*/  LDC R12, c[0x0][0x3f4] ;  /* 0x0000fd00ff0c7b82 */ /* 0x000e620000000800 */
[----:B------:R-:W-:Y:S01]  /*2220*/  IABS R14, R61 ;  /* 0x0000003d000e7213 */ /* 0x000fe20000000000 */
[----:B------:R-:W-:Y:S01]  /*2230*/  USHF.R.S32.HI UR5, URZ, 0x1f, UR39 ;  /* 0x0000001fff057899 */ /* 0x000fe20008011427 */
[----:B------:R-:W-:-:S03]  /*2240*/  ISETP.GE.AND P2, PT, R61, RZ, PT ;  /* 0x000000ff3d00720c */ /* 0x000fc60003f46270 */
[----:B------:R-:W-:-:S05]  /*2250*/  IMAD.HI.U32 R11, R5, R14, RZ ;  /* 0x0000000e050b7227 */ /* 0x000fca00078e00ff */
[----:B------:R-:W-:Y:S02]  /*2260*/  IADD3 R11, PT, PT, -R11, RZ, RZ ;  /* 0x000000ff0b0b7210 */ /* 0x000fe40007ffe1ff */
[----:B-1----:R-:W-:Y:S02]  /*2270*/  IABS R38, R12 ;  /* 0x0000000c00267213 */ /* 0x002fe40000000000 */
        /* <DEDUP_REMOVED lines=9> */
[C---:B0-----:R-:W-:Y:S02]  /*2310*/  SHF.L.U32 R13, R65.reuse, 0x3, RZ ;  /* 0x00000003410d7819 */ /* 0x041fe400000006ff */
[----:B------:R-:W-:-:S03]  /*2320*/  IADD3 R11, P3, PT, R65, UR39, RZ ;  /* 0x00000027410b7c10 */ /* 0x000fc6000ff7e0ff */
[----:B------:R-:W-:Y:S01]  /*2330*/  IMAD R58, R12, 0x10, R13 ;  /* 0x000000100c3a7824 */ /* 0x000fe200078e020d */
[----:B------:R-:W-:Y:S02]  /*2340*/  IADD3.X R14, PT, PT, RZ, UR5, RZ, P3, !PT ;  /* 0x00000005ff0e7c10 */ /* 0x000fe40009ffe4ff */
[C---:B------:R-:W-:Y:S02]  /*2350*/  LEA R62, P3, R11.reuse, UR8, 0x2 ;  /* 0x000000080b3e7c11 */ /* 0x040fe4000f8610ff */
[----:B------:R-:W-:Y:S02]  /*2360*/  ISETP.GE.OR P2, PT, R58, R41, P1 ;  /* 0x000000293a00720c */ /* 0x000fe40000f46670 */
[----:B------:R-:W-:-:S11]  /*2370*/  LEA.HI.X R63, R11, UR9, R14, 0x2, P3 ;  /* 0x000000090b3f7c11 */ /* 0x000fd600098f140e */
[----:B------:R-:W3:Y:S01]  /*2380*/  @!P2 LDG.E R11, desc[UR36][R62.64] ;  /* 0x000000243e0ba981 */ /* 0x000ee2000c1e1900 */
[----:B------:R-:W-:Y:S01]  /*2390*/  LEA R38, R12, R13, 0x5 ;  /* 0x0000000d0c267211 */ /* 0x000fe200078e28ff */
[----:B------:R-:W1:Y:S03]  /*23a0*/  @!P2 LDC.64 R14, c[0x0][0x3b8] ;  /* 0x0000ee00ff0eab82 */ /* 0x000e660000000a00 */
[----:B------:R-:W-:-:S13]  /*23b0*/  ISETP.GE.OR P5, PT, R38, R41, P1 ;  /* 0x000000292600720c */ /* 0x000fda0000fa6670 */
[----:B------:R-:W4:Y:S01]  /*23c0*/  @!P5 LDG.E R39, desc[UR36][R62.64] ;  /* 0x000000243e27d981 */ /* 0x000f22000c1e1900 */
[----:B------:R-:W-:-:S13]  /*23d0*/  ISETP.GE.OR P6, PT, R13, R41, P1 ;  /* 0x000000290d00720c */ /* 0x000fda0000fc6670 */
[----:B------:R-:W2:Y:S01]  /*23e0*/  @!P6 LDG.E R60, desc[UR36][R62.64] ;  /* 0x000000243e3ce981 */ /* 0x000ea2000c1e1900 */
[----:B------:R-:W-:-:S04]  /*23f0*/  IADD3 R65, PT, PT, R65, R12, RZ ;  /* 0x0000000c41417210 */ /* 0x000fc80007ffe0ff */
[----:B------:R-:W-:Y:S01]  /*2400*/  SHF.L.U32 R66, R65, 0x3, RZ ;  /* 0x0000000341427819 */ /* 0x000fe200000006ff */
[----:B---3--:R-:W-:Y:S01]  /*2410*/  @!P2 IMAD R58, R9, R11, R58 ;  /* 0x0000000b093aa224 */ /* 0x008fe200078e023a */
[----:B------:R-:W-:-:S04]  /*2420*/  SHF.R.S32.HI R11, RZ, 0x1f, R7 ;  /* 0x0000001fff0b7819 */ /* 0x000fc80000011407 */
[----:B------:R-:W-:-:S04]  /*2430*/  @!P2 IADD3 R64, P3, PT, R7, R58, RZ ;  /* 0x0000003a0740a210 */ /* 0x000fc80007f7e0ff */
[----:B------:R-:W-:Y:S02]  /*2440*/  @!P2 LEA.HI.X.SX32 R58, R58, R11, 0x1, P3 ;  /* 0x0000000b3a3aa211 */ /* 0x000fe400018f0eff */
[----:B-1----:R-:W-:-:S04]  /*2450*/  @!P2 LEA R68, P3, R64, R14, 0x1 ;  /* 0x0000000e4044a211 */ /* 0x002fc800078608ff */
[----:B------:R-:W-:Y:S02]  /*2460*/  @!P2 LEA.HI.X R69, R64, R15, R58, 0x1, P3 ;  /* 0x0000000f4045a211 */ /* 0x000fe400018f0c3a */
[----:B------:R-:W-:Y:S01]  /*2470*/  ISETP.GE.AND P3, PT, R61, R16, PT ;  /* 0x000000103d00720c */ /* 0x000fe20003f66270 */
[----:B------:R-:W-:Y:S01]  /*2480*/  IMAD R58, R12, 0x40, R13 ;  /* 0x000000400c3a7824 */ /* 0x000fe200078e020d */
[----:B------:R-:W1:Y:S01]  /*2490*/  @!P5 LDC.64 R14, c[0x0][0x3b8] ;  /* 0x0000ee00ff0edb82 */ /* 0x000e620000000a00 */
[----:B----4-:R-:W-:Y:S01]  /*24a0*/  @!P5 IMAD R38, R9, R39, R38 ;  /* 0x000000270926d224 */ /* 0x010fe200078e0226 */
[----:B0-----:R-:W-:-:S06]  /*24b0*/  SEL R24, R24, RZ, P3 ;  /* 0x000000ff18187207 */ /* 0x001fcc0001800000 */
[----:B------:R0:W3:Y:S01]  /*24c0*/  @!P2 LDG.E R24, desc[UR36][R68.64] ;  /* 0x000000244418a981 */ /* 0x0000e2000c1e1900 */
[----:B------:R-:W-:Y:S02]  /*24d0*/  ISETP.GE.OR P2, PT, R58, R41, P1 ;  /* 0x000000293a00720c */ /* 0x000fe40000f46670 */
[----:B------:R-:W-:-:S04]  /*24e0*/  @!P5 IADD3 R39, P4, PT, R7, R38, RZ ;  /* 0x000000260727d210 */ /* 0x000fc80007f9e0ff */
[----:B------:R-:W-:-:S07]  /*24f0*/  @!P5 LEA.HI.X.SX32 R64, R38, R11, 0x1, P4 ;  /* 0x0000000b2640d211 */ /* 0x000fce00020f0eff */
[----:B------:R-:W4:Y:S01]  /*2500*/  @!P2 LDG.E R67, desc[UR36][R62.64] ;  /* 0x000000243e43a981 */ /* 0x000f22000c1e1900 */
[----:B-1----:R-:W-:-:S04]  /*2510*/  @!P5 LEA R38, P4, R39, R14, 0x1 ;  /* 0x0000000e2726d211 */ /* 0x002fc800078808ff */
[----:B------:R-:W-:Y:S02]  /*2520*/  @!P5 LEA.HI.X R39, R39, R15, R64, 0x1, P4 ;  /* 0x0000000f2727d211 */ /* 0x000fe400020f0c40 */
[----:B------:R-:W-:Y:S01]  /*2530*/  ISETP.GE.OR P4, PT, R66, R41, P1 ;  /* 0x000000294200720c */ /* 0x000fe20000f86670 */
[----:B------:R-:W0:Y:S01]  /*2540*/  @!P6 LDC.64 R14, c[0x0][0x3b8] ;  /* 0x0000ee00ff0eeb82 */ /* 0x000e220000000a00 */
[----:B------:R-:W-:Y:S01]  /*2550*/  SEL R25, R25, RZ, P3 ;  /* 0x000000ff19197207 */ /* 0x000fe20001800000 */
[----:B--2---:R-:W-:-:S05]  /*2560*/  @!P6 IMAD R60, R9, R60, R13 ;  /* 0x0000003c093ce224 */ /* 0x004fca00078e020d */
[----:B------:R1:W2:Y:S05]  /*2570*/  @!P5 LDG.E R25, desc[UR36][R38.64] ;  /* 0x000000242619d981 */ /* 0x0002aa000c1e1900 */
[----:B------:R-:W3:Y:S01]  /*2580*/  @!P4 LDG.E R64, desc[UR36][R62.64] ;  /* 0x000000243e40c981 */ /* 0x000ee2000c1e1900 */
[----:B------:R-:W-:-:S04]  /*2590*/  @!P6 IADD3 R13, P5, PT, R7, R60, RZ ;  /* 0x0000003c070de210 */ /* 0x000fc80007fbe0ff */
[----:B------:R-:W-:Y:S02]  /*25a0*/  @!P6 LEA.HI.X.SX32 R60, R60, R11, 0x1, P5 ;  /* 0x0000000b3c3ce211 */ /* 0x000fe400028f0eff */
[----:B0-----:R-:W-:-:S04]  /*25b0*/  @!P6 LEA R68, P5, R13, R14, 0x1 ;  /* 0x0000000e0d44e211 */ /* 0x001fc800078a08ff */
[----:B------:R-:W-:Y:S01]  /*25c0*/  @!P6 LEA.HI.X R69, R13, R15, R60, 0x1, P5 ;  /* 0x0000000f0d45e211 */ /* 0x000fe200028f0c3c */
[----:B------:R-:W-:Y:S01]  /*25d0*/  IMAD R60, R12, 0x10, R66 ;  /* 0x000000100c3c7824 */ /* 0x000fe200078e0242 */
[----:B------:R-:W0:Y:S04]  /*25e0*/  @!P2 LDC.64 R14, c[0x0][0x3b8] ;  /* 0x0000ee00ff0eab82 */ /* 0x000e280000000a00 */
[----:B------:R-:W-:-:S13]  /*25f0*/  ISETP.GE.OR P5, PT, R60, R41, P1 ;  /* 0x000000293c00720c */ /* 0x000fda0000fa6670 */
[----:B------:R-:W2:Y:S01]  /*2600*/  @!P5 LDG.E R13, desc[UR36][R62.64] ;  /* 0x000000243e0dd981 */ /* 0x000ea2000c1e1900 */
[----:B------:R-:W-:-:S06]  /*2610*/  SEL R26, R26, RZ, P3 ;  /* 0x000000ff1a1a7207 */ /* 0x000fcc0001800000 */
[----:B------:R-:W2:Y:S01]  /*2620*/  @!P6 LDG.E R26, desc[UR36][R68.64] ;  /* 0x00000024441ae981 */ /* 0x000ea2000c1e1900 */
[----:B------:R-:W-:Y:S02]  /*2630*/  SEL R27, R27, RZ, P3 ;  /* 0x000000ff1b1b7207 */ /* 0x000fe40001800000 */
[----:B------:R-:W-:Y:S01]  /*2640*/  SEL R28, R28, RZ, P3 ;  /* 0x000000ff1c1c7207 */ /* 0x000fe20001800000 */
[----:B----4-:R-:W-:-:S05]  /*2650*/  @!P2 IMAD R58, R9, R67, R58 ;  /* 0x00000043093aa224 */ /* 0x010fca00078e023a */
[----:B-1----:R-:W-:-:S04]  /*2660*/  @!P2 IADD3 R39, P6, PT, R7, R58, RZ ;  /* 0x0000003a0727a210 */ /* 0x002fc80007fde0ff */
[----:B------:R-:W-:Y:S02]  /*2670*/  @!P2 LEA.HI.X.SX32 R58, R58, R11, 0x1, P6 ;  /* 0x0000000b3a3aa211 */ /* 0x000fe400030f0eff */
[C---:B0-----:R-:W-:Y:S02]  /*2680*/  @!P2 LEA R38, P6, R39.reuse, R14, 0x1 ;  /* 0x0000000e2726a211 */ /* 0x041fe400078c08ff */
[----:B------:R-:W-:Y:S02]  /*2690*/  LEA R67, R12, R65, 0x2 ;  /* 0x000000410c437211 */ /* 0x000fe400078e10ff */
[----:B------:R-:W-:Y:S02]  /*26a0*/  @!P2 LEA.HI.X R39, R39, R15, R58, 0x1, P6 ;  /* 0x0000000f2727a211 */ /* 0x000fe400030f0c3a */
[----:B------:R-:W0:Y:S01]  /*26b0*/  @!P4 LDC.64 R14, c[0x0][0x3b8] ;  /* 0x0000ee00ff0ecb82 */ /* 0x000e220000000a00 */
[----:B------:R-:W-:Y:S02]  /*26c0*/  SHF.L.U32 R58, R67, 0x3, RZ ;  /* 0x00000003433a7819 */ /* 0x000fe400000006ff */
[----:B------:R1:W4:Y:S02]  /*26d0*/  @!P2 LDG.E R27, desc[UR36][R38.64] ;  /* 0x00000024261ba981 */ /* 0x000324000c1e1900 */
[----:B------:R-:W-:Y:S01]  /*26e0*/  ISETP.GE.OR P6, PT, R58, R41, P1 ;  /* 0x000000293a00720c */ /* 0x000fe20000fc6670 */
[----:B---3--:R-:W-:-:S05]  /*26f0*/  @!P4 IMAD R64, R9, R64, R66 ;  /* 0x000000400940c224 */ /* 0x008fca00078e0242 */
[----:B------:R-:W-:Y:S01]  /*2700*/  @!P4 IADD3 R66, P2, PT, R7, R64, RZ ;  /* 0x000000400742c210 */ /* 0x000fe20007f5e0ff */
[----:B-1----:R-:W-:-:S03]  /*2710*/  IMAD.IADD R39, R67, 0x1, R12 ;  /* 0x0000000143277824 */ /* 0x002fc600078e020c */
[----:B------:R-:W-:-:S03]  /*2720*/  @!P4 LEA.HI.X.SX32 R64, R64, R11, 0x1, P2 ;  /* 0x0000000b4040c211 */ /* 0x000fc600010f0eff */
[----:B------:R-:W3:Y:S01]  /*2730*/  @!P6 LDG.E R65, desc[UR36][R62.64] ;  /* 0x000000243e41e981 */ /* 0x000ee2000c1e1900 */
[----:B0-----:R-:W-:-:S04]  /*2740*/  @!P4 LEA R68, P2, R66, R14, 0x1 ;  /* 0x0000000e4244c211 */ /* 0x001fc800078408ff */
[----:B------:R-:W-:Y:S02]  /*2750*/  @!P4 LEA.HI.X R69, R66, R15, R64, 0x1, P2 ;  /* 0x0000000f4245c211 */ /* 0x000fe400010f0c40 */
[----:B------:R-:W-:Y:S01]  /*2760*/  SHF.L.U32 R64, R39, 0x3, RZ ;  /* 0x0000000327407819 */ /* 0x000fe200000006ff */
[----:B------:R-:W0:Y:S02]  /*2770*/  @!P5 LDC.64 R14, c[0x0][0x3b8] ;  /* 0x0000ee00ff0edb82 */ /* 0x000e240000000a00 */
[----:B------:R1:W4:Y:S01]  /*2780*/  @!P4 LDG.E R28, desc[UR36][R68.64] ;  /* 0x00000024441cc981 */ /* 0x000322000c1e1900 */
[----:B------:R-:W-:-:S13]  /*2790*/  ISETP.GE.OR P2, PT, R64, R41, P1 ;  /* 0x000000294000720c */ /* 0x000fda0000f46670 */
[----:B------:R-:W4:Y:S01]  /*27a0*/  @!P2 LDG.E R38, desc[UR36][R62.64] ;  /* 0x000000243e26a981 */ /* 0x000f22000c1e1900 */
[----:B--2---:R-:W-:-:S05]  /*27b0*/  @!P5 IMAD R60, R9, R13, R60 ;  /* 0x0000000d093cd224 */ /* 0x004fca00078e023c */
[----:B------:R-:W-:Y:S02]  /*27c0*/  @!P5 IADD3 R13, P4, PT, R7, R60, RZ ;  /* 0x0000003c070dd210 */ /* 0x000fe40007f9e0ff */
[----:B------:R-:W-:Y:S02]  /*27d0*/  IADD3 R39, PT, PT, R39, R12, RZ ;  /* 0x0000000c27277210 */ /* 0x000fe40007ffe0ff */
[----:B------:R-:W-:Y:S02]  /*27e0*/  @!P5 LEA.HI.X.SX32 R60, R60, R11, 0x1, P4 ;  /* 0x0000000b3c3cd211 */ /* 0x000fe400020f0eff */
[----:B0-----:R-:W-:-:S04]  /*27f0*/  @!P5 LEA R66, P4, R13, R14, 0x1 ;  /* 0x0000000e0d42d211 */ /* 0x001fc800078808ff */
[----:B------:R-:W-:Y:S01]  /*2800*/  @!P5 LEA.HI.X R67, R13, R15, R60, 0x1, P4 ;  /* 0x0000000f0d43d211 */ /* 0x000fe200020f0c3c */
[----:B------:R-:W-:Y:S01]  /*2810*/  IMAD.SHL.U32 R60, R39, 0x8, RZ ;  /* 0x00000008273c7824 */ /* 0x000fe200078e00ff */
[----:B------:R-:W1:Y:S04]  /*2820*/  @!P6 LDC.64 R14, c[0x0][0x3b8] ;  /* 0x0000ee00ff0eeb82 */ /* 0x000e680000000a00 */
[----:B------:R-:W-:-:S13]  /*2830*/  ISETP.GE.OR P4, PT, R60, R41, P1 ;  /* 0x000000293c00720c */ /* 0x000fda0000f86670 */
[----:B------:R-:W2:Y:S01]  /*2840*/  @!P4 LDG.E R13, desc[UR36][R62.64] ;  /* 0x000000243e0dc981 */ /* 0x000ea2000c1e1900 */
[----:B------:R-:W-:-:S06]  /*2850*/  SEL R29, R29, RZ, P3 ;  /* 0x000000ff1d1d7207 */ /* 0x000fcc0001800000 */
[----:B------:R-:W2:Y:S01]  /*2860*/  @!P5 LDG.E R29, desc[UR36][R66.64] ;  /* 0x00000024421dd981 */ /* 0x000ea2000c1e1900 */
[----:B------:R-:W-:Y:S02]  /*2870*/  LEA R39, R12, R39, 0x1 ;  /* 0x000000270c277211 */ /* 0x000fe400078e08ff */
[----:B------:R-:W-:Y:S02]  /*2880*/  SEL R30, R30, RZ, P3 ;  /* 0x000000ff1e1e7207 */ /* 0x000fe40001800000 */
[----:B------:R-:W-:Y:S01]  /*2890*/  SEL R31, R31, RZ, P3 ;  /* 0x000000ff1f1f7207 */ /* 0x000fe20001800000 */
[----:B---3--:R-:W-:-:S05]  /*28a0*/  @!P6 IMAD R58, R9, R65, R58 ;  /* 0x00000041093ae224 */ /* 0x008fca00078e023a */
[----:B------:R-:W-:-:S04]  /*28b0*/  @!P6 IADD3 R65, P5, PT, R7, R58, RZ ;  /* 0x0000003a0741e210 */ /* 0x000fc80007fbe0ff */
[----:B------:R-:W-:Y:S02]  /*28c0*/  @!P6 LEA.HI.X.SX32 R58, R58, R11, 0x1, P5 ;  /* 0x0000000b3a3ae211 */ /* 0x000fe400028f0eff */
[----:B-1----:R-:W-:-:S04]  /*28d0*/  @!P6 LEA R68, P5, R65, R14, 0x1 ;  /* 0x0000000e4144e211 */ /* 0x002fc800078a08ff */
[----:B------:R-:W-:Y:S02]  /*28e0*/  @!P6 LEA.HI.X R69, R65, R15, R58, 0x1, P5 ;  /* 0x0000000f4145e211 */ /* 0x000fe400028f0c3a */
[----:B------:R-:W0:Y:S03]  /*28f0*/  @!P2 LDC.64 R14, c[0x0][0x3b8] ;  /* 0x0000ee00ff0eab82 */ /* 0x000e260000000a00 */
[----:B------:R-:W3:Y:S01]  /*2900*/  @!P6 LDG.E R30, desc[UR36][R68.64] ;  /* 0x00000024441ee981 */ /* 0x000ee2000c1e1900 */
[----:B----4-:R-:W-:Y:S01]  /*2910*/  @!P2 IMAD R64, R9, R38, R64 ;  /* 0x000000260940a224 */ /* 0x010fe200078e0240 */
[----:B------:R-:W-:-:S04]  /*2920*/  SHF.L.U32 R38, R39, 0x3, RZ ;  /* 0x0000000327267819 */ /* 0x000fc800000006ff */
[----:B------:R-:W-:Y:S02]  /*2930*/  ISETP.GE.OR P5, PT, R38, R41, P1 ;  /* 0x000000292600720c */ /* 0x000fe40000fa6670 */
[----:B------:R-:W-:-:S04]  /*2940*/  @!P2 IADD3 R58, P6, PT, R7, R64, RZ ;  /* 0x00000040073aa210 */ /* 0x000fc80007fde0ff */
[----:B------:R-:W-:Y:S02]  /*2950*/  @!P2 LEA.HI.X.SX32 R64, R64, R11, 0x1, P6 ;  /* 0x0000000b4040a211 */ /* 0x000fe400030f0eff */
[----:B0-----:R-:W-:-:S04]  /*2960*/  @!P2 LEA R14, P6, R58, R14, 0x1 ;  /* 0x0000000e3a0ea211 */ /* 0x001fc800078c08ff */
[----:B------:R-:W-:Y:S02]  /*2970*/  @!P2 LEA.HI.X R15, R58, R15, R64, 0x1, P6 ;  /* 0x0000000f3a0fa211 */ /* 0x000fe400030f0c40 */
[----:B------:R-:W4:Y:S01]  /*2980*/  @!P5 LDG.E R64, desc[UR36][R62.64] ;  /* 0x000000243e40d981 */ /* 0x000f22000c1e1900 */
[----:B------:R-:W-:-:S03]  /*2990*/  IMAD.IADD R65, R39, 0x1, R12 ;  /* 0x0000000127417824 */ /* 0x000fc600078e020c */
[----:B------:R0:W3:Y:S02]  /*29a0*/  @!P2 LDG.E R31, desc[UR36][R14.64] ;  /* 0x000000240e1fa981 */ /* 0x0000e4000c1e1900 */
[----:B------:R-:W-:-:S04]  /*29b0*/  SHF.L.U32 R58, R65, 0x3, RZ ;  /* 0x00000003413a7819 */ /* 0x000fc800000006ff */
[----:B------:R-:W-:Y:S01]  /*29c0*/  ISETP.GE.OR P2, PT, R58, R41, P1 ;  /* 0x000000293a00720c */ /* 0x000fe20000f46670 */
[----:B0-----:R-:W0:Y:S01]  /*29d0*/  @!P4 LDC.64 R14, c[0x0][0x3b8] ;  /* 0x0000ee00ff0ecb82 */ /* 0x001e220000000a00 */
[----:B--2---:R-:W-:-:S05]  /*29e0*/  @!P4 IMAD R60, R9, R13, R60 ;  /* 0x0000000d093cc224 */ /* 0x004fca00078e023c */
[----:B------:R-:W-:-:S06]  /*29f0*/  @!P4 IADD3 R13, P6, PT, R7, R60, RZ ;  /* 0x0000003c070dc210 */ /* 0x000fcc0007fde0ff */
[----:B------:R-:W2:Y:S01]  /*2a00*/  @!P2 LDG.E R39, desc[UR36][R62.64] ;  /* 0x000000243e27a981 */ /* 0x000ea2000c1e1900 */
[----:B------:R-:W-:Y:S02]  /*2a10*/  IADD3 R65, PT, PT, R65, R12, RZ ;  /* 0x0000000c41417210 */ /* 0x000fe40007ffe0ff */
[----:B------:R-:W-:Y:S02]  /*2a20*/  @!P4 LEA.HI.X.SX32 R60, R60, R11, 0x1, P6 ;  /* 0x0000000b3c3cc211 */ /* 0x000fe400030f0eff */
[----:B0-----:R-:W-:-:S04]  /*2a30*/  @!P4 LEA R66, P6, R13, R14, 0x1 ;  /* 0x0000000e0d42c211 */ /* 0x001fc800078c08ff */
[----:B------:R-:W-:Y:S01]  /*2a40*/  @!P4 LEA.HI.X R67, R13, R15, R60, 0x1, P6 ;  /* 0x0000000f0d43c211 */ /* 0x000fe200030f0c3c */
[----:B------:R-:W-:Y:S01]  /*2a50*/  IMAD.SHL.U32 R60, R65, 0x8, RZ ;  /* 0x00000008413c7824 */ /* 0x000fe200078e00ff */
[----:B------:R-:W0:Y:S04]  /*2a60*/  @!P5 LDC.64 R14, c[0x0][0x3b8] ;  /* 0x0000ee00ff0edb82 */ /* 0x000e280000000a00 */
[----:B------:R-:W-:-:S13]  /*2a70*/  ISETP.GE.OR P6, PT, R60, R41, P1 ;  /* 0x000000293c00720c */ /* 0x000fda0000fc6670 */
[----:B------:R-:W3:Y:S01]  /*2a80*/  @!P6 LDG.E R13, desc[UR36][R62.64] ;  /* 0x000000243e0de981 */ /* 0x000ee2000c1e1900 */
[----:B------:R-:W-:-:S06]  /*2a90*/  SEL R32, R32, RZ, P3 ;  /* 0x000000ff20207207 */ /* 0x000fcc0001800000 */
[----:B------:R1:W3:Y:S01]  /*2aa0*/  @!P4 LDG.E R32, desc[UR36][R66.64] ;  /* 0x000000244220c981 */ /* 0x0002e2000c1e1900 */
[----:B------:R-:W-:Y:S02]  /*2ab0*/  IADD3 R65, PT, PT, R65, R12, RZ ;  /* 0x0000000c41417210 */ /* 0x000fe40007ffe0ff */
[----:B------:R-:W-:Y:S02]  /*2ac0*/  SEL R33, R33, RZ, P3 ;  /* 0x000000ff21217207 */ /* 0x000fe40001800000 */
[----:B------:R-:W-:Y:S01]  /*2ad0*/  SEL R34, R34, RZ, P3 ;  /* 0x000000ff22227207 */ /* 0x000fe20001800000 */
[----:B----4-:R-:W-:-:S05]  /*2ae0*/  @!P5 IMAD R64, R9, R64, R38 ;  /* 0x000000400940d224 */ /* 0x010fca00078e0226 */
[----:B------:R-:W-:-:S04]  /*2af0*/  @!P5 IADD3 R38, P4, PT, R7, R64, RZ ;  /* 0x000000400726d210 */ /* 0x000fc80007f9e0ff */
[----:B------:R-:W-:Y:S02]  /*2b00*/  @!P5 LEA.HI.X.SX32 R64, R64, R11, 0x1, P4 ;  /* 0x0000000b4040d211 */ /* 0x000fe400020f0eff */
[----:B0-----:R-:W-:-:S04]  /*2b10*/  @!P5 LEA R68, P4, R38, R14, 0x1 ;  /* 0x0000000e2644d211 */ /* 0x001fc800078808ff */
[----:B------:R-:W-:Y:S02]  /*2b20*/  @!P5 LEA.HI.X R69, R38, R15, R64, 0x1, P4 ;  /* 0x0000000f2645d211 */ /* 0x000fe400020f0c40 */
[----:B------:R-:W1:Y:S01]  /*2b30*/  @!P2 LDC.64 R14, c[0x0][0x3b8] ;  /* 0x0000ee00ff0eab82 */ /* 0x000e620000000a00 */
[----:B------:R-:W-:Y:S02]  /*2b40*/  SHF.L.U32 R38, R65, 0x3, RZ ;  /* 0x0000000341267819 */ /* 0x000fe400000006ff */
[----:B------:R0:W4:Y:S01]  /*2b50*/  @!P5 LDG.E R33, desc[UR36][R68.64] ;  /* 0x000000244421d981 */ /* 0x000122000c1e1900 */
[----:B--2---:R-:W-:Y:S01]  /*2b60*/  @!P2 IMAD R58, R9, R39, R58 ;  /* 0x00000027093aa224 */ /* 0x004fe200078e023a */
[----:B------:R-:W-:-:S04]  /*2b70*/  ISETP.GE.OR P5, PT, R38, R41, P1 ;  /* 0x000000292600720c */ /* 0x000fc80000fa6670 */
[----:B------:R-:W-:-:S04]  /*2b80*/  @!P2 IADD3 R39, P4, PT, R7, R58, RZ ;  /* 0x0000003a0727a210 */ /* 0x000fc80007f9e0ff */
[----:B------:R-:W-:Y:S02]  /*2b90*/  @!P2 LEA.HI.X.SX32 R58, R58, R11, 0x1, P4 ;  /* 0x0000000b3a3aa211 */ /* 0x000fe400020f0eff */
[----:B-1----:R-:W-:-:S04]  /*2ba0*/  @!P2 LEA R66, P4, R39, R14, 0x1 ;  /* 0x0000000e2742a211 */ /* 0x002fc800078808ff */
[----:B------:R-:W-:Y:S02]  /*2bb0*/  @!P2 LEA.HI.X R67, R39, R15, R58, 0x1, P4 ;  /* 0x0000000f2743a211 */ /* 0x000fe400020f0c3a */
[----:B------:R-:W2:Y:S01]  /*2bc0*/  @!P5 LDG.E R39, desc[UR36][R62.64] ;  /* 0x000000243e27d981 */ /* 0x000ea2000c1e1900 */
[----:B------:R-:W1:Y:S01]  /*2bd0*/  @!P6 LDC.64 R14, c[0x0][0x3b8] ;  /* 0x0000ee00ff0eeb82 */ /* 0x000e620000000a00 */
[----:B0-----:R-:W-:Y:S02]  /*2be0*/  IMAD.IADD R69, R65, 0x1, R12 ;  /* 0x0000000141457824 */ /* 0x001fe400078e020c */
[----:B------:R-:W4:Y:S03]  /*2bf0*/  @!P2 LDG.E R34, desc[UR36][R66.64] ;  /* 0x000000244222a981 */ /* 0x000f26000c1e1900 */
[----:B------:R-:W-:-:S04]  /*2c00*/  SHF.L.U32 R58, R69, 0x3, RZ ;  /* 0x00000003453a7819 */ /* 0x000fc800000006ff */
[----:B------:R-:W-:Y:S01]  /*2c10*/  ISETP.GE.OR P4, PT, R58, R41, P1 ;  /* 0x000000293a00720c */ /* 0x000fe20000f86670 */
[----:B---3--:R-:W-:-:S05]  /*2c20*/  @!P6 IMAD R60, R9, R13, R60 ;  /* 0x0000000d093ce224 */ /* 0x008fca00078e023c */
[----:B------:R-:W-:Y:S02]  /*2c30*/  @!P6 IADD3 R13, P2, PT, R7, R60, RZ ;  /* 0x0000003c070de210 */ /* 0x000fe40007f5e0ff */
[----:B------:R-:W-:Y:S02]  /*2c40*/  IADD3 R69, PT, PT, R69, R12, RZ ;  /* 0x0000000c45457210 */ /* 0x000fe40007ffe0ff */
[----:B------:R-:W-:-:S03]  /*2c50*/  @!P6 LEA.HI.X.SX32 R60, R60, R11, 0x1, P2 ;  /* 0x0000000b3c3ce211 */ /* 0x000fc600010f0eff */
[----:B------:R-:W3:Y:S01]  /*2c60*/  @!P4 LDG.E R67, desc[UR36][R62.64] ;  /* 0x000000243e43c981 */ /* 0x000ee2000c1e1900 */
[----:B-1----:R-:W-:Y:S02]  /*2c70*/  @!P6 LEA R64, P2, R13, R14, 0x1 ;  /* 0x0000000e0d40e211 */ /* 0x002fe400078408ff */
[----:B------:R-:W-:Y:S02]  /*2c80*/  IADD3 R12, PT, PT, R69, R12, RZ ;  /* 0x0000000c450c7210 */ /* 0x000fe40007ffe0ff */
[----:B------:R-:W-:Y:S01]  /*2c90*/  @!P6 LEA.HI.X R65, R13, R15, R60, 0x1, P2 ;  /* 0x0000000f0d41e211 */ /* 0x000fe200010f0c3c */
[----:B------:R-:W-:Y:S01]  /*2ca0*/  IMAD.SHL.U32 R60, R69, 0x8, RZ ;  /* 0x00000008453c7824 */ /* 0x000fe200078e00ff */
[----:B------:R-:W-:Y:S01]  /*2cb0*/  SHF.L.U32 R12, R12, 0x3, RZ ;  /* 0x000000030c0c7819 */ /* 0x000fe200000006ff */
[----:B------:R-:W0:Y:S03]  /*2cc0*/  @!P5 LDC.64 R14, c[0x0][0x3b8] ;  /* 0x0000ee00ff0edb82 */ /* 0x000e260000000a00 */
[----:B------:R-:W-:-:S02]  /*2cd0*/  ISETP.GE.OR P2, PT, R60, R41, P1 ;  /* 0x000000293c00720c */ /* 0x000fc40000f46670 */
[----:B------:R-:W-:-:S11]  /*2ce0*/  ISETP.GE.OR P1, PT, R12, R41, P1 ;  /* 0x000000290c00720c */ /* 0x000fd60000f26670 */
[----:B------:R-:W4:Y:S04]  /*2cf0*/  @!P2 LDG.E R13, desc[UR36][R62.64] ;  /* 0x000000243e0da981 */ /* 0x000f28000c1e1900 */
[----:B------:R1:W4:Y:S01]  /*2d00*/  @!P1 LDG.E R66, desc[UR36][R62.64] ;  /* 0x000000243e429981 */ /* 0x000322000c1e1900 */
[----:B------:R-:W-:-:S06]  /*2d10*/  SEL R0, R0, RZ, P3 ;  /* 0x000000ff00007207 */ /* 0x000fcc0001800000 */
[----:B------:R-:W4:Y:S01]  /*2d20*/  @!P6 LDG.E R0, desc[UR36][R64.64] ;  /* 0x000000244000e981 */ /* 0x000f22000c1e1900 */
[----:B------:R-:W-:Y:S02]  /*2d30*/  SEL R35, R35, RZ, P3 ;  /* 0x000000ff23237207 */ /* 0x000fe40001800000 */
[----:B------:R-:W-:Y:S02]  /*2d40*/  SEL R40, R40, RZ, P3 ;  /* 0x000000ff28287207 */ /* 0x000fe40001800000 */
[----:B------:R-:W-:Y:S02]  /*2d50*/  SEL R36, R36, RZ, P3 ;  /* 0x000000ff24247207 */ /* 0x000fe40001800000 */
[----:B------:R-:W-:Y:S01]  /*2d60*/  SEL R37, R37, RZ, P3 ;  /* 0x000000ff25257207 */ /* 0x000fe20001800000 */
[----:B--2---:R-:W-:-:S05]  /*2d70*/  @!P5 IMAD R38, R9, R39, R38 ;  /* 0x000000270926d224 */ /* 0x004fca00078e0226 */
[----:B------:R-:W-:-:S04]  /*2d80*/  @!P5 IADD3 R39, P6, PT, R7, R38, RZ ;  /* 0x000000260727d210 */ /* 0x000fc80007fde0ff */
[----:B------:R-:W-:Y:S02]  /*2d90*/  @!P5 LEA.HI.X.SX32 R38, R38, R11, 0x1, P6 ;  /* 0x0000000b2626d211 */ /* 0x000fe400030f0eff */
[----:B0-----:R-:W-:-:S04]  /*2da0*/  @!P5 LEA R68, P6, R39, R14, 0x1 ;  /* 0x0000000e2744d211 */ /* 0x001fc800078c08ff */
[----:B------:R-:W-:Y:S02]  /*2db0*/  @!P5 LEA.HI.X R69, R39, R15, R38, 0x1, P6 ;  /* 0x0000000f2745d211 */ /* 0x000fe400030f0c26 */
[----:B------:R-:W0:Y:S03]  /*2dc0*/  @!P4 LDC.64 R38, c[0x0][0x3b8] ;  /* 0x0000ee00ff26cb82 */ /* 0x000e260000000a00 */
[----:B------:R-:W2:Y:S01]  /*2dd0*/  @!P5 LDG.E R35, desc[UR36][R68.64] ;  /* 0x000000244423d981 */ /* 0x000ea2000c1e1900 */
[----:B---3--:R-:W-:-:S04]  /*2de0*/  @!P4 IMAD R58, R9, R67, R58 ;  /* 0x00000043093ac224 */ /* 0x008fc800078e023a */
[----:B------:R-:W3:Y:S01]  /*2df0*/  @!P2 LDC.64 R14, c[0x0][0x3b8] ;  /* 0x0000ee00ff0eab82 */ /* 0x000ee20000000a00 */
[----:B-1----:R-:W-:-:S04]  /*2e00*/  @!P4 IADD3 R63, P5, PT, R7, R58, RZ ;  /* 0x0000003a073fc210 */ /* 0x002fc80007fbe0ff */
[----:B------:R-:W-:Y:S02]  /*2e10*/  @!P4 LEA.HI.X.SX32 R58, R58, R11, 0x1, P5 ;  /* 0x0000000b3a3ac211 */ /* 0x000fe400028f0eff */
[----:B0-----:R-:W-:-:S04]  /*2e20*/  @!P4 LEA R62, P5, R63, R38, 0x1 ;  /* 0x000000263f3ec211 */ /* 0x001fc800078a08ff */
[----:B------:R-:W-:Y:S02]  /*2e30*/  @!P4 LEA.HI.X R63, R63, R39, R58, 0x1, P5 ;  /* 0x000000273f3fc211 */ /* 0x000fe400028f0c3a */
[----:B------:R-:W0:Y:S01]  /*2e40*/  @!P1 LDC.64 R38, c[0x0][0x3b8] ;  /* 0x0000ee00ff269b82 */ /* 0x000e220000000a00 */
[C---:B----4-:R-:W-:Y:S02]  /*2e50*/  @!P2 IMAD R60, R9.reuse, R13, R60 ;  /* 0x0000000d093ca224 */ /* 0x050fe400078e023c */
[----:B------:R-:W4:Y:S01]  /*2e60*/  @!P4 LDG.E R40, desc[UR36][R62.64] ;  /* 0x000000243e28c981 */ /* 0x000f22000c1e1900 */
[----:B------:R-:W-:Y:S02]  /*2e70*/  @!P1 IMAD R66, R9, R66, R12 ;  /* 0x0000004209429224 */ /* 0x000fe400078e020c */
[----:B------:R-:W-:-:S04]  /*2e80*/  @!P2 IADD3 R12, P5, PT, R7, R60, RZ ;  /* 0x0000003c070ca210 */ /* 0x000fc80007fbe0ff */
[----:B------:R-:W-:Y:S02]  /*2e90*/  @!P2 LEA.HI.X.SX32 R60, R60, R11, 0x1, P5 ;  /* 0x0000000b3c3ca211 */ /* 0x000fe400028f0eff */
[----:B---3--:R-:W-:-:S04]  /*2ea0*/  @!P2 LEA R14, P5, R12, R14, 0x1 ;  /* 0x0000000e0c0ea211 */ /* 0x008fc800078a08ff */
[----:B------:R-:W-:Y:S02]  /*2eb0*/  @!P2 LEA.HI.X R15, R12, R15, R60, 0x1, P5 ;  /* 0x0000000f0c0fa211 */ /* 0x000fe400028f0c3c */
[----:B------:R-:W-:-:S03]  /*2ec0*/  @!P1 IADD3 R12, P5, PT, R7, R66, RZ ;  /* 0x00000042070c9210 */ /* 0x000fc60007fbe0ff */
[----:B------:R-:W3:Y:S01]  /*2ed0*/  @!P2 LDG.E R36, desc[UR36][R14.64] ;  /* 0x000000240e24a981 */ /* 0x000ee2000c1e1900 */
[----:B------:R-:W-:Y:S02]  /*2ee0*/  @!P1 LEA.HI.X.SX32 R11, R66, R11, 0x1, P5 ;  /* 0x0000000b420b9211 */ /* 0x000fe400028f0eff */
[----:B0-----:R-:W-:-:S04]  /*2ef0*/  @!P1 LEA R38, P5, R12, R38, 0x1 ;  /* 0x000000260c269211 */ /* 0x001fc800078a08ff */
[----:B------:R-:W-:-:S05]  /*2f00*/  @!P1 LEA.HI.X R39, R12, R39, R11, 0x1, P5 ;  /* 0x000000270c279211 */ /* 0x000fca00028f0c0b */
[----:B------:R-:W3:Y:S01]  /*2f10*/  @!P1 LDG.E R37, desc[UR36][R38.64] ;  /* 0x0000002426259981 */ /* 0x000ee2000c1e1900 */
[----:B------:R-:W-:Y:S01]  /*2f20*/  @P0 IMAD.MOV.U32 R12, RZ, RZ, R8 ;  /* 0x000000ffff0c0224 */ /* 0x000fe200078e0008 */
[----:B------:R-:W-:-:S05]  /*2f30*/  @P0 MOV R13, R21 ;  /* 0x00000015000d0202 */ /* 0x000fca0000000f00 */
[----:B------:R0:W3:Y:S02]  /*2f40*/  @P0 LDG.E.U8 R11, desc[UR36][R12.64] ;  /* 0x000000240c0b0981 */ /* 0x0000e4000c1e1100 */
[----:B0-----:R-:W-:-:S04]  /*2f50*/  HMUL2 R13, R59, R26 ;  /* 0x0000001a3b0d7232 */ /* 0x001fc80000000000 */
        /* <DEDUP_REMOVED lines=10> */
[----:B------:R-:W-:Y:S01]  /*3000*/  HFMA2 R15, R47, R0, R15 ;  /* 0x000000002f0f7231 */ /* 0x000fe2000000000f */
[----:B------:R-:W-:Y:S01]  /*3010*/  UMOV UR5, 0xffffffff ;  /* 0xffffffff00057882 */ /* 0x000fe20000000000 */
[----:B------:R-:W-:Y:S02]  /*3020*/  LOP3.LUT P1, RZ, R18, 0x3, RZ, 0xc0, !PT ;  /* 0x0000000312ff7812 */ /* 0x000fe4000782c0ff */
[----:B--2---:R-:W-:-:S04]  /*3030*/  HFMA2 R15, R44, R35, R15 ;  /* 0x000000232c0f7231 */ /* 0x004fc8000000000f */
[----:B----4-:R-:W-:-:S04]  /*3040*/  HFMA2 R15, R45, R40, R15 ;  /* 0x000000282d0f7231 */ /* 0x010fc8000000000f */
[----:B---3--:R-:W-:-:S04]  /*3050*/  HFMA2 R15, R43, R36, R15 ;  /* 0x000000242b0f7231 */ /* 0x008fc8000000000f */
[----:B------:R-:W-:-:S05]  /*3060*/  HFMA2 R15, R42, R37, R15 ;  /* 0x000000252a0f7231 */ /* 0x000fca000000000f */
[--C-:B------:R-:W-:Y:S02]  /*3070*/  HADD2.F32 R13, -RZ, R15.reuse.H0_H0 ;  /* 0x2000000fff0d7230 */ /* 0x100fe40000004100 */
[----:B------:R-:W-:Y:S01]  /*3080*/  HADD2.F32 R12, -RZ, R15.H1_H1 ;  /* 0x3000000fff0c7230 */ /* 0x000fe20000004100 */
[----:B------:R-:W-:-:S04]  /*3090*/  ISETP.NE.AND P2, PT, R11, RZ, P0 ;  /* 0x000000ff0b00720c */ /* 0x000fc80000745270 */
[----:B------:R-:W-:Y:S01]  /*30a0*/  FADD.FTZ R13, R13, R12 ;  /* 0x0000000c0d0d7221 */ /* 0x000fe20000010000 */
[----:B------:R-:W-:Y:S08]  /*30b0*/  BRA.DIV UR5, `(.L_x_2774) ;  /* 0x0000005a05687947 */ /* 0x000ff0000b800000 */
[----:B------:R-:W0:Y:S02]  /*30c0*/  SHFL.BFLY PT, R14, R13, 0x2, 0x1f ;  /* 0x0c401f000d0e7f89 */ /* 0x000e2400000e0000 */
[----:B0-----:R-:W-:-:S05]  /*30d0*/  FADD.FTZ R13, R13, R14 ;  /* 0x0000000e0d0d7221 */ /* 0x001fca0000010000 */
[----:B------:R0:W1:Y:S02]  /*30e0*/  SHFL.BFLY PT, R14, R13, 0x1, 0x1f ;  /* 0x0c201f000d0e7f89 */ /* 0x00006400000e0000 */
.L_x_2846:
[----:B------:R-:W-:Y:S01]  /*30f0*/  ISETP.GE.OR P1, PT, R61, R16, P1 ;  /* 0x000000103d00720c */ /* 0x000fe20000f26670 */
[----:B-1----:R-:W-:Y:S01]  /*3100*/  FADD.FTZ R14, R13, R14 ;  /* 0x0000000e0d0e7221 */ /* 0x002fe20000010000 */
[----:B------:R-:W-:Y:S03]  /*3110*/  BSSY.RECONVERGENT B1, `(.L_x_2775) ;  /* 0x000001b000017945 */ /* 0x000fe60003800200 */
[----:B------:R-:W-:-:S08]  /*3120*/  FMUL.FTZ R11, R14, UR14 ;  /* 0x0000000e0e0b7c20 */ /* 0x000fd00008410000 */
[----:B------:R-:W-:Y:S05]  /*3130*/  @P1 BRA `(.L_x_2776) ;  /* 0x0000000000601947 */ /* 0x000fea0003800000 */
[----:B------:R-:W1:Y:S01]  /*3140*/  LDC.64 R14, c[0x0][0x448] ;  /* 0x00011200ff0e7b82 */ /* 0x000e620000000a00 */
[----:B------:R-:W-:-:S04]  /*3150*/  ISETP.NE.U32.AND P3, PT, RZ, UR16, PT ;  /* 0x00000010ff007c0c */ /* 0x000fc8000bf65070 */
[----:B------:R-:W-:-:S13]  /*3160*/  ISETP.NE.AND.EX P3, PT, RZ, UR17, PT, P3 ;  /* 0x00000011ff007c0c */ /* 0x000fda000bf65330 */
[----:B0-----:R-:W0:Y:S01]  /*3170*/  @P3 LDC.64 R12, c[0x0][0x438] ;  /* 0x00010e00ff0c3b82 */ /* 0x001e220000000a00 */
[----:B-1----:R-:W-:-:S04]  /*3180*/  ISETP.NE.U32.AND P1, PT, R14, RZ, PT ;  /* 0x000000ff0e00720c */ /* 0x002fc80003f25070 */
[----:B------:R-:W-:-:S13]  /*3190*/  ISETP.NE.AND.EX P1, PT, R15, RZ, PT, P1 ;  /* 0x000000ff0f00720c */ /* 0x000fda0003f25310 */
[----:B------:R-:W1:Y:S01]  /*31a0*/  @P1 LDC.64 R14, c[0x0][0x448] ;  /* 0x00011200ff0e1b82 */ /* 0x000e620000000a00 */
[----:B0-----:R-:W-:-:S06]  /*31b0*/  @P3 IMAD.WIDE R12, R20, 0x2, R12 ;  /* 0x00000002140c3825 */ /* 0x001fcc00078e020c */
[----:B------:R-:W2:Y:S01]  /*31c0*/  @P3 LDG.E.U16 R12, desc[UR36][R12.64] ;  /* 0x000000240c0c3981 */ /* 0x000ea2000c1e1500 */
[----:B------:R-:W0:Y:S08]  /*31d0*/  @P1 LDC R38, c[0x0][0x408] ;  /* 0x00010200ff261b82 */ /* 0x000e300000000800 */
[----:B------:R-:W0:Y:S01]  /*31e0*/  @P1 LDC R39, c[0x0][0x430] ;  /* 0x00010c00ff271b82 */ /* 0x000e220000000800 */
[----:B-1----:R-:W-:-:S06]  /*31f0*/  @P1 IMAD.WIDE.U32 R14, R17, 0x2, R14 ;  /* 0x00000002110e1825 */ /* 0x002fcc00078e000e */
[----:B------:R-:W3:Y:S01]  /*3200*/  @P1 LDG.E.U16 R14, desc[UR36][R14.64] ;  /* 0x000000240e0e1981 */ /* 0x000ee2000c1e1500 */
[----:B0-----:R-:W-:-:S04]  /*3210*/  @P1 IADD3 R38, PT, PT, R39, R38, RZ ;  /* 0x0000002627261210 */ /* 0x001fc80007ffe0ff */
[----:B------:R-:W-:-:S04]  /*3220*/  @P1 ISETP.GE.AND P4, PT, R61, R38, PT ;  /* 0x000000263d00120c */ /* 0x000fc80003f86270 */
[----:B-----5:R-:W-:-:S04]  /*3230*/  @P1 SEL R39, R23, RZ, !P4 ;  /* 0x000000ff17271207 */ /* 0x020fc80006000000 */
[----:B------:R-:W-:Y:S01]  /*3240*/  @P1 IADD3 R39, PT, PT, R61, R39, -R16 ;  /* 0x000000273d271210 */ /* 0x000fe20007ffe810 */
[----:B--2---:R-:W-:-:S03]  /*3250*/  @P3 HADD2.F32 R38, -RZ, R12.H0_H0 ;  /* 0x2000000cff263230 */ /* 0x004fc60000004100 */
[----:B------:R-:W-:Y:S02]  /*3260*/  @P1 I2FP.F32.S32 R12, R39 ;  /* 0x00000027000c1245 */ /* 0x000fe40000201400 */
[----:B------:R-:W-:Y:S01]  /*3270*/  @P3 FADD.FTZ R11, R11, R38 ;  /* 0x000000260b0b3221 */ /* 0x000fe20000010000 */
[----:B---3--:R-:W-:-:S05]  /*3280*/  @P1 HADD2.F32 R58, -RZ, R14.H0_H0 ;  /* 0x2000000eff3a1230 */ /* 0x008fca0000004100 */
[----:B------:R-:W-:-:S05]  /*3290*/  @P1 FFMA.FTZ R11, R12, R58, R11 ;  /* 0x0000003a0c0b1223 */ /* 0x000fca000001000b */
[----:B------:R1:W-:Y:S01]  /*32a0*/  STS [R10], R11 ;  /* 0x0000000b0a007388 */ /* 0x0003e20000000800 */
[----:B------:R-:W-:-:S07]  /*32b0*/  @!P2 FMNMX.FTZ R56, R56, R11, !PT ;  /* 0x0000000b3838a209 */ /* 0x000fce0007810000 */
.L_x_2776:
[----:B------:R-:W-:Y:S05]  /*32c0*/  BSYNC.RECONVERGENT B1 ;  /* 0x0000000000017941 */ /* 0x000fea0003800200 */
.L_x_2775:
[----:B------:R-:W-:Y:S01]  /*32d0*/  VIADD R61, R61, 0x10 ;  /* 0x000000103d3d7836 */ /* 0x000fe20000000000 */
[----:B------:R-:W-:Y:S02]  /*32e0*/  IADD3 R8, P2, PT, R8, 0x10, RZ ;  /* 0x0000001008087810 */ /* 0x000fe40007f5e0ff */
[----:B-1----:R-:W-:Y:S02]  /*32f0*/  IADD3 R10, PT, PT, R10, 0x40, RZ ;  /* 0x000000400a0a7810 */ /* 0x002fe40007ffe0ff */
[----:B------:R-:W-:Y:S01]  /*3300*/  ISETP.GE.AND P1, PT, R61, R6, PT ;  /* 0x000000063d00720c */ /* 0x000fe20003f26270 */
[----:B------:R-:W-:Y:S01]  /*3310*/  IMAD.X R21, RZ, RZ, R21, P2 ;  /* 0x000000ffff157224 */ /* 0x000fe200010e0615 */
[----:B------:R-:W-:-:S11]  /*3320*/  IADD3 R20, PT, PT, R20, 0x10, RZ ;  /* 0x0000001014147810 */ /* 0x000fd60007ffe0ff */
[----:B------:R-:W-:Y:S05]  /*3330*/  @!P1 BRA `(.L_x_2777) ;  /* 0xffffffec00b49947 */ /* 0x000fea000383ffff */
.L_x_2773:
[----:B------:R-:W-:Y:S05]  /*3340*/  BSYNC B0 ;  /* 0x0000000000007941 */ /* 0x000fea0003800000 */
.L_x_2772:
[----:B------:R-:W1:Y:S01]  /*3350*/  LDCU UR5, c[0x0][0x3f4] ;  /* 0x00007e80ff0577ac */ /* 0x000e620008000800 */
[----:B------:R-:W-:Y:S01]  /*3360*/  IADD3 R5, PT, PT, R16, 0x1, RZ ;  /* 0x0000000110057810 */ /* 0x000fe20007ffe0ff */
[----:B------:R-:W-:Y:S01]  /*3370*/  IMAD.SHL.U32 R6, R18, 0x4, RZ ;  /* 0x0000000412067824 */ /* 0x000fe200078e00ff */
[----:B------:R-:W-:-:S04]  /*3380*/  MOV R44, UR39 ;  /* 0x00000027002c7c02 */ /* 0x000fc80008000f00 */
[----:B------:R-:W-:Y:S02]  /*3390*/  SHF.R.S32.HI R44, RZ, 0x1f, R44 ;  /* 0x0000001fff2c7819 */ /* 0x000fe4000001142c */
[----:B-1----:R-:W-:Y:S01]  /*33a0*/  VIADDMNMX R3, R5, -UR5, RZ, !PT ;  /* 0x8000000505037c46 */ /* 0x002fe2000f8001ff */
[----:B------:R-:W-:-:S03]  /*33b0*/  UMOV UR5, 0xffffffff ;  /* 0xffffffff00057882 */ /* 0x000fc60000000000 */
[----:B------:R-:W-:Y:S05]  /*33c0*/  BRA.DIV UR5, `(.L_x_2778) ;  /* 0x0000005605e47947 */ /* 0x000fea000b800000 */
[----:B------:R-:W0:Y:S02]  /*33d0*/  SHFL.BFLY PT, R14, R56, 0x10, 0x1f ;  /* 0x0e001f00380e7f89 */ /* 0x000e2400000e0000 */
[----:B0-----:R-:W-:-:S05]  /*33e0*/  FMNMX.FTZ R13, R14, R56, !PT ;  /* 0x000000380e0d7209 */ /* 0x001fca0007810000 */
[----:B------:R-:W0:Y:S02]  /*33f0*/  SHFL.BFLY PT, R14, R13, 0x8, 0x1f ;  /* 0x0d001f000d0e7f89 */ /* 0x000e2400000e0000 */
[----:B0-----:R-:W-:-:S05]  /*3400*/  FMNMX.FTZ R0, R13, R14, !PT ;  /* 0x0000000e0d007209 */ /* 0x001fca0007810000 */
[----:B------:R0:W1:Y:S02]  /*3410*/  SHFL.BFLY PT, R14, R0, 0x4, 0x1f ;  /* 0x0c801f00000e7f89 */ /* 0x00006400000e0000 */
.L_x_2851:
[----:B------:R-:W2:Y:S01]  /*3420*/  S2R R21, SR_CgaCtaId ;  /* 0x0000000000157919 */ /* 0x000ea20000008800 */
[----:B------:R-:W-:Y:S01]  /*3430*/  LOP3.LUT P0, R8, R18, 0x1f, RZ, 0xc0, !PT ;  /* 0x0000001f12087812 */ /* 0x000fe2000780c0ff */
[----:B------:R-:W-:Y:S05]  /*3440*/  WARPSYNC.ALL ;  /* 0x0000000000007948 */ /* 0x000fea0003800000 */
[----:B------:R-:W-:Y:S02]  /*3450*/  MOV R20, 0x400 ;  /* 0x0000040000147802 */ /* 0x000fe40000000f00 */
[----:B-1--4-:R-:W-:Y:S02]  /*3460*/  FMNMX.FTZ R7, R0, R14, !PT ;  /* 0x0000000e00077209 */ /* 0x012fe40007810000 */
[----:B--2---:R-:W-:-:S04]  /*3470*/  LEA R9, R21, R20, 0x18 ;  /* 0x0000001415097211 */ /* 0x004fc800078ec0ff */
[----:B0-----:R-:W-:-:S05]  /*3480*/  LEA.HI R0, R18, R9, RZ, 0x1d ;  /* 0x0000000912007211 */ /* 0x001fca00078fe8ff */
[----:B------:R-:W-:Y:S01]  /*3490*/  @!P0 STS [R0], R7 ;  /* 0x0000000700008388 */ /* 0x000fe20000000800 */
[----:B------:R-:W-:Y:S01]  /*34a0*/  BAR.SYNC.DEFER_BLOCKING 0x0 ;  /* 0x0000000000007b1d */ /* 0x000fe20000010000 */
[C---:B------:R-:W-:Y:S01]  /*34b0*/  ISETP.GT.U32.AND P0, PT, R8.reuse, 0x1, PT ;  /* 0x000000010800780c */ /* 0x040fe20003f04070 */
[----:B------:R-:W-:Y:S01]  /*34c0*/  HFMA2 R11, -RZ, RZ, 0, 0 ;  /* 0x00000000ff0b7431 */ /* 0x000fe200000001ff */
[----:B------:R-:W-:Y:S02]  /*34d0*/  MOV R12, 0xff7fffff ;  /* 0xff7fffff000c7802 */ /* 0x000fe40000000f00 */
[----:B------:R-:W-:Y:S01]  /*34e0*/  LEA R9, R8, R9, 0x2 ;  /* 0x0000000908097211 */ /* 0x000fe200078e10ff */
[----:B------:R-:W-:Y:S08]  /*34f0*/  BSSY.RECONVERGENT B0, `(.L_x_2779) ;  /* 0x000016b000007945 */ /* 0x000ff00003800200 */
[----:B------:R-:W0:Y:S04]  /*3500*/  @!P0 LDS R12, [R9] ;  /* 0x00000000090c8984 */ /* 0x000e280000000800 */
[----:B0-----:R-:W0:Y:S02]  /*3510*/  SHFL.BFLY PT, R7, R12, 0x1, 0x1f ;  /* 0x0c201f000c077f89 */ /* 0x001e2400000e0000 */
[----:B0-----:R-:W-:Y:S01]  /*3520*/  FMNMX.FTZ R10, R7, R12, !PT ;  /* 0x0000000c070a7209 */ /* 0x001fe20007810000 */
[----:B------:R-:W-:-:S05]  /*3530*/  IMAD.IADD R7, R3, 0x1, R18 ;  /* 0x0000000103077824 */ /* 0x000fca00078e0212 */
[----:B------:R-:W-:Y:S01]  /*3540*/  ISETP.GT.AND P0, PT, R7, R16, PT ;  /* 0x000000100700720c */ /* 0x000fe20003f04270 */
        /* <DEDUP_REMOVED lines=9> */
[----:B------:R-:W-:Y:S01]  /*35e0*/  IADD3 R13, PT, PT, -R3, R12, R11 ;  /* 0x0000000c030d7210 */ /* 0x000fe20007ffe10b */
[----:B------:R-:W-:-:S03]  /*35f0*/  IMAD.MOV.U32 R12, RZ, RZ, R7 ;  /* 0x000000ffff0c7224 */ /* 0x000fc600078e0007 */
[C---:B------:R-:W-:Y:S02]  /*3600*/  LOP3.LUT R11, R13.reuse, 0xc0, RZ, 0xc0, !PT ;  /* 0x000000c00d0b7812 */ /* 0x040fe400078ec0ff */
[----:B------:R-:W-:Y:S02]  /*3610*/  ISETP.GE.U32.AND P1, PT, R13, 0xc0, PT ;  /* 0x000000c00d00780c */ /* 0x000fe40003f26070 */
[----:B------:R-:W-:Y:S02]  /*3620*/  ISETP.NE.AND P0, PT, R11, 0xc0, PT ;  /* 0x000000c00b00780c */ /* 0x000fe40003f05270 */
[----:B------:R-:W-:-:S11]  /*3630*/  MOV R11, RZ ;  /* 0x000000ff000b7202 */ /* 0x000fd60000000f00 */
[----:B------:R-:W-:Y:S05]  /*3640*/  @!P0 BRA `(.L_x_2783) ;  /* 0x00000000004c8947 */ /* 0x000fea0003800000 */
[----:B------:R-:W-:Y:S02]  /*3650*/  IADD3 R12, PT, PT, R20, 0x110, RZ ;  /* 0x00000110140c7810 */ /* 0x000fe40007ffe0ff */
[----:B------:R-:W-:Y:S02]  /*3660*/  LEA.HI R11, R13, 0x1, RZ, 0x1a ;  /* 0x000000010d0b7811 */ /* 0x000fe400078fd0ff */
[----:B------:R-:W-:Y:S01]  /*3670*/  LEA R15, R21, R12, 0x18 ;  /* 0x0000000c150f7211 */ /* 0x000fe200078ec0ff */
[----:B------:R-:W-:Y:S01]  /*3680*/  IMAD.MOV.U32 R12, RZ, RZ, R7 ;  /* 0x000000ffff0c7224 */ /* 0x000fe200078e0007 */
[----:B------:R-:W-:Y:S01]  /*3690*/  LOP3.LUT R13, R11, 0x3, RZ, 0xc0, !PT ;  /* 0x000000030b0d7812 */ /* 0x000fe200078ec0ff */
[----:B------:R-:W-:Y:S01]  /*36a0*/  HFMA2 R11, -RZ, RZ, 0, 0 ;  /* 0x00000000ff0b7431 */ /* 0x000fe200000001ff */
[----:B------:R-:W-:Y:S02]  /*36b0*/  IADD3 R14, PT, PT, R6, R15, RZ ;  /* 0x0000000f060e7210 */ /* 0x000fe40007ffe0ff */
[----:B------:R-:W-:-:S07]  /*36c0*/  IADD3 R13, PT, PT, -R13, RZ, RZ ;  /* 0x000000ff0d0d7210 */ /* 0x000fce0007ffe1ff */
.L_x_2784:
        /* <DEDUP_REMOVED lines=11> */
.L_x_2783:
[----:B------:R-:W-:Y:S05]  /*3780*/  BSYNC.RECONVERGENT B1 ;  /* 0x0000000000017941 */ /* 0x000fea0003800200 */
.L_x_2782:
[----:B------:R-:W-:Y:S05]  /*3790*/  @!P1 BRA `(.L_x_2780) ;  /* 0x0000001400009947 */ /* 0x000fea0003800000 */
[----:B------:R-:W-:Y:S01]  /*37a0*/  VIADD R20, R20, 0x110 ;  /* 0x0000011014147836 */ /* 0x000fe20000000000 */
[----:B------:R-:W-:Y:S02]  /*37b0*/  SHF.L.U32 R13, R3, 0x2, RZ ;  /* 0x00000002030d7819 */ /* 0x000fe400000006ff */
[C---:B------:R-:W-:Y:S02]  /*37c0*/  IADD3 R25, PT, PT, R12.reuse, 0x100, RZ ;  /* 0x000001000c197810 */ /* 0x040fe40007ffe0ff */
[----:B------:R-:W-:Y:S02]  /*37d0*/  LEA R14, R21, R20, 0x18 ;  /* 0x00000014150e7211 */ /* 0x000fe400078ec0ff */
[----:B------:R-:W-:Y:S02]  /*37e0*/  LEA R13, R12, -R13, 0x2 ;  /* 0x8000000d0c0d7211 */ /* 0x000fe400078e10ff */
[----:B------:R-:W-:-:S03]  /*37f0*/  ISETP.GT.AND P0, PT, R25, R16, PT ;  /* 0x000000101900720c */ /* 0x000fc60003f04270 */
[----:B------:R-:W-:-:S05]  /*3800*/  IMAD.IADD R14, R14, 0x1, R13 ;  /* 0x000000010e0e7824 */ /* 0x000fca00078e020d */
[----:B------:R-:W0:Y:S04]  /*3810*/  LDS R13, [R14] ;  /* 0x000000000e0d7984 */ /* 0x000e280000000800 */
[----:B------:R-:W1:Y:S04]  /*3820*/  LDS R15, [R14+0x100] ;  /* 0x000100000e0f7984 */ /* 0x000e680000000800 */
[----:B------:R-:W2:Y:S04]  /*3830*/  LDS R21, [R14+0x200] ;  /* 0x000200000e157984 */ /* 0x000ea80000000800 */
[----:B-----5:R-:W4:Y:S01]  /*3840*/  LDS R23, [R14+0x300] ;  /* 0x000300000e177984 */ /* 0x020f220000000800 */
[C---:B0-----:R-:W-:Y:S01]  /*3850*/  FADD.FTZ R13, -R10.reuse, R13 ;  /* 0x0000000d0a0d7221 */ /* 0x041fe20000010100 */
[----:B-1----:R-:W-:-:S03]  /*3860*/  FADD.FTZ R15, -R10, R15 ;  /* 0x0000000f0a0f7221 */ /* 0x002fc60000010100 */
[----:B------:R-:W-:Y:S01]  /*3870*/  FMUL.FTZ R13, R13, 1.4426950216293334961 ;  /* 0x3fb8aa3b0d0d7820 */ /* 0x000fe20000410000 */
[----:B--2---:R-:W-:Y:S01]  /*3880*/  FADD.FTZ R21, -R10, R21 ;  /* 0x000000150a157221 */ /* 0x004fe20000010100 */
[----:B------:R-:W-:-:S04]  /*3890*/  FMUL.FTZ R15, R15, 1.4426950216293334961 ;  /* 0x3fb8aa3b0f0f7820 */ /* 0x000fc80000410000 */
[----:B------:R-:W0:Y:S01]  /*38a0*/  MUFU.EX2 R13, R13 ;  /* 0x0000000d000d7308 */ /* 0x000e220000000800 */
[----:B----4-:R-:W-:Y:S01]  /*38b0*/  FADD.FTZ R23, -R10, R23 ;  /* 0x000000170a177221 */ /* 0x010fe20000010100 */
[----:B------:R-:W-:-:S03]  /*38c0*/  FMUL.FTZ R21, R21, 1.4426950216293334961 ;  /* 0x3fb8aa3b15157820 */ /* 0x000fc60000410000 */
[----:B------:R-:W-:-:S03]  /*38d0*/  FMUL.FTZ R23, R23, 1.4426950216293334961 ;  /* 0x3fb8aa3b17177820 */ /* 0x000fc60000410000 */
[----:B------:R-:W1:Y:S08]  /*38e0*/  MUFU.EX2 R15, R15 ;  /* 0x0000000f000f7308 */ /* 0x000e700000000800 */
[----:B------:R-:W2:Y:S01]  /*38f0*/  MUFU.EX2 R21, R21 ;  /* 0x0000001500157308 */ /* 0x000ea20000000800 */
[----:B0-----:R4:W-:Y:S01]  /*3900*/  STS [R14], R13 ;  /* 0x0000000d0e007388 */ /* 0x0019e20000000800 */
[----:B------:R-:W-:-:S06]  /*3910*/  FADD.FTZ R11, R11, R13 ;  /* 0x0000000d0b0b7221 */ /* 0x000fcc0000010000 */
[----:B------:R-:W0:Y:S01]  /*3920*/  MUFU.EX2 R23, R23 ;  /* 0x0000001700177308 */ /* 0x000e220000000800 */
[----:B-1----:R4:W-:Y:S01]  /*3930*/  STS [R14+0x100], R15 ;  /* 0x0001000f0e007388 */ /* 0x0029e20000000800 */
[----:B------:R-:W-:-:S03]  /*3940*/  FADD.FTZ R11, R11, R15 ;  /* 0x0000000f0b0b7221 */ /* 0x000fc60000010000 */
[----:B--2---:R4:W-:Y:S01]  /*3950*/  STS [R14+0x200], R21 ;  /* 0x000200150e007388 */ /* 0x0049e20000000800 */
[----:B------:R-:W-:-:S03]  /*3960*/  FADD.FTZ R11, R11, R21 ;  /* 0x000000150b0b7221 */ /* 0x000fc60000010000 */
[----:B0-----:R4:W-:Y:S01]  /*3970*/  STS [R14+0x300], R23 ;  /* 0x000300170e007388 */ /* 0x0019e20000000800 */
[----:B------:R-:W-:Y:S01]  /*3980*/  FADD.FTZ R11, R11, R23 ;  /* 0x000000170b0b7221 */ /* 0x000fe20000010000 */
[----:B------:R-:W-:Y:S06]  /*3990*/  @P0 BRA `(.L_x_2780) ;  /* 0x0000001000800947 */ /* 0x000fec0003800000 */
[----:B----4-:R-:W-:Y:S01]  /*39a0*/  MOV R13, R25 ;  /* 0x00000019000d7202 */ /* 0x010fe20000000f00 */
[----:B------:R-:W-:Y:S01]  /*39b0*/  BSSY.RECONVERGENT B1, `(.L_x_2785) ;  /* 0x000006c000017945 */ /* 0x000fe20003800200 */
[----:B------:R-:W-:-:S03]  /*39c0*/  PLOP3.LUT P0, PT, PT, PT, PT, 0x80, 0x8 ;  /* 0x000000000008781c */ /* 0x000fc60003f0f070 */
[----:B------:R-:W-:-:S05]  /*39d0*/  IMAD.IADD R12, R16, 0x1, -R13 ;  /* 0x00000001100c7824 */ /* 0x000fca00078e0a0d */
[----:B------:R-:W-:Y:S02]  /*39e0*/  ISETP.GT.AND P1, PT, R12, 0x2ff, PT ;  /* 0x000002ff0c00780c */ /* 0x000fe40003f24270 */
[----:B------:R-:W-:-:S11]  /*39f0*/  IADD3 R12, PT, PT, R14, 0x600, RZ ;  /* 0x000006000e0c7810 */ /* 0x000fd60007ffe0ff */
[----:B------:R-:W-:Y:S05]  /*3a00*/  @!P1 BRA `(.L_x_2786) ;  /* 0x0000000400989947 */ /* 0x000fea0003800000 */
[----:B------:R-:W-:Y:S02]  /*3a10*/  PLOP3.LUT P0, PT, PT, PT, PT, 0x8, 0x80 ;  /* 0x000000000080781c */ /* 0x000fe40003f0e170 */
[----:B------:R-:W-:-:S11]  /*3a20*/  IADD3 R14, PT, PT, R16, -0x2ff, RZ ;  /* 0xfffffd01100e7810 */ /* 0x000fd60007ffe0ff */
.L_x_2787:
[----:B------:R-:W0:Y:S01]  /*3a30*/  LDS R15, [R12+-0x200] ;  /* 0xfffe00000c0f7984 */ /* 0x000e220000000800 */
[----:B------:R-:W-:-:S03]  /*3a40*/  VIADD R13, R13, 0x400 ;  /* 0x000004000d0d7836 */ /* 0x000fc60000000000 */
[----:B------:R-:W1:Y:S02]  /*3a50*/  LDS R21, [R12+-0x100] ;  /* 0xffff00000c157984 */ /* 0x000e640000000800 */
[----:B------:R-:W-:Y:S02]  /*3a60*/  ISETP.GE.AND P1, PT, R13, R14, PT ;  /* 0x0000000e0d00720c */ /* 0x000fe40003f26270 */
[----:B------:R-:W2:Y:S04]  /*3a70*/  LDS R23, [R12] ;  /* 0x000000000c177984 */ /* 0x000ea80000000800 */
[----:B------:R-:W4:Y:S04]  /*3a80*/  LDS R25, [R12+0x100] ;  /* 0x000100000c197984 */ /* 0x000f280000000800 */
[----:B---3--:R-:W3:Y:S04]  /*3a90*/  LDS R27, [R12+0x200] ;  /* 0x000200000c1b7984 */ /* 0x008ee80000000800 */
        /* <DEDUP_REMOVED lines=15> */
[C---:B----4-:R-:W-:Y:S01]  /*3b90*/  FADD.FTZ R25, -R10.reuse, R25 ;  /* 0x000000190a197221 */ /* 0x050fe20000010100 */
[----:B------:R-:W4:Y:S01]  /*3ba0*/  LDS R45, [R12+0xb00] ;  /* 0x000b00000c2d7984 */ /* 0x000f220000000800 */
[----:B---3--:R-:W-:-:S02]  /*3bb0*/  FADD.FTZ R27, -R10, R27 ;  /* 0x0000001b0a1b7221 */ /* 0x008fc40000010100 */
[----:B------:R-:W-:Y:S01]  /*3bc0*/  FMUL.FTZ R25, R25, 1.4426950216293334961 ;  /* 0x3fb8aa3b19197820 */ /* 0x000fe20000410000 */
[----:B------:R-:W3:Y:S01]  /*3bd0*/  LDS R47, [R12+0xc00] ;  /* 0x000c00000c2f7984 */ /* 0x000ee20000000800 */
        /* <DEDUP_REMOVED lines=27> */
[----:B--2---:R-:W-:Y:S01]  /*3d90*/  FADD.FTZ R20, R20, R25 ;  /* 0x0000001914147221 */ /* 0x004fe20000010000 */
[C---:B------:R-:W-:Y:S01]  /*3da0*/  FADD.FTZ R43, -R10.reuse, R43 ;  /* 0x0000002b0a2b7221 */ /* 0x040fe20000010100 */
[----:B----4-:R-:W-:Y:S01]  /*3db0*/  FADD.FTZ R45, -R10, R45 ;  /* 0x0000002d0a2d7221 */ /* 0x010fe20000010100 */
[----:B------:R-:W-:Y:S02]  /*3dc0*/  STS [R12+0x100], R25 ;  /* 0x000100190c007388 */ /* 0x000fe40000000800 */
[----:B------:R-:W-:Y:S01]  /*3dd0*/  FMUL.FTZ R43, R43, 1.4426950216293334961 ;  /* 0x3fb8aa3b2b2b7820 */ /* 0x000fe20000410000 */
[----:B------:R-:W-:Y:S01]  /*3de0*/  FMUL.FTZ R45, R45, 1.4426950216293334961 ;  /* 0x3fb8aa3b2d2d7820 */ /* 0x000fe20000410000 */
[----:B------:R-:W2:Y:S01]  /*3df0*/  MUFU.EX2 R31, R31 ;  /* 0x0000001f001f7308 */ /* 0x000ea20000000800 */
[----:B0-----:R-:W-:Y:S01]  /*3e00*/  FADD.FTZ R20, R20, R27 ;  /* 0x0000001b14147221 */ /* 0x001fe20000010000 */
[C---:B---3--:R-:W-:Y:S01]  /*3e10*/  FADD.FTZ R47, -R10.reuse, R47 ;  /* 0x0000002f0a2f7221 */ /* 0x048fe20000010100 */
        /* <DEDUP_REMOVED lines=37> */
.L_x_2786:
[----:B------:R-:W-:Y:S05]  /*4070*/  BSYNC.RECONVERGENT B1 ;  /* 0x0000000000017941 */ /* 0x000fea0003800200 */
.L_x_2785:
        /* <DEDUP_REMOVED lines=9> */
[----:B------:R-:W4:Y:S04]  /*4110*/  LDS R25, [R12+0x100] ;  /* 0x000100000c197984 */ /* 0x000f280000000800 */
[----:B---3--:R-:W3:Y:S04]  /*4120*/  LDS R27, [R12+0x200] ;  /* 0x000200000c1b7984 */ /* 0x008ee80000000800 */
        /* <DEDUP_REMOVED lines=10> */
[C---:B----4-:R-:W-:Y:S01]  /*41d0*/  FADD.FTZ R25, -R10.reuse, R25 ;  /* 0x000000190a197221 */ /* 0x050fe20000010100 */
[----:B---3--:R-:W-:-:S03]  /*41e0*/  FADD.FTZ R27, -R10, R27 ;  /* 0x0000001b0a1b7221 */ /* 0x008fc60000010100 */
        /* <DEDUP_REMOVED lines=32> */
.L_x_2789:
[----:B------:R-:W-:Y:S05]  /*43f0*/  BSYNC.RECONVERGENT B1 ;  /* 0x0000000000017941 */ /* 0x000fea0003800200 */
.L_x_2788:
[----:B------:R-:W-:-:S13]  /*4400*/  ISETP.GT.AND P1, PT, R13, R16, PT ;  /* 0x000000100d00720c */ /* 0x000fda0003f24270 */
[----:B------:R-:W-:Y:S05]  /*4410*/  @!P0 BRA P1, `(.L_x_2780) ;  /* 0x0000000400e08947 */ /* 0x000fea0000800000 */
[----:B------:R-:W0:Y:S04]  /*4420*/  LDS R13, [R12+-0x200] ;  /* 0xfffe00000c0d7984 */ /* 0x000e280000000800 */
[----:B------:R-:W1:Y:S04]  /*4430*/  LDS R15, [R12+-0x100] ;  /* 0xffff00000c0f7984 */ /* 0x000e680000000800 */
[----:B------:R-:W2:Y:S04]  /*4440*/  LDS R21, [R12] ;  /* 0x000000000c157984 */ /* 0x000ea80000000800 */
[----:B------:R-:W4:Y:S01]  /*4450*/  LDS R23, [R12+0x100] ;  /* 0x000100000c177984 */ /* 0x000f220000000800 */
        /* <DEDUP_REMOVED lines=11> */
[----:B0-----:R0:W-:Y:S01]  /*4510*/  STS [R12+-0x200], R13 ;  /* 0xfffe000d0c007388 */ /* 0x0011e20000000800 */
[----:B------:R-:W-:-:S06]  /*4520*/  FADD.FTZ R11, R11, R13 ;  /* 0x0000000d0b0b7221 */ /* 0x000fcc0000010000 */
[----:B------:R-:W4:Y:S01]  /*4530*/  MUFU.EX2 R23, R23 ;  /* 0x0000001700177308 */ /* 0x000f220000000800 */
[----:B-1----:R0:W-:Y:S01]  /*4540*/  STS [R12+-0x100], R15 ;  /* 0xffff000f0c007388 */ /* 0x0021e20000000800 */
[----:B------:R-:W-:-:S03]  /*4550*/  FADD.FTZ R11, R11, R15 ;  /* 0x0000000f0b0b7221 */ /* 0x000fc60000010000 */
[----:B--2---:R0:W-:Y:S01]  /*4560*/  STS [R12], R21 ;  /* 0x000000150c007388 */ /* 0x0041e20000000800 */
[----:B------:R-:W-:-:S03]  /*4570*/  FADD.FTZ R11, R11, R21 ;  /* 0x000000150b0b7221 */ /* 0x000fc60000010000 */
[----:B----4-:R0:W-:Y:S01]  /*4580*/  STS [R12+0x100], R23 ;  /* 0x000100170c007388 */ /* 0x0101e20000000800 */
[----:B------:R-:W-:Y:S01]  /*4590*/  FADD.FTZ R11, R11, R23 ;  /* 0x000000170b0b7221 */ /* 0x000fe20000010000 */
[----:B------:R-:W-:Y:S06]  /*45a0*/  BRA `(.L_x_2780) ;  /* 0x00000004007c7947 */ /* 0x000fec0003800000 */
.L_x_2781:
[----:B------:R-:W-:Y:S01]  /*45b0*/  VIADDMNMX R14, R7, 0x40, R5, !PT ;  /* 0x00000040070e7846 */ /* 0x000fe20007800105 */
[----:B------:R-:W-:Y:S01]  /*45c0*/  BSSY.RECONVERGENT B1, `(.L_x_2790) ;  /* 0x0000024000017945 */ /* 0x000fe20003800200 */
[----:B------:R-:W-:Y:S01]  /*45d0*/  LOP3.LUT R11, RZ, R18, RZ, 0x33, !PT ;  /* 0x00000012ff0b7212 */ /* 0x000fe200078e33ff */
[----:B------:R-:W-:-:S03]  /*45e0*/  IMAD.MOV.U32 R15, RZ, RZ, R7 ;  /* 0x000000ffff0f7224 */ /* 0x000fc600078e0007 */
[----:B------:R-:W-:-:S04]  /*45f0*/  IADD3 R14, PT, PT, -R3, R14, R11 ;  /* 0x0000000e030e7210 */ /* 0x000fc80007ffe10b */
[C---:B------:R-:W-:Y:S02]  /*4600*/  LOP3.LUT R11, R14.reuse, 0xc0, RZ, 0xc0, !PT ;  /* 0x000000c00e0b7812 */ /* 0x040fe400078ec0ff */
[----:B------:R-:W-:Y:S02]  /*4610*/  ISETP.GE.U32.AND P1, PT, R14, 0xc0, PT ;  /* 0x000000c00e00780c */ /* 0x000fe40003f26070 */
[----:B------:R-:W-:Y:S01]  /*4620*/  ISETP.NE.AND P0, PT, R11, 0xc0, PT ;  /* 0x000000c00b00780c */ /* 0x000fe20003f05270 */
[----:B------:R-:W-:-:S12]  /*4630*/  HFMA2 R11, -RZ, RZ, 0, 0 ;  /* 0x00000000ff0b7431 */ /* 0x000fd800000001ff */
[----:B------:R-:W-:Y:S05]  /*4640*/  @!P0 BRA `(.L_x_2791) ;  /* 0x00000000006c8947 */ /* 0x000fea0003800000 */
[----:B------:R-:W-:Y:S01]  /*4650*/  IADD3 R20, PT, PT, R20, 0x110, RZ ;  /* 0x0000011014147810 */ /* 0x000fe20007ffe0ff */
[--C-:B------:R-:W-:Y:S01]  /*4660*/  IMAD.MOV.U32 R15, RZ, RZ, R7.reuse ;  /* 0x000000ffff0f7224 */ /* 0x100fe200078e0007 */
[----:B------:R-:W-:Y:S02]  /*4670*/  LEA.HI R11, R14, 0x1, RZ, 0x1a ;  /* 0x000000010e0b7811 */ /* 0x000fe400078fd0ff */
[----:B------:R-:W-:Y:S02]  /*4680*/  IADD3 R24, P0, P2, R12, UR39, R7 ;  /* 0x000000270c187c10 */ /* 0x000fe4000fa1e007 */
[----:B------:R-:W-:Y:S02]  /*4690*/  LEA R21, R21, R20, 0x18 ;  /* 0x0000001415157211 */ /* 0x000fe400078ec0ff */
[----:B------:R-:W-:Y:S02]  /*46a0*/  LOP3.LUT R12, R11, 0x3, RZ, 0xc0, !PT ;  /* 0x000000030b0c7812 */ /* 0x000fe400078ec0ff */
[----:B------:R-:W-:-:S02]  /*46b0*/  IADD3.X R13, PT, PT, R44, R13, RZ, P0, P2 ;  /* 0x0000000d2c0d7210 */ /* 0x000fc400007e44ff */
[----:B------:R-:W-:Y:S02]  /*46c0*/  MOV R11, RZ ;  /* 0x000000ff000b7202 */ /* 0x000fe40000000f00 */
[----:B------:R-:W-:Y:S02]  /*46d0*/  IADD3 R14, PT, PT, R6, R21, RZ ;  /* 0x00000015060e7210 */ /* 0x000fe40007ffe0ff */
[----:B------:R-:W-:-:S07]  /*46e0*/  IADD3 R20, PT, PT, -R12, RZ, RZ ;  /* 0x000000ff0c147210 */ /* 0x000fce0007ffe1ff */
.L_x_2792:
[----:B------:R-:W-:-:S06]  /*46f0*/  IMAD.MOV.U32 R12, RZ, RZ, R24 ;  /* 0x000000ffff0c7224 */ /* 0x000fcc00078e0018 */
[----:B------:R1:W2:Y:S01]  /*4700*/  LDG.E.U8 R12, desc[UR36][R12.64] ;  /* 0x000000240c0c7981 */ /* 0x0002a2000c1e1100 */
[----:B------:R-:W-:Y:S01]  /*4710*/  IADD3 R20, PT, PT, R20, 0x1, RZ ;  /* 0x0000000114147810 */ /* 0x000fe20007ffe0ff */
[----:B------:R-:W-:Y:S01]  /*4720*/  VIADD R15, R15, 0x40 ;  /* 0x000000400f0f7836 */ /* 0x000fe20000000000 */
[----:B------:R-:W-:-:S04]  /*4730*/  IADD3 R24, P2, PT, R24, 0x40, RZ ;  /* 0x0000004018187810 */ /* 0x000fc80007f5e0ff */
[----:B-1----:R-:W-:Y:S02]  /*4740*/  IADD3.X R13, PT, PT, RZ, R13, RZ, P2, !PT ;  /* 0x0000000dff0d7210 */ /* 0x002fe400017fe4ff */
[----:B--2---:R-:W-:-:S13]  /*4750*/  ISETP.NE.AND P0, PT, R12, RZ, PT ;  /* 0x000000ff0c00720c */ /* 0x004fda0003f05270 */
[----:B------:R-:W0:Y:S02]  /*4760*/  @!P0 LDS R21, [R14] ;  /* 0x000000000e158984 */ /* 0x000e240000000800 */
[----:B0----5:R-:W-:Y:S01]  /*4770*/  @!P0 FADD.FTZ R23, -R10, R21 ;  /* 0x000000150a178221 */ /* 0x021fe20000010100 */
        /* <DEDUP_REMOVED lines=8> */
.L_x_2791:
[----:B------:R-:W-:Y:S05]  /*4800*/  BSYNC.RECONVERGENT B1 ;  /* 0x0000000000017941 */ /* 0x000fea0003800200 */
.L_x_2790:
[----:B------:R-:W-:Y:S05]  /*4810*/  @!P1 BRA `(.L_x_2780) ;  /* 0x0000000000e09947 */ /* 0x000fea0003800000 */
[----:B------:R-:W1:Y:S01]  /*4820*/  S2R R14, SR_CgaCtaId ;  /* 0x00000000000e7919 */ /* 0x000e620000008800 */
[----:B------:R-:W2:Y:S01]  /*4830*/  LDCU.64 UR4, c[0x0][0x420] ;  /* 0x00008400ff0477ac */ /* 0x000ea20008000a00 */
[----:B------:R-:W-:Y:S02]  /*4840*/  MOV R13, 0x400 ;  /* 0x00000400000d7802 */ /* 0x000fe40000000f00 */
[----:B------:R-:W-:Y:S02]  /*4850*/  SHF.L.U32 R12, R3, 0x2, RZ ;  /* 0x00000002030c7819 */ /* 0x000fe400000006ff */
[----:B------:R-:W-:-:S03]  /*4860*/  IADD3 R13, PT, PT, R13, 0x110, RZ ;  /* 0x000001100d0d7810 */ /* 0x000fc60007ffe0ff */
[----:B------:R-:W-:Y:S02]  /*4870*/  IMAD R12, R15, 0x4, -R12 ;  /* 0x000000040f0c7824 */ /* 0x000fe400078e0a0c */
[----:B--2---:R-:W-:-:S05]  /*4880*/  IMAD.U32 R20, RZ, RZ, UR4 ;  /* 0x00000004ff147e24 */ /* 0x004fca000f8e00ff */
[----:B------:R-:W-:-:S04]  /*4890*/  IADD3 R21, P0, P1, R20, UR39, R15 ;  /* 0x0000002714157c10 */ /* 0x000fc8000f91e00f */
[----:B------:R-:W-:Y:S02]  /*48a0*/  IADD3 R21, P2, PT, R21, 0x80, RZ ;  /* 0x0000008015157810 */ /* 0x000fe40007f5e0ff */
[----:B-1---5:R-:W-:Y:S02]  /*48b0*/  LEA R23, R14, R13, 0x18 ;  /* 0x0000000d0e177211 */ /* 0x022fe400078ec0ff */
[----:B------:R-:W-:Y:S02]  /*48c0*/  IADD3.X R13, PT, PT, R44, UR5, RZ, P0, P1 ;  /* 0x000000052c0d7c10 */ /* 0x000fe400087e24ff */
[----:B------:R-:W-:Y:S02]  /*48d0*/  IADD3 R14, PT, PT, R12, 0x200, R23 ;  /* 0x000002000c0e7810 */ /* 0x000fe40007ffe017 */
[----:B------:R-:W-:-:S07]  /*48e0*/  IADD3.X R13, PT, PT, RZ, R13, RZ, P2, !PT ;  /* 0x0000000dff0d7210 */ /* 0x000fce00017fe4ff */
.L_x_2793:
[----:B------:R-:W-:-:S05]  /*48f0*/  MOV R12, R21 ;  /* 0x00000015000c7202 */ /* 0x000fca0000000f00 */
[----:B------:R-:W2:Y:S04]  /*4900*/  LDG.E.U8 R21, desc[UR36][R12.64+-0x80] ;  /* 0xffff80240c157981 */ /* 0x000ea8000c1e1100 */
[----:B------:R-:W4:Y:S04]  /*4910*/  LDG.E.U8 R20, desc[UR36][R12.64+-0x40] ;  /* 0xffffc0240c147981 */ /* 0x000f28000c1e1100 */
[----:B------:R-:W5:Y:S04]  /*4920*/  LDG.E.U8 R23, desc[UR36][R12.64] ;  /* 0x000000240c177981 */ /* 0x000f68000c1e1100 */
[----:B------:R-:W3:Y:S01]  /*4930*/  LDG.E.U8 R24, desc[UR36][R12.64+0x40] ;  /* 0x000040240c187981 */ /* 0x000ee2000c1e1100 */
[----:B------:R-:W-:-:S02]  /*4940*/  IADD3 R15, PT, PT, R15, 0x100, RZ ;  /* 0x000001000f0f7810 */ /* 0x000fc40007ffe0ff */
[----:B--2---:R-:W-:Y:S02]  /*4950*/  ISETP.NE.AND P0, PT, R21, RZ, PT ;  /* 0x000000ff1500720c */ /* 0x004fe40003f05270 */
[----:B----4-:R-:W-:Y:S01]  /*4960*/  ISETP.NE.AND P1, PT, R20, RZ, PT ;  /* 0x000000ff1400720c */ /* 0x010fe20003f25270 */
[----:B------:R-:W-:Y:S01]  /*4970*/  IMAD.MOV.U32 R20, RZ, RZ, RZ ;  /* 0x000000ffff147224 */ /* 0x000fe200078e00ff */
[----:B-----5:R-:W-:Y:S02]  /*4980*/  ISETP.NE.AND P2, PT, R23, RZ, PT ;  /* 0x000000ff1700720c */ /* 0x020fe40003f45270 */
[----:B---3--:R-:W-:-:S07]  /*4990*/  ISETP.NE.AND P3, PT, R24, RZ, PT ;  /* 0x000000ff1800720c */ /* 0x008fce0003f65270 */
[----:B------:R-:W0:Y:S04]  /*49a0*/  @!P0 LDS R21, [R14+-0x200] ;  /* 0xfffe00000e158984 */ /* 0x000e280000000800 */
[----:B------:R-:W1:Y:S04]  /*49b0*/  @!P1 LDS R23, [R14+-0x100] ;  /* 0xffff00000e179984 */ /* 0x000e680000000800 */
[----:B------:R-:W2:Y:S04]  /*49c0*/  @!P2 LDS R25, [R14] ;  /* 0x000000000e19a984 */ /* 0x000ea80000000800 */
[----:B------:R-:W3:Y:S01]  /*49d0*/  @!P3 LDS R27, [R14+0x100] ;  /* 0x000100000e1bb984 */ /* 0x000ee20000000800 */
[C---:B0-----:R-:W-:Y:S01]  /*49e0*/  @!P0 FADD.FTZ R21, -R10.reuse, R21 ;  /* 0x000000150a158221 */ /* 0x041fe20000010100 */
[----:B-1----:R-:W-:Y:S01]  /*49f0*/  @!P1 FADD.FTZ R24, -R10, R23 ;  /* 0x000000170a189221 */ /* 0x002fe20000010100 */
[----:B------:R-:W-:-:S02]  /*4a00*/  HFMA2 R23, -RZ, RZ, 0, 0 ;  /* 0x00000000ff177431 */ /* 0x000fc400000001ff */
[----:B------:R-:W-:Y:S01]  /*4a10*/  @!P0 FMUL.FTZ R21, R21, 1.4426950216293334961 ;  /* 0x3fb8aa3b15158820 */ /* 0x000fe20000410000 */
[----:B------:R-:W-:Y:S01]  /*4a20*/  @!P1 FMUL.FTZ R24, R24, 1.4426950216293334961 ;  /* 0x3fb8aa3b18189820 */ /* 0x000fe20000410000 */
[C---:B--2---:R-:W-:Y:S02]  /*4a30*/  @!P2 FADD.FTZ R26, -R10.reuse, R25 ;  /* 0x000000190a1aa221 */ /* 0x044fe40000010100 */
[----:B------:R0:W1:Y:S01]  /*4a40*/  @!P0 MUFU.EX2 R20, R21 ;  /* 0x0000001500148308 */ /* 0x0000620000000800 */
[----:B------:R-:W-:Y:S01]  /*4a50*/  MOV R25, RZ ;  /* 0x000000ff00197202 */ /* 0x000fe20000000f00 */
[----:B---3--:R-:W-:Y:S01]  /*4a60*/  @!P3 FADD.FTZ R28, -R10, R27 ;  /* 0x0000001b0a1cb221 */ /* 0x008fe20000010100 */
[----:B------:R-:W-:Y:S01]  /*4a70*/  @!P2 FMUL.FTZ R26, R26, 1.4426950216293334961 ;  /* 0x3fb8aa3b1a1aa820 */ /* 0x000fe20000410000 */
[----:B------:R-:W-:Y:S01]  /*4a80*/  IMAD.MOV.U32 R27, RZ, RZ, RZ ;  /* 0x000000ffff1b7224 */ /* 0x000fe200078e00ff */
[----:B------:R-:W-:Y:S01]  /*4a90*/  ISETP.GT.AND P0, PT, R15, R16, PT ;  /* 0x000000100f00720c */ /* 0x000fe20003f04270 */
[----:B------:R-:W-:-:S02]  /*4aa0*/  @!P3 FMUL.FTZ R28, R28, 1.4426950216293334961 ;  /* 0x3fb8aa3b1c1cb820 */ /* 0x000fc40000410000 */
[----:B------:R1:W2:Y:S01]  /*4ab0*/  @!P1 MUFU.EX2 R23, R24 ;  /* 0x0000001800179308 */ /* 0x0002a20000000800 */
        /* <DEDUP_REMOVED lines=14> */
.L_x_2780:
[----:B------:R-:W-:Y:S05]  /*4ba0*/  BSYNC.RECONVERGENT B0 ;  /* 0x0000000000007941 */ /* 0x000fea0003800200 */
.L_x_2779:
        /* <DEDUP_REMOVED lines=8> */
[----:B----4-:R-:W0:Y:S01]  /*4c30*/  SHFL.BFLY PT, R13, R10, 0x8, 0x1f ;  /* 0x0d001f000a0d7f89 */ /* 0x010e2200000e0000 */
        /* <DEDUP_REMOVED lines=17> */
[----:B------:R-:W-:-:S03]  /*4d50*/  ISETP.GT.AND P1, PT, R7, R16, PT ;  /* 0x000000100700720c */ /* 0x000fc60003f24270 */
[----:B0-----:R-:W0:Y:S02]  /*4d60*/  SHFL.BFLY PT, R8, R11, 0x1, 0x1f ;  /* 0x0c201f000b087f89 */ /* 0x001e2400000e0000 */
[----:B0-----:R-:W-:-:S06]  /*4d70*/  FADD.FTZ R8, R8, R11 ;  /* 0x0000000b08087221 */ /* 0x001fcc0000010000 */
[----:B------:R-:W0:Y:S02]  /*4d80*/  SHFL.IDX PT, R8, R8, RZ, 0x1f ;  /* 0x00001fff08087589 */ /* 0x000e2400000e0000 */
[----:B0-----:R-:W-:Y:S01]  /*4d90*/  FADD.FTZ R0, R8, 9.9999999747524270788e-07 ;  /* 0x358637bd08007421 */ /* 0x001fe20000010000 */
[----:B------:R-:W-:-:S05]  /*4da0*/  CS2R R8, SRZ ;  /* 0x0000000000087805 */ /* 0x000fca000001ff00 */
[----:B------:R-:W0:Y:S01]  /*4db0*/  MUFU.RCP R0, R0 ;  /* 0x0000000000007308 */ /* 0x000e220000001000 */
[----:B------:R-:W-:Y:S05]  /*4dc0*/  @!P0 BRA `(.L_x_2794) ;  /* 0x0000000000188947 */ /* 0x000fea0003800000 */
[----:B------:R-:W1:Y:S08]  /*4dd0*/  LDC R8, c[0x0][0x488] ;  /* 0x00012200ff087b82 */ /* 0x000e700000000800 */
[----:B------:R-:W1:Y:S08]  /*4de0*/  LDC R9, c[0x0][0x40c] ;  /* 0x00010300ff097b82 */ /* 0x000e700000000800 */
[----:B------:R-:W2:Y:S01]  /*4df0*/  LDC R11, c[0x0][0x3f4] ;  /* 0x0000fd00ff0b7b82 */ /* 0x000ea20000000800 */
[----:B-1----:R-:W-:-:S04]  /*4e00*/  IMAD R8, R19, R8, R9 ;  /* 0x0000000813087224 */ /* 0x002fc800078e0209 */
[----:B--2---:R-:W-:-:S05]  /*4e10*/  IMAD R8, R8, R11, RZ ;  /* 0x0000000b08087224 */ /* 0x004fca00078e02ff */
[----:B------:R-:W-:-:S07]  /*4e20*/  SHF.R.S32.HI R9, RZ, 0x1f, R8 ;  /* 0x0000001fff097819 */ /* 0x000fce0000011408 */
.L_x_2794:
[----:B------:R-:W-:Y:S04]  /*4e30*/  BSSY.RECONVERGENT B0, `(.L_x_2795) ;  /* 0x0000062000007945 */ /* 0x000fe80003800200 */
[----:B------:R-:W-:Y:S05]  /*4e40*/  @P1 BRA `(.L_x_2796) ;  /* 0x0000000400801947 */ /* 0x000fea0003800000 */
        /* <DEDUP_REMOVED lines=8> */
[----:B------:R-:W1:Y:S01]  /*4ed0*/  S2UR UR6, SR_CgaCtaId ;  /* 0x00000000000679c3 */ /* 0x000e620000008800 */
        /* <DEDUP_REMOVED lines=9> */
[----:B------:R-:W-:Y:S01]  /*4f70*/  LEA R10, R18, UR5, 0x1 ;  /* 0x00000005120a7c11 */ /* 0x000fe2000f8e08ff */
[----:B------:R-:W-:Y:S01]  /*4f80*/  IMAD.IADD R7, R7, 0x1, R12 ;  /* 0x0000000107077824 */ /* 0x000fe200078e020c */
[----:B------:R-:W-:Y:S02]  /*4f90*/  IADD3 R12, PT, PT, -R5, RZ, RZ ;  /* 0x000000ff050c7210 */ /* 0x000fe40007ffe1ff */
[----:B--2---:R-:W-:-:S04]  /*4fa0*/  LEA R13, P1, R14, UR8, 0x2 ;  /* 0x000000080e0d7c11 */ /* 0x004fc8000f8210ff */
[----:B------:R-:W-:Y:S01]  /*4fb0*/  LEA.HI.X R14, R14, UR9, R11, 0x2, P1 ;  /* 0x000000090e0e7c11 */ /* 0x000fe200088f140b */
[----:B-1----:R-:W-:-:S06]  /*4fc0*/  ULEA UR4, UR6, UR4, 0x18 ;  /* 0x0000000406047291 */ /* 0x002fcc000f8ec0ff */
[----:B------:R-:W-:Y:S01]  /*4fd0*/  IADD3 R6, PT, PT, R6, UR4, RZ ;  /* 0x0000000406067c10 */ /* 0x000fe2000fffe0ff */
[----:B------:R-:W-:-:S07]  /*4fe0*/  VIADD R5, R10, UR4 ;  /* 0x000000040a057c36 */ /* 0x000fce0008000000 */
.L_x_2799:
[----:B-1----:R1:W0:Y:S01]  /*4ff0*/  LDS R11, [R6] ;  /* 0x00000000060b7984 */ /* 0x0022220000000800 */
[----:B------:R-:W-:-:S05]  /*5000*/  VIADD R12, R12, 0x1 ;  /* 0x000000010c0c7836 */ /* 0x000fca0000000000 */
[----:B------:R-:W-:Y:S02]  /*5010*/  ISETP.NE.AND P3, PT, R12, RZ, PT ;  /* 0x000000ff0c00720c */ /* 0x000fe40003f65270 */
[----:B-1----:R-:W-:Y:S01]  /*5020*/  IADD3 R6, PT, PT, R6, 0x100, RZ ;  /* 0x0000010006067810 */ /* 0x002fe20007ffe0ff */
[----:B0-----:R-:W-:Y:S01]  /*5030*/  FMUL.FTZ R15, R11, R0 ;  /* 0x000000000b0f7220 */ /* 0x001fe20000410000 */
[----:B------:R-:W-:-:S04]  /*5040*/  @P0 MOV R11, R14 ;  /* 0x0000000e000b0202 */ /* 0x000fc80000000f00 */
        /* <DEDUP_REMOVED lines=9> */
.L_x_2798:
[----:B------:R-:W-:Y:S05]  /*50e0*/  BSYNC.RECONVERGENT B1 ;  /* 0x0000000000017941 */ /* 0x000fea0003800200 */
.L_x_2797:
[----:B------:R-:W-:Y:S05]  /*50f0*/  @!P2 BRA `(.L_x_2796) ;  /* 0x0000000000d4a947 */ /* 0x000fea0003800000 */
[----:B------:R-:W2:Y:S01]  /*5100*/  S2R R6, SR_CgaCtaId ;  /* 0x0000000000067919 */ /* 0x000ea20000008800 */
[----:B------:R-:W4:Y:S01]  /*5110*/  LDCU.64 UR8, c[0x0][0x480] ;  /* 0x00009000ff0877ac */ /* 0x000f220008000a00 */
[----:B------:R-:W-:Y:S02]  /*5120*/  MOV R5, 0x400 ;  /* 0x0000040000057802 */ /* 0x000fe40000000f00 */
[----:B-1----:R-:W-:Y:S01]  /*5130*/  IADD3 R11, P0, PT, R7, R8, RZ ;  /* 0x00000008070b7210 */ /* 0x002fe20007f1e0ff */
[----:B------:R-:W-:Y:S01]  /*5140*/  IMAD.SHL.U32 R8, R3, 0x4, RZ ;  /* 0x0000000403087824 */ /* 0x000fe200078e00ff */
[----:B------:R-:W-:Y:S01]  /*5150*/  IADD3 R5, PT, PT, R5, 0x110, RZ ;  /* 0x0000011005057810 */ /* 0x000fe20007ffe0ff */
[----:B------:R-:W-:Y:S01]  /*5160*/  UISETP.NE.AND UP0, UPT, UR7, URZ, UPT ;  /* 0x000000ff0700728c */ /* 0x000fe2000bf05270 */
[----:B------:R-:W-:Y:S02]  /*5170*/  IADD3.X R12, PT, PT, RZ, R9, RZ, P0, !PT ;  /* 0x00000009ff0c7210 */ /* 0x000fe400007fe4ff */
[----:B------:R-:W-:-:S03]  /*5180*/  ISETP.NE.AND P1, PT, RZ, UR7, PT ;  /* 0x00000007ff007c0c */ /* 0x000fc6000bf25270 */
[----:B------:R-:W-:Y:S02]  /*5190*/  PLOP3.LUT P0, PT, PT, PT, UP0, 0x80, 0x8 ;  /* 0x000000000008781c */ /* 0x000fe40003f0f008 */
[----:B----4-:R-:W-:-:S04]  /*51a0*/  LEA R10, P3, R11, UR8, 0x2 ;  /* 0x000000080b0a7c11 */ /* 0x010fc8000f8610ff */
[----:B------:R-:W-:Y:S02]  /*51b0*/  IADD3 R10, P2, PT, R10, 0x200, RZ ;  /* 0x000002000a0a7810 */ /* 0x000fe40007f5e0ff */
[----:B------:R-:W-:-:S04]  /*51c0*/  LEA.HI.X R12, R11, UR9, R12, 0x2, P3 ;  /* 0x000000090b0c7c11 */ /* 0x000fc800098f140c */
[----:B------:R-:W-:Y:S02]  /*51d0*/  IADD3.X R13, PT, PT, RZ, R12, RZ, P2, !PT ;  /* 0x0000000cff0d7210 */ /* 0x000fe400017fe4ff */
[----:B--2---:R-:W-:Y:S02]  /*51e0*/  LEA R9, R6, R5, 0x18 ;  /* 0x0000000506097211 */ /* 0x004fe400078ec0ff */
[C---:B------:R-:W-:Y:S02]  /*51f0*/  LEA R6, R7.reuse, UR5, 0x1 ;  /* 0x0000000507067c11 */ /* 0x040fe4000f8e08ff */
[----:B------:R-:W-:-:S03]  /*5200*/  LEA R5, R7, -R8, 0x2 ;  /* 0x8000000807057211 */ /* 0x000fc600078e10ff */
[----:B------:R-:W-:Y:S01]  /*5210*/  IMAD R6, R3, -0x2, R6 ;  /* 0xfffffffe03067824 */ /* 0x000fe200078e0206 */
[----:B------:R-:W-:-:S04]  /*5220*/  IADD3 R5, PT, PT, R5, 0x200, R9 ;  /* 0x0000020005057810 */ /* 0x000fc80007ffe009 */
[----:B------:R-:W-:-:S07]  /*5230*/  IADD3 R6, PT, PT, R6, 0x100, R9 ;  /* 0x0000010006067810 */ /* 0x000fce0007ffe009 */
.L_x_2800:
[----:B------:R-:W0:Y:S01]  /*5240*/  LDS R9, [R5+-0x200] ;  /* 0xfffe000005097984 */ /* 0x000e220000000800 */
[----:B------:R-:W-:-:S04]  /*5250*/  IADD3 R7, PT, PT, R7, 0x100, RZ ;  /* 0x0000010007077810 */ /* 0x000fc80007ffe0ff */
[----:B------:R-:W-:Y:S01]  /*5260*/  ISETP.GT.AND P2, PT, R7, R16, PT ;  /* 0x000000100700720c */ /* 0x000fe20003f44270 */
[----:B0-----:R-:W-:-:S05]  /*5270*/  FMUL.FTZ R15, R9, R0 ;  /* 0x00000000090f7220 */ /* 0x001fca0000410000 */
[----:B------:R-:W-:-:S04]  /*5280*/  F2FP.F16.F32.PACK_AB R8, RZ, R15 ;  /* 0x0000000fff08723e */ /* 0x000fc800000000ff */
[----:B------:R-:W-:-:S05]  /*5290*/  PRMT R11, R8, 0x7610, R11 ;  /* 0x00007610080b7816 */ /* 0x000fca000000000b */
[----:B------:R-:W-:Y:S04]  /*52a0*/  STS.U16 [R6+-0x100], R11 ;  /* 0xffff000b06007388 */ /* 0x000fe80000000400 */
[----:B------:R-:W0:Y:S02]  /*52b0*/  LDS R9, [R5+-0x100] ;  /* 0xffff000005097984 */ /* 0x000e240000000800 */
[----:B0-----:R-:W-:-:S05]  /*52c0*/  FMUL.FTZ R21, R9, R0 ;  /* 0x0000000009157220 */ /* 0x001fca0000410000 */
[----:B------:R-:W-:-:S04]  /*52d0*/  F2FP.F16.F32.PACK_AB R8, RZ, R21 ;  /* 0x00000015ff08723e */ /* 0x000fc800000000ff */
[----:B------:R-:W-:-:S05]  /*52e0*/  PRMT R12, R8, 0x7610, R12 ;  /* 0x00007610080c7816 */ /* 0x000fca000000000c */
[----:B------:R-:W-:Y:S04]  /*52f0*/  STS.U16 [R6+-0x80], R12 ;  /* 0xffff800c06007388 */ /* 0x000fe80000000400 */
[----:B------:R-:W0:Y:S02]  /*5300*/  LDS R9, [R5] ;  /* 0x0000000005097984 */ /* 0x000e240000000800 */
[----:B0----5:R-:W-:Y:S01]  /*5310*/  FMUL.FTZ R23, R9, R0 ;  /* 0x0000000009177220 */ /* 0x021fe20000410000 */
[----:B------:R-:W-:-:S04]  /*5320*/  MOV R9, R13 ;  /* 0x0000000d00097202 */ /* 0x000fc80000000f00 */
[----:B------:R-:W-:-:S05]  /*5330*/  F2FP.F16.F32.PACK_AB R8, RZ, R23 ;  /* 0x00000017ff08723e */ /* 0x000fca00000000ff */
[----:B------:R0:W-:Y:S04]  /*5340*/  STS.U16 [R6], R8 ;  /* 0x0000000806007388 */ /* 0x0001e80000000400 */
[----:B------:R1:W2:Y:S01]  /*5350*/  LDS R11, [R5+0x100] ;  /* 0x00010000050b7984 */ /* 0x0002a20000000800 */
[----:B0-----:R-:W-:Y:S01]  /*5360*/  IMAD.MOV.U32 R8, RZ, RZ, R10 ;  /* 0x000000ffff087224 */ /* 0x001fe200078e000a */
[----:B-1----:R-:W-:-:S04]  /*5370*/  IADD3 R5, PT, PT, R5, 0x400, RZ ;  /* 0x0000040005057810 */ /* 0x002fc80007ffe0ff */
[----:B------:R-:W-:Y:S01]  /*5380*/  @P0 STG.E desc[UR36][R8.64+-0x200], R15 ;  /* 0xfffe000f08000986 */ /* 0x000fe2000c101924 */
[----:B------:R-:W-:-:S13]  /*5390*/  PLOP3.LUT P0, PT, P1, PT, PT, 0x80, 0x8 ;  /* 0x000000000008781c */ /* 0x000fda0000f0f070 */
[----:B------:R-:W-:Y:S04]  /*53a0*/  @P0 STG.E desc[UR36][R8.64+-0x100], R21 ;  /* 0xffff001508000986 */ /* 0x000fe8000c101924 */
[----:B------:R-:W-:Y:S01]  /*53b0*/  @P0 STG.E desc[UR36][R8.64], R23 ;  /* 0x0000001708000986 */ /* 0x000fe2000c101924 */
[----:B--2---:R-:W-:-:S05]  /*53c0*/  FMUL.FTZ R11, R11, R0 ;  /* 0x000000000b0b7220 */ /* 0x004fca0000410000 */
[----:B------:R-:W-:Y:S01]  /*53d0*/  @P0 STG.E desc[UR36][R8.64+0x100], R11 ;  /* 0x0001000b08000986 */ /* 0x000fe2000c101924 */
[----:B------:R-:W-:-:S04]  /*53e0*/  F2FP.F16.F32.PACK_AB R10, RZ, R11 ;  /* 0x0000000bff0a723e */ /* 0x000fc800000000ff */
[----:B------:R-:W-:Y:S02]  /*53f0*/  PRMT R12, R10, 0x7610, R12 ;  /* 0x000076100a0c7816 */ /* 0x000fe4000000000c */
[----:B------:R-:W-:-:S03]  /*5400*/  IADD3 R10, P3, PT, R8, 0x400, RZ ;  /* 0x00000400080a7810 */ /* 0x000fc60007f7e0ff */
[----:B------:R0:W-:Y:S02]  /*5410*/  STS.U16 [R6+0x80], R12 ;  /* 0x0000800c06007388 */ /* 0x0001e40000000400 */
[----:B------:R-:W-:Y:S01]  /*5420*/  IMAD.X R13, RZ, RZ, R9, P3 ;  /* 0x000000ffff0d7224 */ /* 0x000fe200018e0609 */
[----:B0-----:R-:W-:Y:S01]  /*5430*/  IADD3 R6, PT, PT, R6, 0x200, RZ ;  /* 0x0000020006067810 */ /* 0x001fe20007ffe0ff */
[----:B------:R-:W-:Y:S06]  /*5440*/  @!P2 BRA `(.L_x_2800) ;  /* 0xfffffffc007ca947 */ /* 0x000fec000383ffff */
.L_x_2796:
[----:B------:R-:W-:Y:S05]  /*5450*/  BSYNC.RECONVERGENT B0 ;  /* 0x0000000000007941 */ /* 0x000fea0003800200 */
.L_x_2795:
[----:B------:R-:W-:Y:S01]  /*5460*/  SHF.R.S32.HI R5, RZ, 0x1f, R16 ;  /* 0x0000001fff057819 */ /* 0x000fe20000011410 */
[----:B------:R-:W2:Y:S01]  /*5470*/  LDCU.64 UR6, c[0x0][0x3b0] ;  /* 0x00007600ff0677ac */ /* 0x000ea20008000a00 */
[----:B0-----:R-:W-:Y:S02]  /*5480*/  SHF.R.U32.HI R0, RZ, 0x4, R18 ;  /* 0x00000004ff007819 */ /* 0x001fe40000011612 */
[----:B-1----:R-:W-:Y:S02]  /*5490*/  CS2R R14, SRZ ;  /* 0x00000000000e7805 */ /* 0x002fe4000001ff00 */
[-C--:B------:R-:W-:Y:S02]  /*54a0*/  LEA.HI R5, R5, R16.reuse, RZ, 0x2 ;  /* 0x0000001005057211 */ /* 0x080fe400078f10ff */
[----:B------:R-:W-:Y:S01]  /*54b0*/  CS2R R12, SRZ ;  /* 0x00000000000c7805 */ /* 0x000fe2000001ff00 */
[----:B------:R-:W0:Y:S01]  /*54c0*/  LDCU.64 UR8, c[0x0][0x3c8] ;  /* 0x00007900ff0877ac */ /* 0x000e220008000a00 */
[----:B------:R-:W-:Y:S01]  /*54d0*/  LOP3.LUT R21, R5, 0xfffffffc, RZ, 0xc0, !PT ;  /* 0xfffffffc05157812 */ /* 0x000fe200078ec0ff */
[----:B------:R-:W-:Y:S01]  /*54e0*/  IMAD.SHL.U32 R5, R18, 0x8, RZ ;  /* 0x0000000812057824 */ /* 0x000fe200078e00ff */
[----:B------:R-:W1:Y:S02]  /*54f0*/  LDCU.64 UR10, c[0x0][0x3c8] ;  /* 0x00007900ff0a77ac */ /* 0x000e640008000a00 */
[----:B------:R-:W-:-:S02]  /*5500*/  IADD3 R21, PT, PT, -R21, R16, RZ ;  /* 0x0000001015157210 */ /* 0x000fc40007ffe1ff */
[----:B------:R-:W-:Y:S02]  /*5510*/  LOP3.LUT R5, R5, 0x78, RZ, 0xc0, !PT ;  /* 0x0000007805057812 */ /* 0x000fe400078ec0ff */
[----:B------:R-:W-:Y:S02]  /*5520*/  ISETP.NE.AND P0, PT, R0, R21, PT ;  /* 0x000000150000720c */ /* 0x000fe40003f05270 */
[----:B--2---:R-:W-:Y:S02]  /*5530*/  ISETP.EQ.U32.AND P1, PT, RZ, UR6, PT ;  /* 0x00000006ff007c0c */ /* 0x004fe4000bf22070 */
[----:B------:R-:W-:-:S04]  /*5540*/  ISETP.GT.U32.OR P0, PT, R5, 0x6f, P0 ;  /* 0x0000006f0500780c */ /* 0x000fc80000704470 */
[----:B------:R-:W-:-:S13]  /*5550*/  ISETP.EQ.OR.EX P0, PT, RZ, UR7, P0, P1 ;  /* 0x00000007ff007c0c */ /* 0x000fda0008702710 */
[----:B------:R-:W2:Y:S01]  /*5560*/  @!P0 LDC.64 R6, c[0x0][0x3b0] ;  /* 0x0000ec00ff068b82 */ /* 0x000ea20000000a00 */
[----:B------:R-:W-:Y:S01]  /*5570*/  @!P0 IMAD R9, R17, 0x70, R5 ;  /* 0x0000007011098824 */ /* 0x000fe200078e0205 */
[----:B------:R-:W-:Y:S01]  /*5580*/  BSSY.RECONVERGENT B0, `(.L_x_2801) ;  /* 0x000029b000007945 */ /* 0x000fe20003800200 */
[----:B------:R-:W-:Y:S02]  /*5590*/  HFMA2 R42, -RZ, RZ, 0, 0 ;  /* 0x00000000ff2a7431 */ /* 0x000fe400000001ff */
[----:B------:R-:W-:Y:S02]  /*55a0*/  IMAD R20, R19, 0x70, RZ ;  /* 0x0000007013147824 */ /* 0x000fe400078e02ff */
[----:B--2---:R-:W-:-:S05]  /*55b0*/  @!P0 IMAD.WIDE.U32 R6, R9, 0x2, R6 ;  /* 0x0000000209068825 */ /* 0x004fca00078e0006 */
[----:B------:R2:W5:Y:S01]  /*55c0*/  @!P0 LDG.E.128 R12, desc[UR36][R6.64] ;  /* 0x00000024060c8981 */ /* 0x000562000c1e1d00 */
[----:B------:R-:W-:Y:S01]  /*55d0*/  BAR.SYNC.DEFER_BLOCKING 0x0 ;  /* 0x0000000000007b1d */ /* 0x000fe20000010000 */
[----:B------:R-:W-:Y:S01]  /*55e0*/  ISETP.GT.U32.AND P0, PT, R5, 0x6f, PT ;  /* 0x0000006f0500780c */ /* 0x000fe20003f04070 */
[----:B------:R-:W-:Y:S01]  /*55f0*/  IMAD.MOV.U32 R19, RZ, RZ, RZ ;  /* 0x000000ffff137224 */ /* 0x000fe200078e00ff */
[----:B------:R-:W-:Y:S02]  /*5600*/  MOV R40, RZ ;  /* 0x000000ff00287202 */ /* 0x000fe40000000f00 */
[----:B------:R-:W-:Y:S02]  /*5610*/  CS2R R10, SRZ ;  /* 0x00000000000a7805 */ /* 0x000fe4000001ff00 */
[----:B------:R-:W-:Y:S01]  /*5620*/  CS2R R8, SRZ ;  /* 0x0000000000087805 */ /* 0x000fe2000001ff00 */
[----:B--2---:R-:W-:-:S06]  /*5630*/  HFMA2 R7, -RZ, RZ, 0, 0 ;  /* 0x00000000ff077431 */ /* 0x004fcc00000001ff */
[----:B01----:R-:W-:Y:S05]  /*5640*/  @P0 BRA `(.L_x_2802) ;  /* 0x0000002800380947 */ /* 0x003fea0003800000 */
[----:B------:R-:W0:Y:S01]  /*5650*/  LDCU UR4, c[0x0][0x3f4] ;  /* 0x00007e80ff0477ac */ /* 0x000e220008000800 */
[----:B---3--:R-:W1:Y:S01]  /*5660*/  S2R R26, SR_CgaCtaId ;  /* 0x00000000001a7919 */ /* 0x008e620000008800 */
[----:B------:R-:W2:Y:S01]  /*5670*/  LDC.64 R46, c[0x0][0x3c0] ;  /* 0x0000f000ff2e7b82 */ /* 0x000ea20000000a00 */
[----:B-----5:R-:W-:Y:S01]  /*5680*/  IADD3 R23, PT, PT, R3, R0, RZ ;  /* 0x0000000003177210 */ /* 0x020fe20007ffe0ff */
[----:B------:R-:W-:Y:S01]  /*5690*/  BSSY.RECONVERGENT B1, `(.L_x_2803) ;  /* 0x00000eb000017945 */ /* 0x000fe20003800200 */
[----:B------:R-:W-:Y:S01]  /*56a0*/  MOV R25, 0x400 ;  /* 0x0000040000197802 */ /* 0x000fe20000000f00 */
[----:B------:R-:W-:-:S03]  /*56b0*/  IMAD.MOV.U32 R42, RZ, RZ, RZ ;  /* 0x000000ffff2a7224 */ /* 0x000fc600078e00ff */
[----:B------:R-:W-:Y:S01]  /*56c0*/  IADD3 R41, PT, PT, R25, 0x110, RZ ;  /* 0x0000011019297810 */ /* 0x000fe20007ffe0ff */
[----:B0-----:R-:W-:-:S04]  /*56d0*/  IMAD.U32 R6, RZ, RZ, UR4 ;  /* 0x00000004ff067e24 */ /* 0x001fc8000f8e00ff */
[-C--:B------:R-:W-:Y:S01]  /*56e0*/  IMAD R25, R4, R6.reuse, R5 ;  /* 0x0000000604197224 */ /* 0x080fe200078e0205 */
[----:B------:R-:W-:-:S03]  /*56f0*/  VIMNMX R24, PT, PT, R16, R6, PT ;  /* 0x0000000610187248 */ /* 0x000fc60003fe0100 */
[----:B--2---:R-:W-:Y:S01]  /*5700*/  IMAD.WIDE R46, R25, 0x2, R46 ;  /* 0x00000002192e7825 */ /* 0x004fe200078e022e */
[----:B------:R-:W-:Y:S02]  /*5710*/  ISETP.GE.AND P0, PT, R23, R24, PT ;  /* 0x000000181700720c */ /* 0x000fe40003f06270 */
[----:B-1----:R-:W-:-:S04]  /*5720*/  LEA R41, R26, R41, 0x18 ;  /* 0x000000291a297211 */ /* 0x002fc800078ec0ff */
[----:B------:R-:W-:-:S07]  /*5730*/  IADD3 R4, PT, PT, R41, UR5, RZ ;  /* 0x0000000529047c10 */ /* 0x000fce000fffe0ff */
[----:B------:R-:W-:Y:S05]  /*5740*/  @P0 BRA `(.L_x_2804) ;  /* 0x0000000c007c0947 */ /* 0x000fea0003800000 */
[----:B------:R-:W-:Y:S01]  /*5750*/  IADD3 R52, PT, PT, R23, 0x4, RZ ;  /* 0x0000000417347810 */ /* 0x000fe20007ffe0ff */
[----:B------:R-:W0:Y:S01]  /*5760*/  LDCU UR4, c[0x0][0x3f8] ;  /* 0x00007f00ff0477ac */ /* 0x000e220008000800 */
[----:B------:R-:W-:Y:S01]  /*5770*/  LOP3.LUT R50, RZ, R3, RZ, 0x33, !PT ;  /* 0x00000003ff327212 */ /* 0x000fe200078e33ff */
[----:B------:R-:W-:Y:S01]  /*5780*/  BSSY.RECONVERGENT B2, `(.L_x_2805) ;  /* 0x000007f000027945 */ /* 0x000fe20003800200 */
[----:B------:R-:W-:Y:S01]  /*5790*/  VIMNMX R7, PT, PT, R24, R52, !PT ;  /* 0x0000003418077248 */ /* 0x000fe20007fe0100 */
[----:B------:R-:W-:Y:S01]  /*57a0*/  HFMA2 R40, -RZ, RZ, 0, 0 ;  /* 0x00000000ff287431 */ /* 0x000fe200000001ff */
[----:B------:R-:W-:Y:S02]  /*57b0*/  MOV R48, R23 ;  /* 0x0000001700307202 */ /* 0x000fe40000000f00 */
[----:B------:R-:W-:Y:S02]  /*57c0*/  CS2R R8, SRZ ;  /* 0x0000000000087805 */ /* 0x000fe4000001ff00 */
[----:B------:R-:W-:Y:S01]  /*57d0*/  IADD3 R50, PT, PT, -R0, R7, R50 ;  /* 0x0000000700327210 */ /* 0x000fe20007ffe132 */
[----:B------:R-:W-:Y:S01]  /*57e0*/  IMAD.MOV.U32 R7, RZ, RZ, RZ ;  /* 0x000000ffff077224 */ /* 0x000fe200078e00ff */
[----:B------:R-:W-:Y:S01]  /*57f0*/  CS2R R10, SRZ ;  /* 0x00000000000a7805 */ /* 0x000fe2000001ff00 */
[----:B------:R-:W-:Y:S01]  /*5800*/  IMAD.MOV.U32 R19, RZ, RZ, RZ ;  /* 0x000000ffff137224 */ /* 0x000fe200078e00ff */
[----:B------:R-:W-:-:S02]  /*5810*/  ISETP.GE.U32.AND P0, PT, R50, 0xc, PT ;  /* 0x0000000c3200780c */ /* 0x000fc40003f06070 */
[----:B------:R-:W-:Y:S02]  /*5820*/  LEA.HI R49, R50, 0x1, RZ, 0x1e ;  /* 0x0000000132317811 */ /* 0x000fe400078ff0ff */
[----:B------:R-:W-:Y:S02]  /*5830*/  MOV R42, RZ ;  /* 0x000000ff002a7202 */ /* 0x000fe40000000f00 */
[----:B------:R-:W-:Y:S01]  /*5840*/  LOP3.LUT P1, R57, R49, 0x3, RZ, 0xc0, !PT ;  /* 0x0000000331397812 */ /* 0x000fe2000782c0ff */
[----:B0-----:R-:W-:-:S06]  /*5850*/  IMAD R43, R6, UR4, RZ ;  /* 0x00000004062b7c24 */ /* 0x001fcc000f8e02ff */
[----:B------:R-:W-:Y:S06]  /*5860*/  @!P0 BRA `(.L_x_2806) ;  /* 0x0000000400c08947 */ /* 0x000fec0003800000 */
[----:B------:R-:W-:Y:S01]  /*5870*/  LOP3.LUT R49, R49, 0x7ffffffc, RZ, 0xc0, !PT ;  /* 0x7ffffffc31317812 */ /* 0x000fe200078ec0ff */
[C---:B------:R-:W-:Y:S01]  /*5880*/  VIADD R54, R23.reuse, 0x8 ;  /* 0x0000000817367836 */ /* 0x040fe20000000000 */
[----:B------:R-:W-:Y:S02]  /*5890*/  LEA R24, R0, UR5, 0x1 ;  /* 0x0000000500187c11 */ /* 0x000fe4000f8e08ff */
[----:B------:R-:W-:Y:S01]  /*58a0*/  IADD3 R56, PT, PT, R23, 0xc, RZ ;  /* 0x0000000c17387810 */ /* 0x000fe20007ffe0ff */
[----:B------:R-:W-:Y:S01]  /*58b0*/  IMAD.MOV R49, RZ, RZ, -R49 ;  /* 0x000000ffff317224 */ /* 0x000fe200078e0a31 */
[----:B------:R-:W-:Y:S02]  /*58c0*/  MOV R7, RZ ;  /* 0x000000ff00077202 */ /* 0x000fe40000000f00 */
[----:B------:R-:W-:Y:S02]  /*58d0*/  MOV R48, R23 ;  /* 0x0000001700307202 */ /* 0x000fe40000000f00 */
[----:B------:R-:W-:-:S07]  /*58e0*/  IADD3 R45, PT, PT, R24, 0x10, R41 ;  /* 0x00000010182d7810 */ /* 0x000fce0007ffe029 */
.L_x_2807:
[----:B------:R-:W-:Y:S01]  /*58f0*/  IADD3 R24, P0, PT, R48, UR39, RZ ;  /* 0x0000002730187c10 */ /* 0x000fe2000ff1e0ff */
[----:B------:R-:W0:Y:S03]  /*5900*/  LDS.U16 R55, [R45+-0x10] ;  /* 0xfffff0002d377984 */ /* 0x000e260000000400 */
[----:B------:R-:W-:Y:S01]  /*5910*/  IADD3.X R25, PT, PT, RZ, R44, RZ, P0, !PT ;  /* 0x0000002cff197210 */ /* 0x000fe200007fe4ff */
[----:B------:R-:W1:Y:S01]  /*5920*/  LDS.U16 R53, [R45+-0x8] ;  /* 0xfffff8002d357984 */ /* 0x000e620000000400 */
[----:B------:R-:W-:-:S03]  /*5930*/  LEA R32, P0, R24, UR8, 0x2 ;  /* 0x0000000818207c11 */ /* 0x000fc6000f8010ff */
[----:B------:R-:W2:Y:S01]  /*5940*/  LDS.U16 R51, [R45] ;  /* 0x000000002d337984 */ /* 0x000ea20000000400 */
[----:B------:R-:W-:-:S05]  /*5950*/  LEA.HI.X R33, R24, UR9, R25, 0x2, P0 ;  /* 0x0000000918217c11 */ /* 0x000fca00080f1419 */
[----:B------:R-:W3:Y:S04]  /*5960*/  LDG.E R24, desc[UR36][R32.64] ;  /* 0x0000002420187981 */ /* 0x000ee8000c1e1900 */
[----:B------:R-:W4:Y:S04]  /*5970*/  LDG.E R28, desc[UR36][R32.64+0x10] ;  /* 0x00001024201c7981 */ /* 0x000f28000c1e1900 */
[----:B------:R-:W5:Y:S04]  /*5980*/  LDG.E R34, desc[UR36][R32.64+0x20] ;  /* 0x0000202420227981 */ /* 0x000f68000c1e1900 */
[----:B------:R-:W2:Y:S01]  /*5990*/  LDG.E R36, desc[UR36][R32.64+0x30] ;  /* 0x0000302420247981 */ /* 0x000ea2000c1e1900 */
[----:B---3--:R-:W-:-:S04]  /*59a0*/  IMAD R24, R43, R24, R48 ;  /* 0x000000182b187224 */ /* 0x008fc800078e0230 */
[----:B------:R-:W-:-:S04]  /*59b0*/  IMAD R25, R24, 0x70, RZ ;  /* 0x0000007018197824 */ /* 0x000fc800078e02ff */
[----:B------:R-:W-:-:S06]  /*59c0*/  IMAD.WIDE R24, R25, 0x2, R46 ;  /* 0x0000000219187825 */ /* 0x000fcc00078e022e */
[----:B------:R-:W3:Y:S01]  /*59d0*/  LDG.E.128 R24, desc[UR36][R24.64] ;  /* 0x0000002418187981 */ /* 0x000ee2000c1e1d00 */
[----:B----4-:R-:W-:-:S04]  /*59e0*/  IMAD R28, R43, R28, R52 ;  /* 0x0000001c2b1c7224 */ /* 0x010fc800078e0234 */
[----:B------:R-:W-:Y:S02]  /*59f0*/  IMAD R29, R28, 0x70, RZ ;  /* 0x000000701c1d7824 */ /* 0x000fe400078e02ff */
[----:B-----5:R-:W-:Y:S02]  /*5a00*/  IMAD R34, R43, R34, R54 ;  /* 0x000000222b227224 */ /* 0x020fe400078e0236 */
[----:B------:R-:W-:-:S04]  /*5a10*/  IMAD.WIDE R28, R29, 0x2, R46 ;  /* 0x000000021d1c7825 */ /* 0x000fc800078e022e */
[----:B------:R-:W-:Y:S02]  /*5a20*/  IMAD R35, R34, 0x70, RZ ;  /* 0x0000007022237824 */ /* 0x000fe400078e02ff */
[----:B------:R-:W4:Y:S01]  /*5a30*/  LDG.E.128 R28, desc[UR36][R28.64] ;  /* 0x000000241c1c7981 */ /* 0x000f22000c1e1d00 */
[----:B--2---:R-:W-:Y:S02]  /*5a40*/  IMAD R36, R43, R36, R56 ;  /* 0x000000242b247224 */ /* 0x004fe400078e0238 */
[----:B------:R-:W-:-:S04]  /*5a50*/  IMAD.WIDE R32, R35, 0x2, R46 ;  /* 0x0000000223207825 */ /* 0x000fc800078e022e */
[----:B------:R-:W-:Y:S02]  /*5a60*/  IMAD R37, R36, 0x70, RZ ;  /* 0x0000007024257824 */ /* 0x000fe400078e02ff */
[----:B------:R-:W2:Y:S02]  /*5a70*/  LDG.E.128 R32, desc[UR36][R32.64] ;  /* 0x0000002420207981 */ /* 0x000ea4000c1e1d00 */
[----:B------:R-:W-:-:S06]  /*5a80*/  IMAD.WIDE R36, R37, 0x2, R46 ;  /* 0x0000000225247825 */ /* 0x000fcc00078e022e */
[----:B------:R-:W5:Y:S01]  /*5a90*/  LDG.E.128 R36, desc[UR36][R36.64] ;  /* 0x0000002424247981 */ /* 0x000f62000c1e1d00 */
[----:B0-----:R-:W-:Y:S01]  /*5aa0*/  HADD2.F32 R55, -RZ, R55.H0_H0 ;  /* 0x20000037ff377230 */ /* 0x001fe20000004100 */
[----:B------:R-:W-:Y:S01]  /*5ab0*/  IADD3 R49, PT, PT, R49, 0x4, RZ ;  /* 0x0000000431317810 */ /* 0x000fe20007ffe0ff */
[----:B------:R-:W-:Y:S01]  /*5ac0*/  VIADD R54, R54, 0x10 ;  /* 0x0000001036367836 */ /* 0x000fe20000000000 */
[----:B------:R-:W-:Y:S02]  /*5ad0*/  IADD3 R48, PT, PT, R48, 0x10, RZ ;  /* 0x0000001030307810 */ /* 0x000fe40007ffe0ff */
[----:B------:R-:W-:Y:S02]  /*5ae0*/  ISETP.NE.AND P0, PT, R49, RZ, PT ;  /* 0x000000ff3100720c */ /* 0x000fe40003f05270 */
[----:B------:R-:W-:Y:S02]  /*5af0*/  IADD3 R52, PT, PT, R52, 0x10, RZ ;  /* 0x0000001034347810 */ /* 0x000fe40007ffe0ff */
[----:B------:R-:W-:Y:S01]  /*5b00*/  IADD3 R56, PT, PT, R56, 0x10, RZ ;  /* 0x0000001038387810 */ /* 0x000fe20007ffe0ff */
[----:B---3--:R-:W-:-:S02]  /*5b10*/  HADD2.F32 R58, -RZ, R24.H0_H0 ;  /* 0x20000018ff3a7230 */ /* 0x008fc40000004100 */
[----:B------:R-:W-:Y:S02]  /*5b20*/  HADD2.F32 R24, -RZ, R24.H1_H1 ;  /* 0x30000018ff187230 */ /* 0x000fe40000004100 */
[--C-:B------:R-:W-:Y:S02]  /*5b30*/  HADD2.F32 R60, -RZ, R26.reuse.H0_H0 ;  /* 0x2000001aff3c7230 */ /* 0x100fe40000004100 */
[C---:B------:R-:W-:Y:S01]  /*5b40*/  FFMA.FTZ R7, R55.reuse, R58, R7 ;  /* 0x0000003a37077223 */ /* 0x040fe20000010007 */
[----:B------:R-:W-:Y:S02]  /*5b50*/  HADD2.F32 R59, -RZ, R26.H1_H1 ;  /* 0x3000001aff3b7230 */ /* 0x000fe40000004100 */
[----:B------:R-:W-:Y:S01]  /*5b60*/  FFMA.FTZ R24, R55, R24, R8 ;  /* 0x0000001837187223 */ /* 0x000fe20000010008 */
[----:B------:R-:W-:Y:S01]  /*5b70*/  HADD2.F32 R58, -RZ, R25.H0_H0 ;  /* 0x20000019ff3a7230 */ /* 0x000fe20000004100 */
[----:B------:R-:W0:Y:S01]  /*5b80*/  LDS.U16 R8, [R45+0x8] ;  /* 0x000008002d087984 */ /* 0x000e220000000400 */
[----:B------:R-:W-:-:S02]  /*5b90*/  HADD2.F32 R26, -RZ, R27.H0_H0 ;  /* 0x2000001bff1a7230 */ /* 0x000fc40000004100 */
[C---:B------:R-:W-:Y:S01]  /*5ba0*/  FFMA.FTZ R11, R55.reuse, R60, R11 ;  /* 0x0000003c370b7223 */ /* 0x040fe2000001000b */
[----:B------:R-:W-:Y:S02]  /*5bb0*/  HADD2.F32 R25, -RZ, R25.H1_H1 ;  /* 0x30000019ff197230 */ /* 0x000fe40000004100 */
[C---:B------:R-:W-:Y:S01]  /*5bc0*/  FFMA.FTZ R9, R55.reuse, R58, R9 ;  /* 0x0000003a37097223 */ /* 0x040fe20000010009 */
[----:B------:R-:W-:Y:S02]  /*5bd0*/  HADD2.F32 R27, -RZ, R27.H1_H1 ;  /* 0x3000001bff1b7230 */ /* 0x000fe40000004100 */
[C---:B------:R-:W-:Y:S01]  /*5be0*/  FFMA.FTZ R19, R55.reuse, R26, R19 ;  /* 0x0000001a37137223 */ /* 0x040fe20000010013 */
[----:B-1----:R-:W-:Y:S02]  /*5bf0*/  HADD2.F32 R26, -RZ, R53.H0_H0 ;  /* 0x20000035ff1a7230 */ /* 0x002fe40000004100 */
[C---:B------:R-:W-:Y:S01]  /*5c00*/  FFMA.FTZ R10, R55.reuse, R25, R10 ;  /* 0x00000019370a7223 */ /* 0x040fe2000001000a */
[C---:B------:R-:W-:Y:S01]  /*5c10*/  FFMA.FTZ R40, R55.reuse, R59, R40 ;  /* 0x0000003b37287223 */ /* 0x040fe20000010028 */
[----:B------:R-:W-:Y:S01]  /*5c20*/  FFMA.FTZ R27, R55, R27, R42 ;  /* 0x0000001b371b7223 */ /* 0x000fe2000001002a */
[----:B----4-:R-:W-:-:S02]  /*5c30*/  HADD2.F32 R25, -RZ, R28.H0_H0 ;  /* 0x2000001cff197230 */ /* 0x010fc40000004100 */
[----:B------:R-:W-:Y:S02]  /*5c40*/  HADD2.F32 R53, -RZ, R28.H1_H1 ;  /* 0x3000001cff357230 */ /* 0x000fe40000004100 */
[--C-:B------:R-:W-:Y:S02]  /*5c50*/  HADD2.F32 R28, -RZ, R29.reuse.H0_H0 ;  /* 0x2000001dff1c7230 */ /* 0x100fe40000004100 */
[C---:B------:R-:W-:Y:S01]  /*5c60*/  FFMA.FTZ R7, R26.reuse, R25, R7 ;  /* 0x000000191a077223 */ /* 0x040fe20000010007 */
        /* <DEDUP_REMOVED lines=10> */
[--C-:B--2---:R-:W-:Y:S02]  /*5d10*/  HADD2.F32 R25, -RZ, R32.reuse.H0_H0 ;  /* 0x20000020ff197230 */ /* 0x104fe40000004100 */
[----:B------:R-:W-:Y:S01]  /*5d20*/  FFMA.FTZ R19, R26, R30, R19 ;  /* 0x0000001e1a137223 */ /* 0x000fe20000010013 */
[----:B------:R-:W-:-:S02]  /*5d30*/  HADD2.F32 R29, -RZ, R32.H1_H1 ;  /* 0x30000020ff1d7230 */ /* 0x000fc40000004100 */
[----:B------:R-:W-:Y:S01]  /*5d40*/  FFMA.FTZ R27, R26, R58, R27 ;  /* 0x0000003a1a1b7223 */ /* 0x000fe2000001001b */
[----:B------:R-:W-:Y:S02]  /*5d50*/  HADD2.F32 R28, -RZ, R33.H0_H0 ;  /* 0x20000021ff1c7230 */ /* 0x000fe40000004100 */
[--C-:B------:R-:W-:Y:S02]  /*5d60*/  HADD2.F32 R30, -RZ, R34.reuse.H0_H0 ;  /* 0x20000022ff1e7230 */ /* 0x100fe40000004100 */
[----:B------:R-:W-:Y:S02]  /*5d70*/  HADD2.F32 R31, -RZ, R34.H1_H1 ;  /* 0x30000022ff1f7230 */ /* 0x000fe40000004100 */
[----:B------:R-:W-:Y:S02]  /*5d80*/  HADD2.F32 R26, -RZ, R51.H0_H0 ;  /* 0x20000033ff1a7230 */ /* 0x000fe40000004100 */
[----:B------:R-:W-:Y:S02]  /*5d90*/  HADD2.F32 R33, -RZ, R33.H1_H1 ;  /* 0x30000021ff217230 */ /* 0x000fe40000004100 */
[----:B------:R-:W-:-:S02]  /*5da0*/  HADD2.F32 R32, -RZ, R35.H0_H0 ;  /* 0x20000023ff207230 */ /* 0x000fc40000004100 */
        /* <DEDUP_REMOVED lines=9> */
[----:B0-----:R-:W-:-:S02]  /*5e40*/  HADD2.F32 R42, -RZ, R8.H0_H0 ;  /* 0x20000008ff2a7230 */ /* 0x001fc40000004100 */
[--C-:B-----5:R-:W-:Y:S02]  /*5e50*/  HADD2.F32 R8, -RZ, R36.reuse.H0_H0 ;  /* 0x20000024ff087230 */ /* 0x120fe40000004100 */
        /* <DEDUP_REMOVED lines=13> */
[----:B------:R-:W-:-:S02]  /*5f30*/  VIADD R45, R45, 0x20 ;  /* 0x000000202d2d7836 */ /* 0x000fc40000000000 */
[C---:B------:R-:W-:Y:S01]  /*5f40*/  FFMA.FTZ R19, R42.reuse, R30, R19 ;  /* 0x0000001e2a137223 */ /* 0x040fe20000010013 */
[----:B------:R-:W-:Y:S01]  /*5f50*/  FFMA.FTZ R42, R42, R32, R27 ;  /* 0x000000202a2a7223 */ /* 0x000fe2000001001b */
[----:B------:R-:W-:Y:S06]  /*5f60*/  @P0 BRA `(.L_x_2807) ;  /* 0xfffffff800600947 */ /* 0x000fec000383ffff */
.L_x_2806:
[----:B------:R-:W-:Y:S05]  /*5f70*/  BSYNC.RECONVERGENT B2 ;  /* 0x0000000000027941 */ /* 0x000fea0003800200 */
.L_x_2805:
[----:B------:R-:W-:Y:S05]  /*5f80*/  @!P1 BRA `(.L_x_2804) ;  /* 0x00000004006c9947 */ /* 0x000fea0003800000 */
[----:B------:R-:W-:Y:S01]  /*5f90*/  ISETP.NE.AND P1, PT, R57, 0x1, PT ;  /* 0x000000013900780c */ /* 0x000fe20003f25270 */
[----:B------:R-:W-:Y:S01]  /*5fa0*/  BSSY.RECONVERGENT B2, `(.L_x_2808) ;  /* 0x000003a000027945 */ /* 0x000fe20003800200 */
[----:B------:R-:W-:-:S11]  /*5fb0*/  LOP3.LUT P0, RZ, R50, 0x4, RZ, 0xc0, !PT ;  /* 0x0000000432ff7812 */ /* 0x000fd6000780c0ff */
[----:B------:R-:W-:Y:S05]  /*5fc0*/  @!P1 BRA `(.L_x_2809) ;  /* 0x0000000000dc9947 */ /* 0x000fea0003800000 */
[----:B------:R-:W0:Y:S01]  /*5fd0*/  LDCU.64 UR6, c[0x0][0x3c8] ;  /* 0x00007900ff0677ac */ /* 0x000e220008000a00 */
[----:B------:R-:W-:-:S04]  /*5fe0*/  IADD3 R24, P1, PT, R48, UR39, RZ ;  /* 0x0000002730187c10 */ /* 0x000fc8000ff3e0ff */
[----:B------:R-:W-:Y:S02]  /*5ff0*/  IADD3.X R25, PT, PT, RZ, R44, RZ, P1, !PT ;  /* 0x0000002cff197210 */ /* 0x000fe40000ffe4ff */
[----:B0-----:R-:W-:-:S04]  /*6000*/  LEA R32, P1, R24, UR6, 0x2 ;  /* 0x0000000618207c11 */ /* 0x001fc8000f8210ff */
[----:B------:R-:W-:-:S05]  /*6010*/  LEA.HI.X R33, R24, UR7, R25, 0x2, P1 ;  /* 0x0000000718217c11 */ /* 0x000fca00088f1419 */
[----:B------:R-:W2:Y:S04]  /*6020*/  LDG.E R24, desc[UR36][R32.64] ;  /* 0x0000002420187981 */ /* 0x000ea8000c1e1900 */
[----:B------:R0:W3:Y:S01]  /*6030*/  LDG.E R28, desc[UR36][R32.64+0x10] ;  /* 0x00001024201c7981 */ /* 0x0000e2000c1e1900 */
[----:B------:R-:W-:Y:S01]  /*6040*/  IMAD.MOV.U32 R29, RZ, RZ, 0x70 ;  /* 0x00000070ff1d7424 */ /* 0x000fe200078e00ff */
[----:B------:R-:W-:-:S04]  /*6050*/  IADD3 R35, PT, PT, -R3, R48, RZ ;  /* 0x0000003003237210 */ /* 0x000fc80007ffe1ff */
[----:B------:R-:W-:-:S05]  /*6060*/  LEA R35, R35, R4, 0x1 ;  /* 0x0000000423237211 */ /* 0x000fca00078e08ff */
[----:B0-----:R-:W0:Y:S04]  /*6070*/  LDS.U16 R32, [R35] ;  /* 0x0000000023207984 */ /* 0x001e280000000400 */
[----:B------:R-:W1:Y:S01]  /*6080*/  LDS.U16 R36, [R35+0x8] ;  /* 0x0000080023247984 */ /* 0x000e620000000400 */
[----:B--2---:R-:W-:-:S04]  /*6090*/  IMAD R24, R43, R24, R48 ;  /* 0x000000182b187224 */ /* 0x004fc800078e0230 */
[----:B------:R-:W-:Y:S02]  /*60a0*/  IMAD R25, R24, 0x70, RZ ;  /* 0x0000007018197824 */ /* 0x000fe400078e02ff */
[----:B---3--:R-:W-:Y:S02]  /*60b0*/  IMAD R28, R43, R28, R48 ;  /* 0x0000001c2b1c7224 */ /* 0x008fe400078e0230 */
        /* <DEDUP_REMOVED lines=18> */
[----:B------:R-:W-:-:S02]  /*61e0*/  HADD2.F32 R26, -RZ, R27.H0_H0 ;  /* 0x2000001bff1a7230 */ /* 0x000fc40000004100 */
[C---:B------:R-:W-:Y:S01]  /*61f0*/  FFMA.FTZ R11, R32.reuse, R34, R11 ;  /* 0x00000022200b7223 */ /* 0x040fe2000001000b */
[----:B------:R-:W-:Y:S02]  /*6200*/  HADD2.F32 R27, -RZ, R27.H1_H1 ;  /* 0x3000001bff1b7230 */ /* 0x000fe40000004100 */
[C---:B------:R-:W-:Y:S01]  /*6210*/  FFMA.FTZ R39, R32.reuse, R39, R40 ;  /* 0x0000002720277223 */ /* 0x040fe20000010028 */
[--C-:B---3--:R-:W-:Y:S02]  /*6220*/  HADD2.F32 R24, -RZ, R28.reuse.H0_H0 ;  /* 0x2000001cff187230 */ /* 0x108fe40000004100 */
[C---:B------:R-:W-:Y:S01]  /*6230*/  FFMA.FTZ R19, R32.reuse, R26, R19 ;  /* 0x0000001a20137223 */ /* 0x040fe20000010013 */
[----:B------:R-:W-:Y:S02]  /*6240*/  HADD2.F32 R25, -RZ, R28.H1_H1 ;  /* 0x3000001cff197230 */ /* 0x000fe40000004100 */
[----:B------:R-:W-:Y:S01]  /*6250*/  FFMA.FTZ R27, R32, R27, R42 ;  /* 0x0000001b201b7223 */ /* 0x000fe2000001002a */
[----:B------:R-:W-:-:S02]  /*6260*/  HADD2.F32 R26, -RZ, R29.H0_H0 ;  /* 0x2000001dff1a7230 */ /* 0x000fc40000004100 */
        /* <DEDUP_REMOVED lines=13> */
.L_x_2809:
[----:B------:R-:W-:Y:S05]  /*6340*/  BSYNC.RECONVERGENT B2 ;  /* 0x0000000000027941 */ /* 0x000fea0003800200 */
.L_x_2808:
[----:B------:R-:W-:Y:S05]  /*6350*/  @P0 BRA `(.L_x_2804) ;  /* 0x0000000000780947 */ /* 0x000fea0003800000 */
[----:B------:R-:W0:Y:S01]  /*6360*/  LDCU.64 UR6, c[0x0][0x3c8] ;  /* 0x00007900ff0677ac */ /* 0x000e220008000a00 */
[----:B------:R-:W-:-:S04]  /*6370*/  IADD3 R24, P0, PT, R48, UR39, RZ ;  /* 0x0000002730187c10 */ /* 0x000fc8000ff1e0ff */
[----:B------:R-:W-:Y:S02]  /*6380*/  IADD3.X R25, PT, PT, RZ, R44, RZ, P0, !PT ;  /* 0x0000002cff197210 */ /* 0x000fe400007fe4ff */
        /* <DEDUP_REMOVED lines=27> */
.L_x_2804:
[----:B------:R-:W-:Y:S05]  /*6540*/  BSYNC.RECONVERGENT B1 ;  /* 0x0000000000017941 */ /* 0x000fea0003800200 */
.L_x_2803:
        /* <DEDUP_REMOVED lines=18> */
.L_x_2816:
[----:B0-----:R-:W-:Y:S01]  /*6670*/  ISETP.GE.AND P1, PT, R23, R6, PT ;  /* 0x000000061700720c */ /* 0x001fe20003f26270 */
[----:B------:R-:W-:Y:S01]  /*6680*/  VIADD R30, R30, 0x1 ;  /* 0x000000011e1e7836 */ /* 0x000fe20000000000 */
[----:B------:R-:W-:Y:S04]  /*6690*/  BSSY.RECONVERGENT B3, `(.L_x_2814) ;  /* 0x0000034000037945 */ /* 0x000fe80003800200 */
        /* <DEDUP_REMOVED lines=9> */
[----:B------:R0:W1:Y:S02]  /*6730*/  F2I.FTZ.U32.TRUNC.NTZ R25, R31 ;  /* 0x0000001f00197305 */ /* 0x000064000021f000 */
[----:B0-----:R-:W0:Y:S01]  /*6740*/  LDS.U16 R31, [R41] ;  /* 0x00000000291f7984 */ /* 0x001e220000000400 */
[----:B-1----:R-:W-:-:S05]  /*6750*/  IADD3 R24, PT, PT, RZ, -R25, RZ ;  /* 0x80000019ff187210 */ /* 0x002fca0007ffe0ff */
        /* <DEDUP_REMOVED lines=12> */
[----:B------:R-:W-:-:S04]  /*6820*/  @!P3 LOP3.LUT R24, RZ, R6, RZ, 0x33, !PT ;  /* 0x00000006ff18b212 */ /* 0x000fc800078e33ff */
[----:B------:R-:W-:-:S05]  /*6830*/  IADD3 R25, P1, PT, R24, UR39, RZ ;  /* 0x0000002718197c10 */ /* 0x000fca000ff3e0ff */
[----:B------:R-:W-:Y:S01]  /*6840*/  IMAD.X R26, RZ, RZ, R44, P1 ;  /* 0x000000ffff1a7224 */ /* 0x000fe200008e062c */
        /* <DEDUP_REMOVED lines=24> */
.L_x_2815:
[----:B------:R-:W-:Y:S05]  /*69d0*/  BSYNC.RECONVERGENT B3 ;  /* 0x0000000000037941 */ /* 0x000fea0003800200 */
.L_x_2814:
[----:B------:R-:W-:Y:S02]  /*69e0*/  IADD3 R23, PT, PT, R23, 0x4, RZ ;  /* 0x0000000417177810 */ /* 0x000fe40007ffe0ff */
[----:B------:R-:W-:Y:S01]  /*69f0*/  IADD3 R41, PT, PT, R41, 0x8, RZ ;  /* 0x0000000829297810 */ /* 0x000fe20007ffe0ff */
[----:B------:R-:W-:Y:S06]  /*6a00*/  @P0 BRA `(.L_x_2816) ;  /* 0xfffffffc00180947 */ /* 0x000fec000383ffff */
.L_x_2813:
[----:B------:R-:W-:Y:S05]  /*6a10*/  BSYNC.RECONVERGENT B2 ;  /* 0x0000000000027941 */ /* 0x000fea0003800200 */
.L_x_2812:
[----:B------:R-:W-:-:S13]  /*6a20*/  ISETP.GE.U32.AND P0, PT, R29, 0xc, PT ;  /* 0x0000000c1d00780c */ /* 0x000fda0003f06070 */
[----:B------:R-:W-:Y:S05]  /*6a30*/  @!P0 BRA `(.L_x_2811) ;  /* 0x0000000c00848947 */ /* 0x000fea0003800000 */
[----:B------:R-:W0:Y:S02]  /*6a40*/  LDC R6, c[0x0][0x3f4] ;  /* 0x0000fd00ff067b82 */ /* 0x000e240000000800 */
.L_x_2825:
[CC--:B0-----:R-:W-:Y:S01]  /*6a50*/  ISETP.GE.AND P3, PT, R23.reuse, R6.reuse, PT ;  /* 0x000000061700720c */ /* 0x0c1fe20003f66270 */
[C---:B------:R-:W-:Y:S01]  /*6a60*/  VIADD R37, R23.reuse, 0x4 ;  /* 0x0000000417257836 */ /* 0x040fe20000000000 */
[C---:B------:R-:W-:Y:S01]  /*6a70*/  IADD3 R33, PT, PT, R23.reuse, 0x8, RZ ;  /* 0x0000000817217810 */ /* 0x040fe20007ffe0ff */
[C---:B------:R-:W-:Y:S01]  /*6a80*/  IMAD.IADD R29, R23.reuse, 0x1, -R3 ;  /* 0x00000001171d7824 */ /* 0x040fe200078e0a03 */
[----:B------:R-:W-:Y:S01]  /*6a90*/  IADD3 R31, PT, PT, R23, 0xc, RZ ;  /* 0x0000000c171f7810 */ /* 0x000fe20007ffe0ff */
[----:B------:R-:W-:Y:S01]  /*6aa0*/  BSSY.RECONVERGENT B2, `(.L_x_2817) ;  /* 0x0000038000027945 */ /* 0x000fe20003800200 */
[-C--:B------:R-:W-:Y:S02]  /*6ab0*/  ISETP.GE.AND P2, PT, R37, R6.reuse, PT ;  /* 0x000000062500720c */ /* 0x080fe40003f46270 */
[-C--:B------:R-:W-:Y:S02]  /*6ac0*/  ISETP.GE.AND P0, PT, R33, R6.reuse, PT ;  /* 0x000000062100720c */ /* 0x080fe40003f06270 */
[----:B------:R-:W-:-:S02]  /*6ad0*/  ISETP.GE.AND P1, PT, R31, R6, PT ;  /* 0x000000061f00720c */ /* 0x000fc40003f26270 */
        /* <DEDUP_REMOVED lines=9> */
[----:B-1----:R-:W-:-:S06]  /*6b70*/  IADD3 R30, PT, PT, R26, 0xffffffe, RZ ;  /* 0x0ffffffe1a1e7810 */ /* 0x002fcc0007ffe0ff */
[----:B------:R1:W2:Y:S02]  /*6b80*/  F2I.FTZ.U32.TRUNC.NTZ R25, R30 ;  /* 0x0000001e00197305 */ /* 0x0002a4000021f000 */
[----:B-1----:R-:W1:Y:S01]  /*6b90*/  LDS.U16 R30, [R29] ;  /* 0x000000001d1e7984 */ /* 0x002e620000000400 */
        /* <DEDUP_REMOVED lines=40> */
.L_x_2818:
[----:B------:R-:W-:Y:S05]  /*6e20*/  BSYNC.RECONVERGENT B2 ;  /* 0x0000000000027941 */ /* 0x000fea0003800200 */
.L_x_2817:
        /* <DEDUP_REMOVED lines=11> */
[----:B-1----:R-:W1:Y:S01]  /*6ee0*/  LDS.U16 R30, [R29+0x8] ;  /* 0x000008001d1e7984 */ /* 0x002e620000000400 */
        /* <DEDUP_REMOVED lines=40> */
.L_x_2820:
[----:B------:R-:W-:Y:S05]  /*7170*/  BSYNC.RECONVERGENT B2 ;  /* 0x0000000000027941 */ /* 0x000fea0003800200 */
.L_x_2819:
        /* <DEDUP_REMOVED lines=52> */
.L_x_2822:
[----:B------:R-:W-:Y:S05]  /*74c0*/  BSYNC.RECONVERGENT B2 ;  /* 0x0000000000027941 */ /* 0x000fea0003800200 */
.L_x_2821:
        /* <DEDUP_REMOVED lines=52> */
.L_x_2824:
[----:B------:R-:W-:Y:S05]  /*7810*/  BSYNC.RECONVERGENT B2 ;  /* 0x0000000000027941 */ /* 0x000fea0003800200 */
.L_x_2823:
[----:B------:R-:W-:-:S04]  /*7820*/  IADD3 R23, PT, PT, R23, 0x10, RZ ;  /* 0x0000001017177810 */ /* 0x000fc80007ffe0ff */
[----:B------:R-:W-:-:S13]  /*7830*/  ISETP.GE.AND P0, PT, R23, R16, PT ;  /* 0x000000101700720c */ /* 0x000fda0003f06270 */
[----:B------:R-:W-:Y:S05]  /*7840*/  @!P0 BRA `(.L_x_2825) ;  /* 0xfffffff000808947 */ /* 0x000fea000383ffff */
.L_x_2811:
[----:B------:R-:W-:Y:S05]  /*7850*/  BSYNC.RECONVERGENT B1 ;  /* 0x0000000000017941 */ /* 0x000fea0003800200 */
.L_x_2810:
[----:B------:R-:W-:-:S13]  /*7860*/  ISETP.NE.AND P0, PT, R0, R21, PT ;  /* 0x000000150000720c */ /* 0x000fda0003f05270 */
[----:B------:R-:W-:Y:S05]  /*7870*/  @P0 BRA `(.L_x_2802) ;  /* 0x0000000400ac0947 */ /* 0x000fea0003800000 */
[----:B------:R-:W0:Y:S01]  /*7880*/  LDCU UR4, c[0x0][0x478] ;  /* 0x00008f00ff0477ac */ /* 0x000e220008000800 */
[----:B------:R-:W-:Y:S01]  /*7890*/  IMAD.IADD R21, R5, 0x1, R22 ;  /* 0x0000000105157824 */ /* 0x000fe200078e0216 */
[----:B0-----:R-:W-:-:S09]  /*78a0*/  UISETP.NE.AND UP0, UPT, UR4, 0x2, UPT ;  /* 0x000000020400788c */ /* 0x001fd2000bf05270 */
[----:B------:R-:W-:Y:S05]  /*78b0*/  BRA.U UP0, `(.L_x_2826) ;  /* 0x0000000100d47547 */ /* 0x000fea000b800000 */
[----:B------:R-:W0:Y:S02]  /*78c0*/  LDCU.64 UR6, c[0x0][0x3a8] ;  /* 0x00007500ff0677ac */ /* 0x000e240008000a00 */
[----:B0-----:R-:W-:-:S04]  /*78d0*/  IADD3 R22, P0, PT, R21, UR6, RZ ;  /* 0x0000000615167c10 */ /* 0x001fc8000ff1e0ff */
[----:B------:R-:W-:-:S06]  /*78e0*/  LEA.HI.X.SX32 R23, R21, UR7, 0x1, P0 ;  /* 0x0000000715177c11 */ /* 0x000fcc00080f0eff */
[----:B------:R-:W2:Y:S01]  /*78f0*/  LDG.E.64 R22, desc[UR36][R22.64] ;  /* 0x0000002416167981 */ /* 0x000ea2000c1e1b00 */
[----:B------:R-:W0:Y:S03]  /*7900*/  LDC.64 R24, c[0x0][0x468] ;  /* 0x00011a00ff187b82 */ /* 0x000e260000000a00 */
[----:B0-----:R0:W3:Y:S01]  /*7910*/  LDG.E R24, desc[UR36][R24.64+0x8] ;  /* 0x0000082418187981 */ /* 0x0010e2000c1e1900 */
[----:B--2---:R-:W-:Y:S01]  /*7920*/  LOP3.LUT R34, R23, 0xff, RZ, 0xc0, !PT ;  /* 0x000000ff17227812 */ /* 0x004fe200078ec0ff */
[----:B------:R1:W3:Y:S01]  /*7930*/  I2F.S8 R27, R22 ;  /* 0x00000016001b7306 */ /* 0x0002e20000001400 */
[--C-:B------:R-:W-:Y:S02]  /*7940*/  SHF.R.S32.HI R35, RZ, 0x18, R23.reuse ;  /* 0x00000018ff237819 */ /* 0x100fe40000011417 */
[----:B------:R-:W-:Y:S02]  /*7950*/  SHF.R.U64 R26, R34, 0x7, RZ ;  /* 0x00000007221a7819 */ /* 0x000fe400000012ff */
[----:B------:R-:W-:-:S02]  /*7960*/  SHF.R.S64 R36, R22, 0x10, R23 ;  /* 0x0000001016247819 */ /* 0x000fc40000001017 */
[----:B------:R-:W-:Y:S01]  /*7970*/  ISETP.NE.U32.AND P1, PT, R26, RZ, PT ;  /* 0x000000ff1a00720c */ /* 0x000fe20003f25070 */
[----:B------:R-:W2:Y:S01]  /*7980*/  I2F.S16 R35, R35 ;  /* 0x0000002300237306 */ /* 0x000ea20000101400 */
[----:B------:R-:W-:Y:S02]  /*7990*/  PRMT R26, R23, 0x9910, RZ ;  /* 0x00009910171a7816 */ /* 0x000fe400000000ff */
[--C-:B0-----:R-:W-:Y:S02]  /*79a0*/  SHF.R.U64 R25, R22, 0x10, R23.reuse ;  /* 0x0000001016197819 */ /* 0x101fe40000001217 */
[----:B------:R-:W-:Y:S02]  /*79b0*/  SHF.R.S32.HI R23, RZ, 0x10, R23 ;  /* 0x00000010ff177819 */ /* 0x000fe40000011417 */
[----:B------:R-:W-:Y:S02]  /*79c0*/  LOP3.LUT R36, R36, 0xff, RZ, 0xc0, !PT ;  /* 0x000000ff24247812 */ /* 0x000fe400078ec0ff */
[----:B------:R-:W-:-:S02]  /*79d0*/  LOP3.LUT R32, R23, 0xff, RZ, 0xc0, !PT ;  /* 0x000000ff17207812 */ /* 0x000fc400078ec0ff */
[----:B------:R-:W-:Y:S02]  /*79e0*/  PRMT R21, R22, 0x9910, RZ ;  /* 0x0000991016157816 */ /* 0x000fe400000000ff */
[----:B-1----:R-:W-:Y:S02]  /*79f0*/  SHF.R.U64 R22, R36, 0x7, RZ ;  /* 0x0000000724167819 */ /* 0x002fe400000012ff */
[----:B------:R-:W-:Y:S01]  /*7a00*/  SHF.R.U64 R23, R32, 0x7, RZ ;  /* 0x0000000720177819 */ /* 0x000fe200000012ff */
[----:B---3--:R-:W-:Y:S01]  /*7a10*/  FMUL.FTZ R27, R24, R27 ;  /* 0x0000001b181b7220 */ /* 0x008fe20000410000 */
[----:B------:R-:W-:Y:S01]  /*7a20*/  ISETP.NE.U32.AND P0, PT, R22, RZ, PT ;  /* 0x000000ff1600720c */ /* 0x000fe20003f05070 */
[----:B--2---:R-:W-:Y:S01]  /*7a30*/  FMUL.FTZ R30, R24, R35 ;  /* 0x00000023181e7220 */ /* 0x004fe20000410000 */
[----:B------:R-:W-:Y:S02]  /*7a40*/  ISETP.NE.U32.AND P2, PT, R23, RZ, PT ;  /* 0x000000ff1700720c */ /* 0x000fe40003f45070 */
[----:B------:R-:W-:-:S02]  /*7a50*/  ISETP.NE.U32.AND.EX P1, PT, RZ, RZ, PT, P1 ;  /* 0x000000ffff00720c */ /* 0x000fc40003f25110 */
[----:B------:R-:W-:Y:S02]  /*7a60*/  ISETP.NE.U32.AND.EX P0, PT, RZ, RZ, PT, P0 ;  /* 0x000000ffff00720c */ /* 0x000fe40003f05100 */
[----:B------:R-:W-:Y:S02]  /*7a70*/  ISETP.NE.U32.AND.EX P2, PT, RZ, RZ, PT, P2 ;  /* 0x000000ffff00720c */ /* 0x000fe40003f45120 */
[----:B------:R-:W-:Y:S02]  /*7a80*/  PRMT R25, R25, 0x9910, RZ ;  /* 0x0000991019197816 */ /* 0x000fe400000000ff */
[----:B------:R-:W-:Y:S02]  /*7a90*/  SHF.R.S32.HI R21, RZ, 0x8, R21 ;  /* 0x00000008ff157819 */ /* 0x000fe40000011415 */
[----:B------:R-:W-:Y:S02]  /*7aa0*/  MOV R22, R25 ;  /* 0x0000001900167202 */ /* 0x000fe40000000f00 */
[----:B------:R-:W-:-:S02]  /*7ab0*/  SHF.R.S32.HI R26, RZ, 0x8, R26 ;  /* 0x00000008ff1a7819 */ /* 0x000fc4000001141a */
[----:B------:R-:W-:Y:S01]  /*7ac0*/  SHF.R.S32.HI R22, RZ, 0x8, R22 ;  /* 0x00000008ff167819 */ /* 0x000fe20000011416 */
[----:B------:R-:W0:Y:S01]  /*7ad0*/  I2F.S16 R21, R21 ;  /* 0x0000001500157306 */ /* 0x000e220000101400 */
[----:B------:R-:W-:Y:S02]  /*7ae0*/  @P1 LOP3.LUT R34, R34, 0xffffff00, RZ, 0xfc, !PT ;  /* 0xffffff0022221812 */ /* 0x000fe400078efcff */
[----:B------:R-:W-:Y:S02]  /*7af0*/  @P0 LOP3.LUT R36, R36, 0xffffff00, RZ, 0xfc, !PT ;  /* 0xffffff0024240812 */ /* 0x000fe400078efcff */
[----:B------:R-:W-:-:S03]  /*7b00*/  @P2 LOP3.LUT R32, R32, 0xffffff00, RZ, 0xfc, !PT ;  /* 0xffffff0020202812 */ /* 0x000fc600078efcff */
[----:B------:R0:W1:Y:S08]  /*7b10*/  I2F.S16 R31, R26 ;  /* 0x0000001a001f7306 */ /* 0x0000700000101400 */
[----:B------:R-:W2:Y:S01]  /*7b20*/  I2F.S16 R25, R22 ;  /* 0x0000001600197306 */ /* 0x000ea20000101400 */
[C---:B0-----:R-:W-:Y:S01]  /*7b30*/  FMUL.FTZ R26, R24.reuse, R21 ;  /* 0x00000015181a7220 */ /* 0x041fe20000410000 */
[----:B-1----:R-:W-:-:S06]  /*7b40*/  FMUL.FTZ R28, R24, R31 ;  /* 0x0000001f181c7220 */ /* 0x002fcc0000410000 */
[----:B------:R-:W0:Y:S01]  /*7b50*/  I2F.S8 R29, R34 ;  /* 0x00000022001d7306 */ /* 0x000e220000001400 */
[----:B--2---:R-:W-:-:S07]  /*7b60*/  FMUL.FTZ R22, R24, R25 ;  /* 0x0000001918167220 */ /* 0x004fce0000410000 */
[----:B------:R-:W1:Y:S01]  /*7b70*/  I2F.S8 R23, R36 ;  /* 0x0000002400177306 */ /* 0x000e620000001400 */
[----:B0-----:R-:W-:-:S07]  /*7b80*/  FMUL.FTZ R29, R24, R29 ;  /* 0x0000001d181d7220 */ /* 0x001fce0000410000 */
[----:B------:R-:W0:Y:S01]  /*7b90*/  I2F.S8 R33, R32 ;  /* 0x0000002000217306 */ /* 0x000e220000001400 */
[----:B-1----:R-:W-:-:S05]  /*7ba0*/  FMUL.FTZ R23, R24, R23 ;  /* 0x0000001718177220 */ /* 0x002fca0000410000 */
[----:B------:R-:W-:Y:S01]  /*7bb0*/  F2FP.F16.F32.PACK_AB R25, R22, R23 ;  /* 0x000000171619723e */ /* 0x000fe200000000ff */
[----:B0-----:R-:W-:Y:S01]  /*7bc0*/  FMUL.FTZ R33, R24, R33 ;  /* 0x0000002118217220 */ /* 0x001fe20000410000 */
[----:B------:R-:W-:Y:S02]  /*7bd0*/  F2FP.F16.F32.PACK_AB R24, R26, R27 ;  /* 0x0000001b1a18723e */ /* 0x000fe400000000ff */
[----:B------:R-:W-:Y:S02]  /*7be0*/  F2FP.F16.F32.PACK_AB R26, R28, R29 ;  /* 0x0000001d1c1a723e */ /* 0x000fe400000000ff */
[----:B------:R-:W-:Y:S01]  /*7bf0*/  F2FP.F16.F32.PACK_AB R27, R30, R33 ;  /* 0x000000211e1b723e */ /* 0x000fe200000000ff */
[----:B------:R-:W-:Y:S06]  /*7c00*/  BRA `(.L_x_2827) ;  /* 0x00000000000c7947 */ /* 0x000fec0003800000 */
.L_x_2826:
[----:B------:R-:W0:Y:S02]  /*7c10*/  LDC.64 R24, c[0x0][0x3a8] ;  /* 0x0000ea00ff187b82 */ /* 0x000e240000000a00 */
[----:B0-----:R-:W-:-:S06]  /*7c20*/  IMAD.WIDE R24, R21, 0x2, R24 ;  /* 0x0000000215187825 */ /* 0x001fcc00078e0218 */
[----:B------:R-:W5:Y:S02]  /*7c30*/  LDG.E.128 R24, desc[UR36][R24.64] ;  /* 0x0000002418187981 */ /* 0x000f64000c1e1d00 */
.L_x_2827:
        /* <DEDUP_REMOVED lines=10> */
[----:B------:R-:W-:Y:S01]  /*7ce0*/  IADD3 R3, PT, PT, -R3, R16, RZ ;  /* 0x0000001003037210 */ /* 0x000fe20007ffe1ff */
[----:B------:R-:W-:Y:S01]  /*7cf0*/  UIMAD UR4, UR38, 0x70, URZ ;  /* 0x00000070260478a4 */ /* 0x000fe2000f8e02ff */
[----:B------:R-:W-:Y:S02]  /*7d00*/  IMAD R6, R20, R6, R5 ;  /* 0x0000000614067224 */ /* 0x000fe400078e0205 */
[----:B-----5:R-:W-:Y:S02]  /*7d10*/  HFMA2 R12, R24, 1, 1, R12 ;  /* 0x3c003c00180c7831 */ /* 0x020fe4000000000c */
[----:B------:R-:W-:Y:S02]  /*7d20*/  HADD2 R13, R25, R13 ;  /* 0x0000000d190d7230 */ /* 0x000fe40000000000 */
[----:B------:R-:W-:Y:S02]  /*7d30*/  IMAD R4, R3, 0x2, R4 ;  /* 0x0000000203047824 */ /* 0x000fe400078e0204 */
[----:B------:R-:W-:Y:S01]  /*7d40*/  HFMA2 R14, R26, 1, 1, R14 ;  /* 0x3c003c001a0e7831 */ /* 0x000fe2000000000e */
[----:B------:R-:W-:Y:S01]  /*7d50*/  SHF.R.S32.HI R2, RZ, 0x1f, R6 ;  /* 0x0000001fff027819 */ /* 0x000fe20000011406 */
[----:B------:R-:W-:Y:S01]  /*7d60*/  HADD2 R15, R27, R15 ;  /* 0x0000000f1b0f7230 */ /* 0x000fe20000000000 */
[----:B------:R-:W-:Y:S01]  /*7d70*/  IADD3 R6, P1, PT, R6, UR4, RZ ;  /* 0x0000000406067c10 */ /* 0x000fe2000ff3e0ff */
[----:B------:R-:W1:Y:S01]  /*7d80*/  LDS.U16 R4, [R4] ;  /* 0x0000000004047984 */ /* 0x000e620000000400 */
[----:B------:R-:W-:-:S04]  /*7d90*/  MOV R3, UR4 ;  /* 0x0000000400037c02 */ /* 0x000fc80008000f00 */
        /* <DEDUP_REMOVED lines=25> */
.L_x_2802:
[----:B------:R-:W-:Y:S05]  /*7f30*/  BSYNC.RECONVERGENT B0 ;  /* 0x0000000000007941 */ /* 0x000fea0003800200 */
.L_x_2801:
        /* <DEDUP_REMOVED lines=21> */
.L_x_2829:
[----:B------:R-:W-:Y:S05]  /*8090*/  WARPSYNC.ALL ;  /* 0x0000000000007948 */ /* 0x000fea0003800000 */
[----:B------:R-:W-:Y:S06]  /*80a0*/  BAR.SYNC.DEFER_BLOCKING 0x0 ;  /* 0x0000000000007b1d */ /* 0x000fec0000010000 */
[----:B------:R-:W-:Y:S04]  /*80b0*/  BSSY.RECONVERGENT B0, `(.L_x_2830) ;  /* 0x0000013000007945 */ /* 0x000fe80003800200 */
[----:B------:R-:W-:Y:S05]  /*80c0*/  @P4 BRA `(.L_x_2831) ;  /* 0x0000000000444947 */ /* 0x000fea0003800000 */
[----:B0----5:R-:W0:Y:S02]  /*80d0*/  LDS.128 R12, [R0] ;  /* 0x00000000000c7984 */ /* 0x021e240000000c00 */
        /* <DEDUP_REMOVED lines=16> */
.L_x_2831:
[----:B------:R-:W-:Y:S05]  /*81e0*/  BSYNC.RECONVERGENT B0 ;  /* 0x0000000000007941 */ /* 0x000fea0003800200 */
.L_x_2830:
        /* <DEDUP_REMOVED lines=8> */
.L_x_2833:
[----:B------:R-:W-:Y:S05]  /*8270*/  BSYNC.RECONVERGENT B0 ;  /* 0x0000000000007941 */ /* 0x000fea0003800200 */
.L_x_2832:
[----:B------:R-:W-:Y:S06]  /*8280*/  BAR.SYNC.DEFER_BLOCKING 0x0 ;  /* 0x0000000000007b1d */ /* 0x000fec0000010000 */
[----:B------:R-:W-:Y:S04]  /*8290*/  BSSY.RECONVERGENT B0, `(.L_x_2834) ;  /* 0x0000013000007945 */ /* 0x000fe80003800200 */
[----:B------:R-:W-:Y:S05]  /*82a0*/  @P3 BRA `(.L_x_2835) ;  /* 0x0000000000443947 */ /* 0x000fea0003800000 */
[----:B01---5:R-:W0:Y:S02]  /*82b0*/  LDS.128 R12, [R0] ;  /* 0x00000000000c7984 */ /* 0x023e240000000c00 */
        /* <DEDUP_REMOVED lines=16> */
.L_x_2835:
[----:B------:R-:W-:Y:S05]  /*83c0*/  BSYNC.RECONVERGENT B0 ;  /* 0x0000000000007941 */ /* 0x000fea0003800200 */
.L_x_2834:
[----:B------:R-:W-:Y:S06]  /*83d0*/  BAR.SYNC.DEFER_BLOCKING 0x0 ;  /* 0x0000000000007b1d */ /* 0x000fec0000010000 */
.L_x_2828:
[----:B------:R-:W-:-:S13]  /*83e0*/  ISETP.GT.U32.OR P0, PT, R18, 0xf, P0 ;  /* 0x0000000f1200780c */ /* 0x000fda0000704470 */
[----:B------:R-:W-:Y:S05]  /*83f0*/  @P0 EXIT ;  /* 0x000000000000094d */ /* 0x000fea0003800000 */
[----:B------:R-:W2:Y:S02]  /*8400*/  LDCU UR4, c[0x0][0x478] ;  /* 0x00008f00ff0477ac */ /* 0x000ea40008000800 */
[----:B--2---:R-:W-:-:S09]  /*8410*/  UISETP.NE.AND UP0, UPT, UR4, 0x2, UPT ;  /* 0x000000020400788c */ /* 0x004fd2000bf05270 */
[----:B------:R-:W-:Y:S05]  /*8420*/  BRA.U UP0, `(.L_x_2836) ;  /* 0x0000000100e07547 */ /* 0x000fea000b800000 */
[----:B------:R-:W2:Y:S01]  /*8430*/  LDC.64 R2, c[0x0][0x470] ;  /* 0x00011c00ff027b82 */ /* 0x000ea20000000a00 */
[----:B------:R-:W-:Y:S01]  /*8440*/  IMAD.IADD R20, R20, 0x1, R5 ;  /* 0x0000000114147824 */ /* 0x000fe200078e0205 */
[----:B------:R-:W4:Y:S01]  /*8450*/  LDCU.64 UR4, c[0x0][0x380] ;  /* 0x00007000ff0477ac */ /* 0x000f220008000a00 */
[----:B--2---:R-:W2:Y:S02]  /*8460*/  LDG.E R2, desc[UR36][R2.64] ;  /* 0x0000002402027981 */ /* 0x004ea4000c1e1900 */
        /* <DEDUP_REMOVED lines=10> */
[----:B01----:R-:W-:-:S07]  /*8510*/  PRMT R0, R19, 0x8880, RZ ;  /* 0x0000888013007816 */ /* 0x003fce00000000ff */
[----:B------:R-:W0:Y:S01]  /*8520*/  F2I.S8.NTZ R40, R40 ;  /* 0x0000002800287305 */ /* 0x000e220000202100 */
[----:B------:R-:W-:Y:S02]  /*8530*/  PRMT R0, R0, 0x7710, RZ ;  /* 0x0000771000007816 */ /* 0x000fe400000000ff */
[----:B--2---:R-:W-:-:S05]  /*8540*/  PRMT R3, R42, 0x8880, RZ ;  /* 0x000088802a037816 */ /* 0x004fca00000000ff */
[----:B------:R-:W1:Y:S01]  /*8550*/  F2I.S8.NTZ R10, R10 ;  /* 0x0000000a000a7305 */ /* 0x000e620000202100 */
        /* <DEDUP_REMOVED lines=8> */
[----:B------:R-:W2:Y:S01]  /*85e0*/  F2I.S8.NTZ R9, R9 ;  /* 0x0000000900097305 */ /* 0x000ea20000202100 */
[----:B-1----:R-:W-:-:S04]  /*85f0*/  PRMT R4, R10, 0x8880, RZ ;  /* 0x000088800a047816 */ /* 0x002fc800000000ff */
[----:B------:R-:W-:Y:S02]  /*8600*/  PRMT R4, R4, 0x7710, RZ ;  /* 0x0000771004047816 */ /* 0x000fe400000000ff */
[----:B0-----:R-:W-:Y:S01]  /*8610*/  PRMT R8, R8, 0x8880, RZ ;  /* 0x0000888008087816 */ /* 0x001fe200000000ff */
[----:B------:R-:W0:Y:S01]  /*8620*/  F2I.S8.NTZ R11, R11 ;  /* 0x0000000b000b7305 */ /* 0x000e220000202100 */
[----:B------:R-:W-:Y:S02]  /*8630*/  LOP3.LUT R4, R4, 0xff, RZ, 0xc0, !PT ;  /* 0x000000ff04047812 */ /* 0x000fe400078ec0ff */
[----:B--2---:R-:W-:-:S05]  /*8640*/  PRMT R5, R9, 0x8880, RZ ;  /* 0x0000888009057816 */ /* 0x004fca00000000ff */
[----:B------:R-:W1:Y:S01]  /*8650*/  F2I.S8.NTZ R2, R2 ;  /* 0x0000000200027305 */ /* 0x000e620000202100 */
[----:B------:R-:W-:Y:S02]  /*8660*/  LOP3.LUT R9, R3, 0xff00, R0, 0xf8, !PT ;  /* 0x0000ff0003097812 */ /* 0x000fe400078ef800 */
[----:B------:R-:W-:Y:S02]  /*8670*/  PRMT R3, R5, 0x7710, RZ ;  /* 0x0000771005037816 */ /* 0x000fe400000000ff */
[----:B------:R-:W-:Y:S02]  /*8680*/  PRMT R0, R8, 0x7710, RZ ;  /* 0x0000771008007816 */ /* 0x000fe400000000ff */
[----:B0-----:R-:W-:Y:S02]  /*8690*/  PRMT R11, R11, 0x8880, RZ ;  /* 0x000088800b0b7816 */ /* 0x001fe400000000ff */
[----:B------:R-:W-:Y:S02]  /*86a0*/  LOP3.LUT R5, R3, 0xff, RZ, 0xc0, !PT ;  /* 0x000000ff03057812 */ /* 0x000fe400078ec0ff */
[----:B------:R-:W-:-:S02]  /*86b0*/  LOP3.LUT R6, R0, 0xff, RZ, 0xc0, !PT ;  /* 0x000000ff00067812 */ /* 0x000fc400078ec0ff */
[----:B------:R-:W-:Y:S02]  /*86c0*/  PRMT R0, R11, 0x7710, RZ ;  /* 0x000077100b007816 */ /* 0x000fe400000000ff */
[----:B-1----:R-:W-:Y:S01]  /*86d0*/  PRMT R10, R2, 0x8880, RZ ;  /* 0x00008880020a7816 */ /* 0x002fe200000000ff */
[----:B------:R-:W-:Y:S01]  /*86e0*/  IMAD.WIDE.U32 R2, R4, 0x1000000, RZ ;  /* 0x0100000004027825 */ /* 0x000fe200078e00ff */
[----:B------:R-:W-:Y:S02]  /*86f0*/  LOP3.LUT R9, R9, 0xff, R0, 0xf8, !PT ;  /* 0x000000ff09097812 */ /* 0x000fe400078ef800 */
[----:B----4-:R-:W-:Y:S01]  /*8700*/  IADD3 R8, P0, PT, R20, UR4, RZ ;  /* 0x0000000414087c10 */ /* 0x010fe2000ff1e0ff */
        /* <DEDUP_REMOVED lines=10> */
.L_x_2836:
[----:B------:R-:W2:Y:S01]  /*87b0*/  LDC.64 R2, c[0x0][0x380] ;  /* 0x0000e000ff027b82 */ /* 0x000ea20000000a00 */
[----:B------:R-:W-:Y:S02]  /*87c0*/  IADD3 R5, PT, PT, R20, R5, RZ ;  /* 0x0000000514057210 */ /* 0x000fe40007ffe0ff */
[----:B------:R-:W-:Y:S02]  /*87d0*/  F2FP.F16.F32.PACK_AB R7, R8, R7 ;  /* 0x000000070807723e */ /* 0x000fe400000000ff */
[----:B------:R-:W-:Y:S02]  /*87e0*/  F2FP.F16.F32.PACK_AB R9, R10, R9 ;  /* 0x000000090a09723e */ /* 0x000fe400000000ff */
[----:B------:R-:W-:Y:S02]  /*87f0*/  F2FP.F16.F32.PACK_AB R11, R40, R11 ;  /* 0x0000000b280b723e */ /* 0x000fe400000000ff */
[----:B------:R-:W-:Y:S01]  /*8800*/  F2FP.F16.F32.PACK_AB R19, R42, R19 ;  /* 0x000000132a13723e */ /* 0x000fe200000000ff */
[----:B--2---:R-:W-:-:S05]  /*8810*/  IMAD.WIDE R2, R5, 0x2, R2 ;  /* 0x0000000205027825 */ /* 0x004fca00078e0202 */
[----:B------:R-:W-:Y:S04]  /*8820*/  STG.E desc[UR36][R2.64], R7 ;  /* 0x0000000702007986 */ /* 0x000fe8000c101924 */
[----:B------:R-:W-:Y:S04]  /*8830*/  STG.E desc[UR36][R2.64+0x4], R9 ;  /* 0x0000040902007986 */ /* 0x000fe8000c101924 */
[----:B------:R-:W-:Y:S04]  /*8840*/  STG.E desc[UR36][R2.64+0x8], R11 ;  /* 0x0000080b02007986 */ /* 0x000fe8000c101924 */
[----:B------:R-:W-:Y:S01]  /*8850*/  STG.E desc[UR36][R2.64+0xc], R19 ;  /* 0x00000c1302007986 */ /* 0x000fe2000c101924 */
[----:B------:R-:W-:Y:S05]  /*8860*/  EXIT ;  /* 0x000000000000794d */ /* 0x000fea0003800000 */
.L_x_2771:
[----:B------:R-:W-:Y:S02]  /*8870*/  HFMA2 R11, -RZ, RZ, 0, 1.847743988037109375e-06 ;  /* 0x0000001fff0b7431 */ /* 0x000fe400000001ff */
[----:B------:R-:W-:Y:S01]  /*8880*/  IMAD.MOV.U32 R12, RZ, RZ, 0x10 ;  /* 0x00000010ff0c7424 */ /* 0x000fe200078e00ff */
[----:B------:R-:W-:-:S07]  /*8890*/  MOV R15, 0xffffffff ;  /* 0xffffffff000f7802 */ /* 0x000fce0000000f00 */
[----:B01---5:R-:W-:Y:S05]  /*88a0*/  WARPSYNC.COLLECTIVE R15, `(.L_x_2837) ;  /* 0x000000000f087348 */ /* 0x023fea0003c00000 */
[----:B------:R2:W3:Y:S02]  /*88b0*/  SHFL.BFLY P6, R14, R13, R12, R11 ;  /* 0x0c00000c0d0e7389 */ /* 0x0004e400000c000b */
[----:B0123-5:R-:W-:Y:S05]  /*88c0*/  ENDCOLLECTIVE ;  /* 0x000000000000791b */ /* 0x02ffea0003800000 */
.L_x_2837:
[----:B------:R-:W-:Y:S02]  /*88d0*/  HFMA2 R12, -RZ, RZ, 0, 4.76837158203125e-07 ;  /* 0x00000008ff0c7431 */ /* 0x000fe400000001ff */
[----:B------:R-:W-:-:S04]  /*88e0*/  FADD.FTZ R0, R13, R14 ;  /* 0x0000000e0d007221 */ /* 0x000fc80000010000 */
[----:B------:R-:W-:-:S07]  /*88f0*/  IMAD.MOV.U32 R13, RZ, RZ, R0 ;  /* 0x000000ffff0d7224 */ /* 0x000fce00078e0000 */
[----:B------:R-:W-:Y:S05]  /*8900*/  WARPSYNC.COLLECTIVE R15, `(.L_x_2838) ;  /* 0x000000000f087348 */ /* 0x000fea0003c00000 */
[----:B------:R0:W1:Y:S02]  /*8910*/  SHFL.BFLY P6, R14, R13, R12, R11 ;  /* 0x0c00000c0d0e7389 */ /* 0x00006400000c000b */
[----:B01----:R-:W-:Y:S05]  /*8920*/  ENDCOLLECTIVE ;  /* 0x000000000000791b */ /* 0x003fea0003800000 */
.L_x_2838:
[----:B------:R-:W-:Y:S02]  /*8930*/  IMAD.MOV.U32 R12, RZ, RZ, 0x4 ;  /* 0x00000004ff0c7424 */ /* 0x000fe400078e00ff */
[----:B------:R-:W-:-:S05]  /*8940*/  FADD.FTZ R3, R0, R14 ;  /* 0x0000000e00037221 */ /* 0x000fca0000010000 */
[----:B------:R-:W-:-:S07]  /*8950*/  MOV R13, R3 ;  /* 0x00000003000d7202 */ /* 0x000fce0000000f00 */
[----:B------:R-:W-:Y:S05]  /*8960*/  WARPSYNC.COLLECTIVE R15, `(.L_x_2839) ;  /* 0x000000000f087348 */ /* 0x000fea0003c00000 */
[----:B------:R0:W1:Y:S02]  /*8970*/  SHFL.BFLY P6, R14, R13, R12, R11 ;  /* 0x0c00000c0d0e7389 */ /* 0x00006400000c000b */
[----:B01----:R-:W-:Y:S05]  /*8980*/  ENDCOLLECTIVE ;  /* 0x000000000000791b */ /* 0x003fea0003800000 */
.L_x_2839:
[----:B------:R-:W-:Y:S02]  /*8990*/  HFMA2 R12, -RZ, RZ, 0, 1.1920928955078125e-07 ;  /* 0x00000002ff0c7431 */ /* 0x000fe400000001ff */
[----:B------:R-:W-:-:S05]  /*89a0*/  FADD.FTZ R4, R3, R14 ;  /* 0x0000000e03047221 */ /* 0x000fca0000010000 */
[----:B------:R-:W-:-:S07]  /*89b0*/  MOV R13, R4 ;  /* 0x00000004000d7202 */ /* 0x000fce0000000f00 */
[----:B------:R-:W-:Y:S05]  /*89c0*/  WARPSYNC.COLLECTIVE R15, `(.L_x_2840) ;  /* 0x000000000f087348 */ /* 0x000fea0003c00000 */
[----:B------:R0:W1:Y:S02]  /*89d0*/  SHFL.BFLY P6, R14, R13, R12, R11 ;  /* 0x0c00000c0d0e7389 */ /* 0x00006400000c000b */
[----:B01----:R-:W-:Y:S05]  /*89e0*/  ENDCOLLECTIVE ;  /* 0x000000000000791b */ /* 0x003fea0003800000 */
.L_x_2840:
[----:B------:R-:W-:Y:S02]  /*89f0*/  IMAD.MOV.U32 R12, RZ, RZ, 0x1 ;  /* 0x00000001ff0c7424 */ /* 0x000fe400078e00ff */
[----:B------:R-:W-:-:S05]  /*8a00*/  FADD.FTZ R5, R4, R14 ;  /* 0x0000000e04057221 */ /* 0x000fca0000010000 */
[----:B------:R-:W-:-:S07]  /*8a10*/  MOV R13, R5 ;  /* 0x00000005000d7202 */ /* 0x000fce0000000f00 */
[----:B------:R-:W-:Y:S05]  /*8a20*/  WARPSYNC.COLLECTIVE R15, `(.L_x_2841) ;  /* 0x000000000f087348 */ /* 0x000fea0003c00000 */
[----:B------:R0:W1:Y:S02]  /*8a30*/  SHFL.BFLY P6, R14, R13, R12, R11 ;  /* 0x0c00000c0d0e7389 */ /* 0x00006400000c000b */
[----:B01----:R-:W-:Y:S05]  /*8a40*/  ENDCOLLECTIVE ;  /* 0x000000000000791b */ /* 0x003fea0003800000 */
.L_x_2841:
[----:B------:R-:W-:Y:S05]  /*8a50*/  BRA `(.L_x_2842) ;  /* 0xffffff9000847947 */ /* 0x000fea000383ffff */
.L_x_2774:
[----:B------:R-:W-:Y:S01]  /*8a60*/  BSSY B1, `(.L_x_2843) ;  /* 0x0000007000017945 */ /* 0x000fe20003800000 */
[----:B------:R-:W-:Y:S02]  /*8a70*/  MOV R12, 0x2 ;  /* 0x00000002000c7802 */ /* 0x000fe40000000f00 */
[----:B------:R-:W-:Y:S02]  /*8a80*/  MOV R11, 0x1f ;  /* 0x0000001f000b7802 */ /* 0x000fe40000000f00 */
[----:B------:R-:W-:-:S07]  /*8a90*/  MOV R15, 0xffffffff ;  /* 0xffffffff000f7802 */ /* 0x000fce0000000f00 */
[----:B-----5:R-:W-:Y:S05]  /*8aa0*/  WARPSYNC.COLLECTIVE R15, `(.L_x_2844) ;  /* 0x000000000f087348 */ /* 0x020fea0003c00000 */
[----:B------:R0:W1:Y:S02]  /*8ab0*/  SHFL.BFLY P6, R14, R13, R12, R11 ;  /* 0x0c00000c0d0e7389 */ /* 0x00006400000c000b */
[----:B01---5:R-:W-:Y:S05]  /*8ac0*/  ENDCOLLECTIVE ;  /* 0x000000000000791b */ /* 0x023fea0003800000 */
.L_x_2844:
[----:B------:R-:W-:Y:S05]  /*8ad0*/  BSYNC B1 ;  /* 0x0000000000017941 */ /* 0x000fea0003800000 */
.L_x_2843:
[----:B------:R-:W-:Y:S02]  /*8ae0*/  HFMA2 R11, -RZ, RZ, 0, 1.847743988037109375e-06 ;  /* 0x0000001fff0b7431 */ /* 0x000fe400000001ff */
[----:B------:R-:W-:Y:S01]  /*8af0*/  FADD.FTZ R13, R13, R14 ;  /* 0x0000000e0d0d7221 */ /* 0x000fe20000010000 */
[----:B------:R-:W-:Y:S01]  /*8b00*/  IMAD.MOV.U32 R12, RZ, RZ, 0x1 ;  /* 0x00000001ff0c7424 */ /* 0x000fe200078e00ff */
[----:B------:R-:W-:-:S07]  /*8b10*/  MOV R15, 0xffffffff ;  /* 0xffffffff000f7802 */ /* 0x000fce0000000f00 */
[----:B------:R-:W-:Y:S05]  /*8b20*/  WARPSYNC.COLLECTIVE R15, `(.L_x_2845) ;  /* 0x000000000f087348 */ /* 0x000fea0003c00000 */
[----:B------:R0:W1:Y:S02]  /*8b30*/  SHFL.BFLY P6, R14, R13, R12, R11 ;  /* 0x0c00000c0d0e7389 */ /* 0x00006400000c000b */
[----:B01----:R-:W-:Y:S05]  /*8b40*/  ENDCOLLECTIVE ;  /* 0x000000000000791b */ /* 0x003fea0003800000 */
.L_x_2845:
[----:B------:R-:W-:Y:S05]  /*8b50*/  BRA `(.L_x_2846) ;  /* 0xffffffa400647947 */ /* 0x000fea000383ffff */
.L_x_2778:
[----:B------:R-:W-:Y:S01]  /*8b60*/  HFMA2 R11, -RZ, RZ, 0, 1.847743988037109375e-06 ;  /* 0x0000001fff0b7431 */ /* 0x000fe200000001ff */
[----:B------:R-:W-:Y:S01]  /*8b70*/  BSSY B0, `(.L_x_2847) ;  /* 0x0000007000007945 */ /* 0x000fe20003800000 */
[----:B0-----:R-:W-:Y:S01]  /*8b80*/  MOV R13, R56 ;  /* 0x00000038000d7202 */ /* 0x001fe20000000f00 */
[----:B------:R-:W-:Y:S01]  /*8b90*/  IMAD.MOV.U32 R12, RZ, RZ, 0x10 ;  /* 0x00000010ff0c7424 */ /* 0x000fe200078e00ff */
[----:B------:R-:W-:-:S07]  /*8ba0*/  MOV R15, 0xffffffff ;  /* 0xffffffff000f7802 */ /* 0x000fce0000000f00 */
[----:B---345:R-:W-:Y:S05]  /*8bb0*/  WARPSYNC.COLLECTIVE R15, `(.L_x_2848) ;  /* 0x000000000f087348 */ /* 0x038fea0003c00000 */
[----:B------:R0:W1:Y:S02]  /*8bc0*/  SHFL.BFLY P6, R14, R13, R12, R11 ;  /* 0x0c00000c0d0e7389 */ /* 0x00006400000c000b */
[----:B01-345:R-:W-:Y:S05]  /*8bd0*/  ENDCOLLECTIVE ;  /* 0x000000000000791b */ /* 0x03bfea0003800000 */
.L_x_2848:
[----:B------:R-:W-:Y:S05]  /*8be0*/  BSYNC B0 ;  /* 0x0000000000007941 */ /* 0x000fea0003800000 */
.L_x_2847:
[----:B------:R-:W-:Y:S01]  /*8bf0*/  HFMA2 R12, -RZ, RZ, 0, 4.76837158203125e-07 ;  /* 0x00000008ff0c7431 */ /* 0x000fe200000001ff */
[----:B------:R-:W-:Y:S01]  /*8c00*/  FMNMX.FTZ R13, R14, R56, !PT ;  /* 0x000000380e0d7209 */ /* 0x000fe20007810000 */
[----:B------:R-:W-:Y:S01]  /*8c10*/  IMAD.MOV.U32 R11, RZ, RZ, 0x1f ;  /* 0x0000001fff0b7424 */ /* 0x000fe200078e00ff */
[----:B------:R-:W-:-:S07]  /*8c20*/  MOV R15, 0xffffffff ;  /* 0xffffffff000f7802 */ /* 0x000fce0000000f00 */
[----:B------:R-:W-:Y:S05]  /*8c30*/  WARPSYNC.COLLECTIVE R15, `(.L_x_2849) ;  /* 0x000000000f087348 */ /* 0x000fea0003c00000 */
[----:B------:R0:W1:Y:S02]  /*8c40*/  SHFL.BFLY P6, R14, R13, R12, R11 ;  /* 0x0c00000c0d0e7389 */ /* 0x00006400000c000b */
[----:B01----:R-:W-:Y:S05]  /*8c50*/  ENDCOLLECTIVE ;  /* 0x000000000000791b */ /* 0x003fea0003800000 */
.L_x_2849:
[----:B------:R-:W-:Y:S01]  /*8c60*/  HFMA2 R12, -RZ, RZ, 0, 2.384185791015625e-07 ;  /* 0x00000004ff0c7431 */ /* 0x000fe200000001ff */
[----:B------:R-:W-:-:S04]  /*8c70*/  FMNMX.FTZ R0, R13, R14, !PT ;  /* 0x0000000e0d007209 */ /* 0x000fc80007810000 */
[----:B------:R-:W-:-:S07]  /*8c80*/  MOV R13, R0 ;  /* 0x00000000000d7202 */ /* 0x000fce0000000f00 */
[----:B------:R-:W-:Y:S05]  /*8c90*/  WARPSYNC.COLLECTIVE R15, `(.L_x_2850) ;  /* 0x000000000f087348 */ /* 0x000fea0003c00000 */
[----:B------:R0:W1:Y:S02]  /*8ca0*/  SHFL.BFLY P6, R14, R13, R12, R11 ;  /* 0x0c00000c0d0e7389 */ /* 0x00006400000c000b */
[----:B01----:R-:W-:Y:S05]  /*8cb0*/  ENDCOLLECTIVE ;  /* 0x000000000000791b */ /* 0x003fea0003800000 */
.L_x_2850:
[----:B------:R-:W-:Y:S05]  /*8cc0*/  BRA `(.L_x_2851) ;  /* 0xffffffa400d47947 */ /* 0x000fea000383ffff */
.L_x_2852:
        /* <DEDUP_REMOVED lines=11> */
.L_x_4067:


//--------------------- .text._ZN4mmha33masked_multihead_attention_kernelItLi112ELi128ELi1ELi16ELi256ELb0ELb0EEEv26Multihead_attention_paramsIT_XT5_EE --------------------------
	.section	.text._ZN4mmha33masked_multihead_attention_kernelItLi112ELi128ELi1ELi16ELi256ELb0ELb0EEEv26Multihead_attention_paramsIT_XT5_EE,"ax",@progbits
	.align	128
        .global         _ZN4mmha33masked_multihead_attention_kernelItLi112ELi128ELi1ELi16ELi256ELb0ELb0EEEv26Multihead_attention_paramsIT_XT5_EE
        .type           _ZN4mmha33masked_multihead_attention_kernelItLi112ELi128ELi1ELi16ELi256ELb0ELb0EEEv26Multihead_attention_paramsIT_XT5_EE,@function
        .size           _ZN4mmha33masked_multihead_attention_kernelItLi112ELi128ELi1ELi16ELi256ELb0ELb0EEEv26Multihead_attention_paramsIT_XT5_EE,(.L_x_4068 - _ZN4mmha33masked_multihead_attention_kernelItLi112ELi128ELi1ELi16ELi256ELb0ELb0EEEv26Multihead_attention_paramsIT_XT5_EE)
        .other          _ZN4mmha33masked_multihead_attention_kernelItLi112ELi128ELi1ELi16ELi256ELb0ELb0EEEv26Multihead_attention_paramsIT_XT5_EE,@"STO_CUDA_ENTRY STV_DEFAULT"
_ZN4mmha33masked_multihead_attention_kernelItLi112ELi128ELi1ELi16ELi256ELb0ELb0EEEv26Multihead_attention_paramsIT_XT5_EE:
.text._ZN4mmha33masked_multihead_attention_kernelItLi112ELi128ELi1ELi16ELi256ELb0ELb0EEEv26Multihead_attention_paramsIT_XT5_EE:
        /* <DEDUP_REMOVED lines=12> */
.L_x_2853:
[----:B------:R-:W1:Y:S01]  /*00c0*/  LDC R10, c[0x0][0x3f0] ;  /* 0x0000fc00ff0a7b82 */ /* 0x000e620000000800 */
[----:B--2---:R-:W-:-:S07]  /*00d0*/  IABS R8, R25 ;  /* 0x0000001900087213 */ /* 0x004fce0000000000 */
[----:B------:R-:W2:Y:S08]  /*00e0*/  LDC.64 R4, c[0x0][0x4a0] ;  /* 0x00012800ff047b82 */ /* 0x000eb00000000a00 */
[----:B------:R-:W3:Y:S01]  /*00f0*/  LDC R12, c[0x0][0x3f4] ;  /* 0x0000fd00ff0c7b82 */ /* 0x000ee20000000800 */
[----:B-1----:R-:W-:-:S04]  /*0100*/  IABS R7, R10 ;  /* 0x0000000a00077213 */ /* 0x002fc80000000000 */
[----:B------:R-:W1:Y:S01]  /*0110*/  I2F.RP R0, R7 ;  /* 0x0000000700007306 */ /* 0x000e620000209400 */
[----:B--2---:R-:W-:-:S04]  /*0120*/  ISETP.NE.U32.AND P0, PT, R4, RZ, PT ;  /* 0x000000ff0400720c */ /* 0x004fc80003f05070 */
[----:B------:R-:W-:-:S03]  /*0130*/  ISETP.NE.AND.EX P0, PT, R5, RZ, PT, P0 ;  /* 0x000000ff0500720c */ /* 0x000fc60003f05300 */
[----:B-1----:R-:W1:Y:S10]  /*0140*/  MUFU.RCP R0, R0 ;  /* 0x0000000000007308 */ /* 0x002e740000001000 */
[----:B------:R-:W2:Y:S01]  /*0150*/  @P0 LDC.64 R4, c[0x0][0x4a0] ;  /* 0x00012800ff040b82 */ /* 0x000ea20000000a00 */
[----:B-1----:R-:W-:-:S04]  /*0160*/  IADD3 R6, PT, PT, R0, 0xffffffe, RZ ;  /* 0x0ffffffe00067810 */ /* 0x002fc80007ffe0ff */
[----:B------:R-:W1:Y:S01]  /*0170*/  F2I.FTZ.U32.TRUNC.NTZ R3, R6 ;  /* 0x0000000600037305 */ /* 0x000e62000021f000 */
[----:B--2---:R-:W-:Y:S01]  /*0180*/  @P0 IMAD.WIDE.U32 R4, R25, 0x4, R4 ;  /* 0x0000000419040825 */ /* 0x004fe200078e0004 */
[----:B-1----:R-:W-:-:S05]  /*0190*/  IADD3 R2, PT, PT, RZ, -R3, RZ ;  /* 0x80000003ff027210 */ /* 0x002fca0007ffe0ff */
[----:B------:R-:W-:Y:S02]  /*01a0*/  IMAD R9, R2, R7, RZ ;  /* 0x0000000702097224 */ /* 0x000fe400078e02ff */
[----:B------:R-:W-:-:S05]  /*01b0*/  HFMA2 R2, -RZ, RZ, 0, 0 ;  /* 0x00000000ff027431 */ /* 0x000fca00000001ff */
[----:B------:R-:W-:Y:S02]  /*01c0*/  IMAD.HI.U32 R0, R3, R9, R2 ;  /* 0x0000000903007227 */ /* 0x000fe400078e0002 */
[----:B------:R1:W2:Y:S01]  /*01d0*/  @P0 LDG.E R9, desc[UR36][R4.64] ;  /* 0x0000002404090981 */ /* 0x0002a2000c1e1900 */
[----:B------:R-:W4:Y:S03]  /*01e0*/  LDC.64 R2, c[0x0][0x460] ;  /* 0x00011800ff027b82 */ /* 0x000f260000000a00 */
[----:B------:R-:W-:-:S04]  /*01f0*/  IMAD.HI.U32 R0, R0, R8, RZ ;  /* 0x0000000800007227 */ /* 0x000fc800078e00ff */
[----:B------:R-:W-:-:S04]  /*0200*/  IMAD.MOV R6, RZ, RZ, -R0 ;  /* 0x000000ffff067224 */ /* 0x000fc800078e0a00 */
[----:B------:R-:W-:-:S05]  /*0210*/  IMAD R6, R7, R6, R8 ;  /* 0x0000000607067224 */ /* 0x000fca00078e0208 */
[----:B------:R-:W-:-:S13]  /*0220*/  ISETP.GT.U32.AND P3, PT, R7, R6, PT ;  /* 0x000000060700720c */ /* 0x000fda0003f64070 */
[----:B------:R-:W-:-:S04]  /*0230*/  @!P3 IADD3 R6, PT, PT, R6, -R7, RZ ;  /* 0x800000070606b210 */ /* 0x000fc80007ffe0ff */
[----:B------:R-:W-:Y:S02]  /*0240*/  ISETP.GE.U32.AND P2, PT, R6, R7, PT ;  /* 0x000000070600720c */ /* 0x000fe40003f46070 */
[----:B----4-:R-:W-:Y:S02]  /*0250*/  ISETP.NE.U32.AND P1, PT, R2, RZ, PT ;  /* 0x000000ff0200720c */ /* 0x010fe40003f25070 */
[----:B------:R-:W-:Y:S02]  /*0260*/  @!P3 IADD3 R0, PT, PT, R0, 0x1, RZ ;  /* 0x000000010000b810 */ /* 0x000fe40007ffe0ff */
[----:B------:R-:W-:Y:S02]  /*0270*/  ISETP.NE.AND.EX P1, PT, R3, RZ, PT, P1 ;  /* 0x000000ff0300720c */ /* 0x000fe40003f25310 */
[----:B---3--:R-:W-:-:S05]  /*0280*/  IABS R21, R12 ;  /* 0x0000000c00157213 */ /* 0x008fca0000000000 */
[----:B------:R-:W-:-:S05]  /*0290*/  @P2 IADD3 R0, PT, PT, R0, 0x1, RZ ;  /* 0x0000000100002810 */ /* 0x000fca0007ffe0ff */
[----:B------:R-:W-:Y:S01]  /*02a0*/  IMAD.MOV.U32 R27, RZ, RZ, R0 ;  /* 0x000000ffff1b7224 */ /* 0x000fe200078e0000 */
[----:B------:R-:W1:Y:S01]  /*02b0*/  @P1 LDC.64 R6, c[0x0][0x460] ;  /* 0x00011800ff061b82 */ /* 0x000e620000000a00 */
[----:B------:R-:W3:Y:S01]  /*02c0*/  I2F.RP R0, R21 ;  /* 0x0000001500007306 */ /* 0x000ee20000209400 */
[----:B------:R-:W-:Y:S02]  /*02d0*/  LOP3.LUT R8, R25, R10, RZ, 0x3c, !PT ;  /* 0x0000000a19087212 */ /* 0x000fe400078e3cff */
[----:B------:R-:W-:Y:S02]  /*02e0*/  ISETP.NE.AND P3, PT, R10, RZ, PT ;  /* 0x000000ff0a00720c */ /* 0x000fe40003f65270 */
[----:B------:R-:W-:Y:S02]  /*02f0*/  ISETP.GE.AND P4, PT, R8, RZ, PT ;  /* 0x000000ff0800720c */ /* 0x000fe40003f86270 */
[----:B------:R-:W4:Y:S01]  /*0300*/  @!P0 LDC R22, c[0x0][0x40c] ;  /* 0x00010300ff168b82 */ /* 0x000f220000000800 */
[----:B---3--:R-:W3:Y:S07]  /*0310*/  MUFU.RCP R0, R0 ;  /* 0x0000000000007308 */ /* 0x008eee0000001000 */
[----:B------:R-:W2:Y:S03]  /*0320*/  @P0 LDC R8, c[0x0][0x430] ;  /* 0x00010c00ff080b82 */ /* 0x000ea60000000800 */
[----:B------:R-:W-:-:S02]  /*0330*/  @!P4 IADD3 R27, PT, PT, -R27, RZ, RZ ;  /* 0x000000ff1b1bc210 */ /* 0x000fc40007ffe1ff */
[----:B------:R-:W-:Y:S02]  /*0340*/  @!P3 LOP3.LUT R27, RZ, R10, RZ, 0x33, !PT ;  /* 0x0000000aff1bb212 */ /* 0x000fe400078e33ff */
[----:B------:R-:W-:Y:S01]  /*0350*/  MOV R23, RZ ;  /* 0x000000ff00177202 */ /* 0x000fe20000000f00 */
[----:B------:R-:W0:Y:S01]  /*0360*/  S2R R76, SR_TID.X ;  /* 0x00000000004c7919 */ /* 0x000e220000002100 */
[----:B------:R-:W4:Y:S01]  /*0370*/  LDC R10, c[0x0][0x3f8] ;  /* 0x0000fe00ff0a7b82 */ /* 0x000f220000000800 */
[----:B-1----:R-:W-:-:S05]  /*0380*/  @P1 IMAD.WIDE R4, R27, 0x4, R6 ;  /* 0x000000041b041825 */ /* 0x002fca00078e0206 */
[----:B------:R1:W5:Y:S01]  /*0390*/  @P1 LDG.E R23, desc[UR36][R4.64] ;  /* 0x0000002404171981 */ /* 0x000362000c1e1900 */
[----:B---3--:R-:W-:-:S04]  /*03a0*/  IADD3 R6, PT, PT, R0, 0xffffffe, RZ ;  /* 0x0ffffffe00067810 */ /* 0x008fc80007ffe0ff */
[----:B------:R3:W1:Y:S01]  /*03b0*/  F2I.FTZ.U32.TRUNC.NTZ R7, R6 ;  /* 0x0000000600077305 */ /* 0x000662000021f000 */
[----:B------:R-:W4:Y:S01]  /*03c0*/  S2R R77, SR_CTAID.X ;  /* 0x00000000004d7919 */ /* 0x000f220000002500 */
[----:B---3--:R-:W-:Y:S01]  /*03d0*/  HFMA2 R6, -RZ, RZ, 0, 0 ;  /* 0x00000000ff067431 */ /* 0x008fe200000001ff */
[----:B-1----:R-:W-:-:S05]  /*03e0*/  IADD3 R4, PT, PT, RZ, -R7, RZ ;  /* 0x80000007ff047210 */ /* 0x002fca0007ffe0ff */
[----:B------:R-:W-:Y:S02]  /*03f0*/  IMAD R5, R4, R21, RZ ;  /* 0x0000001504057224 */ /* 0x000fe400078e02ff */
[----:B------:R-:W1:Y:S02]  /*0400*/  LDC R4, c[0x0][0x3e8] ;  /* 0x0000fa00ff047b82 */ /* 0x000e640000000800 */
[----:B------:R-:W-:Y:S01]  /*0410*/  IMAD.HI.U32 R7, R7, R5, R6 ;  /* 0x0000000507077227 */ /* 0x000fe200078e0006 */
[C---:B0-----:R-:W-:Y:S02]  /*0420*/  ISETP.GT.U32.AND P3, PT, R76.reuse, 0x1b, PT ;  /* 0x0000001b4c00780c */ /* 0x041fe40003f64070 */
[----:B------:R-:W-:Y:S01]  /*0430*/  SHF.L.U32 R148, R76, 0x2, RZ ;  /* 0x000000024c947819 */ /* 0x000fe200000006ff */
[----:B----4-:R-:W-:Y:S01]  /*0440*/  IMAD R24, R25, R10, R77 ;  /* 0x0000000a19187224 */ /* 0x010fe200078e024d */
[----:B------:R-:W-:Y:S01]  /*0450*/  BSSY.RECONVERGENT B0, `(.L_x_2854) ;  /* 0x0000025000007945 */ /* 0x000fe20003800200 */
[----:B------:R-:W-:Y:S01]  /*0460*/  CS2R R30, SRZ ;  /* 0x00000000001e7805 */ /* 0x000fe2000001ff00 */
[----:B--2---:R-:W-:-:S05]  /*0470*/  @P0 IMAD.IADD R22, R9, 0x1, R8 ;  /* 0x0000000109160824 */ /* 0x004fca00078e0208 */
[----:B------:R-:W-:-:S05]  /*0480*/  IABS R18, R22 ;  /* 0x0000001600127213 */ /* 0x000fca0000000000 */
[----:B------:R-:W-:-:S05]  /*0490*/  IMAD.HI.U32 R7, R7, R18, RZ ;  /* 0x0000001207077227 */ /* 0x000fca00078e00ff */
[----:B------:R-:W-:Y:S02]  /*04a0*/  IADD3 R7, PT, PT, -R7, RZ, RZ ;  /* 0x000000ff07077210 */ /* 0x000fe40007ffe1ff */
[----:B-1----:R-:W-:-:S03]  /*04b0*/  ISETP.NE.AND P0, PT, R4, RZ, PT ;  /* 0x000000ff0400720c */ /* 0x002fc60003f05270 */
[----:B------:R-:W-:-:S05]  /*04c0*/  IMAD R18, R21, R7, R18 ;  /* 0x0000000715127224 */ /* 0x000fca00078e0212 */
[----:B------:R-:W-:-:S05]  /*04d0*/  ISETP.GT.U32.AND P1, PT, R21, R18, PT ;  /* 0x000000121500720c */ /* 0x000fca0003f24070 */
[----:B------:R-:W-:Y:S02]  /*04e0*/  @P0 IMAD R0, R25, R4, RZ ;  /* 0x0000000419000224 */ /* 0x000fe400078e02ff */
[----:B------:R-:W-:Y:S02]  /*04f0*/  @!P0 IMAD R19, R24, 0x70, RZ ;  /* 0x0000007018138824 */ /* 0x000fe400078e02ff */
[----:B------:R-:W-:-:S04]  /*0500*/  @P0 IMAD R19, R77, 0x70, R0 ;  /* 0x000000704d130824 */ /* 0x000fc800078e0200 */
[----:B------:R-:W-:Y:S01]  /*0510*/  @!P1 IADD3 R18, PT, PT, R18, -R21, RZ ;  /* 0x8000001512129210 */ /* 0x000fe20007ffe0ff */
[----:B------:R-:W-:-:S03]  /*0520*/  IMAD.IADD R29, R148, 0x1, R19 ;  /* 0x00000001941d7824 */ /* 0x000fc600078e0213 */
[----:B------:R-:W-:Y:S01]  /*0530*/  ISETP.GT.U32.AND P1, PT, R21, R18, PT ;  /* 0x000000121500720c */ /* 0x000fe20003f24070 */
[----:B------:R-:W-:-:S12]  /*0540*/  @P3 BRA `(.L_x_2855) ;  /* 0x0000000000543947 */ /* 0x000fd80003800000 */
        /* <DEDUP_REMOVED lines=21> */
.L_x_2855:
[----:B------:R-:W-:Y:S05]  /*06a0*/  BSYNC.RECONVERGENT B0 ;  /* 0x0000000000007941 */ /* 0x000fea0003800200 */
.L_x_2854:
[----:B------:R-:W1:Y:S01]  /*06b0*/  LDCU UR4, c[0x0][0x478] ;  /* 0x00008f00ff0477ac */ /* 0x000e620008000800 */
[----:B------:R-:W-:Y:S01]  /*06c0*/  ISETP.GE.AND P2, PT, R22, RZ, PT ;  /* 0x000000ff1600720c */ /* 0x000fe20003f46270 */
[----:B------:R-:W-:Y:S01]  /*06d0*/  IMAD R144, R25, R12, RZ ;  /* 0x0000000c19907224 */ /* 0x000fe200078e02ff */
[----:B------:R-:W-:Y:S01]  /*06e0*/  ISETP.NE.AND P0, PT, R12, RZ, PT ;  /* 0x000000ff0c00720c */ /* 0x000fe20003f05270 */
[----:B------:R-:W-:Y:S01]  /*06f0*/  IMAD R11, R77, 0x70, R148 ;  /* 0x000000704d0b7824 */ /* 0x000fe200078e0294 */
[----:B------:R-:W-:Y:S01]  /*0700*/  @!P1 IADD3 R18, PT, PT, R18, -R21, RZ ;  /* 0x8000001512129210 */ /* 0x000fe20007ffe0ff */
[----:B------:R-:W-:Y:S01]  /*0710*/  IMAD R28, R27, R10, RZ ;  /* 0x0000000a1b1c7224 */ /* 0x000fe200078e02ff */
[----:B------:R-:W-:Y:S02]  /*0720*/  IADD3 R17, PT, PT, R22, 0x1, -R12 ;  /* 0x0000000116117810 */ /* 0x000fe40007ffe80c */
        /* <DEDUP_REMOVED lines=23> */
.L_x_2856:
[----:B------:R-:W-:Y:S01]  /*08a0*/  BSSY.RECONVERGENT B0, `(.L_x_2857) ;  /* 0x0000006000007945 */ /* 0x000fe20003800200 */
[----:B------:R-:W-:-:S03]  /*08b0*/  CS2R R26, SRZ ;  /* 0x00000000001a7805 */ /* 0x000fc6000001ff00 */
[----:B------:R-:W-:Y:S05]  /*08c0*/  @P3 BRA `(.L_x_2858) ;  /* 0x00000000000c3947 */ /* 0x000fea0003800000 */
[----:B0-----:R-:W0:Y:S02]  /*08d0*/  LDC.64 R4, c[0x0][0x398] ;  /* 0x0000e600ff047b82 */ /* 0x001e240000000a00 */
[----:B0-----:R-:W-:-:S05]  /*08e0*/  IMAD.WIDE R4, R29, 0x2, R4 ;  /* 0x000000021d047825 */ /* 0x001fca00078e0204 */
[----:B------:R1:W5:Y:S02]  /*08f0*/  LDG.E.64 R26, desc[UR36][R4.64] ;  /* 0x00000024041a7981 */ /* 0x000364000c1e1b00 */
.L_x_2858:
[----:B------:R-:W-:Y:S05]  /*0900*/  BSYNC.RECONVERGENT B0 ;  /* 0x0000000000007941 */ /* 0x000fea0003800200 */
.L_x_2857:
        /* <DEDUP_REMOVED lines=12> */
[----:B------:R-:W-:Y:S01]  /*09d0*/  ISETP.GT.U32.OR P1, PT, R76, 0x1b, !P1 ;  /* 0x0000001b4c00780c */ /* 0x000fe20004f24470 */
[----:B------:R-:W-:Y:S01]  /*09e0*/  HFMA2 R16, -RZ, RZ, 0, 0 ;  /* 0x00000000ff107431 */ /* 0x000fe200000001ff */
[----:B------:R-:W-:Y:S01]  /*09f0*/  ISETP.NE.AND.EX P0, PT, RZ, UR5, PT, P0 ;  /* 0x00000005ff007c0c */ /* 0x000fe2000bf05300 */
[----:B------:R-:W-:Y:S01]  /*0a00*/  @!P2 IMAD R15, R0, 0x70, R11 ;  /* 0x00000070000fa824 */ /* 0x000fe200078e020b */
[----:B0-----:R-:W-:Y:S01]  /*0a10*/  ISETP.NE.U32.AND P3, PT, R4, RZ, PT ;  /* 0x000000ff0400720c */ /* 0x001fe20003f65070 */
[----:B------:R-:W0:Y:S01]  /*0a20*/  LDCU.U8 UR4, c[0x0][0x404] ;  /* 0x00008080ff0477ac */ /* 0x000e220008000000 */
[----:B------:R-:W-:Y:S02]  /*0a30*/  ISETP.GT.U32.OR P0, PT, R76, 0x1b, !P0 ;  /* 0x0000001b4c00780c */ /* 0x000fe40004704470 */
[----:B------:R-:W-:-:S05]  /*0a40*/  ISETP.NE.AND.EX P3, PT, R5, RZ, PT, P3 ;  /* 0x000000ff0500720c */ /* 0x000fca0003f65330 */
[----:B------:R-:W1:Y:S08]  /*0a50*/  @!P1 LDC.64 R4, c[0x0][0x3a0] ;  /* 0x0000e800ff049b82 */ /* 0x000e700000000a00 */
[----:B------:R-:W3:Y:S01]  /*0a60*/  @!P0 LDC.64 R2, c[0x0][0x390] ;  /* 0x0000e400ff028b82 */ /* 0x000ee20000000a00 */
[----:B--2---:R-:W-:-:S06]  /*0a70*/  @!P2 IMAD.WIDE R6, R15, 0x2, R6 ;  /* 0x000000020f06a825 */ /* 0x004fcc00078e0206 */
[----:B------:R-:W2:Y:S01]  /*0a80*/  @!P2 LDG.E.64 R6, desc[UR36][R6.64] ;  /* 0x000000240606a981 */ /* 0x000ea2000c1e1b00 */
[----:B------:R-:W4:Y:S01]  /*0a90*/  @P3 LDC.64 R8, c[0x0][0x418] ;  /* 0x00010600ff083b82 */ /* 0x000f220000000a00 */
[----:B-1----:R-:W-:-:S07]  /*0aa0*/  @!P1 IMAD.WIDE.U32 R4, R11, 0x2, R4 ;  /* 0x000000020b049825 */ /* 0x002fce00078e0004 */
[----:B------:R-:W1:Y:S01]  /*0ab0*/  LDC R15, c[0x0][0x400] ;  /* 0x00010000ff0f7b82 */ /* 0x000e620000000800 */
[----:B------:R-:W2:Y:S01]  /*0ac0*/  @!P1 LDG.E.64 R12, desc[UR36][R4.64] ;  /* 0x00000024040c9981 */ /* 0x000ea2000c1e1b00 */
[----:B---3--:R-:W-:Y:S01]  /*0ad0*/  @!P0 IMAD.WIDE.U32 R2, R11, 0x2, R2 ;  /* 0x000000020b028825 */ /* 0x008fe200078e0002 */
[----:B------:R-:W-:-:S06]  /*0ae0*/  CS2R R10, SRZ ;  /* 0x00000000000a7805 */ /* 0x000fcc000001ff00 */
[----:B------:R-:W3:Y:S01]  /*0af0*/  @!P0 LDG.E.64 R10, desc[UR36][R2.64] ;  /* 0x00000024020a8981 */ /* 0x000ee2000c1e1b00 */
[----:B----4-:R-:W-:-:S05]  /*0b00*/  @P3 IMAD.WIDE.U32 R8, R25, 0x4, R8 ;  /* 0x0000000419083825 */ /* 0x010fca00078e0008 */
[----:B------:R4:W5:Y:S01]  /*0b10*/  @P3 LDG.E R16, desc[UR36][R8.64] ;  /* 0x0000002408103981 */ /* 0x000962000c1e1900 */
[----:B0-----:R-:W-:-:S04]  /*0b20*/  ISETP.NE.AND P0, PT, RZ, UR4, PT ;  /* 0x00000004ff007c0c */ /* 0x001fc8000bf05270 */
[----:B-1----:R-:W-:Y:S01]  /*0b30*/  ISETP.LT.OR P0, PT, R15, 0x1, P0 ;  /* 0x000000010f00780c */ /* 0x002fe20000701670 */
[----:B------:R-:W-:Y:S01]  /*0b40*/  BSSY.RECONVERGENT B6, `(.L_x_2859) ;  /* 0x00000dd000067945 */ /* 0x000fe20003800200 */
[----:B--2---:R-:W-:Y:S02]  /*0b50*/  HFMA2 R27, R27, 1, 1, R13 ;  /* 0x3c003c001b1b7831 */ /* 0x004fe4000000000d */
[----:B------:R-:W-:-:S04]  /*0b60*/  HADD2 R26, R26, R12 ;  /* 0x0000000c1a1a7230 */ /* 0x000fc80000000000 */
[----:B------:R-:W-:Y:S02]  /*0b70*/  @!P2 HMUL2 R26, R26, R6 ;  /* 0x000000061a1aa232 */ /* 0x000fe40000000000 */
[----:B------:R-:W-:Y:S02]  /*0b80*/  @!P2 HFMA2 R27, R27, R7, -RZ ;  /* 0x000000071b1ba231 */ /* 0x000fe400001000ff */
[----:B---3--:R-:W-:Y:S02]  /*0b90*/  HFMA2 R31, R31, 1, 1, R11 ;  /* 0x3c003c001f1f7831 */ /* 0x008fe4000000000b */
[----:B------:R-:W-:Y:S01]  /*0ba0*/  HADD2 R30, R30, R10 ;  /* 0x0000000a1e1e7230 */ /* 0x000fe20000000000 */
[----:B----4-:R-:W-:Y:S06]  /*0bb0*/  @P0 BRA `(.L_x_2860) ;  /* 0x0000000000d40947 */ /* 0x010fec0003800000 */
[----:B------:R-:W-:-:S13]  /*0bc0*/  ISETP.GE.AND P0, PT, R148, R15, PT ;  /* 0x0000000f9400720c */ /* 0x000fda0003f06270 */
[----:B------:R-:W-:Y:S05]  /*0bd0*/  @P0 BRA `(.L_x_2861) ;  /* 0x0000000c004c0947 */ /* 0x000fea0003800000 */
[----:B------:R-:W-:Y:S01]  /*0be0*/  I2FP.F32.U32 R2, R15 ;  /* 0x0000000f00027245 */ /* 0x000fe20000201000 */
[----:B------:R-:W0:Y:S01]  /*0bf0*/  LDCU UR4, c[0x0][0x40c] ;  /* 0x00008180ff0477ac */ /* 0x000e220008000800 */
[----:B------:R-:W-:Y:S01]  /*0c00*/  IADD3 R0, PT, PT, R148, 0x2, RZ ;  /* 0x0000000294007810 */ /* 0x000fe20007ffe0ff */
[--C-:B------:R-:W-:Y:S01]  /*0c10*/  HADD2.F32 R7, -RZ, R27.reuse.H1_H1 ;  /* 0x3000001bff077230 */ /* 0x100fe20000004100 */
[----:B------:R-:W1:Y:S01]  /*0c20*/  MUFU.RCP R3, R2 ;  /* 0x0000000200037308 */ /* 0x000e620000001000 */
[----:B------:R-:W-:Y:S01]  /*0c30*/  HADD2.F32 R27, -RZ, R27.H0_H0 ;  /* 0x2000001bff1b7230 */ /* 0x000fe20000004100 */
[----:B------:R-:W-:Y:S01]  /*0c40*/  I2FP.F32.U32 R0, R0 ;  /* 0x0000000000007245 */ /* 0x000fe20000201000 */
[----:B------:R-:W-:-:S04]  /*0c50*/  HADD2.F32 R11, -RZ, R26.H1_H1 ;  /* 0x3000001aff0b7230 */ /* 0x000fc80000004100 */
[----:B-1----:R-:W-:-:S04]  /*0c60*/  FMUL.FTZ R0, R0, R3 ;  /* 0x0000000300007220 */ /* 0x002fc80000410000 */
[----:B------:R-:W-:Y:S01]  /*0c70*/  FMUL.FTZ R4, R0, 13.28771209716796875 ;  /* 0x41549a7800047820 */ /* 0x000fe20000410000 */
[----:B------:R-:W-:-:S03]  /*0c80*/  I2FP.F32.U32 R0, R148 ;  /* 0x0000009400007245 */ /* 0x000fc60000201000 */
[----:B------:R1:W2:Y:S02]  /*0c90*/  MUFU.EX2 R5, -R4 ;  /* 0x8000000400057308 */ /* 0x0002a40000000800 */
[----:B------:R-:W-:-:S04]  /*0ca0*/  FMUL.FTZ R0, R0, R3 ;  /* 0x0000000300007220 */ /* 0x000fc80000410000 */
[----:B------:R-:W-:Y:S01]  /*0cb0*/  FMUL.FTZ R3, R0, 13.28771209716796875 ;  /* 0x41549a7800037820 */ /* 0x000fe20000410000 */
[----:B0----5:R-:W-:Y:S01]  /*0cc0*/  IADD3 R0, PT, PT, -R16, UR4, RZ ;  /* 0x0000000410007c10 */ /* 0x021fe2000fffe1ff */
[----:B-1----:R-:W-:-:S03]  /*0cd0*/  HADD2.F32 R4, -RZ, R31.H1_H1 ;  /* 0x3000001fff047230 */ /* 0x002fc60000004100 */
[----:B------:R-:W-:Y:S01]  /*0ce0*/  I2FP.F32.S32 R0, R0 ;  /* 0x0000000000007245 */ /* 0x000fe20000201400 */
[----:B------:R-:W0:Y:S01]  /*0cf0*/  MUFU.EX2 R3, -R3 ;  /* 0x8000000300037308 */ /* 0x000e220000000800 */
[----:B------:R-:W-:-:S03]  /*0d00*/  HADD2.F32 R31, -RZ, R31.H0_H0 ;  /* 0x2000001fff1f7230 */ /* 0x000fc60000004100 */
[----:B--2---:R-:W-:-:S04]  /*0d10*/  FMUL.FTZ R2, R0, R5 ;  /* 0x0000000500027220 */ /* 0x004fc80000410000 */
[----:B------:R-:W-:-:S04]  /*0d20*/  FMUL.RZ R10, R2, 0.15915493667125701904 ;  /* 0x3e22f983020a7820 */ /* 0x000fc8000040c000 */
[----:B------:R-:W1:Y:S01]  /*0d30*/  MUFU.SIN R6, R10 ;  /* 0x0000000a00067308 */ /* 0x000e620000000400 */
[----:B0-----:R-:W-:-:S07]  /*0d40*/  FMUL.FTZ R0, R0, R3 ;  /* 0x0000000300007220 */ /* 0x001fce0000410000 */
[----:B------:R-:W0:Y:S01]  /*0d50*/  MUFU.COS R5, R10 ;  /* 0x0000000a00057308 */ /* 0x000e220000000000 */
[----:B------:R-:W-:-:S07]  /*0d60*/  FMUL.RZ R9, R0, 0.15915493667125701904 ;  /* 0x3e22f98300097820 */ /* 0x000fce000040c000 */
[----:B------:R-:W2:Y:S01]  /*0d70*/  MUFU.SIN R2, R9 ;  /* 0x0000000900027308 */ /* 0x000ea20000000400 */
[----:B-1----:R-:W-:-:S07]  /*0d80*/  FMUL.FTZ R8, R6, R4 ;  /* 0x0000000406087220 */ /* 0x002fce0000410000 */
[----:B------:R1:W3:Y:S01]  /*0d90*/  MUFU.COS R0, R9 ;  /* 0x0000000900007308 */ /* 0x0002e20000000000 */
[C---:B0-----:R-:W-:Y:S01]  /*0da0*/  FMUL.FTZ R3, R5.reuse, R4 ;  /* 0x0000000405037220 */ /* 0x041fe20000410000 */
[CC--:B------:R-:W-:Y:S01]  /*0db0*/  FMUL.FTZ R4, R6.reuse, R7.reuse ;  /* 0x0000000706047220 */ /* 0x0c0fe20000410000 */
[C---:B------:R-:W-:Y:S01]  /*0dc0*/  FMUL.FTZ R7, R5.reuse, R7 ;  /* 0x0000000705077220 */ /* 0x040fe20000410000 */
[CC--:B------:R-:W-:Y:S01]  /*0dd0*/  FFMA.FTZ R8, R5.reuse, R31.reuse, -R8 ;  /* 0x0000001f05087223 */ /* 0x0c0fe20000010808 */
[C---:B------:R-:W-:Y:S01]  /*0de0*/  FFMA.FTZ R31, R6.reuse, R31, R3 ;  /* 0x0000001f061f7223 */ /* 0x040fe20000010003 */
[-C--:B------:R-:W-:Y:S01]  /*0df0*/  FFMA.FTZ R10, R5, R27.reuse, -R4 ;  /* 0x0000001b050a7223 */ /* 0x080fe20000010804 */
[--C-:B------:R-:W-:Y:S02]  /*0e00*/  HADD2.F32 R5, -RZ, R30.reuse.H1_H1 ;  /* 0x3000001eff057230 */ /* 0x100fe40000004100 */
[----:B------:R-:W-:Y:S01]  /*0e10*/  FFMA.FTZ R27, R6, R27, R7 ;  /* 0x0000001b061b7223 */ /* 0x000fe20000010007 */
[----:B------:R-:W-:-:S02]  /*0e20*/  HADD2.F32 R3, -RZ, R30.H0_H0 ;  /* 0x2000001eff037230 */ /* 0x000fc40000004100 */
[C---:B--2---:R-:W-:Y:S01]  /*0e30*/  FMUL.FTZ R4, R2.reuse, R11 ;  /* 0x0000000b02047220 */ /* 0x044fe20000410000 */
[----:B-1----:R-:W-:Y:S02]  /*0e40*/  HADD2.F32 R9, -RZ, R26.H0_H0 ;  /* 0x2000001aff097230 */ /* 0x002fe40000004100 */
[-C--:B------:R-:W-:Y:S01]  /*0e50*/  FMUL.FTZ R7, R2, R5.reuse ;  /* 0x0000000502077220 */ /* 0x080fe20000410000 */
[----:B------:R-:W-:Y:S02]  /*0e60*/  F2FP.F16.F32.PACK_AB R31, R31, R8 ;  /* 0x000000081f1f723e */ /* 0x000fe400000000ff */
[----:B------:R-:W-:Y:S01]  /*0e70*/  F2FP.F16.F32.PACK_AB R27, R27, R10 ;  /* 0x0000000a1b1b723e */ /* 0x000fe200000000ff */
[C---:B---3--:R-:W-:Y:S01]  /*0e80*/  FMUL.FTZ R5, R0.reuse, R5 ;  /* 0x0000000500057220 */ /* 0x048fe20000410000 */
        /* <DEDUP_REMOVED lines=8> */
.L_x_2860:
        /* <DEDUP_REMOVED lines=27> */
[----:B------:R-:W-:Y:S02]  /*10c0*/  @P0 IADD3 R3, PT, PT, R3, 0x1, RZ ;  /* 0x0000000103030810 */ /* 0x000fe40007ffe0ff */
[----:B------:R-:W-:Y:S02]  /*10d0*/  ISETP.GE.AND P0, PT, R148, R15, PT ;  /* 0x0000000f9400720c */ /* 0x000fe40003f06270 */
[----:B------:R-:W-:-:S04]  /*10e0*/  MOV R32, R3 ;  /* 0x0000000300207202 */ /* 0x000fc80000000f00 */
        /* <DEDUP_REMOVED lines=19> */
[----:B------:R-:W-:Y:S01]  /*1220*/  MOV R7, UR7 ;  /* 0x0000000700077c02 */ /* 0x000fe20008000f00 */
[----:B----4-:R-:W-:Y:S01]  /*1230*/  IMAD.U32 R10, RZ, RZ, UR8 ;  /* 0x00000008ff0a7e24 */ /* 0x010fe2000f8e00ff */
[----:B-1----:R-:W-:-:S07]  /*1240*/  MOV R11, UR9 ;  /* 0x00000009000b7c02 */ /* 0x002fce0008000f00 */
[----:B------:R-:W-:-:S07]  /*1250*/  LEPC R20, `(.L_x_2862) ;  /* 0x000000001014794e */ /* 0x000fce0000000000 */
[----:B--2--5:R-:W-:Y:S05]  /*1260*/  CALL.ABS.NOINC R2 ;  /* 0x0000000002007343 */ /* 0x024fea0003c00000 */
.L_x_2862:
[----:B------:R-:W0:Y:S01]  /*1270*/  S2R R3, SR_CgaCtaId ;  /* 0x0000000000037919 */ /* 0x000e220000008800 */
[----:B------:R-:W1:Y:S01]  /*1280*/  LDC R8, c[0x0][0x400] ;  /* 0x00010000ff087b82 */ /* 0x000e620000000800 */
[----:B------:R-:W-:Y:S01]  /*1290*/  ISETP.NE.AND P6, PT, R33, RZ, PT ;  /* 0x000000ff2100720c */ /* 0x000fe20003fc5270 */
[----:B------:R-:W-:Y:S05]  /*12a0*/  WARPSYNC.ALL ;  /* 0x0000000000007948 */ /* 0x000fea0003800000 */
[----:B------:R-:W-:-:S05]  /*12b0*/  MOV R0, 0x400 ;  /* 0x0000040000007802 */ /* 0x000fca0000000f00 */
[----:B------:R-:W-:-:S05]  /*12c0*/  VIADD R0, R0, 0x140 ;  /* 0x0000014000007836 */ /* 0x000fca0000000000 */
[----:B0-----:R-:W-:Y:S01]  /*12d0*/  LEA R0, R3, R0, 0x18 ;  /* 0x0000000003007211 */ /* 0x001fe200078ec0ff */
[----:B------:R-:W-:-:S03]  /*12e0*/  @!P6 IMAD R3, R25, R32, R29 ;  /* 0x000000201903e224 */ /* 0x000fc600078e021d */
        /* <DEDUP_REMOVED lines=19> */
[----:B------:R-:W-:Y:S02]  /*1420*/  LEA R13, R25, R34, 0x1 ;  /* 0x00000022190d7211 */ /* 0x000fe400078e08ff */
[----:B------:R-:W-:Y:S01]  /*1430*/  SHF.L.U32 R3, R3, 0x1, RZ ;  /* 0x0000000103037819 */ /* 0x000fe200000006ff */
[----:B------:R-:W0:Y:S03]  /*1440*/  LDS R4, [R20] ;  /* 0x0000000014047984 */ /* 0x000e260000000800 */
[----:B------:R-:W-:Y:S01]  /*1450*/  LOP3.LUT R7, R3, 0xfffffffc, RZ, 0xc0, !PT ;  /* 0xfffffffc03077812 */ /* 0x000fe200078ec0ff */
[----:B------:R-:W-:Y:S03]  /*1460*/  LDS R27, [R34] ;  /* 0x00000000221b7984 */ /* 0x000fe60000000800 */
        /* <DEDUP_REMOVED lines=14> */
[----:B------:R-:W-:Y:S01]  /*1550*/  HADD2.F32 R36, -RZ, R27.H0_H0 ;  /* 0x2000001bff247230 */ /* 0x000fe20000004100 */
[----:B0----5:R-:W-:-:S03]  /*1560*/  IADD3 R6, PT, PT, -R16, UR4, RZ ;  /* 0x0000000410067c10 */ /* 0x021fc6000fffe1ff */
[----:B-1----:R-:W-:Y:S01]  /*1570*/  FMUL.FTZ R3, R3, R4 ;  /* 0x0000000403037220 */ /* 0x002fe20000410000 */
[----:B------:R-:W-:-:S03]  /*1580*/  I2FP.F32.S32 R8, R6 ;  /* 0x0000000600087245 */ /* 0x000fc60000201400 */
        /* <DEDUP_REMOVED lines=12> */
[----:B------:R1:W2:Y:S08]  /*1650*/  MUFU.COS R6, R9 ;  /* 0x0000000900067308 */ /* 0x0002b00000000000 */
[----:B------:R-:W3:Y:S01]  /*1660*/  MUFU.SIN R5, R11 ;  /* 0x0000000b00057308 */ /* 0x000ee20000000400 */
[-C--:B0-----:R-:W-:Y:S01]  /*1670*/  FMUL.FTZ R3, R8, R7.reuse ;  /* 0x0000000708037220 */ /* 0x081fe20000410000 */
[----:B-1----:R-:W-:-:S06]  /*1680*/  FMUL.FTZ R9, R12, R7 ;  /* 0x000000070c097220 */ /* 0x002fcc0000410000 */
[----:B------:R-:W0:Y:S01]  /*1690*/  MUFU.COS R4, R11 ;  /* 0x0000000b00047308 */ /* 0x000e220000000000 */
[-C--:B--2---:R-:W-:Y:S01]  /*16a0*/  FMUL.FTZ R8, R8, R6.reuse ;  /* 0x0000000608087220 */ /* 0x084fe20000410000 */
[-C--:B------:R-:W-:Y:S01]  /*16b0*/  FFMA.FTZ R31, R10, R6.reuse, -R3 ;  /* 0x000000060a1f7223 */ /* 0x080fe20000010803 */
[-C--:B------:R-:W-:Y:S01]  /*16c0*/  FMUL.FTZ R12, R12, R6.reuse ;  /* 0x000000060c0c7220 */ /* 0x080fe20000410000 */
[----:B------:R-:W-:Y:S01]  /*16d0*/  FFMA.FTZ R9, R36, R6, -R9 ;  /* 0x0000000624097223 */ /* 0x000fe20000010809 */
[-C--:B------:R-:W-:Y:S01]  /*16e0*/  FFMA.FTZ R10, R10, R7.reuse, R8 ;  /* 0x000000070a0a7223 */ /* 0x080fe20000010008 */
[----:B------:R-:W-:Y:S02]  /*16f0*/  HADD2.F32 R6, -RZ, R30.H1_H1 ;  /* 0x3000001eff067230 */ /* 0x000fe40000004100 */
[----:B------:R-:W-:Y:S01]  /*1700*/  FFMA.FTZ R12, R36, R7, R12 ;  /* 0x00000007240c7223 */ /* 0x000fe2000001000c */
[----:B------:R-:W-:Y:S02]  /*1710*/  HADD2.F32 R8, -RZ, R26.H1_H1 ;  /* 0x3000001aff087230 */ /* 0x000fe40000004100 */
[----:B------:R-:W-:-:S02]  /*1720*/  HADD2.F32 R30, -RZ, R30.H0_H0 ;  /* 0x2000001eff1e7230 */ /* 0x000fc40000004100 */
[-C--:B---3--:R-:W-:Y:S01]  /*1730*/  FMUL.FTZ R3, R6, R5.reuse ;  /* 0x0000000506037220 */ /* 0x088fe20000410000 */
[----:B------:R-:W-:Y:S02]  /*1740*/  HADD2.F32 R26, -RZ, R26.H0_H0 ;  /* 0x2000001aff1a7230 */ /* 0x000fe40000004100 */
[----:B------:R-:W-:Y:S01]  /*1750*/  FMUL.FTZ R7, R8, R5 ;  /* 0x0000000508077220 */ /* 0x000fe20000410000 */
[----:B------:R-:W-:Y:S02]  /*1760*/  F2FP.F16.F32.PACK_AB R31, R10, R31 ;  /* 0x0000001f0a1f723e */ /* 0x000fe400000000ff */
[----:B------:R-:W-:Y:S01]  /*1770*/  F2FP.F16.F32.PACK_AB R27, R12, R9 ;  /* 0x000000090c1b723e */ /* 0x000fe200000000ff */
[-C--:B0-----:R-:W-:Y:S01]  /*1780*/  FMUL.FTZ R6, R6, R4.reuse ;  /* 0x0000000406067220 */ /* 0x081fe20000410000 */
[-C--:B------:R-:W-:Y:S01]  /*1790*/  FMUL.FTZ R8, R8, R4.reuse ;  /* 0x0000000408087220 */ /* 0x080fe20000410000 */
[-C--:B------:R-:W-:Y:S01]  /*17a0*/  FFMA.FTZ R3, R30, R4.reuse, -R3 ;  /* 0x000000041e037223 */ /* 0x080fe20000010803 */
[----:B------:R-:W-:Y:S01]  /*17b0*/  FFMA.FTZ R7, R26, R4, -R7 ;  /* 0x000000041a077223 */ /* 0x000fe20000010807 */
[-C--:B------:R-:W-:Y:S01]  /*17c0*/  FFMA.FTZ R6, R30, R5.reuse, R6 ;  /* 0x000000051e067223 */ /* 0x080fe20000010006 */
[----:B------:R-:W-:-:S04]  /*17d0*/  FFMA.FTZ R8, R26, R5, R8 ;  /* 0x000000051a087223 */ /* 0x000fc80000010008 */
[----:B------:R-:W-:Y:S02]  /*17e0*/  F2FP.F16.F32.PACK_AB R30, R6, R3 ;  /* 0x00000003061e723e */ /* 0x000fe400000000ff */
[----:B------:R-:W-:-:S07]  /*17f0*/  F2FP.F16.F32.PACK_AB R26, R8, R7 ;  /* 0x00000007081a723e */ /* 0x000fce00000000ff */
.L_x_2866:
[----:B------:R-:W-:Y:S05]  /*1800*/  BSYNC.RECONVERGENT B1 ;  /* 0x0000000000017941 */ /* 0x000fea0003800200 */
.L_x_2865:
        /* <DEDUP_REMOVED lines=8> */
.L_x_2864:
[----:B------:R-:W-:Y:S05]  /*1890*/  BSYNC.RECONVERGENT B0 ;  /* 0x0000000000007941 */ /* 0x000fea0003800200 */
.L_x_2863:
[----:B------:R-:W-:Y:S01]  /*18a0*/  BAR.SYNC.DEFER_BLOCKING 0x0 ;  /* 0x0000000000007b1d */ /* 0x000fe20000010000 */
[----:B------:R-:W-:-:S04]  /*18b0*/  @!P6 IMAD R25, R25, R32, R29 ;  /* 0x000000201919e224 */ /* 0x000fc800078e021d */
[C---:B------:R-:W-:Y:S01]  /*18c0*/  @!P6 IMAD R0, R25.reuse, 0x2, R0 ;  /* 0x000000021900e824 */ /* 0x040fe200078e0200 */
[----:B------:R-:W-:-:S04]  /*18d0*/  @!P6 LEA R2, R25, R2, 0x1 ;  /* 0x000000021902e211 */ /* 0x000fc800078e08ff */
[----:B------:R0:W2:Y:S04]  /*18e0*/  @!P6 LDS.64 R30, [R0] ;  /* 0x00000000001ee984 */ /* 0x0000a80000000a00 */
[----:B------:R0:W3:Y:S01]  /*18f0*/  @!P6 LDS.64 R26, [R2] ;  /* 0x00000000021ae984 */ /* 0x0000e20000000a00 */
[----:B------:R-:W-:Y:S06]  /*1900*/  BAR.SYNC.DEFER_BLOCKING 0x0 ;  /* 0x0000000000007b1d */ /* 0x000fec0000010000 */
.L_x_2861:
[----:B------:R-:W-:Y:S05]  /*1910*/  BSYNC.RECONVERGENT B6 ;  /* 0x0000000000067941 */ /* 0x000fea0003800200 */
.L_x_2859:
[----:B------:R-:W-:Y:S02]  /*1920*/  ISETP.GT.U32.AND P0, PT, R76, 0x1f, PT ;  /* 0x0000001f4c00780c */ /* 0x000fe40003f04070 */
[----:B-1----:R-:W-:-:S11]  /*1930*/  MOV R20, 0xff7fffff ;  /* 0xff7fffff00147802 */ /* 0x002fd60000000f00 */
[----:B------:R-:W-:Y:S05]  /*1940*/  @P0 BRA `(.L_x_2867) ;  /* 0x0000000000e80947 */ /* 0x000fea0003800000 */
[----:B------:R-:W1:Y:S01]  /*1950*/  S2R R9, SR_CgaCtaId ;  /* 0x0000000000097919 */ /* 0x000e620000008800 */
[----:B------:R-:W-:Y:S01]  /*1960*/  MOV R6, 0x400 ;  /* 0x0000040000067802 */ /* 0x000fe20000000f00 */
[----:B--23--:R-:W-:Y:S01]  /*1970*/  HMUL2 R13, R31, R27 ;  /* 0x0000001b1f0d7232 */ /* 0x00cfe20000000000 */
[----:B------:R-:W-:Y:S01]  /*1980*/  ISETP.GT.U32.AND P0, PT, R76, 0x1b, PT ;  /* 0x0000001b4c00780c */ /* 0x000fe20003f04070 */
[----:B------:R-:W-:Y:S01]  /*1990*/  BSSY.RECONVERGENT B0, `(.L_x_2868) ;  /* 0x0000013000007945 */ /* 0x000fe20003800200 */
[----:B0-----:R-:W-:Y:S01]  /*19a0*/  IADD3 R0, PT, PT, R6, 0x40, RZ ;  /* 0x0000004006007810 */ /* 0x001fe20007ffe0ff */
[----:B------:R-:W-:-:S05]  /*19b0*/  HFMA2 R13, R30, R26, R13 ;  /* 0x0000001a1e0d7231 */ /* 0x000fca000000000d */
[--C-:B------:R-:W-:Y:S02]  /*19c0*/  HADD2.F32 R4, -RZ, R13.reuse.H0_H0 ;  /* 0x2000000dff047230 */ /* 0x100fe40000004100 */
[----:B------:R-:W-:Y:S01]  /*19d0*/  HADD2.F32 R13, -RZ, R13.H1_H1 ;  /* 0x3000000dff0d7230 */ /* 0x000fe20000004100 */
[----:B-1----:R-:W-:-:S04]  /*19e0*/  LEA R3, R9, R0, 0x18 ;  /* 0x0000000009037211 */ /* 0x002fc800078ec0ff */
[----:B------:R-:W-:-:S05]  /*19f0*/  LEA R3, R76, R3, 0x3 ;  /* 0x000000034c037211 */ /* 0x000fca00078e18ff */
[----:B------:R0:W-:Y:S01]  /*1a00*/  STS.64 [R3], R30 ;  /* 0x0000001e03007388 */ /* 0x0001e20000000a00 */
[----:B------:R-:W-:Y:S05]  /*1a10*/  @P0 BRA `(.L_x_2869) ;  /* 0x0000000000280947 */ /* 0x000fea0003800000 */
[----:B------:R-:W1:Y:S01]  /*1a20*/  LDCU UR4, c[0x0][0x3f4] ;  /* 0x00007e80ff0477ac */ /* 0x000e620008000800 */
[----:B0-----:R-:W0:Y:S01]  /*1a30*/  LDC.64 R2, c[0x0][0x3b8] ;  /* 0x0000ee00ff027b82 */ /* 0x001e220000000a00 */
[----:B------:R-:W-:Y:S02]  /*1a40*/  SHF.R.U32.HI R7, RZ, 0x1, R76 ;  /* 0x00000001ff077819 */ /* 0x000fe4000001164c */
[----:B------:R-:W-:Y:S01]  /*1a50*/  LOP3.LUT R5, R148, 0x4, RZ, 0xc0, !PT ;  /* 0x0000000494057812 */ /* 0x000fe200078ec0ff */
[----:B-1----:R-:W-:Y:S02]  /*1a60*/  IMAD R24, R24, UR4, RZ ;  /* 0x0000000418187c24 */ /* 0x002fe4000f8e02ff */
[----:B------:R-:W-:Y:S02]  /*1a70*/  IMAD R0, R7, UR4, R18 ;  /* 0x0000000407007c24 */ /* 0x000fe4000f8e0212 */
[----:B------:R-:W-:-:S04]  /*1a80*/  IMAD R5, R24, 0x70, R5 ;  /* 0x0000007018057824 */ /* 0x000fc800078e0205 */
[----:B------:R-:W-:-:S04]  /*1a90*/  IMAD R5, R0, 0x8, R5 ;  /* 0x0000000800057824 */ /* 0x000fc800078e0205 */
[----:B0-----:R-:W-:-:S05]  /*1aa0*/  IMAD.WIDE R2, R5, 0x2, R2 ;  /* 0x0000000205027825 */ /* 0x001fca00078e0202 */
[----:B------:R1:W-:Y:S02]  /*1ab0*/  STG.E.64 desc[UR36][R2.64], R26 ;  /* 0x0000001a02007986 */ /* 0x0003e4000c101b24 */
.L_x_2869:
[----:B------:R-:W-:Y:S05]  /*1ac0*/  BSYNC.RECONVERGENT B0 ;  /* 0x0000000000007941 */ /* 0x000fea0003800200 */
.L_x_2868:
[----:B------:R-:W-:Y:S01]  /*1ad0*/  UMOV UR4, 0xffffffff ;  /* 0xffffffff00047882 */ /* 0x000fe20000000000 */
[----:B------:R-:W-:Y:S02]  /*1ae0*/  FADD.FTZ R13, R4, R13 ;  /* 0x0000000d040d7221 */ /* 0x000fe40000010000 */
[----:B------:R-:W-:Y:S05]  /*1af0*/  BRA.DIV UR4, `(.L_x_2870) ;  /* 0x0000007204947947 */ /* 0x000fea000b800000 */
[----:B------:R-:W2:Y:S02]  /*1b00*/  SHFL.BFLY PT, R14, R13, 0x10, 0x1f ;  /* 0x0e001f000d0e7f89 */ /* 0x000ea400000e0000 */
[----:B--2---:R-:W-:-:S05]  /*1b10*/  FADD.FTZ R0, R13, R14 ;  /* 0x0000000e0d007221 */ /* 0x004fca0000010000 */
[----:B------:R-:W1:Y:S02]  /*1b20*/  SHFL.BFLY PT, R14, R0, 0x8, 0x1f ;  /* 0x0d001f00000e7f89 */ /* 0x000e6400000e0000 */
[----:B-1----:R-:W-:-:S05]  /*1b30*/  FADD.FTZ R2, R0, R14 ;  /* 0x0000000e00027221 */ /* 0x002fca0000010000 */
[----:B------:R-:W0:Y:S02]  /*1b40*/  SHFL.BFLY PT, R14, R2, 0x4, 0x1f ;  /* 0x0c801f00020e7f89 */ /* 0x000e2400000e0000 */
[----:B0-----:R-:W-:-:S05]  /*1b50*/  FADD.FTZ R3, R2, R14 ;  /* 0x0000000e02037221 */ /* 0x001fca0000010000 */
[----:B------:R-:W0:Y:S02]  /*1b60*/  SHFL.BFLY PT, R14, R3, 0x2, 0x1f ;  /* 0x0c401f00030e7f89 */ /* 0x000e2400000e0000 */
[----:B0-----:R-:W-:-:S05]  /*1b70*/  FADD.FTZ R4, R3, R14 ;  /* 0x0000000e03047221 */ /* 0x001fca0000010000 */
[----:B------:R0:W1:Y:S02]  /*1b80*/  SHFL.BFLY PT, R14, R4, 0x1, 0x1f ;  /* 0x0c201f00040e7f89 */ /* 0x00006400000e0000 */
.L_x_2979:
        /* <DEDUP_REMOVED lines=8> */
[----:B-----5:R-:W-:-:S07]  /*1c10*/  @P0 IADD3 R0, PT, PT, -R16, R22, RZ ;  /* 0x0000001610000210 */ /* 0x020fce0007ffe1ff */
        /* <DEDUP_REMOVED lines=13> */
.L_x_2867:
[----:B------:R-:W-:Y:S05]  /*1cf0*/  WARPSYNC.ALL ;  /* 0x0000000000007948 */ /* 0x000fea0003800000 */
[----:B0-----:R-:W-:Y:S01]  /*1d00*/  IMAD.IADD R0, R22, 0x1, -R17 ;  /* 0x0000000116007824 */ /* 0x001fe200078e0a11 */
[----:B------:R-:W0:Y:S01]  /*1d10*/  LDCU UR4, c[0x0][0x3f0] ;  /* 0x00007e00ff0477ac */ /* 0x000e220008000800 */
[----:B------:R-:W-:Y:S03]  /*1d20*/  BSSY.RECONVERGENT B0, `(.L_x_2871) ;  /* 0x00001b1000007945 */ /* 0x000fe60003800200 */
[----:B------:R-:W-:Y:S01]  /*1d30*/  IADD3 R2, PT, PT, R0, 0x1f, RZ ;  /* 0x0000001f00027810 */ /* 0x000fe20007ffe0ff */
[----:B------:R-:W4:Y:S03]  /*1d40*/  LDCU UR13, c[0x0][0x410] ;  /* 0x00008200ff0d77ac */ /* 0x000f260008000800 */
[----:B------:R-:W-:Y:S01]  /*1d50*/  SHF.R.S32.HI R3, RZ, 0x1f, R2 ;  /* 0x0000001fff037819 */ /* 0x000fe20000011402 */
[----:B------:R-:W1:Y:S03]  /*1d60*/  LDCU.64 UR8, c[0x0][0x3b8] ;  /* 0x00007700ff0877ac */ /* 0x000e660008000a00 */
[----:B------:R-:W-:Y:S01]  /*1d70*/  LEA.HI R3, R3, R2, RZ, 0x5 ;  /* 0x0000000203037211 */ /* 0x000fe200078f28ff */
[----:B------:R-:W1:Y:S03]  /*1d80*/  LDCU.64 UR14, c[0x0][0x438] ;  /* 0x00008700ff0e77ac */ /* 0x000e660008000a00 */
[----:B------:R-:W-:Y:S01]  /*1d90*/  LOP3.LUT R146, R3, 0xffffffe0, RZ, 0xc0, !PT ;  /* 0xffffffe003927812 */ /* 0x000fe200078ec0ff */
[----:B------:R-:W1:Y:S01]  /*1da0*/  LDCU.64 UR10, c[0x0][0x448] ;  /* 0x00008900ff0a77ac */ /* 0x000e620008000a00 */
[----:B0-----:R-:W-:Y:S01]  /*1db0*/  IMAD R21, R28, UR4, R77 ;  /* 0x000000041c157c24 */ /* 0x001fe2000f8e024d */
[----:B------:R-:W-:Y:S01]  /*1dc0*/  BAR.SYNC.DEFER_BLOCKING 0x0 ;  /* 0x0000000000007b1d */ /* 0x000fe20000010000 */
[----:B------:R-:W-:-:S02]  /*1dd0*/  ISETP.GE.AND P0, PT, R76, R146, PT ;  /* 0x000000924c00720c */ /* 0x000fc40003f06270 */
[----:B------:R-:W-:-:S11]  /*1de0*/  IMAD R21, R21, 0x70, RZ ;  /* 0x0000007015157824 */ /* 0x000fd600078e02ff */
[----:B----4-:R-:W-:Y:S05]  /*1df0*/  @P0 BRA `(.L_x_2872) ;  /* 0x00000018008c0947 */ /* 0x010fea0003800000 */
[----:B------:R-:W0:Y:S01]  /*1e00*/  LDC R2, c[0x0][0x3f4] ;  /* 0x0000fd00ff027b82 */ /* 0x000e220000000800 */
[----:B------:R-:W-:Y:S01]  /*1e10*/  UMOV UR4, 0x400 ;  /* 0x0000040000047882 */ /* 0x000fe20000000000 */
[----:B------:R-:W4:Y:S01]  /*1e20*/  LDCU UR12, c[0x0][0x440] ;  /* 0x00008800ff0c77ac */ /* 0x000f220008000800 */
[C---:B------:R-:W-:Y:S02]  /*1e30*/  IADD3 R143, PT, PT, R17.reuse, R76, RZ ;  /* 0x0000004c118f7210 */ /* 0x040fe40007ffe0ff */
[----:B------:R-:W-:-:S03]  /*1e40*/  IADD3 R146, PT, PT, R17, R146, RZ ;  /* 0x0000009211927210 */ /* 0x000fc60007ffe0ff */
[----:B------:R-:W1:Y:S01]  /*1e50*/  S2UR UR5, SR_CgaCtaId ;  /* 0x00000000000579c3 */ /* 0x000e620000008800 */
[----:B----4-:R-:W-:Y:S01]  /*1e60*/  IMAD R76, R77, UR12, R22 ;  /* 0x0000000c4d4c7c24 */ /* 0x010fe2000f8e0216 */
[----:B0-----:R-:W-:-:S03]  /*1e70*/  IABS R142, R2 ;  /* 0x00000002008e7213 */ /* 0x001fc60000000000 */
[----:B------:R-:W-:Y:S01]  /*1e80*/  IMAD R149, R76, UR12, R143 ;  /* 0x0000000c4c957c24 */ /* 0x000fe2000f8e028f */
[----:B------:R-:W0:Y:S01]  /*1e90*/  I2F.RP R2, R142 ;  /* 0x0000008e00027306 */ /* 0x000e220000209400 */
[----:B-1----:R-:W-:Y:S02]  /*1ea0*/  ULEA UR6, UR5, UR4, 0x18 ;  /* 0x0000000405067291 */ /* 0x002fe4000f8ec0ff */
[----:B------:R-:W-:-:S04]  /*1eb0*/  UIADD3 UR4, UPT, UPT, UR4, 0x140, URZ ;  /* 0x0000014004047890 */ /* 0x000fc8000fffe0ff */
[----:B------:R-:W-:-:S03]  /*1ec0*/  ULEA UR4, UR5, UR4, 0x18 ;  /* 0x0000000405047291 */ /* 0x000fc6000f8ec0ff */
[----:B------:R-:W1:Y:S01]  /*1ed0*/  LDS.128 R4, [UR6+0x40] ;  /* 0x00004006ff047984 */ /* 0x000e620008000c00 */
[----:B0-----:R-:W0:Y:S02]  /*1ee0*/  MUFU.RCP R2, R2 ;  /* 0x0000000200027308 */ /* 0x001e240000001000 */
[----:B------:R-:W-:Y:S01]  /*1ef0*/  IADD3 R148, PT, PT, R148, UR4, RZ ;  /* 0x0000000494947c10 */ /* 0x000fe2000fffe0ff */
[----:B------:R-:W4:Y:S04]  /*1f00*/  LDS.128 R8, [UR6+0x50] ;  /* 0x00005006ff087984 */ /* 0x000f280008000c00 */
[----:B------:R-:W1:Y:S04]  /*1f10*/  LDS.128 R12, [UR6+0x60] ;  /* 0x00006006ff0c7984 */ /* 0x000e680008000c00 */
[----:B---3--:R-:W3:Y:S04]  /*1f20*/  LDS.128 R24, [UR6+0x70] ;  /* 0x00007006ff187984 */ /* 0x008ee80008000c00 */
[----:B--2---:R-:W2:Y:S01]  /*1f30*/  LDS.128 R28, [UR6+0x80] ;  /* 0x00008006ff1c7984 */ /* 0x004ea20008000c00 */
[----:B0-----:R-:W-:-:S03]  /*1f40*/  IADD3 R2, PT, PT, R2, 0xffffffe, RZ ;  /* 0x0ffffffe02027810 */ /* 0x001fc60007ffe0ff */
[----:B------:R-:W0:Y:S01]  /*1f50*/  LDS.128 R32, [UR6+0x90] ;  /* 0x00009006ff207984 */ /* 0x000e220008000c00 */
[----:B------:R4:W4:Y:S03]  /*1f60*/  F2I.FTZ.U32.TRUNC.NTZ R3, R2 ;  /* 0x0000000200037305 */ /* 0x000926000021f000 */
[----:B------:R-:W0:Y:S04]  /*1f70*/  LDS.128 R36, [UR6+0xa0] ;  /* 0x0000a006ff247984 */ /* 0x000e280008000c00 */
[----:B------:R-:W0:Y:S04]  /*1f80*/  LDS.128 R40, [UR6+0xb0] ;  /* 0x0000b006ff287984 */ /* 0x000e280008000c00 */
[----:B------:R-:W0:Y:S01]  /*1f90*/  LDS.128 R44, [UR6+0xc0] ;  /* 0x0000c006ff2c7984 */ /* 0x000e220008000c00 */
[----:B----4-:R-:W-:-:S03]  /*1fa0*/  IMAD.MOV.U32 R2, RZ, RZ, RZ ;  /* 0x000000ffff027224 */ /* 0x010fc600078e00ff */
[----:B------:R-:W4:Y:S01]  /*1fb0*/  LDS.128 R48, [UR6+0xd0] ;  /* 0x0000d006ff307984 */ /* 0x000f220008000c00 */
[----:B------:R-:W-:-:S03]  /*1fc0*/  IADD3 R145, PT, PT, RZ, -R3, RZ ;  /* 0x80000003ff917210 */ /* 0x000fc60007ffe0ff */
[----:B------:R-:W0:Y:S02]  /*1fd0*/  LDS.128 R52, [UR6+0xe0] ;  /* 0x0000e006ff347984 */ /* 0x000e240008000c00 */
[----:B------:R-:W-:Y:S02]  /*1fe0*/  IMAD R145, R145, R142, RZ ;  /* 0x0000008e91917224 */ /* 0x000fe400078e02ff */
[----:B------:R-:W0:Y:S02]  /*1ff0*/  LDS.128 R56, [UR6+0xf0] ;  /* 0x0000f006ff387984 */ /* 0x000e240008000c00 */
[----:B------:R-:W-:Y:S02]  /*2000*/  IMAD.HI.U32 R145, R3, R145, R2 ;  /* 0x0000009103917227 */ /* 0x000fe400078e0002 */
[----:B------:R-:W0:Y:S04]  /*2010*/  LDS.128 R60, [UR6+0x100] ;  /* 0x00010006ff3c7984 */ /* 0x000e280008000c00 */
[----:B------:R-:W0:Y:S04]  /*2020*/  LDS.128 R64, [UR6+0x110] ;  /* 0x00011006ff407984 */ /* 0x000e280008000c00 */
[----:B------:R-:W0:Y:S04]  /*2030*/  LDS.128 R68, [UR6+0x120] ;  /* 0x00012006ff447984 */ /* 0x000e280008000c00 */
[----:B------:R-:W0:Y:S01]  /*2040*/  LDS.128 R72, [UR6+0x130] ;  /* 0x00013006ff487984 */ /* 0x000e220008000c00 */
[----:B------:R-:W1:Y:S02]  /*2050*/  LDCU.64 UR6, c[0x0][0x420] ;  /* 0x00008400ff0677ac */ /* 0x000e640008000a00 */
[----:B-1----:R-:W-:-:S02]  /*2060*/  ISETP.NE.U32.AND P0, PT, RZ, UR6, PT ;  /* 0x00000006ff007c0c */ /* 0x002fc4000bf05070 */
[----:B------:R-:W-:Y:S02]  /*2070*/  IADD3 R144, P1, P2, R144, UR6, R143 ;  /* 0x0000000690907c10 */ /* 0x000fe4000fa3e08f */
[----:B------:R-:W-:Y:S02]  /*2080*/  ISETP.NE.AND.EX P0, PT, RZ, UR7, PT, P0 ;  /* 0x00000007ff007c0c */ /* 0x000fe4000bf05300 */
[----:B--234-:R-:W-:-:S11]  /*2090*/  IADD3.X R147, PT, PT, R147, UR7, RZ, P1, P2 ;  /* 0x0000000793937c10 */ /* 0x01cfd60008fe44ff */
.L_x_2907:
[----:B------:R-:W-:Y:S01]  /*20a0*/  @P0 MOV R140, R144 ;  /* 0x00000090008c0202 */ /* 0x000fe20000000f00 */
[----:B------:R-:W1:Y:S01]  /*20b0*/  LDC R2, c[0x0][0x3f4] ;  /* 0x0000fd00ff027b82 */ /* 0x000e620000000800 */
[----:B------:R-:W-:-:S05]  /*20c0*/  @P0 MOV R141, R147 ;  /* 0x00000093008d0202 */ /* 0x000fca0000000f00 */
[----:B------:R2:W3:Y:S01]  /*20d0*/  @P0 LDG.E.U8 R140, desc[UR36][R140.64] ;  /* 0x000000248c8c0981 */ /* 0x0004e2000c1e1100 */
[----:B------:R-:W-:Y:S01]  /*20e0*/  IABS R150, R143 ;  /* 0x0000008f00967213 */ /* 0x000fe20000000000 */
[----:B------:R-:W-:Y:S01]  /*20f0*/  BSSY.RECONVERGENT B1, `(.L_x_2873) ;  /* 0x000001e000017945 */ /* 0x000fe20003800200 */
[----:B------:R-:W-:-:S03]  /*2100*/  ISETP.GE.AND P2, PT, R143, RZ, PT ;  /* 0x000000ff8f00720c */ /* 0x000fc60003f46270 */
[----:B------:R-:W-:-:S04]  /*2110*/  IMAD.HI.U32 R3, R145, R150, RZ ;  /* 0x0000009691037227 */ /* 0x000fc800078e00ff */
[----:B------:R-:W-:Y:S01]  /*2120*/  IMAD.MOV R3, RZ, RZ, -R3 ;  /* 0x000000ffff037224 */ /* 0x000fe200078e0a03 */
[----:B-1----:R-:W-:Y:S02]  /*2130*/  IABS R152, R2 ;  /* 0x0000000200987213 */ /* 0x002fe40000000000 */
[----:B------:R-:W-:-:S03]  /*2140*/  ISETP.NE.AND P4, PT, R2, RZ, PT ;  /* 0x000000ff0200720c */ /* 0x000fc60003f85270 */
[----:B------:R-:W-:-:S05]  /*2150*/  IMAD R3, R152, R3, R150 ;  /* 0x0000000398037224 */ /* 0x000fca00078e0296 */
[----:B------:R-:W-:-:S13]  /*2160*/  ISETP.GT.U32.AND P1, PT, R142, R3, PT ;  /* 0x000000038e00720c */ /* 0x000fda0003f24070 */
[----:B------:R-:W-:-:S04]  /*2170*/  @!P1 IADD3 R3, PT, PT, R3, -R152, RZ ;  /* 0x8000009803039210 */ /* 0x000fc80007ffe0ff */
[----:B------:R-:W-:-:S13]  /*2180*/  ISETP.GT.U32.AND P1, PT, R142, R3, PT ;  /* 0x000000038e00720c */ /* 0x000fda0003f24070 */
[----:B------:R-:W-:Y:S02]  /*2190*/  @!P1 IADD3 R3, PT, PT, R3, -R152, RZ ;  /* 0x8000009803039210 */ /* 0x000fe40007ffe0ff */
[----:B------:R-:W-:Y:S02]  /*21a0*/  ISETP.GE.AND P1, PT, R143, R22, PT ;  /* 0x000000168f00720c */ /* 0x000fe40003f26270 */
[----:B--2---:R-:W-:Y:S01]  /*21b0*/  MOV R141, R3 ;  /* 0x00000003008d7202 */ /* 0x004fe20000000f00 */
[----:B------:R-:W-:-:S03]  /*21c0*/  IMAD R3, R2, 0x70, RZ ;  /* 0x0000007002037824 */ /* 0x000fc600078e02ff */
[----:B------:R-:W-:Y:S02]  /*21d0*/  @!P2 IADD3 R141, PT, PT, -R141, RZ, RZ ;  /* 0x000000ff8d8da210 */ /* 0x000fe40007ffe1ff */
[----:B------:R-:W-:-:S05]  /*21e0*/  @!P4 LOP3.LUT R141, RZ, R2, RZ, 0x33, !PT ;  /* 0x00000002ff8dc212 */ /* 0x000fca00078e33ff */
[C---:B------:R-:W-:Y:S01]  /*21f0*/  IMAD.IADD R151, R141.reuse, 0x1, R2 ;  /* 0x000000018d977824 */ /* 0x040fe200078e0202 */
[----:B------:R-:W-:Y:S02]  /*2200*/  SHF.L.U32 R141, R141, 0x3, RZ ;  /* 0x000000038d8d7819 */ /* 0x000fe400000006ff */
[----:B---3--:R-:W-:Y:S01]  /*2210*/  ISETP.NE.AND P3, PT, R140, RZ, P0 ;  /* 0x000000ff8c00720c */ /* 0x008fe20000765270 */
[----:B-----5:R-:W-:-:S12]  /*2220*/  @P1 BRA `(.L_x_2874) ;  /* 0x0000000000281947 */ /* 0x020fd80003800000 */
[----:B------:R-:W-:Y:S02]  /*2230*/  ISETP.GE.AND P2, PT, R141, R3, PT ;  /* 0x000000038d00720c */ /* 0x000fe40003f46270 */
[----:B------:R-:W-:Y:S02]  /*2240*/  CS2R R78, SRZ ;  /* 0x00000000004e7805 */ /* 0x000fe4000001ff00 */
[----:B------:R-:W-:-:S09]  /*2250*/  CS2R R76, SRZ ;  /* 0x00000000004c7805 */ /* 0x000fd2000001ff00 */
[----:B------:R-:W-:Y:S05]  /*2260*/  @P2 BRA `(.L_x_2874) ;  /* 0x0000000000182947 */ /* 0x000fea0003800000 */
[----:B------:R-:W-:-:S05]  /*2270*/  IMAD R76, R21, R2, RZ ;  /* 0x00000002154c7224 */ /* 0x000fca00078e02ff */
[----:B------:R-:W-:-:S04]  /*2280*/  IADD3 R77, P2, PT, R141, R76, RZ ;  /* 0x0000004c8d4d7210 */ /* 0x000fc80007f5e0ff */
[----:B------:R-:W-:Y:S02]  /*2290*/  LEA.HI.X.SX32 R78, R76, RZ, 0x1, P2 ;  /* 0x000000ff4c4e7211 */ /* 0x000fe400010f0eff */
[----:B------:R-:W-:-:S04]  /*22a0*/  LEA R76, P2, R77, UR8, 0x1 ;  /* 0x000000084d4c7c11 */ /* 0x000fc8000f8408ff */
[----:B------:R-:W-:-:S06]  /*22b0*/  LEA.HI.X R77, R77, UR9, R78, 0x1, P2 ;  /* 0x000000094d4d7c11 */ /* 0x000fcc00090f0c4e */
[----:B------:R-:W5:Y:S03]  /*22c0*/  LDG.E.128 R76, desc[UR36][R76.64] ;  /* 0x000000244c4c7981 */ /* 0x000f66000c1e1d00 */
.L_x_2874:
[----:B------:R-:W-:Y:S05]  /*22d0*/  BSYNC.RECONVERGENT B1 ;  /* 0x0000000000017941 */ /* 0x000fea0003800200 */
.L_x_2873:
[----:B------:R-:W-:Y:S04]  /*22e0*/  BSSY.RECONVERGENT B1, `(.L_x_2875) ;  /* 0x000000e000017945 */ /* 0x000fe80003800200 */
[----:B------:R-:W-:Y:S05]  /*22f0*/  @P1 BRA `(.L_x_2876) ;  /* 0x0000000000301947 */ /* 0x000fea0003800000 */
[----:B------:R-:W-:Y:S02]  /*2300*/  SHF.L.U32 R140, R151, 0x3, RZ ;  /* 0x00000003978c7819 */ /* 0x000fe400000006ff */
[----:B------:R-:W-:Y:S02]  /*2310*/  CS2R R82, SRZ ;  /* 0x0000000000527805 */ /* 0x000fe4000001ff00 */
[----:B------:R-:W-:Y:S02]  /*2320*/  CS2R R80, SRZ ;  /* 0x0000000000507805 */ /* 0x000fe4000001ff00 */
[----:B------:R-:W-:-:S13]  /*2330*/  ISETP.GE.AND P2, PT, R140, R3, PT ;  /* 0x000000038c00720c */ /* 0x000fda0003f46270 */
[----:B------:R-:W-:Y:S05]  /*2340*/  @P2 BRA `(.L_x_2876) ;  /* 0x00000000001c2947 */ /* 0x000fea0003800000 */
[----:B------:R-:W-:Y:S01]  /*2350*/  IMAD R81, R21, R2, RZ ;  /* 0x0000000215517224 */ /* 0x000fe200078e02ff */
[----:B------:R-:W-:-:S04]  /*2360*/  SHF.R.S32.HI R80, RZ, 0x1f, R140 ;  /* 0x0000001fff507819 */ /* 0x000fc8000001148c */
[----:B------:R-:W-:-:S04]  /*2370*/  IADD3 R140, P2, PT, R81, R140, RZ ;  /* 0x0000008c518c7210 */ /* 0x000fc80007f5e0ff */
[----:B------:R-:W-:Y:S02]  /*2380*/  LEA.HI.X.SX32 R81, R81, R80, 0x1, P2 ;  /* 0x0000005051517211 */ /* 0x000fe400010f0eff */
[----:B------:R-:W-:-:S04]  /*2390*/  LEA R80, P2, R140, UR8, 0x1 ;  /* 0x000000088c507c11 */ /* 0x000fc8000f8408ff */
[----:B------:R-:W-:-:S06]  /*23a0*/  LEA.HI.X R81, R140, UR9, R81, 0x1, P2 ;  /* 0x000000098c517c11 */ /* 0x000fcc00090f0c51 */
[----:B------:R-:W5:Y:S03]  /*23b0*/  LDG.E.128 R80, desc[UR36][R80.64] ;  /* 0x0000002450507981 */ /* 0x000f66000c1e1d00 */
.L_x_2876:
[----:B------:R-:W-:Y:S05]  /*23c0*/  BSYNC.RECONVERGENT B1 ;  /* 0x0000000000017941 */ /* 0x000fea0003800200 */
.L_x_2875:
[----:B------:R-:W-:Y:S04]  /*23d0*/  BSSY.RECONVERGENT B1, `(.L_x_2877) ;  /* 0x000000e000017945 */ /* 0x000fe80003800200 */
[----:B------:R-:W-:Y:S05]  /*23e0*/  @P1 BRA `(.L_x_2878) ;  /* 0x0000000000301947 */ /* 0x000fea0003800000 */
[----:B------:R-:W-:Y:S02]  /*23f0*/  LEA R140, R2, R141, 0x4 ;  /* 0x0000008d028c7211 */ /* 0x000fe400078e20ff */
        /* <DEDUP_REMOVED lines=11> */
.L_x_2878:
[----:B------:R-:W-:Y:S05]  /*24b0*/  BSYNC.RECONVERGENT B1 ;  /* 0x0000000000017941 */ /* 0x000fea0003800200 */
.L_x_2877:
[----:B------:R-:W-:Y:S04]  /*24c0*/  BSSY.RECONVERGENT B1, `(.L_x_2879) ;  /* 0x000000f000017945 */ /* 0x000fe80003800200 */
[----:B------:R-:W-:Y:S05]  /*24d0*/  @P1 BRA `(.L_x_2880) ;  /* 0x0000000000341947 */ /* 0x000fea0003800000 */
[----:B------:R-:W-:Y:S02]  /*24e0*/  LEA R88, R2, R151, 0x1 ;  /* 0x0000009702587211 */ /* 0x000fe400078e08ff */
[----:B------:R-:W-:-:S03]  /*24f0*/  CS2R R90, SRZ ;  /* 0x00000000005a7805 */ /* 0x000fc6000001ff00 */
[----:B------:R-:W-:Y:S01]  /*2500*/  IMAD.SHL.U32 R140, R88, 0x8, RZ ;  /* 0x00000008588c7824 */ /* 0x000fe200078e00ff */
[----:B------:R-:W-:-:S04]  /*2510*/  CS2R R88, SRZ ;  /* 0x0000000000587805 */ /* 0x000fc8000001ff00 */
        /* <DEDUP_REMOVED lines=9> */
.L_x_2880:
[----:B------:R-:W-:Y:S05]  /*25b0*/  BSYNC.RECONVERGENT B1 ;  /* 0x0000000000017941 */ /* 0x000fea0003800200 */
.L_x_2879:
[----:B------:R-:W-:Y:S01]  /*25c0*/  BSSY.RECONVERGENT B1, `(.L_x_2881) ;  /* 0x000000f000017945 */ /* 0x000fe20003800200 */
[----:B------:R-:W-:-:S03]  /*25d0*/  LEA R151, R2, R151, 0x2 ;  /* 0x0000009702977211 */ /* 0x000fc600078e10ff */
        /* <DEDUP_REMOVED lines=13> */
.L_x_2882:
[----:B------:R-:W-:Y:S05]  /*26b0*/  BSYNC.RECONVERGENT B1 ;  /* 0x0000000000017941 */ /* 0x000fea0003800200 */
.L_x_2881:
        /* <DEDUP_REMOVED lines=14> */
.L_x_2884:
[----:B------:R-:W-:Y:S05]  /*27a0*/  BSYNC.RECONVERGENT B1 ;  /* 0x0000000000017941 */ /* 0x000fea0003800200 */
.L_x_2883:
        /* <DEDUP_REMOVED lines=15> */
.L_x_2886:
[----:B------:R-:W-:Y:S05]  /*28a0*/  BSYNC.RECONVERGENT B1 ;  /* 0x0000000000017941 */ /* 0x000fea0003800200 */
.L_x_2885:
[----:B------:R-:W-:Y:S01]  /*28b0*/  BSSY.RECONVERGENT B1, `(.L_x_2887) ;  /* 0x000000f000017945 */ /* 0x000fe20003800200 */
[----:B------:R-:W-:-:S03]  /*28c0*/  IADD3 R151, PT, PT, R151, R2, RZ ;  /* 0x0000000297977210 */ /* 0x000fc60007ffe0ff */
        /* <DEDUP_REMOVED lines=13> */
.L_x_2888:
[----:B------:R-:W-:Y:S05]  /*29a0*/  BSYNC.RECONVERGENT B1 ;  /* 0x0000000000017941 */ /* 0x000fea0003800200 */
.L_x_2887:
[----:B------:R-:W-:Y:S01]  /*29b0*/  BSSY.RECONVERGENT B1, `(.L_x_2889) ;  /* 0x000000f000017945 */ /* 0x000fe20003800200 */
[C---:B------:R-:W-:Y:S02]  /*29c0*/  LEA R151, R2.reuse, R151, 0x1 ;  /* 0x0000009702977211 */ /* 0x040fe400078e08ff */
[----:B------:R-:W-:Y:S01]  /*29d0*/  LEA R140, R2, R141, 0x6 ;  /* 0x0000008d028c7211 */ /* 0x000fe200078e30ff */
[----:B------:R-:W-:Y:S06]  /*29e0*/  @P1 BRA `(.L_x_2890) ;  /* 0x00000000002c1947 */ /* 0x000fec0003800000 */
[----:B------:R-:W-:Y:S02]  /*29f0*/  ISETP.GE.AND P2, PT, R140, R3, PT ;  /* 0x000000038c00720c */ /* 0x000fe40003f46270 */
[----:B------:R-:W-:Y:S02]  /*2a00*/  CS2R R110, SRZ ;  /* 0x00000000006e7805 */ /* 0x000fe4000001ff00 */
[----:B------:R-:W-:-:S09]  /*2a10*/  CS2R R108, SRZ ;  /* 0x00000000006c7805 */ /* 0x000fd2000001ff00 */
        /* <DEDUP_REMOVED lines=8> */
.L_x_2890:
[----:B------:R-:W-:Y:S05]  /*2aa0*/  BSYNC.RECONVERGENT B1 ;  /* 0x0000000000017941 */ /* 0x000fea0003800200 */
.L_x_2889:
[----:B------:R-:W-:Y:S01]  /*2ab0*/  BSSY.RECONVERGENT B1, `(.L_x_2891) ;  /* 0x000000f000017945 */ /* 0x000fe20003800200 */
[----:B------:R-:W-:-:S03]  /*2ac0*/  IMAD.IADD R141, R151, 0x1, R2 ;  /* 0x00000001978d7824 */ /* 0x000fc600078e0202 */
        /* <DEDUP_REMOVED lines=13> */
.L_x_2892:
[----:B------:R-:W-:Y:S05]  /*2ba0*/  BSYNC.RECONVERGENT B1 ;  /* 0x0000000000017941 */ /* 0x000fea0003800200 */
.L_x_2891:
        /* <DEDUP_REMOVED lines=15> */
.L_x_2894:
[----:B------:R-:W-:Y:S05]  /*2ca0*/  BSYNC.RECONVERGENT B1 ;  /* 0x0000000000017941 */ /* 0x000fea0003800200 */
.L_x_2893:
        /* <DEDUP_REMOVED lines=15> */
.L_x_2896:
[----:B------:R-:W-:Y:S05]  /*2da0*/  BSYNC.RECONVERGENT B1 ;  /* 0x0000000000017941 */ /* 0x000fea0003800200 */
.L_x_2895:
        /* <DEDUP_REMOVED lines=15> */
.L_x_2898:
[----:B------:R-:W-:Y:S05]  /*2ea0*/  BSYNC.RECONVERGENT B1 ;  /* 0x0000000000017941 */ /* 0x000fea0003800200 */
.L_x_2897:
        /* <DEDUP_REMOVED lines=15> */
.L_x_2900:
[----:B------:R-:W-:Y:S05]  /*2fa0*/  BSYNC.RECONVERGENT B1 ;  /* 0x0000000000017941 */ /* 0x000fea0003800200 */
.L_x_2899:
[----:B------:R-:W-:Y:S04]  /*2fb0*/  BSSY.RECONVERGENT B1, `(.L_x_2901) ;  /* 0x000000e000017945 */ /* 0x000fe80003800200 */
        /* <DEDUP_REMOVED lines=13> */
.L_x_2902:
[----:B------:R-:W-:Y:S05]  /*3090*/  BSYNC.RECONVERGENT B1 ;  /* 0x0000000000017941 */ /* 0x000fea0003800200 */
.L_x_2901:
[----:B------:R-:W-:Y:S04]  /*30a0*/  BSSY.RECONVERGENT B1, `(.L_x_2903) ;  /* 0x000000f000017945 */ /* 0x000fe80003800200 */
[----:B------:R-:W-:Y:S05]  /*30b0*/  @P1 BRA `(.L_x_2904) ;  /* 0x0000000000341947 */ /* 0x000fea0003800000 */
[----:B------:R-:W-:Y:S02]  /*30c0*/  IADD3 R136, PT, PT, R141, R2, RZ ;  /* 0x000000028d887210 */ /* 0x000fe40007ffe0ff */
[----:B------:R-:W-:Y:S02]  /*30d0*/  CS2R R138, SRZ ;  /* 0x00000000008a7805 */ /* 0x000fe4000001ff00 */
[----:B------:R-:W-:Y:S02]  /*30e0*/  SHF.L.U32 R140, R136, 0x3, RZ ;  /* 0x00000003888c7819 */ /* 0x000fe400000006ff */
        /* <DEDUP_REMOVED lines=10> */
.L_x_2904:
[----:B------:R-:W-:Y:S05]  /*3190*/  BSYNC.RECONVERGENT B1 ;  /* 0x0000000000017941 */ /* 0x000fea0003800200 */
.L_x_2903:
[----:B------:R-:W-:Y:S04]  /*31a0*/  BSSY.RECONVERGENT B1, `(.L_x_2905) ;  /* 0x0000061000017945 */ /* 0x000fe80003800200 */
[----:B------:R-:W-:Y:S05]  /*31b0*/  @P1 BRA `(.L_x_2906) ;  /* 0x00000004007c1947 */ /* 0x000fea0003800000 */
[----:B------:R-:W-:Y:S02]  /*31c0*/  ISETP.NE.U32.AND P1, PT, RZ, UR10, PT ;  /* 0x0000000aff007c0c */ /* 0x000fe4000bf25070 */
[----:B------:R-:W-:Y:S02]  /*31d0*/  ISETP.NE.U32.AND P2, PT, RZ, UR14, PT ;  /* 0x0000000eff007c0c */ /* 0x000fe4000bf45070 */
[----:B------:R-:W-:Y:S02]  /*31e0*/  ISETP.NE.AND.EX P1, PT, RZ, UR11, PT, P1 ;  /* 0x0000000bff007c0c */ /* 0x000fe4000bf25310 */
[----:B------:R-:W-:-:S11]  /*31f0*/  ISETP.NE.AND.EX P2, PT, RZ, UR15, PT, P2 ;  /* 0x0000000fff007c0c */ /* 0x000fd6000bf45320 */
[----:B------:R-:W1:Y:S01]  /*3200*/  @P1 S2R R151, SR_CTAID.X ;  /* 0x0000000000971919 */ /* 0x000e620000002500 */
[----:B------:R-:W1:Y:S08]  /*3210*/  @P1 LDC.64 R2, c[0x0][0x448] ;  /* 0x00011200ff021b82 */ /* 0x000e700000000a00 */
[----:B------:R-:W2:Y:S08]  /*3220*/  @P2 LDC.64 R140, c[0x0][0x438] ;  /* 0x00010e00ff8c2b82 */ /* 0x000eb00000000a00 */
[----:B------:R-:W3:Y:S01]  /*3230*/  @P1 LDC R152, c[0x0][0x430] ;  /* 0x00010c00ff981b82 */ /* 0x000ee20000000800 */
[----:B-1----:R-:W-:-:S07]  /*3240*/  @P1 IMAD.WIDE.U32 R2, R151, 0x2, R2 ;  /* 0x0000000297021825 */ /* 0x002fce00078e0002 */
[----:B------:R-:W3:Y:S01]  /*3250*/  @P1 LDC R151, c[0x0][0x408] ;  /* 0x00010200ff971b82 */ /* 0x000ee20000000800 */
[----:B--2---:R-:W-:Y:S01]  /*3260*/  @P2 IMAD.WIDE R140, R149, 0x2, R140 ;  /* 0x00000002958c2825 */ /* 0x004fe200078e028c */
[----:B------:R1:W2:Y:S05]  /*3270*/  @P1 LDG.E.U16 R2, desc[UR36][R2.64] ;  /* 0x0000002402021981 */ /* 0x0002aa000c1e1500 */
[----:B------:R4:W2:Y:S01]  /*3280*/  @P2 LDG.E.U16 R140, desc[UR36][R140.64] ;  /* 0x000000248c8c2981 */ /* 0x0008a2000c1e1500 */
[----:B-1---5:R-:W-:-:S04]  /*3290*/  HMUL2 R3, R4, R76 ;  /* 0x0000004c04037232 */ /* 0x022fc80000000000 */
[----:B------:R-:W-:-:S04]  /*32a0*/  HFMA2 R3, R8, R80, R3 ;  /* 0x0000005008037231 */ /* 0x000fc80000000003 */
[----:B------:R-:W-:-:S04]  /*32b0*/  HFMA2 R3, R12, R84, R3 ;  /* 0x000000540c037231 */ /* 0x000fc80000000003 */
[----:B------:R-:W-:Y:S02]  /*32c0*/  HFMA2 R3, R24, R88, R3 ;  /* 0x0000005818037231 */ /* 0x000fe40000000003 */
[----:B----4-:R-:W-:Y:S02]  /*32d0*/  HFMA2 R141, R5, R77, -RZ ;  /* 0x0000004d058d7231 */ /* 0x010fe400001000ff */
[----:B------:R-:W-:-:S04]  /*32e0*/  HFMA2 R3, R28, R92, R3 ;  /* 0x0000005c1c037231 */ /* 0x000fc80000000003 */
[----:B0-----:R-:W-:Y:S02]  /*32f0*/  HFMA2 R3, R32, R96, R3 ;  /* 0x0000006020037231 */ /* 0x001fe40000000003 */
        /* <DEDUP_REMOVED lines=60> */
[----:B---3--:R-:W-:-:S04]  /*36c0*/  @P1 IADD3 R150, PT, PT, R152, R151, RZ ;  /* 0x0000009798961210 */ /* 0x008fc80007ffe0ff */
[----:B------:R-:W-:Y:S01]  /*36d0*/  @P1 ISETP.GE.AND P4, PT, R143, R150, PT ;  /* 0x000000968f00120c */ /* 0x000fe20003f86270 */
[--C-:B------:R-:W-:Y:S02]  /*36e0*/  HADD2.F32 R141, -RZ, R3.reuse.H0_H0 ;  /* 0x20000003ff8d7230 */ /* 0x100fe40000004100 */
[----:B------:R-:W-:Y:S01]  /*36f0*/  HADD2.F32 R150, -RZ, R3.H1_H1 ;  /* 0x30000003ff967230 */ /* 0x000fe20000004100 */
[----:B------:R-:W-:-:S04]  /*3700*/  @P1 SEL R3, R16, RZ, !P4 ;  /* 0x000000ff10031207 */ /* 0x000fc80006000000 */
[----:B------:R-:W-:Y:S01]  /*3710*/  FADD.FTZ R141, R141, R150 ;  /* 0x000000968d8d7221 */ /* 0x000fe20000010000 */
[----:B------:R-:W-:-:S03]  /*3720*/  @P1 IADD3 R3, PT, PT, R143, R3, -R22 ;  /* 0x000000038f031210 */ /* 0x000fc60007ffe816 */
[----:B------:R-:W-:Y:S01]  /*3730*/  FMUL.FTZ R141, R141, UR13 ;  /* 0x0000000d8d8d7c20 */ /* 0x000fe20008410000 */
[----:B--2---:R-:W-:Y:S02]  /*3740*/  @P1 HADD2.F32 R150, -RZ, R2.H0_H0 ;  /* 0x20000002ff961230 */ /* 0x004fe40000004100 */
[----:B------:R-:W-:Y:S01]  /*3750*/  @P2 HADD2.F32 R140, -RZ, R140.H0_H0 ;  /* 0x2000008cff8c2230 */ /* 0x000fe20000004100 */
[----:B------:R-:W-:-:S04]  /*3760*/  @P1 I2FP.F32.S32 R2, R3 ;  /* 0x0000000300021245 */ /* 0x000fc80000201400 */
[----:B------:R-:W-:-:S04]  /*3770*/  @P2 FADD.FTZ R141, R141, R140 ;  /* 0x0000008c8d8d2221 */ /* 0x000fc80000010000 */
[----:B------:R-:W-:-:S05]  /*3780*/  @P1 FFMA.FTZ R141, R2, R150, R141 ;  /* 0x00000096028d1223 */ /* 0x000fca000001008d */
[----:B------:R1:W-:Y:S01]  /*3790*/  STS [R148], R141 ;  /* 0x0000008d94007388 */ /* 0x0003e20000000800 */
[----:B------:R-:W-:-:S07]  /*37a0*/  @!P3 FMNMX.FTZ R20, R20, R141, !PT ;  /* 0x0000008d1414b209 */ /* 0x000fce0007810000 */
.L_x_2906:
[----:B------:R-:W-:Y:S05]  /*37b0*/  BSYNC.RECONVERGENT B1 ;  /* 0x0000000000017941 */ /* 0x000fea0003800200 */
.L_x_2905:
[----:B------:R-:W-:Y:S01]  /*37c0*/  IADD3 R143, PT, PT, R143, 0x100, RZ ;  /* 0x000001008f8f7810 */ /* 0x000fe20007ffe0ff */
[----:B-1----:R-:W-:Y:S01]  /*37d0*/  VIADD R148, R148, 0x400 ;  /* 0x0000040094947836 */ /* 0x002fe20000000000 */
[----:B------:R-:W-:Y:S02]  /*37e0*/  IADD3 R144, P2, PT, R144, 0x100, RZ ;  /* 0x0000010090907810 */ /* 0x000fe40007f5e0ff */
[----:B------:R-:W-:Y:S02]  /*37f0*/  ISETP.GE.AND P1, PT, R143, R146, PT ;  /* 0x000000928f00720c */ /* 0x000fe40003f26270 */
[----:B------:R-:W-:Y:S02]  /*3800*/  IADD3 R149, PT, PT, R149, 0x100, RZ ;  /* 0x0000010095957810 */ /* 0x000fe40007ffe0ff */
[----:B------:R-:W-:-:S09]  /*3810*/  IADD3.X R147, PT, PT, RZ, R147, RZ, P2, !PT ;  /* 0x00000093ff937210 */ /* 0x000fd200017fe4ff */
[----:B------:R-:W-:Y:S05]  /*3820*/  @!P1 BRA `(.L_x_2907) ;  /* 0xffffffe8001c9947 */ /* 0x000fea000383ffff */
.L_x_2872:
[----:B-1----:R-:W-:Y:S05]  /*3830*/  BSYNC.RECONVERGENT B0 ;  /* 0x0000000000007941 */ /* 0x002fea0003800200 */
.L_x_2871:
[----:B------:R-:W1:Y:S01]  /*3840*/  SHFL.BFLY PT, R3, R20, 0x10, 0x1f ;  /* 0x0e001f0014037f89 */ /* 0x000e6200000e0000 */
[----:B------:R-:W4:Y:S01]  /*3850*/  S2UR UR6, SR_CgaCtaId ;  /* 0x00000000000679c3 */ /* 0x000f220000008800 */
[----:B------:R-:W-:Y:S01]  /*3860*/  UMOV UR5, 0x400 ;  /* 0x0000040000057882 */ /* 0x000fe20000000000 */
[----:B------:R-:W-:Y:S01]  /*3870*/  MOV R10, 0xff7fffff ;  /* 0xff7fffff000a7802 */ /* 0x000fe20000000f00 */
[----:B------:R-:W-:Y:S01]  /*3880*/  BSSY.RECONVERGENT B0, `(.L_x_2908) ;  /* 0x0000184000007945 */ /* 0x000fe20003800200 */
[----:B-1----:R-:W-:Y:S01]  /*3890*/  FMNMX.FTZ R3, R3, R20, !PT ;  /* 0x0000001403037209 */ /* 0x002fe20007810000 */
[----:B----4-:R-:W-:-:S04]  /*38a0*/  ULEA UR4, UR6, UR5, 0x18 ;  /* 0x0000000506047291 */ /* 0x010fc8000f8ec0ff */
[----:B------:R-:W1:Y:S02]  /*38b0*/  SHFL.BFLY PT, R2, R3, 0x8, 0x1f ;  /* 0x0d001f0003027f89 */ /* 0x000e6400000e0000 */
[----:B-1----:R-:W-:Y:S02]  /*38c0*/  FMNMX.FTZ R4, R3, R2, !PT ;  /* 0x0000000203047209 */ /* 0x002fe40007810000 */
[----:B------:R-:W1:Y:S03]  /*38d0*/  S2R R2, SR_TID.X ;  /* 0x0000000000027919 */ /* 0x000e660000002100 */
[----:B------:R-:W4:Y:S02]  /*38e0*/  SHFL.BFLY PT, R5, R4, 0x4, 0x1f ;  /* 0x0c801f0004057f89 */ /* 0x000f2400000e0000 */
[----:B----4-:R-:W-:Y:S02]  /*38f0*/  FMNMX.FTZ R7, R4, R5, !PT ;  /* 0x0000000504077209 */ /* 0x010fe40007810000 */
[----:B-1----:R-:W-:-:S03]  /*3900*/  LEA.HI R5, R2, UR4, RZ, 0x1d ;  /* 0x0000000402057c11 */ /* 0x002fc6000f8fe8ff */
[----:B------:R-:W1:Y:S02]  /*3910*/  SHFL.BFLY PT, R6, R7, 0x2, 0x1f ;  /* 0x0c401f0007067f89 */ /* 0x000e6400000e0000 */
[----:B-1----:R-:W-:Y:S02]  /*3920*/  FMNMX.FTZ R8, R7, R6, !PT ;  /* 0x0000000607087209 */ /* 0x002fe40007810000 */
[----:B------:R-:W-:-:S03]  /*3930*/  LOP3.LUT P0, R6, R2, 0x1f, RZ, 0xc0, !PT ;  /* 0x0000001f02067812 */ /* 0x000fc6000780c0ff */
[----:B------:R-:W1:Y:S01]  /*3940*/  SHFL.BFLY PT, R9, R8, 0x1, 0x1f ;  /* 0x0c201f0008097f89 */ /* 0x000e6200000e0000 */
[C---:B------:R-:W-:Y:S02]  /*3950*/  ISETP.GT.U32.AND P1, PT, R6.reuse, 0x7, PT ;  /* 0x000000070600780c */ /* 0x040fe40003f24070 */
[----:B------:R-:W-:Y:S02]  /*3960*/  LEA R7, R6, UR4, 0x2 ;  /* 0x0000000406077c11 */ /* 0x000fe4000f8e10ff */
[----:B-1----:R-:W-:Y:S01]  /*3970*/  FMNMX.FTZ R14, R8, R9, !PT ;  /* 0x00000009080e7209 */ /* 0x002fe20007810000 */
[----:B------:R-:W-:-:S04]  /*3980*/  HFMA2 R9, -RZ, RZ, 0, 0 ;  /* 0x00000000ff097431 */ /* 0x000fc800000001ff */
[----:B------:R-:W-:Y:S01]  /*3990*/  @!P0 STS [R5], R14 ;  /* 0x0000000e05008388 */ /* 0x000fe20000000800 */
[----:B------:R-:W-:Y:S06]  /*39a0*/  BAR.SYNC.DEFER_BLOCKING 0x0 ;  /* 0x0000000000007b1d */ /* 0x000fec0000010000 */
[----:B------:R-:W1:Y:S04]  /*39b0*/  @!P1 LDS R10, [R7] ;  /* 0x00000000070a9984 */ /* 0x000e680000000800 */
[----:B-1----:R-:W1:Y:S02]  /*39c0*/  SHFL.BFLY PT, R3, R10, 0x4, 0x1f ;  /* 0x0c801f000a037f89 */ /* 0x002e6400000e0000 */
[----:B-1----:R-:W-:-:S05]  /*39d0*/  FMNMX.FTZ R11, R3, R10, !PT ;  /* 0x0000000a030b7209 */ /* 0x002fca0007810000 */
[----:B------:R-:W1:Y:S02]  /*39e0*/  SHFL.BFLY PT, R4, R11, 0x2, 0x1f ;  /* 0x0c401f000b047f89 */ /* 0x000e6400000e0000 */
[----:B-1----:R-:W-:Y:S01]  /*39f0*/  FMNMX.FTZ R12, R11, R4, !PT ;  /* 0x000000040b0c7209 */ /* 0x002fe20007810000 */
[----:B------:R-:W-:-:S04]  /*3a00*/  VIADD R4, R22, 0x1 ;  /* 0x0000000116047836 */ /* 0x000fc80000000000 */
[----:B------:R-:W1:Y:S02]  /*3a10*/  SHFL.BFLY PT, R3, R12, 0x1, 0x1f ;  /* 0x0c201f000c037f89 */ /* 0x000e6400000e0000 */
[----:B-1----:R-:W-:Y:S02]  /*3a20*/  FMNMX.FTZ R8, R12, R3, !PT ;  /* 0x000000030c087209 */ /* 0x002fe40007810000 */
[----:B------:R-:W-:-:S04]  /*3a30*/  IADD3 R3, PT, PT, R17, R2, RZ ;  /* 0x0000000211037210 */ /* 0x000fc80007ffe0ff */
[----:B------:R-:W-:Y:S01]  /*3a40*/  ISETP.GT.AND P0, PT, R3, R22, PT ;  /* 0x000000160300720c */ /* 0x000fe20003f04270 */
[----:B------:R-:W1:-:S12]  /*3a50*/  SHFL.IDX PT, R8, R8, RZ, 0x1f ;  /* 0x00001fff08087589 */ /* 0x000e5800000e0000 */
[----:B------:R-:W-:Y:S05]  /*3a60*/  @P0 BRA `(.L_x_2909) ;  /* 0x0000001400940947 */ /* 0x000fea0003800000 */
[----:B------:R-:W4:Y:S02]  /*3a70*/  LDC.64 R10, c[0x0][0x420] ;  /* 0x00010800ff0a7b82 */ /* 0x000f240000000a00 */
[----:B----4-:R-:W-:-:S04]  /*3a80*/  ISETP.NE.U32.AND P0, PT, R10, RZ, PT ;  /* 0x000000ff0a00720c */ /* 0x010fc80003f05070 */
        /* <DEDUP_REMOVED lines=13> */
[----:B------:R-:W-:Y:S01]  /*3b60*/  LEA.HI R9, R11, 0x1, RZ, 0x18 ;  /* 0x000000010b097811 */ /* 0x000fe200078fc0ff */
[----:B------:R-:W-:Y:S02]  /*3b70*/  IMAD.MOV.U32 R10, RZ, RZ, R3 ;  /* 0x000000ffff0a7224 */ /* 0x000fe400078e0003 */
[----:B------:R-:W-:Y:S01]  /*3b80*/  ULEA UR4, UR6, UR4, 0x18 ;  /* 0x0000000406047291 */ /* 0x000fe2000f8ec0ff */
[----:B------:R-:W-:Y:S01]  /*3b90*/  LOP3.LUT R11, R9, 0x3, RZ, 0xc0, !PT ;  /* 0x00000003090b7812 */ /* 0x000fe200078ec0ff */
[----:B------:R-:W-:-:S03]  /*3ba0*/  HFMA2 R9, -RZ, RZ, 0, 0 ;  /* 0x00000000ff097431 */ /* 0x000fc600000001ff */
[----:B------:R-:W-:Y:S02]  /*3bb0*/  IADD3 R12, PT, PT, -R11, RZ, RZ ;  /* 0x000000ff0b0c7210 */ /* 0x000fe40007ffe1ff */
[----:B------:R-:W-:-:S07]  /*3bc0*/  LEA R11, R2, UR4, 0x2 ;  /* 0x00000004020b7c11 */ /* 0x000fce000f8e10ff */
.L_x_2913:
[----:B------:R-:W1:Y:S01]  /*3bd0*/  LDS R13, [R11] ;  /* 0x000000000b0d7984 */ /* 0x000e620000000800 */
[----:B------:R-:W-:Y:S02]  /*3be0*/  IADD3 R12, PT, PT, R12, 0x1, RZ ;  /* 0x000000010c0c7810 */ /* 0x000fe40007ffe0ff */
[----:B------:R-:W-:Y:S02]  /*3bf0*/  IADD3 R10, PT, PT, R10, 0x100, RZ ;  /* 0x000001000a0a7810 */ /* 0x000fe40007ffe0ff */
[----:B------:R-:W-:Y:S01]  /*3c00*/  ISETP.NE.AND P0, PT, R12, RZ, PT ;  /* 0x000000ff0c00720c */ /* 0x000fe20003f05270 */
[----:B-1----:R-:W-:-:S04]  /*3c10*/  FADD.FTZ R13, -R8, R13 ;  /* 0x0000000d080d7221 */ /* 0x002fc80000010100 */
[----:B------:R-:W-:-:S04]  /*3c20*/  FMUL.FTZ R13, R13, 1.4426950216293334961 ;  /* 0x3fb8aa3b0d0d7820 */ /* 0x000fc80000410000 */
[----:B------:R-:W1:Y:S02]  /*3c30*/  MUFU.EX2 R14, R13 ;  /* 0x0000000d000e7308 */ /* 0x000e640000000800 */
[----:B-1----:R1:W-:Y:S01]  /*3c40*/  STS [R11], R14 ;  /* 0x0000000e0b007388 */ /* 0x0023e20000000800 */
[----:B------:R-:W-:Y:S01]  /*3c50*/  FADD.FTZ R9, R14, R9 ;  /* 0x000000090e097221 */ /* 0x000fe20000010000 */
[----:B-1----:R-:W-:Y:S01]  /*3c60*/  IADD3 R11, PT, PT, R11, 0x400, RZ ;  /* 0x000004000b0b7810 */ /* 0x002fe20007ffe0ff */
[----:B------:R-:W-:Y:S06]  /*3c70*/  @P0 BRA `(.L_x_2913) ;  /* 0xfffffffc00d40947 */ /* 0x000fec000383ffff */
.L_x_2912:
[----:B------:R-:W-:Y:S05]  /*3c80*/  BSYNC.RECONVERGENT B1 ;  /* 0x0000000000017941 */ /* 0x000fea0003800200 */
.L_x_2911:
[----:B------:R-:W-:Y:S05]  /*3c90*/  @!P1 BRA `(.L_x_2909) ;  /* 0x0000001400089947 */ /* 0x000fea0003800000 */
[----:B------:R-:W-:Y:S01]  /*3ca0*/  UIADD3 UR4, UPT, UPT, UR5, 0x140, URZ ;  /* 0x0000014005047890 */ /* 0x000fe2000fffe0ff */
[----:B------:R-:W-:-:S03]  /*3cb0*/  IMAD.SHL.U32 R11, R17, 0x4, RZ ;  /* 0x00000004110b7824 */ /* 0x000fc600078e00ff */
[----:B------:R-:W-:Y:S02]  /*3cc0*/  ULEA UR4, UR6, UR4, 0x18 ;  /* 0x0000000406047291 */ /* 0x000fe4000f8ec0ff */
[----:B------:R-:W-:-:S07]  /*3cd0*/  LEA R11, R10, -R11, 0x2 ;  /* 0x8000000b0a0b7211 */ /* 0x000fce00078e10ff */
[----:B------:R-:W1:Y:S04]  /*3ce0*/  LDS R13, [R11+UR4] ;  /* 0x000000040b0d7984 */ /* 0x000e680008000800 */
[----:B------:R-:W4:Y:S04]  /*3cf0*/  LDS R15, [R11+UR4+0x400] ;  /* 0x000400040b0f7984 */ /* 0x000f280008000800 */
[----:B------:R-:W0:Y:S04]  /*3d00*/  LDS R25, [R11+UR4+0x800] ;  /* 0x000800040b197984 */ /* 0x000e280008000800 */
[----:B---3--:R-:W3:Y:S01]  /*3d10*/  LDS R27, [R11+UR4+0xc00] ;  /* 0x000c00040b1b7984 */ /* 0x008ee20008000800 */
[----:B-1----:R-:W-:-:S04]  /*3d20*/  FADD.FTZ R13, -R8, R13 ;  /* 0x0000000d080d7221 */ /* 0x002fc80000010100 */
[----:B------:R-:W-:Y:S01]  /*3d30*/  FMUL.FTZ R13, R13, 1.4426950216293334961 ;  /* 0x3fb8aa3b0d0d7820 */ /* 0x000fe20000410000 */
[----:B----4-:R-:W-:-:S03]  /*3d40*/  FADD.FTZ R15, -R8, R15 ;  /* 0x0000000f080f7221 */ /* 0x010fc60000010100 */
[----:B------:R1:W4:Y:S01]  /*3d50*/  MUFU.EX2 R12, R13 ;  /* 0x0000000d000c7308 */ /* 0x0003220000000800 */
[----:B------:R-:W-:Y:S01]  /*3d60*/  FMUL.FTZ R15, R15, 1.4426950216293334961 ;  /* 0x3fb8aa3b0f0f7820 */ /* 0x000fe20000410000 */
[C---:B0-----:R-:W-:Y:S01]  /*3d70*/  FADD.FTZ R25, -R8.reuse, R25 ;  /* 0x0000001908197221 */ /* 0x041fe20000010100 */
[----:B---3--:R-:W-:-:S03]  /*3d80*/  FADD.FTZ R27, -R8, R27 ;  /* 0x0000001b081b7221 */ /* 0x008fc60000010100 */
[----:B------:R-:W-:Y:S02]  /*3d90*/  FMUL.FTZ R25, R25, 1.4426950216293334961 ;  /* 0x3fb8aa3b19197820 */ /* 0x000fe40000410000 */
[----:B------:R-:W0:Y:S01]  /*3da0*/  MUFU.EX2 R14, R15 ;  /* 0x0000000f000e7308 */ /* 0x000e220000000800 */
[----:B------:R-:W-:Y:S01]  /*3db0*/  FMUL.FTZ R27, R27, 1.4426950216293334961 ;  /* 0x3fb8aa3b1b1b7820 */ /* 0x000fe20000410000 */
[----:B-1----:R-:W-:Y:S02]  /*3dc0*/  IADD3 R13, PT, PT, R10, 0x400, RZ ;  /* 0x000004000a0d7810 */ /* 0x002fe40007ffe0ff */
[----:B------:R-:W-:Y:S02]  /*3dd0*/  IADD3 R10, PT, PT, R11, UR4, RZ ;  /* 0x000000040b0a7c10 */ /* 0x000fe4000fffe0ff */
[----:B------:R-:W-:Y:S02]  /*3de0*/  ISETP.GT.AND P0, PT, R13, R22, PT ;  /* 0x000000160d00720c */ /* 0x000fe40003f04270 */
[----:B-----5:R-:W1:Y:S01]  /*3df0*/  MUFU.EX2 R16, R25 ;  /* 0x0000001900107308 */ /* 0x020e620000000800 */
[----:B----4-:R-:W-:Y:S01]  /*3e00*/  FADD.FTZ R9, R9, R12 ;  /* 0x0000000c09097221 */ /* 0x010fe20000010000 */
[----:B------:R4:W-:Y:S06]  /*3e10*/  STS [R11+UR4], R12 ;  /* 0x0000000c0b007988 */ /* 0x0009ec0008000804 */
[----:B------:R-:W3:Y:S01]  /*3e20*/  MUFU.EX2 R20, R27 ;  /* 0x0000001b00147308 */ /* 0x000ee20000000800 */
[----:B0-----:R-:W-:Y:S01]  /*3e30*/  FADD.FTZ R9, R9, R14 ;  /* 0x0000000e09097221 */ /* 0x001fe20000010000 */
[----:B------:R4:W-:Y:S03]  /*3e40*/  STS [R11+UR4+0x400], R14 ;  /* 0x0004000e0b007988 */ /* 0x0009e60008000804 */
[----:B-1----:R-:W-:Y:S01]  /*3e50*/  FADD.FTZ R9, R9, R16 ;  /* 0x0000001009097221 */ /* 0x002fe20000010000 */
[----:B------:R4:W-:Y:S04]  /*3e60*/  STS [R11+UR4+0x800], R16 ;  /* 0x000800100b007988 */ /* 0x0009e80008000804 */
[----:B---3--:R4:W-:Y:S01]  /*3e70*/  STS [R11+UR4+0xc00], R20 ;  /* 0x000c00140b007988 */ /* 0x0089e20008000804 */
[----:B------:R-:W-:Y:S01]  /*3e80*/  FADD.FTZ R9, R9, R20 ;  /* 0x0000001409097221 */ /* 0x000fe20000010000 */
[----:B------:R-:W-:Y:S06]  /*3e90*/  @P0 BRA `(.L_x_2909) ;  /* 0x0000001000880947 */ /* 0x000fec0003800000 */
[----:B----4-:R-:W-:Y:S01]  /*3ea0*/  IADD3 R11, PT, PT, -R13, R22, RZ ;  /* 0x000000160d0b7210 */ /* 0x010fe20007ffe1ff */
[----:B------:R-:W-:Y:S01]  /*3eb0*/  BSSY.RECONVERGENT B1, `(.L_x_2914) ;  /* 0x000006b000017945 */ /* 0x000fe20003800200 */
[----:B------:R-:W-:Y:S01]  /*3ec0*/  VIADD R10, R10, 0x1800 ;  /* 0x000018000a0a7836 */ /* 0x000fe20000000000 */
[----:B------:R-:W-:Y:S02]  /*3ed0*/  PLOP3.LUT P0, PT, PT, PT, PT, 0x80, 0x8 ;  /* 0x000000000008781c */ /* 0x000fe40003f0f070 */
[----:B------:R-:W-:-:S13]  /*3ee0*/  ISETP.GT.AND P1, PT, R11, 0xbff, PT ;  /* 0x00000bff0b00780c */ /* 0x000fda0003f24270 */
[----:B------:R-:W-:Y:S05]  /*3ef0*/  @!P1 BRA `(.L_x_2915) ;  /* 0x0000000400989947 */ /* 0x000fea0003800000 */
[----:B------:R-:W-:Y:S02]  /*3f00*/  PLOP3.LUT P0, PT, PT, PT, PT, 0x8, 0x80 ;  /* 0x000000000080781c */ /* 0x000fe40003f0e170 */
[----:B------:R-:W-:-:S11]  /*3f10*/  IADD3 R12, PT, PT, R22, -0xbff, RZ ;  /* 0xfffff401160c7810 */ /* 0x000fd60007ffe0ff */
.L_x_2916:
[----:B------:R-:W0:Y:S01]  /*3f20*/  LDS R11, [R10+-0x800] ;  /* 0xfff800000a0b7984 */ /* 0x000e220000000800 */
[----:B------:R-:W-:-:S03]  /*3f30*/  IADD3 R13, PT, PT, R13, 0x1000, RZ ;  /* 0x000010000d0d7810 */ /* 0x000fc60007ffe0ff */
[----:B------:R-:W1:Y:S01]  /*3f40*/  LDS R15, [R10+-0x400] ;  /* 0xfffc00000a0f7984 */ /* 0x000e620000000800 */
[----:B------:R-:W-:-:S03]  /*3f50*/  ISETP.GE.AND P1, PT, R13, R12, PT ;  /* 0x0000000c0d00720c */ /* 0x000fc60003f26270 */
[----:B------:R-:W3:Y:S04]  /*3f60*/  LDS R25, [R10] ;  /* 0x000000000a197984 */ /* 0x000ee80000000800 */
[----:B------:R-:W4:Y:S04]  /*3f70*/  LDS R27, [R10+0x400] ;  /* 0x000400000a1b7984 */ /* 0x000f280000000800 */
[----:B------:R-:W5:Y:S04]  /*3f80*/  LDS R29, [R10+0x800] ;  /* 0x000800000a1d7984 */ /* 0x000f680000000800 */
[----:B--2---:R-:W2:Y:S04]  /*3f90*/  LDS R31, [R10+0xc00] ;  /* 0x000c00000a1f7984 */ /* 0x004ea80000000800 */
[----:B------:R-:W2:Y:S04]  /*3fa0*/  LDS R33, [R10+0x1000] ;  /* 0x001000000a217984 */ /* 0x000ea80000000800 */
[----:B------:R-:W2:Y:S04]  /*3fb0*/  LDS R35, [R10+0x1400] ;  /* 0x001400000a237984 */ /* 0x000ea80000000800 */
[----:B------:R-:W2:Y:S04]  /*3fc0*/  LDS R37, [R10+0x1800] ;  /* 0x001800000a257984 */ /* 0x000ea80000000800 */
[----:B------:R-:W2:Y:S01]  /*3fd0*/  LDS R39, [R10+0x1c00] ;  /* 0x001c00000a277984 */ /* 0x000ea20000000800 */
[----:B0-----:R-:W-:-:S03]  /*3fe0*/  FADD.FTZ R11, -R8, R11 ;  /* 0x0000000b080b7221 */ /* 0x001fc60000010100 */
[----:B------:R-:W0:Y:S01]  /*3ff0*/  LDS R41, [R10+0x2000] ;  /* 0x002000000a297984 */ /* 0x000e220000000800 */
[----:B------:R-:W-:Y:S01]  /*4000*/  FMUL.FTZ R11, R11, 1.4426950216293334961 ;  /* 0x3fb8aa3b0b0b7820 */ /* 0x000fe20000410000 */
[C---:B-1----:R-:W-:Y:S02]  /*4010*/  FADD.FTZ R15, -R8.reuse, R15 ;  /* 0x0000000f080f7221 */ /* 0x042fe40000010100 */
[----:B------:R-:W1:Y:S01]  /*4020*/  LDS R43, [R10+0x2400] ;  /* 0x002400000a2b7984 */ /* 0x000e620000000800 */
[C---:B---3--:R-:W-:Y:S01]  /*4030*/  FADD.FTZ R25, -R8.reuse, R25 ;  /* 0x0000001908197221 */ /* 0x048fe20000010100 */
[----:B------:R-:W-:Y:S02]  /*4040*/  FMUL.FTZ R15, R15, 1.4426950216293334961 ;  /* 0x3fb8aa3b0f0f7820 */ /* 0x000fe40000410000 */
[----:B------:R-:W3:Y:S01]  /*4050*/  LDS R45, [R10+0x2800] ;  /* 0x002800000a2d7984 */ /* 0x000ee20000000800 */
[----:B------:R-:W2:Y:S01]  /*4060*/  MUFU.EX2 R11, R11 ;  /* 0x0000000b000b7308 */ /* 0x000ea20000000800 */
[----:B------:R-:W-:Y:S01]  /*4070*/  FMUL.FTZ R25, R25, 1.4426950216293334961 ;  /* 0x3fb8aa3b19197820 */ /* 0x000fe20000410000 */
[C---:B----4-:R-:W-:Y:S01]  /*4080*/  FADD.FTZ R27, -R8.reuse, R27 ;  /* 0x0000001b081b7221 */ /* 0x050fe20000010100 */
[----:B------:R-:W4:Y:S01]  /*4090*/  LDS R47, [R10+0x2c00] ;  /* 0x002c00000a2f7984 */ /* 0x000f220000000800 */
[----:B-----5:R-:W-:-:S02]  /*40a0*/  FADD.FTZ R29, -R8, R29 ;  /* 0x0000001d081d7221 */ /* 0x020fc40000010100 */
[----:B------:R-:W-:Y:S01]  /*40b0*/  FMUL.FTZ R27, R27, 1.4426950216293334961 ;  /* 0x3fb8aa3b1b1b7820 */ /* 0x000fe20000410000 */
[----:B------:R-:W5:Y:S01]  /*40c0*/  LDS R49, [R10+0x3000] ;  /* 0x003000000a317984 */ /* 0x000f620000000800 */
[----:B------:R-:W0:Y:S01]  /*40d0*/  MUFU.EX2 R15, R15 ;  /* 0x0000000f000f7308 */ /* 0x000e220000000800 */
[----:B------:R-:W-:Y:S01]  /*40e0*/  FMUL.FTZ R29, R29, 1.4426950216293334961 ;  /* 0x3fb8aa3b1d1d7820 */ /* 0x000fe20000410000 */
[C---:B--2---:R-:W-:Y:S01]  /*40f0*/  FADD.FTZ R31, -R8.reuse, R31 ;  /* 0x0000001f081f7221 */ /* 0x044fe20000010100 */
[----:B------:R-:W2:Y:S01]  /*4100*/  LDS R51, [R10+0x3400] ;  /* 0x003400000a337984 */ /* 0x000ea20000000800 */
        /* <DEDUP_REMOVED lines=9> */
[----:B------:R-:W3:Y:S01]  /*41a0*/  MUFU.EX2 R27, R27 ;  /* 0x0000001b001b7308 */ /* 0x000ee20000000800 */
        /* <DEDUP_REMOVED lines=13> */
[----:B---3--:R-:W-:Y:S01]  /*4280*/  FADD.FTZ R9, R9, R27 ;  /* 0x0000001b09097221 */ /* 0x008fe20000010000 */
[C---:B------:R-:W-:Y:S01]  /*4290*/  FADD.FTZ R45, -R8.reuse, R45 ;  /* 0x0000002d082d7221 */ /* 0x040fe20000010100 */
[C---:B----4-:R-:W-:Y:S01]  /*42a0*/  FADD.FTZ R47, -R8.reuse, R47 ;  /* 0x0000002f082f7221 */ /* 0x050fe20000010100 */
[----:B------:R-:W-:Y:S02]  /*42b0*/  STS [R10+0x400], R27 ;  /* 0x0004001b0a007388 */ /* 0x000fe40000000800 */
[----:B------:R-:W-:Y:S01]  /*42c0*/  FMUL.FTZ R45, R45, 1.4426950216293334961 ;  /* 0x3fb8aa3b2d2d7820 */ /* 0x000fe20000410000 */
[----:B------:R-:W-:Y:S01]  /*42d0*/  FMUL.FTZ R47, R47, 1.4426950216293334961 ;  /* 0x3fb8aa3b2f2f7820 */ /* 0x000fe20000410000 */
[----:B------:R-:W3:Y:S01]  /*42e0*/  MUFU.EX2 R33, R33 ;  /* 0x0000002100217308 */ /* 0x000ee20000000800 */
[----:B0-----:R-:W-:Y:S01]  /*42f0*/  FADD.FTZ R9, R9, R29 ;  /* 0x0000001d09097221 */ /* 0x001fe20000010000 */
[C---:B-----5:R-:W-:Y:S01]  /*4300*/  FADD.FTZ R49, -R8.reuse, R49 ;  /* 0x0000003108317221 */ /* 0x060fe20000010100 */
[----:B--2---:R-:W-:Y:S01]  /*4310*/  FADD.FTZ R51, -R8, R51 ;  /* 0x0000003308337221 */ /* 0x004fe20000010100 */
[----:B------:R-:W-:Y:S02]  /*4320*/  STS [R10+0x800], R29 ;  /* 0x0008001d0a007388 */ /* 0x000fe40000000800 */
[----:B------:R-:W-:Y:S01]  /*4330*/  FMUL.FTZ R49, R49, 1.4426950216293334961 ;  /* 0x3fb8aa3b31317820 */ /* 0x000fe20000410000 */
[----:B------:R-:W-:Y:S01]  /*4340*/  FMUL.FTZ R51, R51, 1.4426950216293334961 ;  /* 0x3fb8aa3b33337820 */ /* 0x000fe20000410000 */
[----:B------:R-:W0:Y:S01]  /*4350*/  MUFU.EX2 R35, R35 ;  /* 0x0000002300237308 */ /* 0x000e220000000800 */
[----:B-1----:R-:W-:Y:S01]  /*4360*/  FADD.FTZ R9, R9, R31 ;  /* 0x0000001f09097221 */ /* 0x002fe20000010000 */
        /* <DEDUP_REMOVED lines=31> */
.L_x_2915:
[----:B------:R-:W-:Y:S05]  /*4560*/  BSYNC.RECONVERGENT B1 ;  /* 0x0000000000017941 */ /* 0x000fea0003800200 */
.L_x_2914:
        /* <DEDUP_REMOVED lines=8> */
[----:B------:R-:W3:Y:S04]  /*45f0*/  LDS R25, [R10] ;  /* 0x000000000a197984 */ /* 0x000ee80000000800 */
[----:B------:R-:W4:Y:S04]  /*4600*/  LDS R27, [R10+0x400] ;  /* 0x000400000a1b7984 */ /* 0x000f280000000800 */
[----:B------:R-:W5:Y:S04]  /*4610*/  LDS R29, [R10+0x800] ;  /* 0x000800000a1d7984 */ /* 0x000f680000000800 */
[----:B--2---:R-:W2:Y:S04]  /*4620*/  LDS R31, [R10+0xc00] ;  /* 0x000c00000a1f7984 */ /* 0x004ea80000000800 */
[----:B------:R-:W2:Y:S04]  /*4630*/  LDS R33, [R10+0x1000] ;  /* 0x001000000a217984 */ /* 0x000ea80000000800 */
[----:B------:R-:W2:Y:S01]  /*4640*/  LDS R35, [R10+0x1400] ;  /* 0x001400000a237984 */ /* 0x000ea20000000800 */
[----:B0-----:R-:W-:-:S04]  /*4650*/  FADD.FTZ R11, -R8, R11 ;  /* 0x0000000b080b7221 */ /* 0x001fc80000010100 */
[----:B------:R-:W-:Y:S01]  /*4660*/  FMUL.FTZ R11, R11, 1.4426950216293334961 ;  /* 0x3fb8aa3b0b0b7820 */ /* 0x000fe20000410000 */
[C---:B-1----:R-:W-:Y:S01]  /*4670*/  FADD.FTZ R15, -R8.reuse, R15 ;  /* 0x0000000f080f7221 */ /* 0x042fe20000010100 */
        /* <DEDUP_REMOVED lines=9> */
[C---:B--2---:R-:W-:Y:S01]  /*4710*/  FADD.FTZ R31, -R8.reuse, R31 ;  /* 0x0000001f081f7221 */ /* 0x044fe20000010100 */
        /* <DEDUP_REMOVED lines=28> */
.L_x_2918:
[----:B------:R-:W-:Y:S05]  /*48e0*/  BSYNC.RECONVERGENT B1 ;  /* 0x0000000000017941 */ /* 0x000fea0003800200 */
.L_x_2917:
[----:B------:R-:W-:-:S13]  /*48f0*/  ISETP.GT.AND P1, PT, R13, R22, PT ;  /* 0x000000160d00720c */ /* 0x000fda0003f24270 */
[----:B------:R-:W-:Y:S05]  /*4900*/  @!P0 BRA P1, `(.L_x_2909) ;  /* 0x0000000400ec8947 */ /* 0x000fea0000800000 */
[----:B------:R-:W0:Y:S04]  /*4910*/  LDS R11, [R10+-0x800] ;  /* 0xfff800000a0b7984 */ /* 0x000e280000000800 */
[----:B------:R-:W1:Y:S04]  /*4920*/  LDS R13, [R10+-0x400] ;  /* 0xfffc00000a0d7984 */ /* 0x000e680000000800 */
[----:B------:R-:W3:Y:S04]  /*4930*/  LDS R15, [R10] ;  /* 0x000000000a0f7984 */ /* 0x000ee80000000800 */
[----:B------:R-:W4:Y:S01]  /*4940*/  LDS R25, [R10+0x400] ;  /* 0x000400000a197984 */ /* 0x000f220000000800 */
[C---:B0-----:R-:W-:Y:S01]  /*4950*/  FADD.FTZ R11, -R8.reuse, R11 ;  /* 0x0000000b080b7221 */ /* 0x041fe20000010100 */
[----:B-1----:R-:W-:-:S03]  /*4960*/  FADD.FTZ R13, -R8, R13 ;  /* 0x0000000d080d7221 */ /* 0x002fc60000010100 */
        /* <DEDUP_REMOVED lines=19> */
.L_x_2910:
[----:B------:R-:W4:Y:S01]  /*4aa0*/  S2UR UR4, SR_CTAID.Y ;  /* 0x00000000000479c3 */ /* 0x000f220000002600 */
[----:B------:R-:W-:Y:S01]  /*4ab0*/  VIADDMNMX R12, R3, 0x100, R4, !PT ;  /* 0x00000100030c7846 */ /* 0x000fe20007800104 */
[----:B------:R-:W-:Y:S01]  /*4ac0*/  BSSY.RECONVERGENT B1, `(.L_x_2919) ;  /* 0x0000027000017945 */ /* 0x000fe20003800200 */
[----:B------:R-:W-:-:S04]  /*4ad0*/  LOP3.LUT R13, RZ, R2, RZ, 0x33, !PT ;  /* 0x00000002ff0d7212 */ /* 0x000fc800078e33ff */
[----:B------:R-:W-:Y:S01]  /*4ae0*/  IADD3 R12, PT, PT, -R17, R12, R13 ;  /* 0x0000000c110c7210 */ /* 0x000fe20007ffe10d */
[----:B------:R-:W4:Y:S03]  /*4af0*/  LDC R9, c[0x0][0x3f4] ;  /* 0x0000fd00ff097b82 */ /* 0x000f260000000800 */
[C---:B------:R-:W-:Y:S02]  /*4b00*/  LOP3.LUT R13, R12.reuse, 0x300, RZ, 0xc0, !PT ;  /* 0x000003000c0d7812 */ /* 0x040fe400078ec0ff */
[----:B------:R-:W-:Y:S02]  /*4b10*/  ISETP.GE.U32.AND P1, PT, R12, 0x300, PT ;  /* 0x000003000c00780c */ /* 0x000fe40003f26070 */
[----:B------:R-:W-:Y:S02]  /*4b20*/  ISETP.NE.AND P0, PT, R13, 0x300, PT ;  /* 0x000003000d00780c */ /* 0x000fe40003f05270 */
[----:B------:R-:W-:Y:S01]  /*4b30*/  MOV R13, R3 ;  /* 0x00000003000d7202 */ /* 0x000fe20000000f00 */
[----:B----4-:R-:W-:-:S02]  /*4b40*/  IMAD R24, R9, UR4, RZ ;  /* 0x0000000409187c24 */ /* 0x010fc4000f8e02ff */
[----:B------:R-:W-:-:S03]  /*4b50*/  HFMA2 R9, -RZ, RZ, 0, 0 ;  /* 0x00000000ff097431 */ /* 0x000fc600000001ff */
[----:B---3--:R-:W-:-:S05]  /*4b60*/  SHF.R.S32.HI R26, RZ, 0x1f, R24 ;  /* 0x0000001fff1a7819 */ /* 0x008fca0000011418 */
[----:B------:R-:W-:Y:S05]  /*4b70*/  @!P0 BRA `(.L_x_2920) ;  /* 0x00000000006c8947 */ /* 0x000fea0003800000 */
[----:B------:R-:W-:Y:S01]  /*4b80*/  UIADD3 UR4, UPT, UPT, UR5, 0x140, URZ ;  /* 0x0000014005047890 */ /* 0x000fe2000fffe0ff */
[----:B------:R-:W-:Y:S01]  /*4b90*/  LEA.HI R9, R12, 0x1, RZ, 0x18 ;  /* 0x000000010c097811 */ /* 0x000fe200078fc0ff */
[--C-:B------:R-:W-:Y:S01]  /*4ba0*/  IMAD.MOV.U32 R13, RZ, RZ, R3.reuse ;  /* 0x000000ffff0d7224 */ /* 0x100fe200078e0003 */
[----:B------:R-:W-:Y:S01]  /*4bb0*/  IADD3 R20, P0, P2, R24, R10, R3 ;  /* 0x0000000a18147210 */ /* 0x000fe20007a1e003 */
[----:B------:R-:W-:Y:S01]  /*4bc0*/  ULEA UR4, UR6, UR4, 0x18 ;  /* 0x0000000406047291 */ /* 0x000fe2000f8ec0ff */
[----:B------:R-:W-:Y:S02]  /*4bd0*/  LOP3.LUT R10, R9, 0x3, RZ, 0xc0, !PT ;  /* 0x00000003090a7812 */ /* 0x000fe400078ec0ff */
[----:B------:R-:W-:Y:S02]  /*4be0*/  IADD3.X R11, PT, PT, R26, R11, RZ, P0, P2 ;  /* 0x0000000b1a0b7210 */ /* 0x000fe400007e44ff */
[----:B------:R-:W-:Y:S02]  /*4bf0*/  MOV R9, RZ ;  /* 0x000000ff00097202 */ /* 0x000fe40000000f00 */
[----:B------:R-:W-:-:S02]  /*4c00*/  IADD3 R14, PT, PT, -R10, RZ, RZ ;  /* 0x000000ff0a0e7210 */ /* 0x000fc40007ffe1ff */
[----:B------:R-:W-:-:S07]  /*4c10*/  LEA R12, R2, UR4, 0x2 ;  /* 0x00000004020c7c11 */ /* 0x000fce000f8e10ff */
.L_x_2921:
[----:B------:R-:W-:-:S06]  /*4c20*/  MOV R10, R20 ;  /* 0x00000014000a7202 */ /* 0x000fcc0000000f00 */
[----:B------:R3:W4:Y:S01]  /*4c30*/  LDG.E.U8 R10, desc[UR36][R10.64] ;  /* 0x000000240a0a7981 */ /* 0x000722000c1e1100 */
[----:B------:R-:W-:Y:S01]  /*4c40*/  IADD3 R14, PT, PT, R14, 0x1, RZ ;  /* 0x000000010e0e7810 */ /* 0x000fe20007ffe0ff */
[----:B------:R-:W-:Y:S01]  /*4c50*/  VIADD R13, R13, 0x100 ;  /* 0x000001000d0d7836 */ /* 0x000fe20000000000 */
[----:B------:R-:W-:-:S04]  /*4c60*/  IADD3 R20, P2, PT, R20, 0x100, RZ ;  /* 0x0000010014147810 */ /* 0x000fc80007f5e0ff */
[----:B---3--:R-:W-:Y:S02]  /*4c70*/  IADD3.X R11, PT, PT, RZ, R11, RZ, P2, !PT ;  /* 0x0000000bff0b7210 */ /* 0x008fe400017fe4ff */
[----:B----4-:R-:W-:-:S13]  /*4c80*/  ISETP.NE.AND P0, PT, R10, RZ, PT ;  /* 0x000000ff0a00720c */ /* 0x010fda0003f05270 */
[----:B------:R-:W1:Y:S02]  /*4c90*/  @!P0 LDS R15, [R12] ;  /* 0x000000000c0f8984 */ /* 0x000e640000000800 */
[----:B-1---5:R-:W-:Y:S01]  /*4ca0*/  @!P0 FADD.FTZ R16, -R8, R15 ;  /* 0x0000000f08108221 */ /* 0x022fe20000010100 */
[----:B------:R-:W-:-:S03]  /*4cb0*/  HFMA2 R15, -RZ, RZ, 0, 0 ;  /* 0x00000000ff0f7431 */ /* 0x000fc600000001ff */
[----:B------:R-:W-:-:S04]  /*4cc0*/  @!P0 FMUL.FTZ R16, R16, 1.4426950216293334961 ;  /* 0x3fb8aa3b10108820 */ /* 0x000fc80000410000 */
[----:B------:R-:W1:Y:S01]  /*4cd0*/  @!P0 MUFU.EX2 R15, R16 ;  /* 0x00000010000f8308 */ /* 0x000e620000000800 */
[----:B------:R-:W-:Y:S01]  /*4ce0*/  ISETP.NE.AND P0, PT, R14, RZ, PT ;  /* 0x000000ff0e00720c */ /* 0x000fe20003f05270 */
[----:B-1----:R1:W-:Y:S01]  /*4cf0*/  STS [R12], R15 ;  /* 0x0000000f0c007388 */ /* 0x0023e20000000800 */
[----:B------:R-:W-:Y:S01]  /*4d00*/  FADD.FTZ R9, R15, R9 ;  /* 0x000000090f097221 */ /* 0x000fe20000010000 */
[----:B-1----:R-:W-:-:S10]  /*4d10*/  IADD3 R12, PT, PT, R12, 0x400, RZ ;  /* 0x000004000c0c7810 */ /* 0x002fd40007ffe0ff */
[----:B------:R-:W-:Y:S05]  /*4d20*/  @P0 BRA `(.L_x_2921) ;  /* 0xfffffffc00bc0947 */ /* 0x000fea000383ffff */
.L_x_2920:
[----:B------:R-:W-:Y:S05]  /*4d30*/  BSYNC.RECONVERGENT B1 ;  /* 0x0000000000017941 */ /* 0x000fea0003800200 */
.L_x_2919:
[----:B------:R-:W-:Y:S05]  /*4d40*/  @!P1 BRA `(.L_x_2909) ;  /* 0x0000000000dc9947 */ /* 0x000fea0003800000 */
[----:B------:R-:W3:Y:S01]  /*4d50*/  S2R R12, SR_CgaCtaId ;  /* 0x00000000000c7919 */ /* 0x000ee20000008800 */
[----:B------:R-:W4:Y:S01]  /*4d60*/  LDCU.64 UR8, c[0x0][0x420] ;  /* 0x00008400ff0877ac */ /* 0x000f220008000a00 */
[----:B------:R-:W-:Y:S02]  /*4d70*/  MOV R11, 0x400 ;  /* 0x00000400000b7802 */ /* 0x000fe40000000f00 */
[----:B------:R-:W-:Y:S02]  /*4d80*/  SHF.L.U32 R10, R17, 0x2, RZ ;  /* 0x00000002110a7819 */ /* 0x000fe400000006ff */
[----:B------:R-:W-:-:S03]  /*4d90*/  IADD3 R11, PT, PT, R11, 0x140, RZ ;  /* 0x000001400b0b7810 */ /* 0x000fc60007ffe0ff */
[----:B------:R-:W-:Y:S01]  /*4da0*/  IMAD R10, R13, 0x4, -R10 ;  /* 0x000000040d0a7824 */ /* 0x000fe200078e0a0a */
[----:B----4-:R-:W-:-:S04]  /*4db0*/  IADD3 R15, P0, P1, R24, UR8, R13 ;  /* 0x00000008180f7c10 */ /* 0x010fc8000f91e00d */
[----:B------:R-:W-:Y:S02]  /*4dc0*/  IADD3 R15, P2, PT, R15, 0x200, RZ ;  /* 0x000002000f0f7810 */ /* 0x000fe40007f5e0ff */
[----:B---3--:R-:W-:Y:S02]  /*4dd0*/  LEA R25, R12, R11, 0x18 ;  /* 0x0000000b0c197211 */ /* 0x008fe400078ec0ff */
[----:B------:R-:W-:Y:S02]  /*4de0*/  IADD3.X R11, PT, PT, R26, UR9, RZ, P0, P1 ;  /* 0x000000091a0b7c10 */ /* 0x000fe400087e24ff */
[----:B------:R-:W-:Y:S02]  /*4df0*/  IADD3 R12, PT, PT, R10, 0x800, R25 ;  /* 0x000008000a0c7810 */ /* 0x000fe40007ffe019 */
[----:B------:R-:W-:-:S07]  /*4e00*/  IADD3.X R11, PT, PT, RZ, R11, RZ, P2, !PT ;  /* 0x0000000bff0b7210 */ /* 0x000fce00017fe4ff */
.L_x_2922:
[----:B------:R-:W-:-:S05]  /*4e10*/  MOV R10, R15 ;  /* 0x0000000f000a7202 */ /* 0x000fca0000000f00 */
[----:B------:R-:W3:Y:S04]  /*4e20*/  LDG.E.U8 R15, desc[UR36][R10.64+-0x200] ;  /* 0xfffe00240a0f7981 */ /* 0x000ee8000c1e1100 */
[----:B------:R-:W4:Y:S04]  /*4e30*/  LDG.E.U8 R14, desc[UR36][R10.64+-0x100] ;  /* 0xffff00240a0e7981 */ /* 0x000f28000c1e1100 */
[----:B-----5:R-:W2:Y:S04]  /*4e40*/  LDG.E.U8 R16, desc[UR36][R10.64] ;  /* 0x000000240a107981 */ /* 0x020ea8000c1e1100 */
[----:B------:R-:W2:Y:S01]  /*4e50*/  LDG.E.U8 R20, desc[UR36][R10.64+0x100] ;  /* 0x000100240a147981 */ /* 0x000ea2000c1e1100 */
[----:B------:R-:W-:-:S02]  /*4e60*/  IADD3 R13, PT, PT, R13, 0x400, RZ ;  /* 0x000004000d0d7810 */ /* 0x000fc40007ffe0ff */
[----:B---3--:R-:W-:Y:S02]  /*4e70*/  ISETP.NE.AND P0, PT, R15, RZ, PT ;  /* 0x000000ff0f00720c */ /* 0x008fe40003f05270 */
[----:B----4-:R-:W-:Y:S01]  /*4e80*/  ISETP.NE.AND P1, PT, R14, RZ, PT ;  /* 0x000000ff0e00720c */ /* 0x010fe20003f25270 */
[----:B------:R-:W-:Y:S01]  /*4e90*/  HFMA2 R14, -RZ, RZ, 0, 0 ;  /* 0x00000000ff0e7431 */ /* 0x000fe200000001ff */
[----:B--2---:R-:W-:Y:S02]  /*4ea0*/  ISETP.NE.AND P2, PT, R16, RZ, PT ;  /* 0x000000ff1000720c */ /* 0x004fe40003f45270 */
[----:B------:R-:W-:-:S07]  /*4eb0*/  ISETP.NE.AND P3, PT, R20, RZ, PT ;  /* 0x000000ff1400720c */ /* 0x000fce0003f65270 */
[----:B------:R-:W1:Y:S04]  /*4ec0*/  @!P0 LDS R15, [R12+-0x800] ;  /* 0xfff800000c0f8984 */ /* 0x000e680000000800 */
[----:B------:R-:W2:Y:S04]  /*4ed0*/  @!P1 LDS R25, [R12+-0x400] ;  /* 0xfffc00000c199984 */ /* 0x000ea80000000800 */
[----:B------:R-:W3:Y:S04]  /*4ee0*/  @!P2 LDS R27, [R12] ;  /* 0x000000000c1ba984 */ /* 0x000ee80000000800 */
[----:B------:R-:W4:Y:S01]  /*4ef0*/  @!P3 LDS R29, [R12+0x400] ;  /* 0x000400000c1db984 */ /* 0x000f220000000800 */
[----:B-1----:R-:W-:-:S04]  /*4f00*/  @!P0 FADD.FTZ R15, -R8, R15 ;  /* 0x0000000f080f8221 */ /* 0x002fc80000010100 */
[----:B------:R-:W-:Y:S01]  /*4f10*/  @!P0 FMUL.FTZ R15, R15, 1.4426950216293334961 ;  /* 0x3fb8aa3b0f0f8820 */ /* 0x000fe20000410000 */
[----:B--2---:R-:W-:Y:S01]  /*4f20*/  @!P1 FADD.FTZ R16, -R8, R25 ;  /* 0x0000001908109221 */ /* 0x004fe20000010100 */
[----:B------:R-:W-:Y:S02]  /*4f30*/  MOV R25, RZ ;  /* 0x000000ff00197202 */ /* 0x000fe40000000f00 */
[----:B------:R1:W2:Y:S01]  /*4f40*/  @!P0 MUFU.EX2 R14, R15 ;  /* 0x0000000f000e8308 */ /* 0x0002a20000000800 */
[----:B------:R-:W-:Y:S01]  /*4f50*/  @!P1 FMUL.FTZ R16, R16, 1.4426950216293334961 ;  /* 0x3fb8aa3b10109820 */ /* 0x000fe20000410000 */
[C---:B---3--:R-:W-:Y:S01]  /*4f60*/  @!P2 FADD.FTZ R20, -R8.reuse, R27 ;  /* 0x0000001b0814a221 */ /* 0x048fe20000010100 */
[----:B------:R-:W-:Y:S02]  /*4f70*/  IMAD.MOV.U32 R27, RZ, RZ, RZ ;  /* 0x000000ffff1b7224 */ /* 0x000fe400078e00ff */
[----:B----4-:R-:W-:Y:S01]  /*4f80*/  @!P3 FADD.FTZ R24, -R8, R29 ;  /* 0x0000001d0818b221 */ /* 0x010fe20000010100 */
[----:B------:R-:W-:-:S02]  /*4f90*/  HFMA2 R29, -RZ, RZ, 0, 0 ;  /* 0x00000000ff1d7431 */ /* 0x000fc400000001ff */
[----:B------:R-:W-:Y:S01]  /*4fa0*/  @!P2 FMUL.FTZ R20, R20, 1.4426950216293334961 ;  /* 0x3fb8aa3b1414a820 */ /* 0x000fe20000410000 */
[----:B------:R-:W-:Y:S01]  /*4fb0*/  ISETP.GT.AND P0, PT, R13, R22, PT ;  /* 0x000000160d00720c */ /* 0x000fe20003f04270 */
[----:B------:R2:W3:Y:S01]  /*4fc0*/  @!P1 MUFU.EX2 R25, R16 ;  /* 0x0000001000199308 */ /* 0x0004e20000000800 */
[----:B------:R-:W-:Y:S01]  /*4fd0*/  @!P3 FMUL.FTZ R24, R24, 1.4426950216293334961 ;  /* 0x3fb8aa3b1818b820 */ /* 0x000fe20000410000 */
[----:B-1----:R-:W-:-:S04]  /*4fe0*/  IADD3 R15, P1, PT, R10, 0x400, RZ ;  /* 0x000004000a0f7810 */ /* 0x002fc80007f3e0ff */
[----:B------:R-:W-:Y:S02]  /*4ff0*/  IADD3.X R11, PT, PT, RZ, R11, RZ, P1, !PT ;  /* 0x0000000bff0b7210 */ /* 0x000fe40000ffe4ff */
[----:B------:R-:W1:Y:S01]  /*5000*/  @!P2 MUFU.EX2 R27, R20 ;  /* 0x00000014001ba308 */ /* 0x000e620000000800 */
[----:B--2---:R-:W-:Y:S01]  /*5010*/  FADD.FTZ R16, R14, R9 ;  /* 0x000000090e107221 */ /* 0x004fe20000010000 */
[----:B------:R-:W-:Y:S06]  /*5020*/  STS [R12+-0x800], R14 ;  /* 0xfff8000e0c007388 */ /* 0x000fec0000000800 */
[----:B------:R-:W2:Y:S01]  /*5030*/  @!P3 MUFU.EX2 R29, R24 ;  /* 0x00000018001db308 */ /* 0x000ea20000000800 */
[----:B---3--:R-:W-:Y:S01]  /*5040*/  FADD.FTZ R16, R16, R25 ;  /* 0x0000001910107221 */ /* 0x008fe20000010000 */
[----:B------:R-:W-:Y:S03]  /*5050*/  STS [R12+-0x400], R25 ;  /* 0xfffc00190c007388 */ /* 0x000fe60000000800 */
[----:B-1----:R-:W-:Y:S01]  /*5060*/  FADD.FTZ R16, R16, R27 ;  /* 0x0000001b10107221 */ /* 0x002fe20000010000 */
[----:B------:R-:W-:Y:S04]  /*5070*/  STS [R12], R27 ;  /* 0x0000001b0c007388 */ /* 0x000fe80000000800 */
[----:B--2---:R1:W-:Y:S01]  /*5080*/  STS [R12+0x400], R29 ;  /* 0x0004001d0c007388 */ /* 0x0043e20000000800 */
[----:B------:R-:W-:Y:S01]  /*5090*/  FADD.FTZ R9, R16, R29 ;  /* 0x0000001d10097221 */ /* 0x000fe20000010000 */
[----:B-1----:R-:W-:Y:S01]  /*50a0*/  IADD3 R12, PT, PT, R12, 0x1000, RZ ;  /* 0x000010000c0c7810 */ /* 0x002fe20007ffe0ff */
[----:B------:R-:W-:Y:S06]  /*50b0*/  @!P0 BRA `(.L_x_2922) ;  /* 0xfffffffc00548947 */ /* 0x000fec000383ffff */
.L_x_2909:
[----:B------:R-:W-:Y:S05]  /*50c0*/  BSYNC.RECONVERGENT B0 ;  /* 0x0000000000007941 */ /* 0x000fea0003800200 */
.L_x_2908:
[----:B-1----:R-:W1:Y:S01]  /*50d0*/  SHFL.BFLY PT, R8, R9, 0x10, 0x1f ;  /* 0x0e001f0009087f89 */ /* 0x002e6200000e0000 */
[C---:B------:R-:W-:Y:S01]  /*50e0*/  ISETP.NE.AND P0, PT, R6.reuse, RZ, PT ;  /* 0x000000ff0600720c */ /* 0x040fe20003f05270 */
[----:B------:R-:W0:Y:S01]  /*50f0*/  LDCU UR4, c[0x0][0x40c] ;  /* 0x00008180ff0477ac */ /* 0x000e220008000800 */
[----:B------:R-:W-:Y:S01]  /*5100*/  ISETP.GT.U32.AND P1, PT, R6, 0x7, PT ;  /* 0x000000070600780c */ /* 0x000fe20003f24070 */
[----:B----45:R-:W4:Y:S01]  /*5110*/  S2R R16, SR_CTAID.X ;  /* 0x0000000000107919 */ /* 0x030f220000002500 */
[----:B------:R-:W4:Y:S01]  /*5120*/  S2UR UR6, SR_CTAID.Y ;  /* 0x00000000000679c3 */ /* 0x000f220000002600 */
[----:B------:R-:W0:Y:S01]  /*5130*/  LDCU UR5, c[0x0][0x3f4] ;  /* 0x00007e80ff0577ac */ /* 0x000e220008000800 */
[----:B------:R-:W2:Y:S01]  /*5140*/  LDCU.U8 UR7, c[0x0][0x48c] ;  /* 0x00009180ff0777ac */ /* 0x000ea20008000000 */
[----:B-1----:R-:W-:Y:S01]  /*5150*/  FADD.FTZ R8, R8, R9 ;  /* 0x0000000908087221 */ /* 0x002fe20000010000 */
[----:B0-----:R-:W-:-:S04]  /*5160*/  UISETP.LT.AND UP0, UPT, UR5, UR4, UPT ;  /* 0x000000040500728c */ /* 0x001fc8000bf01270 */
        /* <DEDUP_REMOVED lines=20> */
[----:B0-----:R-:W-:-:S05]  /*52b0*/  FADD.FTZ R9, R9, R12 ;  /* 0x0000000c09097221 */ /* 0x001fca0000010000 */
[----:B------:R-:W0:Y:S02]  /*52c0*/  SHFL.BFLY PT, R6, R9, 0x2, 0x1f ;  /* 0x0c401f0009067f89 */ /* 0x000e2400000e0000 */
[----:B0-----:R-:W-:Y:S02]  /*52d0*/  FADD.FTZ R6, R9, R6 ;  /* 0x0000000609067221 */ /* 0x001fe40000010000 */
[----:B------:R-:W4:Y:S03]  /*52e0*/  LDC R9, c[0x0][0x3f8] ;  /* 0x0000fe00ff097b82 */ /* 0x000f260000000800 */
[----:B------:R-:W0:Y:S01]  /*52f0*/  SHFL.BFLY PT, R11, R6, 0x1, 0x1f ;  /* 0x0c201f00060b7f89 */ /* 0x000e2200000e0000 */
[----:B----4-:R-:W-:Y:S02]  /*5300*/  IMAD R14, R9, UR6, R16 ;  /* 0x00000006090e7c24 */ /* 0x010fe4000f8e0210 */
[----:B0-----:R-:W-:Y:S01]  /*5310*/  FADD.FTZ R11, R6, R11 ;  /* 0x0000000b060b7221 */ /* 0x001fe20000010000 */
[----:B------:R-:W-:-:S05]  /*5320*/  CS2R R6, SRZ ;  /* 0x0000000000067805 */ /* 0x000fca000001ff00 */
[----:B------:R-:W0:Y:S02]  /*5330*/  SHFL.IDX PT, R11, R11, RZ, 0x1f ;  /* 0x00001fff0b0b7589 */ /* 0x000e2400000e0000 */
[----:B0-----:R-:W-:-:S04]  /*5340*/  FADD.FTZ R5, R11, 9.9999999747524270788e-07 ;  /* 0x358637bd0b057421 */ /* 0x001fc80000010000 */
[----:B------:R0:W1:Y:S01]  /*5350*/  MUFU.RCP R13, R5 ;  /* 0x00000005000d7308 */ /* 0x0000620000001000 */
[----:B------:R-:W-:Y:S05]  /*5360*/  @!P0 BRA `(.L_x_2923) ;  /* 0x0000000000188947 */ /* 0x000fea0003800000 */
[----:B0-----:R-:W0:Y:S08]  /*5370*/  LDC R5, c[0x0][0x488] ;  /* 0x00012200ff057b82 */ /* 0x001e300000000800 */
[----:B------:R-:W0:Y:S08]  /*5380*/  LDC R6, c[0x0][0x40c] ;  /* 0x00010300ff067b82 */ /* 0x000e300000000800 */
[----:B------:R-:W2:Y:S01]  /*5390*/  LDC R8, c[0x0][0x3f4] ;  /* 0x0000fd00ff087b82 */ /* 0x000ea20000000800 */
[----:B0-----:R-:W-:-:S04]  /*53a0*/  IMAD R5, R14, R5, R6 ;  /* 0x000000050e057224 */ /* 0x001fc800078e0206 */
[----:B--2---:R-:W-:-:S05]  /*53b0*/  IMAD R6, R5, R8, RZ ;  /* 0x0000000805067224 */ /* 0x004fca00078e02ff */
[----:B------:R-:W-:-:S07]  /*53c0*/  SHF.R.S32.HI R7, RZ, 0x1f, R6 ;  /* 0x0000001fff077819 */ /* 0x000fce0000011406 */
.L_x_2923:
[----:B------:R-:W-:Y:S04]  /*53d0*/  BSSY.RECONVERGENT B0, `(.L_x_2924) ;  /* 0x0000061000007945 */ /* 0x000fe80003800200 */
[----:B------:R-:W-:Y:S05]  /*53e0*/  @P1 BRA `(.L_x_2925) ;  /* 0x00000004007c1947 */ /* 0x000fea0003800000 */
[----:B------:R-:W-:Y:S01]  /*53f0*/  VIADDMNMX R4, R3, 0x100, R4, !PT ;  /* 0x0000010003047846 */ /* 0x000fe20007800104 */
[----:B------:R-:W-:Y:S01]  /*5400*/  BSSY.RECONVERGENT B1, `(.L_x_2926) ;  /* 0x0000028000017945 */ /* 0x000fe20003800200 */
[----:B0-----:R-:W-:-:S04]  /*5410*/  LOP3.LUT R5, RZ, R2, RZ, 0x33, !PT ;  /* 0x00000002ff057212 */ /* 0x001fc800078e33ff */
        /* <DEDUP_REMOVED lines=12> */
[----:B------:R-:W-:Y:S02]  /*54e0*/  IADD3.X R9, PT, PT, RZ, R7, RZ, P1, !PT ;  /* 0x00000007ff097210 */ /* 0x000fe40000ffe4ff */
[----:B------:R-:W-:-:S02]  /*54f0*/  LOP3.LUT R4, R4, 0x3, RZ, 0xc0, !PT ;  /* 0x0000000304047812 */ /* 0x000fc400078ec0ff */
[----:B------:R-:W-:Y:S02]  /*5500*/  LOP3.LUT R8, R5, 0x300, RZ, 0xc0, !PT ;  /* 0x0000030005087812 */ /* 0x000fe400078ec0ff */
[----:B------:R-:W-:Y:S02]  /*5510*/  LEA R5, R2, UR5, 0x1 ;  /* 0x0000000502057c11 */ /* 0x000fe4000f8e08ff */
[----:B------:R-:W-:Y:S02]  /*5520*/  IADD3 R3, PT, PT, R3, R8, RZ ;  /* 0x0000000803037210 */ /* 0x000fe40007ffe0ff */
[----:B--2---:R-:W-:Y:S02]  /*5530*/  LEA R11, P1, R12, UR8, 0x2 ;  /* 0x000000080c0b7c11 */ /* 0x004fe4000f8210ff */
[----:B------:R-:W-:Y:S02]  /*5540*/  IADD3 R10, PT, PT, -R4, RZ, RZ ;  /* 0x000000ff040a7210 */ /* 0x000fe40007ffe1ff */
[----:B------:R-:W-:Y:S01]  /*5550*/  LEA.HI.X R12, R12, UR9, R9, 0x2, P1 ;  /* 0x000000090c0c7c11 */ /* 0x000fe200088f1409 */
[----:B0-----:R-:W-:-:S06]  /*5560*/  ULEA UR4, UR6, UR4, 0x18 ;  /* 0x0000000406047291 */ /* 0x001fcc000f8ec0ff */
[----:B------:R-:W-:Y:S02]  /*5570*/  IADD3 R8, PT, PT, R5, UR4, RZ ;  /* 0x0000000405087c10 */ /* 0x000fe4000fffe0ff */
[----:B------:R-:W-:-:S07]  /*5580*/  LEA R9, R2, UR4, 0x2 ;  /* 0x0000000402097c11 */ /* 0x000fce000f8e10ff */
.L_x_2928:
[----:B--2---:R0:W1:Y:S01]  /*5590*/  LDS R4, [R9] ;  /* 0x0000000009047984 */ /* 0x0040620000000800 */
[----:B------:R-:W-:Y:S02]  /*55a0*/  @P0 MOV R5, R12 ;  /* 0x0000000c00050202 */ /* 0x000fe40000000f00 */
[----:B------:R-:W-:-:S04]  /*55b0*/  IADD3 R10, PT, PT, R10, 0x1, RZ ;  /* 0x000000010a0a7810 */ /* 0x000fc80007ffe0ff */
[----:B------:R-:W-:Y:S02]  /*55c0*/  ISETP.NE.AND P3, PT, R10, RZ, PT ;  /* 0x000000ff0a00720c */ /* 0x000fe40003f65270 */
[----:B0-----:R-:W-:Y:S01]  /*55d0*/  IADD3 R9, PT, PT, R9, 0x400, RZ ;  /* 0x0000040009097810 */ /* 0x001fe20007ffe0ff */
[----:B-1----:R-:W-:-:S05]  /*55e0*/  FMUL.FTZ R15, R4, R13 ;  /* 0x0000000d040f7220 */ /* 0x002fca0000410000 */
[----:B------:R-:W-:-:S04]  /*55f0*/  F2FP.F16.F32.PACK_AB R4, RZ, R15 ;  /* 0x0000000fff04723e */ /* 0x000fc800000000ff */
[----:B------:R-:W-:Y:S01]  /*5600*/  PRMT R20, R4, 0x7610, R20 ;  /* 0x0000761004147816 */ /* 0x000fe20000000014 */
[----:B------:R-:W-:Y:S01]  /*5610*/  @P0 IMAD.MOV.U32 R4, RZ, RZ, R11 ;  /* 0x000000ffff040224 */ /* 0x000fe200078e000b */
[----:B------:R-:W-:-:S03]  /*5620*/  IADD3 R11, P1, PT, R11, 0x400, RZ ;  /* 0x000004000b0b7810 */ /* 0x000fc60007f3e0ff */
[----:B------:R0:W-:Y:S01]  /*5630*/  STS.U16 [R8], R20 ;  /* 0x0000001408007388 */ /* 0x0001e20000000400 */
[----:B------:R-:W-:-:S03]  /*5640*/  IADD3.X R12, PT, PT, RZ, R12, RZ, P1, !PT ;  /* 0x0000000cff0c7210 */ /* 0x000fc60000ffe4ff */
[----:B------:R2:W-:Y:S01]  /*5650*/  @P0 STG.E desc[UR36][R4.64], R15 ;  /* 0x0000000f04000986 */ /* 0x0005e2000c101924 */
[----:B0-----:R-:W-:Y:S01]  /*5660*/  VIADD R8, R8, 0x200 ;  /* 0x0000020008087836 */ /* 0x001fe20000000000 */
[----:B------:R-:W-:Y:S06]  /*5670*/  @P3 BRA `(.L_x_2928) ;  /* 0xfffffffc00c43947 */ /* 0x000fec000383ffff */
.L_x_2927:
[----:B------:R-:W-:Y:S05]  /*5680*/  BSYNC.RECONVERGENT B1 ;  /* 0x0000000000017941 */ /* 0x000fea0003800200 */
.L_x_2926:
        /* <DEDUP_REMOVED lines=14> */
[----:B------:R-:W-:-:S05]  /*5770*/  LEA.HI.X R8, R8, UR9, R7, 0x2, P3 ;  /* 0x0000000908087c11 */ /* 0x000fca00098f1407 */
[----:B------:R-:W-:Y:S01]  /*5780*/  IMAD.X R10, RZ, RZ, R8, P2 ;  /* 0x000000ffff0a7224 */ /* 0x000fe200010e0608 */
[----:B0-----:R-:W-:Y:S02]  /*5790*/  LEA R5, R5, R4, 0x18 ;  /* 0x0000000405057211 */ /* 0x001fe400078ec0ff */
[----:B------:R-:W-:Y:S02]  /*57a0*/  SHF.L.U32 R4, R17, 0x2, RZ ;  /* 0x0000000211047819 */ /* 0x000fe400000006ff */
[----:B------:R-:W-:Y:S02]  /*57b0*/  IADD3 R6, PT, PT, R6, 0x400, R5 ;  /* 0x0000040006067810 */ /* 0x000fe40007ffe005 */
[----:B------:R-:W-:-:S04]  /*57c0*/  LEA R4, R3, -R4, 0x2 ;  /* 0x8000000403047211 */ /* 0x000fc800078e10ff */
[----:B------:R-:W-:-:S07]  /*57d0*/  IADD3 R7, PT, PT, R4, 0x800, R5 ;  /* 0x0000080004077810 */ /* 0x000fce0007ffe005 */
.L_x_2929:
[----:B------:R-:W1:Y:S01]  /*57e0*/  LDS R4, [R7+-0x800] ;  /* 0xfff8000007047984 */ /* 0x000e620000000800 */
[----:B------:R-:W-:-:S04]  /*57f0*/  IADD3 R3, PT, PT, R3, 0x400, RZ ;  /* 0x0000040003037810 */ /* 0x000fc80007ffe0ff */
[----:B------:R-:W-:Y:S01]  /*5800*/  ISETP.GT.AND P2, PT, R3, R22, PT ;  /* 0x000000160300720c */ /* 0x000fe20003f44270 */
        /* <DEDUP_REMOVED lines=15> */
[----:B0-----:R-:W-:Y:S01]  /*5900*/  MOV R4, R9 ;  /* 0x0000000900047202 */ /* 0x001fe20000000f00 */
[----:B-1----:R-:W-:-:S03]  /*5910*/  VIADD R7, R7, 0x1000 ;  /* 0x0000100007077836 */ /* 0x002fc60000000000 */
[----:B------:R-:W-:Y:S01]  /*5920*/  IADD3 R9, P3, PT, R4, 0x1000, RZ ;  /* 0x0000100004097810 */ /* 0x000fe20007f7e0ff */
[----:B------:R-:W-:Y:S01]  /*5930*/  @P0 STG.E desc[UR36][R4.64+-0x800], R11 ;  /* 0xfff8000b04000986 */ /* 0x000fe2000c101924 */
[----:B------:R-:W-:Y:S02]  /*5940*/  PLOP3.LUT P0, PT, P1, PT, PT, 0x80, 0x8 ;  /* 0x000000000008781c */ /* 0x000fe40000f0f070 */
        /* <DEDUP_REMOVED lines=9> */
.L_x_2925:
[----:B------:R-:W-:Y:S05]  /*59e0*/  BSYNC.RECONVERGENT B0 ;  /* 0x0000000000007941 */ /* 0x000fea0003800200 */
.L_x_2924:
[----:B------:R-:W-:Y:S01]  /*59f0*/  SHF.R.S32.HI R3, RZ, 0x1f, R22 ;  /* 0x0000001fff037819 */ /* 0x000fe20000011416 */
[----:B------:R-:W4:Y:S01]  /*5a00*/  LDCU.64 UR6, c[0x0][0x3b0] ;  /* 0x00007600ff0677ac */ /* 0x000f220008000a00 */
[----:B------:R-:W-:Y:S02]  /*5a10*/  SHF.L.U32 R32, R2, 0x3, RZ ;  /* 0x0000000302207819 */ /* 0x000fe400000006ff */
[----:B------:R-:W-:Y:S02]  /*5a20*/  CS2R R6, SRZ ;  /* 0x0000000000067805 */ /* 0x000fe4000001ff00 */
[----:B------:R-:W-:Y:S02]  /*5a30*/  LEA.HI R3, R3, R22, RZ, 0x4 ;  /* 0x0000001603037211 */ /* 0x000fe400078f20ff */
[----:B------:R-:W-:Y:S02]  /*5a40*/  LOP3.LUT R32, R32, 0x78, RZ, 0xc0, !PT ;  /* 0x0000007820207812 */ /* 0x000fe400078ec0ff */
[----:B0-2---:R-:W-:-:S02]  /*5a50*/  LOP3.LUT R5, R3, 0xfffffff0, RZ, 0xc0, !PT ;  /* 0xfffffff003057812 */ /* 0x005fc400078ec0ff */
[----:B------:R-:W-:Y:S02]  /*5a60*/  SHF.R.U32.HI R3, RZ, 0x4, R2 ;  /* 0x00000004ff037819 */ /* 0x000fe40000011602 */
[----:B------:R-:W-:-:S04]  /*5a70*/  IADD3 R34, PT, PT, -R5, R22, RZ ;  /* 0x0000001605227210 */ /* 0x000fc80007ffe1ff */
[----:B------:R-:W-:Y:S02]  /*5a80*/  ISETP.NE.AND P0, PT, R3, R34, PT ;  /* 0x000000220300720c */ /* 0x000fe40003f05270 */
[----:B----4-:R-:W-:Y:S02]  /*5a90*/  ISETP.EQ.U32.AND P1, PT, RZ, UR6, PT ;  /* 0x00000006ff007c0c */ /* 0x010fe4000bf22070 */
        /* <DEDUP_REMOVED lines=14> */
[----:B------:R-:W-:Y:S01]  /*5b80*/  CS2R R38, SRZ ;  /* 0x0000000000267805 */ /* 0x000fe2000001ff00 */
[----:B------:R-:W-:-:S06]  /*5b90*/  IMAD.MOV.U32 R40, RZ, RZ, RZ ;  /* 0x000000ffff287224 */ /* 0x000fcc00078e00ff */
[----:B0-----:R-:W-:Y:S05]  /*5ba0*/  @P0 BRA `(.L_x_2931) ;  /* 0x0000002400080947 */ /* 0x001fea0003800000 */
[----:B------:R-:W0:Y:S01]  /*5bb0*/  LDCU UR4, c[0x0][0x3f4] ;  /* 0x00007e80ff0477ac */ /* 0x000e220008000800 */
[----:B------:R-:W2:Y:S01]  /*5bc0*/  S2R R41, SR_CgaCtaId ;  /* 0x0000000000297919 */ /* 0x000ea20000008800 */
[----:B------:R-:W4:Y:S01]  /*5bd0*/  LDC.64 R8, c[0x0][0x3c0] ;  /* 0x0000f000ff087b82 */ /* 0x000f220000000a00 */
[----:B------:R-:W-:Y:S01]  /*5be0*/  IADD3 R36, PT, PT, R17, R3, RZ ;  /* 0x0000000311247210 */ /* 0x000fe20007ffe0ff */
[----:B------:R-:W-:Y:S01]  /*5bf0*/  BSSY.RECONVERGENT B1, `(.L_x_2932) ;  /* 0x00000c4000017945 */ /* 0x000fe20003800200 */
[----:B------:R-:W-:Y:S02]  /*5c00*/  MOV R10, 0x400 ;  /* 0x00000400000a7802 */ /* 0x000fe40000000f00 */
[----:B------:R-:W-:Y:S02]  /*5c10*/  MOV R47, RZ ;  /* 0x000000ff002f7202 */ /* 0x000fe40000000f00 */
[----:B------:R-:W-:Y:S02]  /*5c20*/  IADD3 R10, PT, PT, R10, 0x140, RZ ;  /* 0x000001400a0a7810 */ /* 0x000fe40007ffe0ff */
[----:B0-----:R-:W-:-:S04]  /*5c30*/  MOV R35, UR4 ;  /* 0x0000000400237c02 */ /* 0x001fc80008000f00 */
[-C--:B------:R-:W-:Y:S01]  /*5c40*/  VIMNMX R11, PT, PT, R22, R35.reuse, PT ;  /* 0x00000023160b7248 */ /* 0x080fe20003fe0100 */
[----:B------:R-:W-:-:S03]  /*5c50*/  IMAD R21, R21, R35, R32 ;  /* 0x0000002315157224 */ /* 0x000fc600078e0220 */
[----:B------:R-:W-:Y:S01]  /*5c60*/  ISETP.GE.AND P0, PT, R36, R11, PT ;  /* 0x0000000b2400720c */ /* 0x000fe20003f06270 */
[----:B----4-:R-:W-:Y:S01]  /*5c70*/  IMAD.WIDE R20, R21, 0x2, R8 ;  /* 0x0000000215147825 */ /* 0x010fe200078e0208 */
[----:B--2---:R-:W-:-:S05]  /*5c80*/  LEA R41, R41, R10, 0x18 ;  /* 0x0000000a29297211 */ /* 0x004fca00078ec0ff */
[----:B------:R-:W-:-:S06]  /*5c90*/  VIADD R37, R41, UR5 ;  /* 0x0000000529257c36 */ /* 0x000fcc0008000000 */
[----:B------:R-:W-:Y:S05]  /*5ca0*/  @P0 BRA `(.L_x_2933) ;  /* 0x0000000800e00947 */ /* 0x000fea0003800000 */
[----:B------:R-:W-:Y:S01]  /*5cb0*/  VIADDMNMX R8, R36, 0x10, R11, !PT ;  /* 0x0000001024087846 */ /* 0x000fe2000780010b */
[----:B------:R-:W-:Y:S01]  /*5cc0*/  BSSY.RECONVERGENT B2, `(.L_x_2934) ;  /* 0x000006b000027945 */ /* 0x000fe20003800200 */
[----:B------:R-:W-:Y:S01]  /*5cd0*/  LOP3.LUT R9, RZ, R17, RZ, 0x33, !PT ;  /* 0x00000011ff097212 */ /* 0x000fe200078e33ff */
[----:B------:R-:W-:Y:S01]  /*5ce0*/  HFMA2 R47, -RZ, RZ, 0, 0 ;  /* 0x00000000ff2f7431 */ /* 0x000fe200000001ff */
[----:B------:R-:W-:Y:S02]  /*5cf0*/  MOV R40, RZ ;  /* 0x000000ff00287202 */ /* 0x000fe40000000f00 */
[----:B------:R-:W-:Y:S02]  /*5d00*/  CS2R R42, SRZ ;  /* 0x00000000002a7805 */ /* 0x000fe4000001ff00 */
[----:B------:R-:W-:Y:S02]  /*5d10*/  IADD3 R58, PT, PT, -R3, R8, R9 ;  /* 0x00000008033a7210 */ /* 0x000fe40007ffe109 */
[----:B------:R-:W-:-:S02]  /*5d20*/  CS2R R38, SRZ ;  /* 0x0000000000267805 */ /* 0x000fc4000001ff00 */
[----:B------:R-:W-:Y:S02]  /*5d30*/  MOV R46, R36 ;  /* 0x00000024002e7202 */ /* 0x000fe40000000f00 */
[----:B------:R-:W-:Y:S02]  /*5d40*/  CS2R R44, SRZ ;  /* 0x00000000002c7805 */ /* 0x000fe4000001ff00 */
[C---:B------:R-:W-:Y:S02]  /*5d50*/  ISETP.GE.U32.AND P0, PT, R58.reuse, 0x30, PT ;  /* 0x000000303a00780c */ /* 0x040fe40003f06070 */
[----:B------:R-:W-:-:S04]  /*5d60*/  LEA.HI R8, R58, 0x1, RZ, 0x1c ;  /* 0x000000013a087811 */ /* 0x000fc800078fe0ff */
[----:B------:R-:W-:-:S07]  /*5d70*/  LOP3.LUT P1, R60, R8, 0x3, RZ, 0xc0, !PT ;  /* 0x00000003083c7812 */ /* 0x000fce000782c0ff */
[----:B------:R-:W-:Y:S06]  /*5d80*/  @!P0 BRA `(.L_x_2935) ;  /* 0x0000000400788947 */ /* 0x000fec0003800000 */
[----:B------:R-:W-:Y:S01]  /*5d90*/  LOP3.LUT R59, R8, 0x1ffffffc, RZ, 0xc0, !PT ;  /* 0x1ffffffc083b7812 */ /* 0x000fe200078ec0ff */
[----:B------:R-:W-:Y:S01]  /*5da0*/  IMAD.MOV.U32 R40, RZ, RZ, RZ ;  /* 0x000000ffff287224 */ /* 0x000fe200078e00ff */
[----:B------:R-:W-:Y:S02]  /*5db0*/  MOV R48, RZ ;  /* 0x000000ff00307202 */ /* 0x000fe40000000f00 */
[----:B------:R-:W-:-:S07]  /*5dc0*/  MOV R46, R36 ;  /* 0x00000024002e7202 */ /* 0x000fce0000000f00 */
.L_x_2936:
[----:B------:R-:W-:-:S04]  /*5dd0*/  IMAD R29, R46, 0x70, RZ ;  /* 0x000000702e1d7824 */ /* 0x000fc800078e02ff */
[C---:B------:R-:W-:Y:S01]  /*5de0*/  IMAD.WIDE.U32 R8, R29.reuse, 0x2, R20 ;  /* 0x000000021d087825 */ /* 0x040fe200078e0014 */
[C---:B-1----:R-:W-:Y:S02]  /*5df0*/  IADD3 R13, PT, PT, R29.reuse, 0x700, RZ ;  /* 0x000007001d0d7810 */ /* 0x042fe40007ffe0ff */
[----:B------:R-:W-:-:S03]  /*5e00*/  IADD3 R25, PT, PT, R29, 0xe00, RZ ;  /* 0x00000e001d197810 */ /* 0x000fc60007ffe0ff */
[----:B------:R-:W2:Y:S01]  /*5e10*/  LDG.E.128 R8, desc[UR36][R8.64] ;  /* 0x0000002408087981 */ /* 0x000ea2000c1e1d00 */
[----:B------:R-:W-:Y:S01]  /*5e20*/  IMAD.WIDE.U32 R12, R13, 0x2, R20 ;  /* 0x000000020d0c7825 */ /* 0x000fe200078e0014 */
[----:B------:R-:W-:-:S03]  /*5e30*/  IADD3 R29, PT, PT, R29, 0x1500, RZ ;  /* 0x000015001d1d7810 */ /* 0x000fc60007ffe0ff */
[--C-:B------:R-:W-:Y:S02]  /*5e40*/  IMAD.WIDE.U32 R24, R25, 0x2, R20.reuse ;  /* 0x0000000219187825 */ /* 0x100fe400078e0014 */
[----:B------:R-:W4:Y:S02]  /*5e50*/  LDG.E.128 R12, desc[UR36][R12.64] ;  /* 0x000000240c0c7981 */ /* 0x000f24000c1e1d00 */
[----:B------:R-:W-:Y:S02]  /*5e60*/  IMAD.WIDE.U32 R28, R29, 0x2, R20 ;  /* 0x000000021d1c7825 */ /* 0x000fe400078e0014 */
[----:B---3--:R-:W3:Y:S04]  /*5e70*/  LDG.E.128 R24, desc[UR36][R24.64] ;  /* 0x0000002418187981 */ /* 0x008ee8000c1e1d00 */
[----:B------:R-:W3:Y:S01]  /*5e80*/  LDG.E.128 R28, desc[UR36][R28.64] ;  /* 0x000000241c1c7981 */ /* 0x000ee2000c1e1d00 */
[----:B------:R-:W-:Y:S01]  /*5e90*/  IMAD.IADD R50, R46, 0x1, -R17 ;  /* 0x000000012e327824 */ /* 0x000fe200078e0a11 */
[----:B------:R-:W-:-:S02]  /*5ea0*/  IADD3 R48, PT, PT, R48, 0x4, RZ ;  /* 0x0000000430307810 */ /* 0x000fc40007ffe0ff */
[----:B------:R-:W-:Y:S02]  /*5eb0*/  IADD3 R46, PT, PT, R46, 0x40, RZ ;  /* 0x000000402e2e7810 */ /* 0x000fe40007ffe0ff */
[----:B------:R-:W-:Y:S02]  /*5ec0*/  LEA R50, R50, R37, 0x1 ;  /* 0x0000002532327211 */ /* 0x000fe400078e08ff */
[----:B------:R-:W-:-:S03]  /*5ed0*/  ISETP.NE.AND P0, PT, R48, R59, PT ;  /* 0x0000003b3000720c */ /* 0x000fc60003f05270 */
[----:B------:R-:W0:Y:S04]  /*5ee0*/  LDS.U16 R49, [R50] ;  /* 0x0000000032317984 */ /* 0x000e280000000400 */
[----:B------:R-:W1:Y:S04]  /*5ef0*/  LDS.U16 R56, [R50+0x20] ;  /* 0x0000200032387984 */ /* 0x000e680000000400 */
[----:B------:R-:W-:Y:S04]  /*5f00*/  LDS.U16 R57, [R50+0x40] ;  /* 0x0000400032397984 */ /* 0x000fe80000000400 */
[----:B------:R-:W1:Y:S01]  /*5f10*/  LDS.U16 R50, [R50+0x60] ;  /* 0x0000600032327984 */ /* 0x000e620000000400 */
[----:B0-----:R-:W-:-:S02]  /*5f20*/  HADD2.F32 R49, -RZ, R49.H0_H0 ;  /* 0x20000031ff317230 */ /* 0x001fc40000004100 */
[----:B-1----:R-:W-:Y:S02]  /*5f30*/  HADD2.F32 R56, -RZ, R56.H0_H0 ;  /* 0x20000038ff387230 */ /* 0x002fe40000004100 */
[----:B------:R-:W-:Y:S02]  /*5f40*/  HADD2.F32 R50, -RZ, R50.H0_H0 ;  /* 0x20000032ff327230 */ /* 0x000fe40000004100 */
[--C-:B--2---:R-:W-:Y:S02]  /*5f50*/  HADD2.F32 R51, -RZ, R8.reuse.H0_H0 ;  /* 0x20000008ff337230 */ /* 0x104fe40000004100 */
[----:B------:R-:W-:Y:S02]  /*5f60*/  HADD2.F32 R52, -RZ, R9.H0_H0 ;  /* 0x20000009ff347230 */ /* 0x000fe40000004100 */
        /* <DEDUP_REMOVED lines=12> */
[--C-:B----4-:R-:W-:Y:S02]  /*6030*/  HADD2.F32 R11, -RZ, R12.reuse.H0_H0 ;  /* 0x2000000cff0b7230 */ /* 0x110fe40000004100 */
[C---:B------:R-:W-:Y:S01]  /*6040*/  FFMA.FTZ R54, R49.reuse, R54, R47 ;  /* 0x0000003631367223 */ /* 0x040fe2000001002f */
[----:B------:R-:W-:Y:S02]  /*6050*/  HADD2.F32 R39, -RZ, R12.H1_H1 ;  /* 0x3000000cff277230 */ /* 0x000fe40000004100 */
[----:B------:R-:W-:Y:S01]  /*6060*/  FFMA.FTZ R9, R49, R9, R38 ;  /* 0x0000000931097223 */ /* 0x000fe20000010026 */
[--C-:B------:R-:W-:Y:S02]  /*6070*/  HADD2.F32 R43, -RZ, R13.reuse.H0_H0 ;  /* 0x2000000dff2b7230 */ /* 0x100fe40000004100 */
[----:B------:R-:W-:Y:S01]  /*6080*/  FFMA.FTZ R11, R56, R11, R51 ;  /* 0x0000000b380b7223 */ /* 0x000fe20000010033 */
[----:B------:R-:W-:-:S02]  /*6090*/  HADD2.F32 R12, -RZ, R13.H1_H1 ;  /* 0x3000000dff0c7230 */ /* 0x000fc40000004100 */
[C---:B------:R-:W-:Y:S01]  /*60a0*/  FFMA.FTZ R8, R56.reuse, R39, R8 ;  /* 0x0000002738087223 */ /* 0x040fe20000010008 */
[--C-:B------:R-:W-:Y:S02]  /*60b0*/  HADD2.F32 R13, -RZ, R14.reuse.H1_H1 ;  /* 0x3000000eff0d7230 */ /* 0x100fe40000004100 */
[C---:B------:R-:W-:Y:S01]  /*60c0*/  FFMA.FTZ R43, R56.reuse, R43, R52 ;  /* 0x0000002b382b7223 */ /* 0x040fe20000010034 */
[----:B------:R-:W-:Y:S02]  /*60d0*/  HADD2.F32 R38, -RZ, R14.H0_H0 ;  /* 0x2000000eff267230 */ /* 0x000fe40000004100 */
        /* <DEDUP_REMOVED lines=9> */
[--C-:B------:R-:W-:Y:S02]  /*6170*/  HADD2.F32 R24, -RZ, R25.reuse.H0_H0 ;  /* 0x20000019ff187230 */ /* 0x100fe40000004100 */
[----:B------:R-:W-:Y:S02]  /*6180*/  HADD2.F32 R40, -RZ, R25.H1_H1 ;  /* 0x30000019ff287230 */ /* 0x000fe40000004100 */
[----:B------:R-:W-:-:S02]  /*6190*/  HADD2.F32 R12, -RZ, R57.H0_H0 ;  /* 0x20000039ff0c7230 */ /* 0x000fc40000004100 */
[--C-:B------:R-:W-:Y:S02]  /*61a0*/  HADD2.F32 R25, -RZ, R26.reuse.H0_H0 ;  /* 0x2000001aff197230 */ /* 0x100fe40000004100 */
[----:B------:R-:W-:Y:S02]  /*61b0*/  HADD2.F32 R45, -RZ, R26.H1_H1 ;  /* 0x3000001aff2d7230 */ /* 0x000fe40000004100 */
        /* <DEDUP_REMOVED lines=8> */
[----:B------:R-:W-:-:S02]  /*6240*/  HADD2.F32 R42, -RZ, R30.H0_H0 ;  /* 0x2000001eff2a7230 */ /* 0x000fc40000004100 */
        /* <DEDUP_REMOVED lines=16> */
[----:B------:R-:W-:Y:S01]  /*6350*/  FFMA.FTZ R47, R50, R10, R15 ;  /* 0x0000000a322f7223 */ /* 0x000fe2000001000f */
[----:B------:R-:W-:Y:S06]  /*6360*/  @P0 BRA `(.L_x_2936) ;  /* 0xfffffff800980947 */ /* 0x000fec000383ffff */
.L_x_2935:
[----:B------:R-:W-:Y:S05]  /*6370*/  BSYNC.RECONVERGENT B2 ;  /* 0x0000000000027941 */ /* 0x000fea0003800200 */
.L_x_2934:
[----:B------:R-:W-:Y:S05]  /*6380*/  @!P1 BRA `(.L_x_2933) ;  /* 0x0000000400289947 */ /* 0x000fea0003800000 */
[----:B------:R-:W-:Y:S01]  /*6390*/  ISETP.NE.AND P1, PT, R60, 0x1, PT ;  /* 0x000000013c00780c */ /* 0x000fe20003f25270 */
[----:B------:R-:W-:Y:S01]  /*63a0*/  BSSY.RECONVERGENT B2, `(.L_x_2937) ;  /* 0x0000030000027945 */ /* 0x000fe20003800200 */
[----:B------:R-:W-:-:S11]  /*63b0*/  LOP3.LUT P0, RZ, R58, 0x10, RZ, 0xc0, !PT ;  /* 0x000000103aff7812 */ /* 0x000fd6000780c0ff */
[----:B------:R-:W-:Y:S05]  /*63c0*/  @!P1 BRA `(.L_x_2938) ;  /* 0x0000000000b49947 */ /* 0x000fea0003800000 */
[----:B------:R-:W-:-:S04]  /*63d0*/  IMAD R9, R46, 0x70, RZ ;  /* 0x000000702e097824 */ /* 0x000fc800078e02ff */
[C---:B-1----:R-:W-:Y:S01]  /*63e0*/  IMAD.WIDE.U32 R12, R9.reuse, 0x2, R20 ;  /* 0x00000002090c7825 */ /* 0x042fe200078e0014 */
[----:B------:R-:W-:-:S05]  /*63f0*/  IADD3 R9, PT, PT, R9, 0x700, RZ ;  /* 0x0000070009097810 */ /* 0x000fca0007ffe0ff */
[----:B------:R-:W2:Y:S01]  /*6400*/  LDG.E.128 R12, desc[UR36][R12.64] ;  /* 0x000000240c0c7981 */ /* 0x000ea2000c1e1d00 */
[----:B------:R-:W-:-:S06]  /*6410*/  IMAD.WIDE.U32 R8, R9, 0x2, R20 ;  /* 0x0000000209087825 */ /* 0x000fcc00078e0014 */
[----:B------:R-:W4:Y:S01]  /*6420*/  LDG.E.128 R8, desc[UR36][R8.64] ;  /* 0x0000002408087981 */ /* 0x000f22000c1e1d00 */
[C---:B------:R-:W-:Y:S01]  /*6430*/  IMAD.IADD R24, R46.reuse, 0x1, -R17 ;  /* 0x000000012e187824 */ /* 0x040fe200078e0a11 */
[----:B------:R-:W-:-:S04]  /*6440*/  IADD3 R46, PT, PT, R46, 0x20, RZ ;  /* 0x000000202e2e7810 */ /* 0x000fc80007ffe0ff */
[----:B------:R-:W-:-:S05]  /*6450*/  LEA R24, R24, R37, 0x1 ;  /* 0x0000002518187211 */ /* 0x000fca00078e08ff */
[----:B------:R-:W0:Y:S04]  /*6460*/  LDS.U16 R25, [R24] ;  /* 0x0000000018197984 */ /* 0x000e280000000400 */
[----:B------:R-:W1:Y:S01]  /*6470*/  LDS.U16 R31, [R24+0x20] ;  /* 0x00002000181f7984 */ /* 0x000e620000000400 */
[----:B0-----:R-:W-:Y:S02]  /*6480*/  HADD2.F32 R25, -RZ, R25.H0_H0 ;  /* 0x20000019ff197230 */ /* 0x001fe40000004100 */
[----:B-1----:R-:W-:Y:S02]  /*6490*/  HADD2.F32 R31, -RZ, R31.H0_H0 ;  /* 0x2000001fff1f7230 */ /* 0x002fe40000004100 */
[----:B--2---:R-:W-:Y:S02]  /*64a0*/  HADD2.F32 R30, -RZ, R13.H0_H0 ;  /* 0x2000000dff1e7230 */ /* 0x004fe40000004100 */
[----:B---3--:R-:W-:-:S02]  /*64b0*/  HADD2.F32 R27, -RZ, R14.H0_H0 ;  /* 0x2000000eff1b7230 */ /* 0x008fc40000004100 */
[----:B------:R-:W-:Y:S02]  /*64c0*/  HADD2.F32 R29, -RZ, R15.H0_H0 ;  /* 0x2000000fff1d7230 */ /* 0x000fe40000004100 */
[C---:B------:R-:W-:Y:S01]  /*64d0*/  FFMA.FTZ R30, R25.reuse, R30, R39 ;  /* 0x0000001e191e7223 */ /* 0x040fe20000010027 */
[--C-:B------:R-:W-:Y:S02]  /*64e0*/  HADD2.F32 R26, -RZ, R12.reuse.H0_H0 ;  /* 0x2000000cff1a7230 */ /* 0x100fe40000004100 */
[C---:B------:R-:W-:Y:S01]  /*64f0*/  FFMA.FTZ R27, R25.reuse, R27, R42 ;  /* 0x0000001b191b7223 */ /* 0x040fe2000001002a */
[----:B------:R-:W-:Y:S02]  /*6500*/  HADD2.F32 R28, -RZ, R12.H1_H1 ;  /* 0x3000000cff1c7230 */ /* 0x000fe40000004100 */
[C---:B------:R-:W-:Y:S01]  /*6510*/  FFMA.FTZ R29, R25.reuse, R29, R44 ;  /* 0x0000001d191d7223 */ /* 0x040fe2000001002c */
[----:B------:R-:W-:Y:S02]  /*6520*/  HADD2.F32 R13, -RZ, R13.H1_H1 ;  /* 0x3000000dff0d7230 */ /* 0x000fe40000004100 */
[----:B------:R-:W-:Y:S01]  /*6530*/  FFMA.FTZ R26, R25, R26, R40 ;  /* 0x0000001a191a7223 */ /* 0x000fe20000010028 */
[----:B------:R-:W-:-:S02]  /*6540*/  HADD2.F32 R14, -RZ, R14.H1_H1 ;  /* 0x3000000eff0e7230 */ /* 0x000fc40000004100 */
[C---:B------:R-:W-:Y:S01]  /*6550*/  FFMA.FTZ R28, R25.reuse, R28, R43 ;  /* 0x0000001c191c7223 */ /* 0x040fe2000001002b */
[----:B------:R-:W-:Y:S02]  /*6560*/  HADD2.F32 R12, -RZ, R15.H1_H1 ;  /* 0x3000000fff0c7230 */ /* 0x000fe40000004100 */
[C---:B------:R-:W-:Y:S01]  /*6570*/  FFMA.FTZ R13, R25.reuse, R13, R38 ;  /* 0x0000000d190d7223 */ /* 0x040fe20000010026 */
[----:B----4-:R-:W-:Y:S02]  /*6580*/  HADD2.F32 R44, -RZ, R11.H0_H0 ;  /* 0x2000000bff2c7230 */ /* 0x010fe40000004100 */
        /* <DEDUP_REMOVED lines=17> */
.L_x_2938:
[----:B------:R-:W-:Y:S05]  /*66a0*/  BSYNC.RECONVERGENT B2 ;  /* 0x0000000000027941 */ /* 0x000fea0003800200 */
.L_x_2937:
[----:B------:R-:W-:Y:S05]  /*66b0*/  @P0 BRA `(.L_x_2933) ;  /* 0x00000000005c0947 */ /* 0x000fea0003800000 */
[----:B------:R-:W-:-:S04]  /*66c0*/  IMAD R9, R46, 0x70, RZ ;  /* 0x000000702e097824 */ /* 0x000fc800078e02ff */
[----:B------:R-:W-:-:S06]  /*66d0*/  IMAD.WIDE.U32 R8, R9, 0x2, R20 ;  /* 0x0000000209087825 */ /* 0x000fcc00078e0014 */
[----:B------:R-:W2:Y:S01]  /*66e0*/  LDG.E.128 R8, desc[UR36][R8.64] ;  /* 0x0000002408087981 */ /* 0x000ea2000c1e1d00 */
[----:B------:R-:W-:-:S04]  /*66f0*/  IADD3 R12, PT, PT, -R17, R46, RZ ;  /* 0x0000002e110c7210 */ /* 0x000fc80007ffe1ff */
[----:B------:R-:W-:-:S06]  /*6700*/  LEA R12, R12, R37, 0x1 ;  /* 0x000000250c0c7211 */ /* 0x000fcc00078e08ff */
[----:B------:R-:W1:Y:S02]  /*6710*/  LDS.U16 R12, [R12] ;  /* 0x000000000c0c7984 */ /* 0x000e640000000400 */
[----:B-1----:R-:W-:Y:S02]  /*6720*/  HADD2.F32 R13, -RZ, R12.H0_H0 ;  /* 0x2000000cff0d7230 */ /* 0x002fe40000004100 */
[--C-:B--2---:R-:W-:Y:S02]  /*6730*/  HADD2.F32 R14, -RZ, R8.reuse.H0_H0 ;  /* 0x20000008ff0e7230 */ /* 0x104fe40000004100 */
[----:B------:R-:W-:Y:S02]  /*6740*/  HADD2.F32 R24, -RZ, R8.H1_H1 ;  /* 0x30000008ff187230 */ /* 0x000fe40000004100 */
[--C-:B---3--:R-:W-:Y:S02]  /*6750*/  HADD2.F32 R26, -RZ, R9.reuse.H0_H0 ;  /* 0x20000009ff1a7230 */ /* 0x108fe40000004100 */
        /* <DEDUP_REMOVED lines=13> */
.L_x_2933:
[----:B------:R-:W-:Y:S05]  /*6830*/  BSYNC.RECONVERGENT B1 ;  /* 0x0000000000017941 */ /* 0x000fea0003800200 */
.L_x_2932:
[----:B------:R-:W-:Y:S01]  /*6840*/  ISETP.GE.AND P0, PT, R36, R22, PT ;  /* 0x000000162400720c */ /* 0x000fe20003f06270 */
[----:B------:R-:W-:-:S12]  /*6850*/  BSSY.RECONVERGENT B1, `(.L_x_2939) ;  /* 0x000010b000017945 */ /* 0x000fd80003800200 */
[----:B------:R-:W-:Y:S05]  /*6860*/  @P0 BRA `(.L_x_2940) ;  /* 0x0000001000240947 */ /* 0x000fea0003800000 */
[----:B------:R-:W-:Y:S01]  /*6870*/  VIADDMNMX R8, R36, 0x10, R22, !PT ;  /* 0x0000001024087846 */ /* 0x000fe20007800116 */
[----:B------:R-:W-:Y:S01]  /*6880*/  BSSY.RECONVERGENT B2, `(.L_x_2941) ;  /* 0x0000040000027945 */ /* 0x000fe20003800200 */
[----:B------:R-:W-:-:S04]  /*6890*/  LOP3.LUT R29, RZ, R17, RZ, 0x33, !PT ;  /* 0x00000011ff1d7212 */ /* 0x000fc800078e33ff */
[----:B------:R-:W-:-:S04]  /*68a0*/  IADD3 R29, PT, PT, -R3, R8, R29 ;  /* 0x00000008031d7210 */ /* 0x000fc80007ffe11d */
[----:B------:R-:W-:-:S04]  /*68b0*/  LOP3.LUT R8, R29, 0x30, RZ, 0xc0, !PT ;  /* 0x000000301d087812 */ /* 0x000fc800078ec0ff */
[----:B------:R-:W-:-:S13]  /*68c0*/  ISETP.NE.AND P0, PT, R8, 0x30, PT ;  /* 0x000000300800780c */ /* 0x000fda0003f05270 */
[----:B------:R-:W-:Y:S05]  /*68d0*/  @!P0 BRA `(.L_x_2942) ;  /* 0x0000000000e88947 */ /* 0x000fea0003800000 */
[----:B------:R-:W0:Y:S01]  /*68e0*/  LDC R35, c[0x0][0x3f4] ;  /* 0x0000fd00ff237b82 */ /* 0x000e220000000800 */
[----:B------:R-:W-:Y:S02]  /*68f0*/  LEA.HI R9, R29, 0x1, RZ, 0x1c ;  /* 0x000000011d097811 */ /* 0x000fe400078fe0ff */
[----:B------:R-:W-:Y:S02]  /*6900*/  LEA R8, R3, UR5, 0x1 ;  /* 0x0000000503087c11 */ /* 0x000fe4000f8e08ff */
[----:B------:R-:W-:-:S03]  /*6910*/  LOP3.LUT R9, R9, 0x3, RZ, 0xc0, !PT ;  /* 0x0000000309097812 */ /* 0x000fc600078ec0ff */
[----:B------:R-:W-:Y:S01]  /*6920*/  IMAD.IADD R41, R41, 0x1, R8 ;  /* 0x0000000129297824 */ /* 0x000fe200078e0208 */
[----:B------:R-:W-:-:S07]  /*6930*/  IADD3 R10, PT, PT, -R9, RZ, RZ ;  /* 0x000000ff090a7210 */ /* 0x000fce0007ffe1ff */
.L_x_2945:
        /* <DEDUP_REMOVED lines=10> */
[----:B0-----:R-:W1:Y:S02]  /*69e0*/  MUFU.RCP R12, R12 ;  /* 0x0000000c000c7308 */ /* 0x001e640000001000 */
[----:B-1----:R-:W-:-:S06]  /*69f0*/  IADD3 R13, PT, PT, R12, 0xffffffe, RZ ;  /* 0x0ffffffe0c0d7810 */ /* 0x002fcc0007ffe0ff */
[----:B------:R-:W0:Y:S02]  /*6a00*/  F2I.FTZ.U32.TRUNC.NTZ R9, R13 ;  /* 0x0000000d00097305 */ /* 0x000e24000021f000 */
[----:B0-----:R-:W-:-:S05]  /*6a10*/  IADD3 R8, PT, PT, RZ, -R9, RZ ;  /* 0x80000009ff087210 */ /* 0x001fca0007ffe0ff */
        /* <DEDUP_REMOVED lines=10> */
[----:B------:R-:W-:Y:S02]  /*6ac0*/  @!P0 IADD3 R8, PT, PT, R8, -R11, RZ ;  /* 0x8000000b08088210 */ /* 0x000fe40007ffe0ff */
[----:B------:R-:W0:Y:S03]  /*6ad0*/  LDS.U16 R11, [R41] ;  /* 0x00000000290b7984 */ /* 0x000e260000000400 */
[----:B------:R-:W-:Y:S01]  /*6ae0*/  @!P1 IMAD.MOV R8, RZ, RZ, -R8 ;  /* 0x000000ffff089224 */ /* 0x000fe200078e0a08 */
[----:B------:R-:W-:-:S05]  /*6af0*/  @!P3 LOP3.LUT R8, RZ, R35, RZ, 0x33, !PT ;  /* 0x00000023ff08b212 */ /* 0x000fca00078e33ff */
[----:B------:R-:W-:-:S04]  /*6b00*/  IMAD R9, R8, 0x70, RZ ;  /* 0x0000007008097824 */ /* 0x000fc800078e02ff */
[----:B------:R-:W-:-:S05]  /*6b10*/  IMAD.WIDE.U32 R8, R9, 0x2, R20 ;  /* 0x0000000209087825 */ /* 0x000fca00078e0014 */
[----:B------:R-:W2:Y:S01]  /*6b20*/  LDG.E.128 R12, desc[UR36][R8.64] ;  /* 0x00000024080c7981 */ /* 0x000ea2000c1e1d00 */
[----:B0-----:R-:W-:Y:S02]  /*6b30*/  HADD2.F32 R11, -RZ, R11.H0_H0 ;  /* 0x2000000bff0b7230 */ /* 0x001fe40000004100 */
[----:B--2---:R-:W-:Y:S02]  /*6b40*/  HADD2.F32 R24, -RZ, R12.H0_H0 ;  /* 0x2000000cff187230 */ /* 0x004fe40000004100 */
[----:B---3--:R-:W-:Y:S02]  /*6b50*/  HADD2.F32 R26, -RZ, R13.H0_H0 ;  /* 0x2000000dff1a7230 */ /* 0x008fe40000004100 */
        /* <DEDUP_REMOVED lines=14> */
.L_x_2944:
[----:B------:R-:W-:Y:S05]  /*6c40*/  BSYNC.RECONVERGENT B3 ;  /* 0x0000000000037941 */ /* 0x000fea0003800200 */
.L_x_2943:
[----:B------:R-:W-:Y:S02]  /*6c50*/  IADD3 R36, PT, PT, R36, 0x10, RZ ;  /* 0x0000001024247810 */ /* 0x000fe40007ffe0ff */
[----:B------:R-:W-:Y:S01]  /*6c60*/  IADD3 R41, PT, PT, R41, 0x20, RZ ;  /* 0x0000002029297810 */ /* 0x000fe20007ffe0ff */
[----:B------:R-:W-:Y:S06]  /*6c70*/  @P2 BRA `(.L_x_2945) ;  /* 0xfffffffc00302947 */ /* 0x000fec000383ffff */
.L_x_2942:
[----:B------:R-:W-:Y:S05]  /*6c80*/  BSYNC.RECONVERGENT B2 ;  /* 0x0000000000027941 */ /* 0x000fea0003800200 */
.L_x_2941:
[----:B------:R-:W-:-:S13]  /*6c90*/  ISETP.GE.U32.AND P0, PT, R29, 0x30, PT ;  /* 0x000000301d00780c */ /* 0x000fda0003f06070 */
[----:B------:R-:W-:Y:S05]  /*6ca0*/  @!P0 BRA `(.L_x_2940) ;  /* 0x0000000c00148947 */ /* 0x000fea0003800000 */
[----:B------:R-:W0:Y:S02]  /*6cb0*/  LDC R35, c[0x0][0x3f4] ;  /* 0x0000fd00ff237b82 */ /* 0x000e240000000800 */
.L_x_2954:
        /* <DEDUP_REMOVED lines=11> */
[----:B------:R-:W-:Y:S02]  /*6d70*/  IABS R11, R35 ;  /* 0x00000023000b7213 */ /* 0x000fe40000000000 */
[----:B------:R-:W-:Y:S02]  /*6d80*/  IABS R14, R36 ;  /* 0x00000024000e7213 */ /* 0x000fe40000000000 */
[----:B------:R-:W0:Y:S01]  /*6d90*/  I2F.RP R10, R11 ;  /* 0x0000000b000a7306 */ /* 0x000e220000209400 */
[----:B------:R-:W-:Y:S02]  /*6da0*/  ISETP.GE.AND P4, PT, R36, RZ, PT ;  /* 0x000000ff2400720c */ /* 0x000fe40003f86270 */
[----:B------:R-:W-:-:S05]  /*6db0*/  ISETP.NE.AND P5, PT, R35, RZ, PT ;  /* 0x000000ff2300720c */ /* 0x000fca0003fa5270 */
[----:B0-----:R-:W0:Y:S02]  /*6dc0*/  MUFU.RCP R10, R10 ;  /* 0x0000000a000a7308 */ /* 0x001e240000001000 */
[----:B0-----:R-:W-:-:S06]  /*6dd0*/  IADD3 R12, PT, PT, R10, 0xffffffe, RZ ;  /* 0x0ffffffe0a0c7810 */ /* 0x001fcc0007ffe0ff */
[----:B------:R0:W2:Y:S02]  /*6de0*/  F2I.FTZ.U32.TRUNC.NTZ R9, R12 ;  /* 0x0000000c00097305 */ /* 0x0000a4000021f000 */
[----:B0-----:R-:W0:Y:S01]  /*6df0*/  LDS.U16 R12, [R28] ;  /* 0x000000001c0c7984 */ /* 0x001e220000000400 */
[----:B--2---:R-:W-:-:S05]  /*6e00*/  IADD3 R8, PT, PT, RZ, -R9, RZ ;  /* 0x80000009ff087210 */ /* 0x004fca0007ffe0ff */
[----:B-1----:R-:W-:Y:S02]  /*6e10*/  IMAD R13, R8, R11, RZ ;  /* 0x0000000b080d7224 */ /* 0x002fe400078e02ff */
        /* <DEDUP_REMOVED lines=32> */
.L_x_2947:
[----:B------:R-:W-:Y:S05]  /*7020*/  BSYNC.RECONVERGENT B2 ;  /* 0x0000000000027941 */ /* 0x000fea0003800200 */
.L_x_2946:
[----:B------:R-:W-:Y:S04]  /*7030*/  BSSY.RECONVERGENT B2, `(.L_x_2948) ;  /* 0x000002d000027945 */ /* 0x000fe80003800200 */
[----:B------:R-:W-:Y:S05]  /*7040*/  @!P2 BRA `(.L_x_2949) ;  /* 0x0000000000aca947 */ /* 0x000fea0003800000 */
        /* <DEDUP_REMOVED lines=8> */
[----:B0-----:R-:W0:Y:S01]  /*70d0*/  LDS.U16 R12, [R28+0x20] ;  /* 0x000020001c0c7984 */ /* 0x001e220000000400 */
[----:B--2---:R-:W-:-:S05]  /*70e0*/  IADD3 R8, PT, PT, RZ, -R9, RZ ;  /* 0x80000009ff087210 */ /* 0x004fca0007ffe0ff */
[----:B-1----:R-:W-:Y:S02]  /*70f0*/  IMAD R13, R8, R11, RZ ;  /* 0x0000000b080d7224 */ /* 0x002fe400078e02ff */
        /* <DEDUP_REMOVED lines=32> */
.L_x_2949:
[----:B------:R-:W-:Y:S05]  /*7300*/  BSYNC.RECONVERGENT B2 ;  /* 0x0000000000027941 */ /* 0x000fea0003800200 */
.L_x_2948:
        /* <DEDUP_REMOVED lines=11> */
[----:B--2---:R-:W-:-:S04]  /*73c0*/  IMAD.MOV R8, RZ, RZ, -R9 ;  /* 0x000000ffff087224 */ /* 0x004fc800078e0a09 */
[----:B-1----:R-:W-:Y:S02]  /*73d0*/  IMAD R13, R8, R11, RZ ;  /* 0x0000000b080d7224 */ /* 0x002fe400078e02ff */
        /* <DEDUP_REMOVED lines=32> */
.L_x_2951:
[----:B------:R-:W-:Y:S05]  /*75e0*/  BSYNC.RECONVERGENT B2 ;  /* 0x0000000000027941 */ /* 0x000fea0003800200 */
.L_x_2950:
        /* <DEDUP_REMOVED lines=45> */
.L_x_2953:
[----:B------:R-:W-:Y:S05]  /*78c0*/  BSYNC.RECONVERGENT B2 ;  /* 0x0000000000027941 */ /* 0x000fea0003800200 */
.L_x_2952:
[----:B------:R-:W-:-:S05]  /*78d0*/  VIADD R36, R36, 0x40 ;  /* 0x0000004024247836 */ /* 0x000fca0000000000 */
[----:B------:R-:W-:-:S13]  /*78e0*/  ISETP.GE.AND P0, PT, R36, R22, PT ;  /* 0x000000162400720c */ /* 0x000fda0003f06270 */
[----:B------:R-:W-:Y:S05]  /*78f0*/  @!P0 BRA `(.L_x_2954) ;  /* 0xfffffff000f08947 */ /* 0x000fea000383ffff */
.L_x_2940:
[----:B------:R-:W-:Y:S05]  /*7900*/  BSYNC.RECONVERGENT B1 ;  /* 0x0000000000017941 */ /* 0x000fea0003800200 */
.L_x_2939:
        /* <DEDUP_REMOVED lines=13> */
[----:B-1----:R-:W4:Y:S01]  /*79e0*/  I2F.S8 R13, R20 ;  /* 0x00000014000d7306 */ /* 0x002f220000001400 */
[----:B---3--:R-:W-:Y:S02]  /*79f0*/  SHF.R.S64 R26, R20, 0x10, R21 ;  /* 0x00000010141a7819 */ /* 0x008fe40000001015 */
        /* <DEDUP_REMOVED lines=11> */
[----:B----4-:R-:W-:Y:S01]  /*7ab0*/  FMUL.FTZ R13, R10, R13 ;  /* 0x0000000d0a0d7220 */ /* 0x010fe20000410000 */
        /* <DEDUP_REMOVED lines=26> */
[----:B------:R-:W0:Y:S01]  /*7c60*/  I2F.S8 R21, R22 ;  /* 0x0000001600157306 */ /* 0x000e220000001400 */
[----:B-1----:R-:W-:Y:S01]  /*7c70*/  F2FP.F16.F32.PACK_AB R26, R14, R17 ;  /* 0x000000110e1a723e */ /* 0x002fe200000000ff */
[----:B---3--:R-:W-:-:S05]  /*7c80*/  FMUL.FTZ R15, R10, R15 ;  /* 0x0000000f0a0f7220 */ /* 0x008fca0000410000 */
[----:B------:R-:W-:Y:S01]  /*7c90*/  F2FP.F16.F32.PACK_AB R25, R12, R15 ;  /* 0x0000000f0c19723e */ /* 0x000fe200000000ff */
[----:B0-----:R-:W-:-:S05]  /*7ca0*/  FMUL.FTZ R21, R10, R21 ;  /* 0x000000150a157220 */ /* 0x001fca0000410000 */
[----:B------:R-:W-:Y:S01]  /*7cb0*/  F2FP.F16.F32.PACK_AB R27, R20, R21 ;  /* 0x00000015141b723e */ /* 0x000fe200000000ff */
[----:B------:R-:W-:Y:S06]  /*7cc0*/  BRA `(.L_x_2956) ;  /* 0x00000000000c7947 */ /* 0x000fec0003800000 */
.L_x_2955:
[----:B------:R-:W0:Y:S02]  /*7cd0*/  LDC.64 R8, c[0x0][0x3a8] ;  /* 0x0000ea00ff087b82 */ /* 0x000e240000000a00 */
[----:B0-----:R-:W-:-:S05]  /*7ce0*/  IMAD.WIDE R8, R19, 0x2, R8 ;  /* 0x0000000213087825 */ /* 0x001fca00078e0208 */
[----:B---3--:R0:W5:Y:S02]  /*7cf0*/  LDG.E.128 R24, desc[UR36][R8.64] ;  /* 0x0000002408187981 */ /* 0x008164000c1e1d00 */
.L_x_2956:
[----:B------:R-:W2:Y:S02]  /*7d00*/  LDCU.64 UR6, c[0x0][0x460] ;  /* 0x00008c00ff0677ac */ /* 0x000ea40008000a00 */
[----:B--2---:R-:W-:-:S04]  /*7d10*/  ISETP.NE.U32.AND P0, PT, RZ, UR6, PT ;  /* 0x00000006ff007c0c */ /* 0x004fc8000bf05070 */
[----:B------:R-:W-:Y:S01]  /*7d20*/  ISETP.NE.AND.EX P0, PT, RZ, UR7, PT, P0 ;  /* 0x00000007ff007c0c */ /* 0x000fe2000bf05300 */
[----:B------:R-:W2:-:S12]  /*7d30*/  LDCU.64 UR6, c[0x0][0x3c0] ;  /* 0x00007800ff0677ac */ /* 0x000e980008000a00 */
[----:B------:R-:W3:Y:S08]  /*7d40*/  @P0 LDC R10, c[0x0][0x3f8] ;  /* 0x0000fe00ff0a0b82 */ /* 0x000ef00000000800 */
[----:B0-----:R-:W0:Y:S01]  /*7d50*/  @P0 LDC.64 R8, c[0x0][0x458] ;  /* 0x00011600ff080b82 */ /* 0x001e220000000a00 */
[----:B---3--:R-:W-:-:S04]  /*7d60*/  @P0 IMAD R23, R23, R10, R16 ;  /* 0x0000000a17170224 */ /* 0x008fc800078e0210 */
[----:B------:R-:W-:-:S04]  /*7d70*/  @P0 IMAD R23, R23, 0x70, R32 ;  /* 0x0000007017170824 */ /* 0x000fc800078e0220 */
[----:B0-----:R-:W-:-:S06]  /*7d80*/  @P0 IMAD.WIDE R8, R23, 0x2, R8 ;  /* 0x0000000217080825 */ /* 0x001fcc00078e0208 */
[----:B------:R-:W3:Y:S01]  /*7d90*/  @P0 LDG.E.128 R8, desc[UR36][R8.64] ;  /* 0x0000002408080981 */ /* 0x000ee2000c1e1d00 */
[----:B------:R-:W-:Y:S01]  /*7da0*/  LEA R0, R0, R37, 0x1 ;  /* 0x0000002500007211 */ /* 0x000fe200078e08ff */
[----:B------:R-:W-:Y:S02]  /*7db0*/  IMAD R35, R33, R35, R32 ;  /* 0x0000002321237224 */ /* 0x000fe400078e0220 */
[----:B-----5:R-:W-:Y:S02]  /*7dc0*/  HFMA2 R24, R24, 1, 1, R4 ;  /* 0x3c003c0018187831 */ /* 0x020fe40000000004 */
[----:B------:R-:W-:Y:S02]  /*7dd0*/  IMAD R18, R18, 0x70, RZ ;  /* 0x0000007012127824 */ /* 0x000fe400078e02ff */
[----:B------:R-:W-:Y:S02]  /*7de0*/  HFMA2 R26, R26, 1, 1, R6 ;  /* 0x3c003c001a1a7831 */ /* 0x000fe40000000006 */
[----:B------:R-:W-:Y:S01]  /*7df0*/  HADD2 R25, R25, R5 ;  /* 0x0000000519197230 */ /* 0x000fe20000000000 */
[----:B------:R-:W0:Y:S01]  /*7e00*/  LDS.U16 R0, [R0] ;  /* 0x0000000000007984 */ /* 0x000e220000000400 */
[----:B-1----:R-:W-:Y:S01]  /*7e10*/  SHF.R.S32.HI R13, RZ, 0x1f, R35 ;  /* 0x0000001fff0d7819 */ /* 0x002fe20000011423 */
[----:B------:R-:W-:Y:S01]  /*7e20*/  HADD2 R27, R27, R7 ;  /* 0x000000071b1b7230 */ /* 0x000fe20000000000 */
[----:B------:R-:W-:-:S04]  /*7e30*/  IADD3 R35, P1, PT, R18, R35, RZ ;  /* 0x0000002312237210 */ /* 0x000fc80007f3e0ff */
[----:B------:R-:W-:Y:S02]  /*7e40*/  LEA.HI.X.SX32 R18, R18, R13, 0x1, P1 ;  /* 0x0000000d12127211 */ /* 0x000fe400008f0eff */
[----:B--2---:R-:W-:-:S04]  /*7e50*/  LEA R4, P1, R35, UR6, 0x1 ;  /* 0x0000000623047c11 */ /* 0x004fc8000f8208ff */
[----:B------:R-:W-:Y:S01]  /*7e60*/  LEA.HI.X R5, R35, UR7, R18, 0x1, P1 ;  /* 0x0000000723057c11 */ /* 0x000fe200088f0c12 */
[----:B0-----:R-:W-:Y:S02]  /*7e70*/  HADD2.F32 R7, -RZ, R0.H0_H0 ;  /* 0x20000000ff077230 */ /* 0x001fe40000004100 */
[----:B---3--:R-:W-:Y:S02]  /*7e80*/  @P0 HFMA2 R25, R25, R9, -RZ ;  /* 0x0000000919190231 */ /* 0x008fe400001000ff */
        /* <DEDUP_REMOVED lines=20> */
.L_x_2931:
[----:B------:R-:W-:Y:S05]  /*7fd0*/  BSYNC.RECONVERGENT B0 ;  /* 0x0000000000007941 */ /* 0x000fea0003800200 */
.L_x_2930:
[----:B------:R-:W-:Y:S01]  /*7fe0*/  BAR.SYNC.DEFER_BLOCKING 0x0 ;  /* 0x0000000000007b1d */ /* 0x000fe20000010000 */
[----:B------:R-:W-:-:S13]  /*7ff0*/  ISETP.GT.U32.AND P5, PT, R32, 0x6f, PT ;  /* 0x0000006f2000780c */ /* 0x000fda0003fa4070 */
[----:B------:R-:W-:Y:S05]  /*8000*/  @P5 BRA `(.L_x_2957) ;  /* 0x00000008002c5947 */ /* 0x000fea0003800000 */
[----:B------:R-:W0:Y:S01]  /*8010*/  S2UR UR5, SR_CgaCtaId ;  /* 0x00000000000579c3 */ /* 0x000e220000008800 */
[C---:B------:R-:W-:Y:S01]  /*8020*/  LOP3.LUT R0, R2.reuse, 0x380, RZ, 0xc0, !PT ;  /* 0x0000038002007812 */ /* 0x040fe200078ec0ff */
[----:B------:R-:W-:Y:S01]  /*8030*/  UMOV UR4, 0x400 ;  /* 0x0000040000047882 */ /* 0x000fe20000000000 */
[----:B-----5:R-:W-:Y:S01]  /*8040*/  LOP3.LUT R4, R2, 0x3c0, RZ, 0xc0, !PT ;  /* 0x000003c002047812 */ /* 0x020fe200078ec0ff */
[----:B------:R-:W-:Y:S01]  /*8050*/  UIADD3 UR4, UPT, UPT, UR4, 0x140, URZ ;  /* 0x0000014004047890 */ /* 0x000fe2000fffe0ff */
[----:B------:R-:W-:Y:S01]  /*8060*/  ISETP.NE.AND P6, PT, R0, 0x80, PT ;  /* 0x000000800000780c */ /* 0x000fe20003fc5270 */
[----:B------:R-:W-:Y:S01]  /*8070*/  IMAD R3, R3, 0x70, R32 ;  /* 0x0000007003037824 */ /* 0x000fe200078e0220 */
[----:B------:R-:W-:Y:S02]  /*8080*/  LOP3.LUT R0, R2, 0x3e0, RZ, 0xc0, !PT ;  /* 0x000003e002007812 */ /* 0x000fe400078ec0ff */
        /* <DEDUP_REMOVED lines=16> */
.L_x_2958:
[----:B------:R-:W-:Y:S05]  /*8190*/  WARPSYNC.ALL ;  /* 0x0000000000007948 */ /* 0x000fea0003800000 */
[----:B------:R-:W-:Y:S01]  /*81a0*/  BAR.SYNC.DEFER_BLOCKING 0x0 ;  /* 0x0000000000007b1d */ /* 0x000fe20000010000 */
[----:B------:R-:W-:-:S05]  /*81b0*/  ISETP.GT.U32.AND P6, PT, R2, 0xf, PT ;  /* 0x0000000f0200780c */ /* 0x000fca0003fc4070 */
[----:B------:R-:W-:Y:S04]  /*81c0*/  BSSY.RECONVERGENT B0, `(.L_x_2959) ;  /* 0x0000013000007945 */ /* 0x000fe80003800200 */
[----:B------:R-:W-:Y:S05]  /*81d0*/  @P1 BRA `(.L_x_2960) ;  /* 0x0000000000441947 */ /* 0x000fea0003800000 */
[----:B0-----:R-:W0:Y:S02]  /*81e0*/  LDS.128 R4, [R3] ;  /* 0x0000000003047984 */ /* 0x001e240000000c00 */
        /* <DEDUP_REMOVED lines=10> */
[--C-:B-1----:R-:W-:Y:S02]  /*8290*/  HADD2.F32 R13, -RZ, R7.reuse.H0_H0 ;  /* 0x20000007ff0d7230 */ /* 0x102fe40000004100 */
[----:B------:R-:W-:Y:S01]  /*82a0*/  FADD.FTZ R38, R38, R5 ;  /* 0x0000000526267221 */ /* 0x000fe20000010000 */
[----:B------:R-:W-:Y:S02]  /*82b0*/  HADD2.F32 R8, -RZ, R7.H1_H1 ;  /* 0x30000007ff087230 */ /* 0x000fe40000004100 */
[----:B------:R-:W-:Y:S01]  /*82c0*/  FADD.FTZ R45, R45, R6 ;  /* 0x000000062d2d7221 */ /* 0x000fe20000010000 */
[----:B------:R-:W-:-:S02]  /*82d0*/  FADD.FTZ R44, R44, R13 ;  /* 0x0000000d2c2c7221 */ /* 0x000fc40000010000 */
[----:B------:R-:W-:-:S07]  /*82e0*/  FADD.FTZ R47, R47, R8 ;  /* 0x000000082f2f7221 */ /* 0x000fce0000010000 */
.L_x_2960:
[----:B------:R-:W-:Y:S05]  /*82f0*/  BSYNC.RECONVERGENT B0 ;  /* 0x0000000000007941 */ /* 0x000fea0003800200 */
.L_x_2959:
        /* <DEDUP_REMOVED lines=8> */
.L_x_2962:
[----:B------:R-:W-:Y:S05]  /*8380*/  BSYNC.RECONVERGENT B0 ;  /* 0x0000000000007941 */ /* 0x000fea0003800200 */
.L_x_2961:
[----:B------:R-:W-:Y:S01]  /*8390*/  BAR.SYNC.DEFER_BLOCKING 0x0 ;  /* 0x0000000000007b1d */ /* 0x000fe20000010000 */
[----:B------:R-:W-:-:S05]  /*83a0*/  ISETP.GT.U32.AND P1, PT, R2, 0x3f, PT ;  /* 0x0000003f0200780c */ /* 0x000fca0003f24070 */
[----:B------:R-:W-:Y:S08]  /*83b0*/  BSSY.RECONVERGENT B0, `(.L_x_2963) ;  /* 0x0000013000007945 */ /* 0x000ff00003800200 */
[----:B------:R-:W-:Y:S05]  /*83c0*/  @P1 BRA `(.L_x_2964) ;  /* 0x0000000000441947 */ /* 0x000fea0003800000 */
[----:B0-2---:R-:W0:Y:S02]  /*83d0*/  LDS.128 R4, [R3] ;  /* 0x0000000003047984 */ /* 0x005e240000000c00 */
        /* <DEDUP_REMOVED lines=16> */
.L_x_2964:
[----:B------:R-:W-:Y:S05]  /*84e0*/  BSYNC.RECONVERGENT B0 ;  /* 0x0000000000007941 */ /* 0x000fea0003800200 */
.L_x_2963:
        /* <DEDUP_REMOVED lines=8> */
.L_x_2966:
[----:B------:R-:W-:Y:S05]  /*8570*/  BSYNC.RECONVERGENT B0 ;  /* 0x0000000000007941 */ /* 0x000fea0003800200 */
.L_x_2965:
[----:B------:R-:W-:Y:S06]  /*8580*/  BAR.SYNC.DEFER_BLOCKING 0x0 ;  /* 0x0000000000007b1d */ /* 0x000fec0000010000 */
[----:B------:R-:W-:Y:S04]  /*8590*/  BSSY.RECONVERGENT B0, `(.L_x_2967) ;  /* 0x0000013000007945 */ /* 0x000fe80003800200 */
[----:B------:R-:W-:Y:S05]  /*85a0*/  @P0 BRA `(.L_x_2968) ;  /* 0x0000000000440947 */ /* 0x000fea0003800000 */
[----:B0-2-4-:R-:W0:Y:S02]  /*85b0*/  LDS.128 R4, [R3] ;  /* 0x0000000003047984 */ /* 0x015e240000000c00 */
        /* <DEDUP_REMOVED lines=16> */
.L_x_2968:
[----:B------:R-:W-:Y:S05]  /*86c0*/  BSYNC.RECONVERGENT B0 ;  /* 0x0000000000007941 */ /* 0x000fea0003800200 */
.L_x_2967:
[----:B------:R-:W-:Y:S06]  /*86d0*/  BAR.SYNC.DEFER_BLOCKING 0x0 ;  /* 0x0000000000007b1d */ /* 0x000fec0000010000 */
[----:B------:R-:W-:Y:S04]  /*86e0*/  BSSY.RECONVERGENT B0, `(.L_x_2969) ;  /* 0x0000007000007945 */ /* 0x000fe80003800200 */
[----:B------:R-:W-:Y:S05]  /*86f0*/  @P2 BRA `(.L_x_2970) ;  /* 0x0000000000142947 */ /* 0x000fea0003800000 */
[----:B0-2-4-:R-:W-:Y:S02]  /*8700*/  F2FP.F16.F32.PACK_AB R4, R43, R40 ;  /* 0x000000282b04723e */ /* 0x015fe400000000ff */
[----:B------:R-:W-:Y:S02]  /*8710*/  F2FP.F16.F32.PACK_AB R5, R38, R39 ;  /* 0x000000272605723e */ /* 0x000fe400000000ff */
[----:B------:R-:W-:Y:S02]  /*8720*/  F2FP.F16.F32.PACK_AB R6, R45, R42 ;  /* 0x0000002a2d06723e */ /* 0x000fe400000000ff */
[----:B------:R-:W-:-:S05]  /*8730*/  F2FP.F16.F32.PACK_AB R7, R47, R44 ;  /* 0x0000002c2f07723e */ /* 0x000fca00000000ff */
[----:B------:R0:W-:Y:S02]  /*8740*/  STS.128 [R3+-0xe0], R4 ;  /* 0xffff200403007388 */ /* 0x0001e40000000c00 */
.L_x_2970:
[----:B------:R-:W-:Y:S05]  /*8750*/  BSYNC.RECONVERGENT B0 ;  /* 0x0000000000007941 */ /* 0x000fea0003800200 */
.L_x_2969:
        /* <DEDUP_REMOVED lines=20> */
.L_x_2972:
[----:B------:R-:W-:Y:S05]  /*88a0*/  BSYNC.RECONVERGENT B0 ;  /* 0x0000000000007941 */ /* 0x000fea0003800200 */
.L_x_2971:
[----:B------:R-:W-:Y:S06]  /*88b0*/  BAR.SYNC.DEFER_BLOCKING 0x0 ;  /* 0x0000000000007b1d */ /* 0x000fec0000010000 */
.L_x_2957:
[----:B------:R-:W-:-:S13]  /*88c0*/  ISETP.GT.U32.OR P5, PT, R2, 0xf, P5 ;  /* 0x0000000f0200780c */ /* 0x000fda0002fa4470 */
[----:B------:R-:W-:Y:S05]  /*88d0*/  @P5 EXIT ;  /* 0x000000000000594d */ /* 0x000fea0003800000 */
[----:B------:R-:W0:Y:S02]  /*88e0*/  LDCU UR4, c[0x0][0x478] ;  /* 0x00008f00ff0477ac */ /* 0x000e240008000800 */
[----:B0-----:R-:W-:-:S09]  /*88f0*/  UISETP.NE.AND UP0, UPT, UR4, 0x2, UPT ;  /* 0x000000020400788c */ /* 0x001fd2000bf05270 */
[----:B------:R-:W-:Y:S05]  /*8900*/  BRA.U UP0, `(.L_x_2973) ;  /* 0x0000000100e07547 */ /* 0x000fea000b800000 */
[----:B--2-4-:R-:W0:Y:S01]  /*8910*/  LDC.64 R2, c[0x0][0x470] ;  /* 0x00011c00ff027b82 */ /* 0x014e220000000a00 */
[----:B------:R-:W2:Y:S01]  /*8920*/  LDCU.64 UR4, c[0x0][0x380] ;  /* 0x00007000ff0477ac */ /* 0x000ea20008000a00 */
[----:B0-----:R-:W4:Y:S01]  /*8930*/  LDG.E R2, desc[UR36][R2.64] ;  /* 0x0000002402027981 */ /* 0x001f22000c1e1900 */
[----:B------:R-:W-:-:S04]  /*8940*/  IADD3 R32, PT, PT, R33, R32, RZ ;  /* 0x0000002021207210 */ /* 0x000fc80007ffe0ff */
[----:B--2---:R-:W-:Y:S01]  /*8950*/  IADD3 R8, P0, PT, R32, UR4, RZ ;  /* 0x0000000420087c10 */ /* 0x004fe2000ff1e0ff */
        /* <DEDUP_REMOVED lines=17> */
[----:B-----5:R-:W-:Y:S02]  /*8a70*/  LOP3.LUT R4, R0, 0xff0000, RZ, 0xc0, !PT ;  /* 0x00ff000000047812 */ /* 0x020fe400078ec0ff */
[----:B------:R-:W4:Y:S01]  /*8a80*/  F2I.S8.NTZ R43, R43 ;  /* 0x0000002b002b7305 */ /* 0x000f220000202100 */
[----:B0-----:R-:W-:Y:S02]  /*8a90*/  PRMT R45, R45, 0x8880, RZ ;  /* 0x000088802d2d7816 */ /* 0x001fe400000000ff */
[----:B------:R-:W-:Y:S02]  /*8aa0*/  PRMT R3, R4, 0x4210, R3 ;  /* 0x0000421004037816 */ /* 0x000fe40000000003 */
[----:B------:R-:W-:Y:S02]  /*8ab0*/  PRMT R0, R45, 0x7710, RZ ;  /* 0x000077102d007816 */ /* 0x000fe400000000ff */
[----:B--2---:R-:W-:Y:S01]  /*8ac0*/  PRMT R4, R38, 0x8880, RZ ;  /* 0x0000888026047816 */ /* 0x004fe200000000ff */
[----:B------:R-:W0:Y:S01]  /*8ad0*/  F2I.S8.NTZ R39, R39 ;  /* 0x0000002700277305 */ /* 0x000e220000202100 */
[----:B------:R-:W-:-:S02]  /*8ae0*/  SHF.L.U32 R0, R0, 0x8, RZ ;  /* 0x0000000800007819 */ /* 0x000fc400000006ff */
[----:B------:R-:W-:Y:S02]  /*8af0*/  PRMT R4, R4, 0x7710, RZ ;  /* 0x0000771004047816 */ /* 0x000fe400000000ff */
[----:B------:R-:W-:Y:S02]  /*8b00*/  LOP3.LUT R9, R3, 0xff00, R0, 0xf8, !PT ;  /* 0x0000ff0003097812 */ /* 0x000fe400078ef800 */
[----:B----4-:R-:W-:Y:S01]  /*8b10*/  PRMT R43, R43, 0x8880, RZ ;  /* 0x000088802b2b7816 */ /* 0x010fe200000000ff */
[----:B------:R-:W2:Y:S01]  /*8b20*/  F2I.S8.NTZ R42, R42 ;  /* 0x0000002a002a7305 */ /* 0x000ea20000202100 */
[----:B------:R-:W-:Y:S02]  /*8b30*/  LOP3.LUT R4, R4, 0xff, RZ, 0xc0, !PT ;  /* 0x000000ff04047812 */ /* 0x000fe400078ec0ff */
[----:B------:R-:W-:Y:S02]  /*8b40*/  PRMT R0, R43, 0x7710, RZ ;  /* 0x000077102b007816 */ /* 0x000fe400000000ff */
[----:B0-----:R-:W-:-:S03]  /*8b50*/  PRMT R39, R39, 0x8880, RZ ;  /* 0x0000888027277816 */ /* 0x001fc600000000ff */
[----:B------:R-:W0:Y:S01]  /*8b60*/  F2I.S8.NTZ R2, R2 ;  /* 0x0000000200027305 */ /* 0x000e220000202100 */
[----:B------:R-:W-:Y:S02]  /*8b70*/  LOP3.LUT R6, R0, 0xff, RZ, 0xc0, !PT ;  /* 0x000000ff00067812 */ /* 0x000fe400078ec0ff */
[----:B------:R-:W-:-:S03]  /*8b80*/  PRMT R3, R39, 0x7710, RZ ;  /* 0x0000771027037816 */ /* 0x000fc600000000ff */
[----:B------:R-:W-:Y:S01]  /*8b90*/  IMAD.WIDE.U32 R6, R6, 0x100, RZ ;  /* 0x0000010006067825 */ /* 0x000fe200078e00ff */
[----:B--2---:R-:W-:Y:S02]  /*8ba0*/  PRMT R42, R42, 0x8880, RZ ;  /* 0x000088802a2a7816 */ /* 0x004fe400000000ff */
        /* <DEDUP_REMOVED lines=14> */
.L_x_2973:
[----:B--2-4-:R-:W0:Y:S01]  /*8c90*/  LDC.64 R2, c[0x0][0x380] ;  /* 0x0000e000ff027b82 */ /* 0x014e220000000a00 */
        /* <DEDUP_REMOVED lines=11> */
.L_x_2870:
[----:B------:R-:W-:Y:S02]  /*8d50*/  HFMA2 R12, -RZ, RZ, 0, 9.5367431640625e-07 ;  /* 0x00000010ff0c7431 */ /* 0x000fe400000001ff */
[----:B------:R-:W-:Y:S01]  /*8d60*/  IMAD.MOV.U32 R11, RZ, RZ, 0x1f ;  /* 0x0000001fff0b7424 */ /* 0x000fe200078e00ff */
[----:B------:R-:W-:-:S07]  /*8d70*/  MOV R15, 0xffffffff ;  /* 0xffffffff000f7802 */ /* 0x000fce0000000f00 */
[----:B01---5:R-:W-:Y:S05]  /*8d80*/  WARPSYNC.COLLECTIVE R15, `(.L_x_2974) ;  /* 0x000000000f087348 */ /* 0x023fea0003c00000 */
[----:B------:R2:W3:Y:S02]  /*8d90*/  SHFL.BFLY P6, R14, R13, R12, R11 ;  /* 0x0c00000c0d0e7389 */ /* 0x0004e400000c000b */
[----:B0123-5:R-:W-:Y:S05]  /*8da0*/  ENDCOLLECTIVE ;  /* 0x000000000000791b */ /* 0x02ffea0003800000 */
.L_x_2974:
[----:B------:R-:W-:Y:S02]  /*8db0*/  HFMA2 R12, -RZ, RZ, 0, 4.76837158203125e-07 ;  /* 0x00000008ff0c7431 */ /* 0x000fe400000001ff */
[----:B------:R-:W-:-:S05]  /*8dc0*/  FADD.FTZ R0, R13, R14 ;  /* 0x0000000e0d007221 */ /* 0x000fca0000010000 */
[----:B------:R-:W-:-:S07]  /*8dd0*/  MOV R13, R0 ;  /* 0x00000000000d7202 */ /* 0x000fce0000000f00 */
[----:B------:R-:W-:Y:S05]  /*8de0*/  WARPSYNC.COLLECTIVE R15, `(.L_x_2975) ;  /* 0x000000000f087348 */ /* 0x000fea0003c00000 */
[----:B------:R0:W1:Y:S02]  /*8df0*/  SHFL.BFLY P6, R14, R13, R12, R11 ;  /* 0x0c00000c0d0e7389 */ /* 0x00006400000c000b */
[----:B01----:R-:W-:Y:S05]  /*8e00*/  ENDCOLLECTIVE ;  /* 0x000000000000791b */ /* 0x003fea0003800000 */
.L_x_2975:
[----:B------:R-:W-:Y:S02]  /*8e10*/  IMAD.MOV.U32 R12, RZ, RZ, 0x4 ;  /* 0x00000004ff0c7424 */ /* 0x000fe400078e00ff */
[----:B------:R-:W-:-:S05]  /*8e20*/  FADD.FTZ R2, R0, R14 ;  /* 0x0000000e00027221 */ /* 0x000fca0000010000 */
[----:B------:R-:W-:-:S07]  /*8e30*/  MOV R13, R2 ;  /* 0x00000002000d7202 */ /* 0x000fce0000000f00 */
[----:B------:R-:W-:Y:S05]  /*8e40*/  WARPSYNC.COLLECTIVE R15, `(.L_x_2976) ;  /* 0x000000000f087348 */ /* 0x000fea0003c00000 */
[----:B------:R0:W1:Y:S02]  /*8e50*/  SHFL.BFLY P6, R14, R13, R12, R11 ;  /* 0x0c00000c0d0e7389 */ /* 0x00006400000c000b */
[----:B01----:R-:W-:Y:S05]  /*8e60*/  ENDCOLLECTIVE ;  /* 0x000000000000791b */ /* 0x003fea0003800000 */
.L_x_2976:
[----:B------:R-:W-:Y:S02]  /*8e70*/  HFMA2 R12, -RZ, RZ, 0, 1.1920928955078125e-07 ;  /* 0x00000002ff0c7431 */ /* 0x000fe400000001ff */
[----:B------:R-:W-:-:S05]  /*8e80*/  FADD.FTZ R3, R2, R14 ;  /* 0x0000000e02037221 */ /* 0x000fca0000010000 */
[----:B------:R-:W-:-:S07]  /*8e90*/  MOV R13, R3 ;  /* 0x00000003000d7202 */ /* 0x000fce0000000f00 */
[----:B------:R-:W-:Y:S05]  /*8ea0*/  WARPSYNC.COLLECTIVE R15, `(.L_x_2977) ;  /* 0x000000000f087348 */ /* 0x000fea0003c00000 */
[----:B------:R0:W1:Y:S02]  /*8eb0*/  SHFL.BFLY P6, R14, R13, R12, R11 ;  /* 0x0c00000c0d0e7389 */ /* 0x00006400000c000b */
[----:B01----:R-:W-:Y:S05]  /*8ec0*/  ENDCOLLECTIVE ;  /* 0x000000000000791b */ /* 0x003fea0003800000 */
.L_x_2977:
[----:B------:R-:W-:Y:S02]  /*8ed0*/  HFMA2 R12, -RZ, RZ, 0, 5.9604644775390625e-08 ;  /* 0x00000001ff0c7431 */ /* 0x000fe400000001ff */
[----:B------:R-:W-:-:S05]  /*8ee0*/  FADD.FTZ R4, R3, R14 ;  /* 0x0000000e03047221 */ /* 0x000fca0000010000 */
[----:B------:R-:W-:-:S07]  /*8ef0*/  MOV R13, R4 ;  /* 0x00000004000d7202 */ /* 0x000fce0000000f00 */
[----:B------:R-:W-:Y:S05]  /*8f00*/  WARPSYNC.COLLECTIVE R15, `(.L_x_2978) ;  /* 0x000000000f087348 */ /* 0x000fea0003c00000 */
[----:B------:R0:W1:Y:S02]  /*8f10*/  SHFL.BFLY P6, R14, R13, R12, R11 ;  /* 0x0c00000c0d0e7389 */ /* 0x00006400000c000b */
[----:B01----:R-:W-:Y:S05]  /*8f20*/  ENDCOLLECTIVE ;  /* 0x000000000000791b */ /* 0x003fea0003800000 */
.L_x_2978:
[----:B------:R-:W-:Y:S05]  /*8f30*/  BRA `(.L_x_2979) ;  /* 0xffffff8c00147947 */ /* 0x000fea000383ffff */
.L_x_2980:
        /* <DEDUP_REMOVED lines=12> */
.L_x_4068:


//--------------------- .text._ZN4mmha33masked_multihead_attention_kernelItLi112ELi128ELi2ELi16ELi128ELb0ELb0EEEv26Multihead_attention_paramsIT_XT5_EE --------------------------
	.section	.text._ZN4mmha33masked_multihead_attention_kernelItLi112ELi128ELi2ELi16ELi128ELb0ELb0EEEv26Multihead_attention_paramsIT_XT5_EE,"ax",@progbits
	.align	128
        .global         _ZN4mmha33masked_multihead_attention_kernelItLi112ELi128ELi2ELi16ELi128ELb0ELb0EEEv26Multihead_attention_paramsIT_XT5_EE
        .type           _ZN4mmha33masked_multihead_attention_kernelItLi112ELi128ELi2ELi16ELi128ELb0ELb0EEEv26Multihead_attention_paramsIT_XT5_EE,@function
        .size           _ZN4mmha33masked_multihead_attention_kernelItLi112ELi128ELi2ELi16ELi128ELb0ELb0EEEv26Multihead_attention_paramsIT_XT5_EE,(.L_x_4069 - _ZN4mmha33masked_multihead_attention_kernelItLi112ELi128ELi2ELi16ELi128ELb0ELb0EEEv26Multihead_attention_paramsIT_XT5_EE)
        .other          _ZN4mmha33masked_multihead_attention_kernelItLi112ELi128ELi2ELi16ELi128ELb0ELb0EEEv26Multihead_attention_paramsIT_XT5_EE,@"STO_CUDA_ENTRY STV_DEFAULT"
_ZN4mmha33masked_multihead_attention_kernelItLi112ELi128ELi2ELi16ELi128ELb0ELb0EEEv26Multihead_attention_paramsIT_XT5_EE:
.text._ZN4mmha33masked_multihead_attention_kernelItLi112ELi128ELi2ELi16ELi128ELb0ELb0EEEv26Multihead_attention_paramsIT_XT5_EE:
        /* <DEDUP_REMOVED lines=12> */
.L_x_2981:
[----:B------:R-:W1:Y:S01]  /*00c0*/  LDC R10, c[0x0][0x3f0] ;  /* 0x0000fc00ff0a7b82 */ /* 0x000e620000000800 */
[----:B--2---:R-:W-:-:S07]  /*00d0*/  IABS R8, R23 ;  /* 0x0000001700087213 */ /* 0x004fce0000000000 */
[----:B------:R-:W2:Y:S08]  /*00e0*/  LDC.64 R4, c[0x0][0x4a0] ;  /* 0x00012800ff047b82 */ /* 0x000eb00000000a00 */
[----:B------:R-:W3:Y:S01]  /*00f0*/  LDC R14, c[0x0][0x3f4] ;  /* 0x0000fd00ff0e7b82 */ /* 0x000ee20000000800 */
[----:B-1----:R-:W-:Y:S01]  /*0100*/  IABS R7, R10 ;  /* 0x0000000a00077213 */ /* 0x002fe20000000000 */
[----:B------:R-:W-:Y:S01]  /*0110*/  HFMA2 R22, -RZ, RZ, 0, 0 ;  /* 0x00000000ff167431 */ /* 0x000fe200000001ff */
[----:B------:R-:W1:Y:S05]  /*0120*/  S2R R24, SR_TID.X ;  /* 0x0000000000187919 */ /* 0x000e6a0000002100 */
[----:B------:R-:W4:Y:S01]  /*0130*/  LDC R33, c[0x0][0x3f8] ;  /* 0x0000fe00ff217b82 */ /* 0x000f220000000800 */
[----:B------:R-:W0:Y:S01]  /*0140*/  I2F.RP R0, R7 ;  /* 0x0000000700007306 */ /* 0x000e220000209400 */
[----:B--2---:R-:W-:-:S04]  /*0150*/  ISETP.NE.U32.AND P0, PT, R4, RZ, PT ;  /* 0x000000ff0400720c */ /* 0x004fc80003f05070 */
[----:B------:R-:W-:-:S03]  /*0160*/  ISETP.NE.AND.EX P0, PT, R5, RZ, PT, P0 ;  /* 0x000000ff0500720c */ /* 0x000fc60003f05300 */
[----:B0-----:R-:W0:Y:S10]  /*0170*/  MUFU.RCP R0, R0 ;  /* 0x0000000000007308 */ /* 0x001e340000001000 */
[----:B------:R-:W2:Y:S01]  /*0180*/  @P0 LDC.64 R4, c[0x0][0x4a0] ;  /* 0x00012800ff040b82 */ /* 0x000ea20000000a00 */
[----:B0-----:R-:W-:-:S04]  /*0190*/  VIADD R6, R0, 0xffffffe ;  /* 0x0ffffffe00067836 */ /* 0x001fc80000000000 */
[----:B------:R-:W0:Y:S01]  /*01a0*/  F2I.FTZ.U32.TRUNC.NTZ R3, R6 ;  /* 0x0000000600037305 */ /* 0x000e22000021f000 */
[----:B--2---:R-:W-:Y:S01]  /*01b0*/  @P0 IMAD.WIDE.U32 R4, R23, 0x4, R4 ;  /* 0x0000000417040825 */ /* 0x004fe200078e0004 */
[----:B0-----:R-:W-:-:S05]  /*01c0*/  IADD3 R2, PT, PT, RZ, -R3, RZ ;  /* 0x80000003ff027210 */ /* 0x001fca0007ffe0ff */
[----:B------:R-:W-:Y:S02]  /*01d0*/  IMAD R9, R2, R7, RZ ;  /* 0x0000000702097224 */ /* 0x000fe400078e02ff */
[----:B------:R-:W-:-:S04]  /*01e0*/  IMAD.MOV.U32 R2, RZ, RZ, RZ ;  /* 0x000000ffff027224 */ /* 0x000fc800078e00ff */
[----:B------:R-:W-:Y:S02]  /*01f0*/  IMAD.HI.U32 R0, R3, R9, R2 ;  /* 0x0000000903007227 */ /* 0x000fe400078e0002 */
[----:B------:R0:W2:Y:S01]  /*0200*/  @P0 LDG.E R9, desc[UR36][R4.64] ;  /* 0x0000002404090981 */ /* 0x0000a2000c1e1900 */
[----:B------:R-:W3:Y:S03]  /*0210*/  LDC.64 R2, c[0x0][0x460] ;  /* 0x00011800ff027b82 */ /* 0x000ee60000000a00 */
[----:B------:R-:W-:-:S05]  /*0220*/  IMAD.HI.U32 R0, R0, R8, RZ ;  /* 0x0000000800007227 */ /* 0x000fca00078e00ff */
[----:B------:R-:W-:-:S05]  /*0230*/  IADD3 R6, PT, PT, -R0, RZ, RZ ;  /* 0x000000ff00067210 */ /* 0x000fca0007ffe1ff */
[----:B------:R-:W-:-:S05]  /*0240*/  IMAD R6, R7, R6, R8 ;  /* 0x0000000607067224 */ /* 0x000fca00078e0208 */
[----:B------:R-:W-:-:S13]  /*0250*/  ISETP.GT.U32.AND P3, PT, R7, R6, PT ;  /* 0x000000060700720c */ /* 0x000fda0003f64070 */
[----:B------:R-:W-:-:S05]  /*0260*/  @!P3 IMAD.IADD R6, R6, 0x1, -R7 ;  /* 0x000000010606b824 */ /* 0x000fca00078e0a07 */
[----:B------:R-:W-:Y:S02]  /*0270*/  ISETP.GE.U32.AND P2, PT, R6, R7, PT ;  /* 0x000000070600720c */ /* 0x000fe40003f46070 */
[----:B------:R-:W-:Y:S02]  /*0280*/  @!P3 IADD3 R0, PT, PT, R0, 0x1, RZ ;  /* 0x000000010000b810 */ /* 0x000fe40007ffe0ff */
[----:B---3--:R-:W-:Y:S02]  /*0290*/  ISETP.NE.U32.AND P1, PT, R2, RZ, PT ;  /* 0x000000ff0200720c */ /* 0x008fe40003f25070 */
[----:B------:R-:W-:Y:S02]  /*02a0*/  IABS R16, R14 ;  /* 0x0000000e00107213 */ /* 0x000fe40000000000 */
[----:B------:R-:W-:-:S05]  /*02b0*/  ISETP.NE.AND.EX P1, PT, R3, RZ, PT, P1 ;  /* 0x000000ff0300720c */ /* 0x000fca0003f25310 */
[----:B------:R-:W-:-:S05]  /*02c0*/  @P2 VIADD R0, R0, 0x1 ;  /* 0x0000000100002836 */ /* 0x000fca0000000000 */
[----:B------:R-:W-:Y:S02]  /*02d0*/  MOV R29, R0 ;  /* 0x00000000001d7202 */ /* 0x000fe40000000f00 */
[----:B------:R-:W3:Y:S01]  /*02e0*/  I2F.RP R0, R16 ;  /* 0x0000001000007306 */ /* 0x000ee20000209400 */
[----:B------:R-:W0:Y:S01]  /*02f0*/  @P1 LDC.64 R6, c[0x0][0x460] ;  /* 0x00011800ff061b82 */ /* 0x000e220000000a00 */
[----:B------:R-:W-:Y:S02]  /*0300*/  LOP3.LUT R8, R23, R10, RZ, 0x3c, !PT ;  /* 0x0000000a17087212 */ /* 0x000fe400078e3cff */
[----:B------:R-:W-:Y:S02]  /*0310*/  ISETP.NE.AND P3, PT, R10, RZ, PT ;  /* 0x000000ff0a00720c */ /* 0x000fe40003f65270 */
[----:B------:R-:W-:-:S03]  /*0320*/  ISETP.GE.AND P4, PT, R8, RZ, PT ;  /* 0x000000ff0800720c */ /* 0x000fc60003f86270 */
[----:B------:R-:W2:Y:S01]  /*0330*/  @!P0 LDC R19, c[0x0][0x40c] ;  /* 0x00010300ff138b82 */ /* 0x000ea20000000800 */
[----:B---3--:R-:W3:Y:S07]  /*0340*/  MUFU.RCP R0, R0 ;  /* 0x0000000000007308 */ /* 0x008eee0000001000 */
[----:B------:R-:W2:Y:S02]  /*0350*/  @P0 LDC R8, c[0x0][0x430] ;  /* 0x00010c00ff080b82 */ /* 0x000ea40000000800 */
[----:B------:R-:W-:Y:S01]  /*0360*/  @!P4 IMAD.MOV R29, RZ, RZ, -R29 ;  /* 0x000000ffff1dc224 */ /* 0x000fe200078e0a1d */
[----:B------:R-:W-:-:S05]  /*0370*/  @!P3 LOP3.LUT R29, RZ, R10, RZ, 0x33, !PT ;  /* 0x0000000aff1db212 */ /* 0x000fca00078e33ff */
[----:B0-----:R-:W-:-:S05]  /*0380*/  @P1 IMAD.WIDE R4, R29, 0x4, R6 ;  /* 0x000000041d041825 */ /* 0x001fca00078e0206 */
[----:B------:R0:W5:Y:S01]  /*0390*/  @P1 LDG.E R22, desc[UR36][R4.64] ;  /* 0x0000002404161981 */ /* 0x000162000c1e1900 */
[----:B---3--:R-:W-:-:S04]  /*03a0*/  VIADD R6, R0, 0xffffffe ;  /* 0x0ffffffe00067836 */ /* 0x008fc80000000000 */
[----:B------:R3:W1:Y:S01]  /*03b0*/  F2I.FTZ.U32.TRUNC.NTZ R7, R6 ;  /* 0x0000000600077305 */ /* 0x000662000021f000 */
[----:B0-----:R-:W0:Y:S01]  /*03c0*/  LDC R4, c[0x0][0x3e8] ;  /* 0x0000fa00ff047b82 */ /* 0x001e220000000800 */
[----:B------:R-:W4:Y:S01]  /*03d0*/  S2R R52, SR_CTAID.X ;  /* 0x0000000000347919 */ /* 0x000f220000002500 */
[----:B---3--:R-:W-:Y:S01]  /*03e0*/  HFMA2 R6, -RZ, RZ, 0, 0 ;  /* 0x00000000ff067431 */ /* 0x008fe200000001ff */
[----:B-1----:R-:W-:-:S05]  /*03f0*/  IADD3 R5, PT, PT, RZ, -R7, RZ ;  /* 0x80000007ff057210 */ /* 0x002fca0007ffe0ff */
[----:B------:R-:W-:-:S04]  /*0400*/  IMAD R5, R5, R16, RZ ;  /* 0x0000001005057224 */ /* 0x000fc800078e02ff */
[----:B------:R-:W-:Y:S01]  /*0410*/  IMAD.HI.U32 R7, R7, R5, R6 ;  /* 0x0000000507077227 */ /* 0x000fe200078e0006 */
[C---:B------:R-:W-:Y:S01]  /*0420*/  ISETP.GT.U32.AND P3, PT, R24.reuse, 0x1b, PT ;  /* 0x0000001b1800780c */ /* 0x040fe20003f64070 */
[----:B------:R-:W-:Y:S02]  /*0430*/  BSSY.RECONVERGENT B0, `(.L_x_2982) ;  /* 0x0000027000007945 */ /* 0x000fe40003800200 */
[----:B------:R-:W-:Y:S02]  /*0440*/  IMAD.SHL.U32 R27, R24, 0x4, RZ ;  /* 0x00000004181b7824 */ /* 0x000fe400078e00ff */
[----:B----4-:R-:W-:Y:S02]  /*0450*/  IMAD R25, R23, R33, R52 ;  /* 0x0000002117197224 */ /* 0x010fe400078e0234 */
[----:B--2---:R-:W-:-:S05]  /*0460*/  @P0 IMAD.IADD R19, R9, 0x1, R8 ;  /* 0x0000000109130824 */ /* 0x004fca00078e0208 */
[----:B------:R-:W-:-:S05]  /*0470*/  IABS R17, R19 ;  /* 0x0000001300117213 */ /* 0x000fca0000000000 */
[----:B------:R-:W-:-:S04]  /*0480*/  IMAD.HI.U32 R7, R7, R17, RZ ;  /* 0x0000001107077227 */ /* 0x000fc800078e00ff */
[----:B------:R-:W-:Y:S01]  /*0490*/  IMAD.MOV R7, RZ, RZ, -R7 ;  /* 0x000000ffff077224 */ /* 0x000fe200078e0a07 */
[----:B0-----:R-:W-:-:S03]  /*04a0*/  ISETP.NE.AND P0, PT, R4, RZ, PT ;  /* 0x000000ff0400720c */ /* 0x001fc60003f05270 */
[----:B------:R-:W-:-:S05]  /*04b0*/  IMAD R17, R16, R7, R17 ;  /* 0x0000000710117224 */ /* 0x000fca00078e0211 */
[----:B------:R-:W-:-:S05]  /*04c0*/  ISETP.GT.U32.AND P1, PT, R16, R17, PT ;  /* 0x000000111000720c */ /* 0x000fca0003f24070 */
[----:B------:R-:W-:Y:S02]  /*04d0*/  @P0 IMAD R5, R23, R4, RZ ;  /* 0x0000000417050224 */ /* 0x000fe400078e02ff */
[----:B------:R-:W-:Y:S02]  /*04e0*/  @!P0 IMAD R18, R25, 0x70, RZ ;  /* 0x0000007019128824 */ /* 0x000fe400078e02ff */
[----:B------:R-:W-:-:S04]  /*04f0*/  @P0 IMAD R18, R52, 0x70, R5 ;  /* 0x0000007034120824 */ /* 0x000fc800078e0205 */
[----:B------:R-:W-:Y:S02]  /*0500*/  @!P1 IADD3 R17, PT, PT, R17, -R16, RZ ;  /* 0x8000001011119210 */ /* 0x000fe40007ffe0ff */
[----:B------:R-:W-:Y:S02]  /*0510*/  CS2R R4, SRZ ;  /* 0x0000000000047805 */ /* 0x000fe4000001ff00 */
[----:B------:R-:W-:Y:S02]  /*0520*/  IADD3 R35, PT, PT, R27, R18, RZ ;  /* 0x000000121b237210 */ /* 0x000fe40007ffe0ff */
        /* <DEDUP_REMOVED lines=23> */
.L_x_2983:
[----:B------:R-:W-:Y:S05]  /*06a0*/  BSYNC.RECONVERGENT B0 ;  /* 0x0000000000007941 */ /* 0x000fea0003800200 */
.L_x_2982:
[----:B------:R-:W1:Y:S01]  /*06b0*/  LDCU UR4, c[0x0][0x478] ;  /* 0x00008f00ff0477ac */ /* 0x000e620008000800 */
[----:B------:R-:W-:Y:S01]  /*06c0*/  ISETP.GE.AND P2, PT, R19, RZ, PT ;  /* 0x000000ff1300720c */ /* 0x000fe20003f46270 */
[----:B------:R-:W-:Y:S01]  /*06d0*/  IMAD R15, R52, 0x70, R27 ;  /* 0x00000070340f7824 */ /* 0x000fe200078e021b */
[----:B------:R-:W-:Y:S01]  /*06e0*/  ISETP.NE.AND P0, PT, R14, RZ, PT ;  /* 0x000000ff0e00720c */ /* 0x000fe20003f05270 */
[----:B------:R-:W-:Y:S01]  /*06f0*/  IMAD R29, R29, R33, RZ ;  /* 0x000000211d1d7224 */ /* 0x000fe200078e02ff */
[----:B------:R-:W-:Y:S02]  /*0700*/  @!P1 IADD3 R17, PT, PT, R17, -R16, RZ ;  /* 0x8000001011119210 */ /* 0x000fe40007ffe0ff */
[----:B------:R-:W-:-:S04]  /*0710*/  IADD3 R16, PT, PT, R19, 0x1, -R14 ;  /* 0x0000000113107810 */ /* 0x000fc80007ffe80e */
[----:B------:R-:W-:-:S03]  /*0720*/  VIMNMX R16, PT, PT, RZ, R16, !PT ;  /* 0x00000010ff107248 */ /* 0x000fc60007fe0100 */
[----:B------:R-:W-:Y:S02]  /*0730*/  @!P2 IMAD.MOV R17, RZ, RZ, -R17 ;  /* 0x000000ffff11a224 */ /* 0x000fe400078e0a11 */
        /* <DEDUP_REMOVED lines=20> */
.L_x_2984:
[----:B------:R-:W-:Y:S01]  /*0880*/  BSSY.RECONVERGENT B0, `(.L_x_2985) ;  /* 0x0000006000007945 */ /* 0x000fe20003800200 */
[----:B------:R-:W-:-:S03]  /*0890*/  CS2R R30, SRZ ;  /* 0x00000000001e7805 */ /* 0x000fc6000001ff00 */
[----:B------:R-:W-:Y:S05]  /*08a0*/  @P3 BRA `(.L_x_2986) ;  /* 0x00000000000c3947 */ /* 0x000fea0003800000 */
[----:B0-----:R-:W0:Y:S02]  /*08b0*/  LDC.64 R6, c[0x0][0x398] ;  /* 0x0000e600ff067b82 */ /* 0x001e240000000a00 */
[----:B0-----:R-:W-:-:S05]  /*08c0*/  IMAD.WIDE R6, R35, 0x2, R6 ;  /* 0x0000000223067825 */ /* 0x001fca00078e0206 */
[----:B------:R1:W5:Y:S02]  /*08d0*/  LDG.E.64 R30, desc[UR36][R6.64] ;  /* 0x00000024061e7981 */ /* 0x000364000c1e1b00 */
.L_x_2986:
[----:B------:R-:W-:Y:S05]  /*08e0*/  BSYNC.RECONVERGENT B0 ;  /* 0x0000000000007941 */ /* 0x000fea0003800200 */
.L_x_2985:
[----:B------:R-:W2:Y:S01]  /*08f0*/  LDCU.64 UR4, c[0x0][0x390] ;  /* 0x00007200ff0477ac */ /* 0x000ea20008000a00 */
[----:B------:R-:W3:Y:S01]  /*0900*/  LDC.64 R10, c[0x0][0x418] ;  /* 0x00010600ff0a7b82 */ /* 0x000ee20000000a00 */
[----:B------:R-:W-:Y:S01]  /*0910*/  ISETP.EQ.U32.AND P3, PT, R2, RZ, PT ;  /* 0x000000ff0200720c */ /* 0x000fe20003f62070 */
[----:B------:R-:W4:Y:S01]  /*0920*/  LDCU.64 UR6, c[0x0][0x3a0] ;  /* 0x00007400ff0677ac */ /* 0x000f220008000a00 */
[----:B------:R-:W-:-:S04]  /*0930*/  ISETP.GT.U32.AND P2, PT, R24, 0x1f, PT ;  /* 0x0000001f1800780c */ /* 0x000fc80003f44070 */
[----:B------:R-:W-:Y:S01]  /*0940*/  ISETP.EQ.OR.EX P2, PT, R3, RZ, P2, P3 ;  /* 0x000000ff0300720c */ /* 0x000fe20001742730 */
[----:B------:R-:W0:Y:S01]  /*0950*/  LDC R20, c[0x0][0x400] ;  /* 0x00010000ff147b82 */ /* 0x000e220000000800 */
[----:B--2---:R-:W-:Y:S01]  /*0960*/  ISETP.NE.U32.AND P0, PT, RZ, UR4, PT ;  /* 0x00000004ff007c0c */ /* 0x004fe2000bf05070 */
[----:B------:R-:W-:Y:S01]  /*0970*/  HFMA2 R2, -RZ, RZ, 0, 0 ;  /* 0x00000000ff027431 */ /* 0x000fe200000001ff */
[----:B------:R-:W2:Y:S01]  /*0980*/  LDCU.U8 UR4, c[0x0][0x404] ;  /* 0x00008080ff0477ac */ /* 0x000ea20008000000 */
[----:B----4-:R-:W-:-:S08]  /*0990*/  ISETP.NE.U32.AND P1, PT, RZ, UR6, PT ;  /* 0x00000006ff007c0c */ /* 0x010fd0000bf25070 */
[----:B-----5:R-:W-:Y:S01]  /*09a0*/  @!P2 IMAD R0, R22, R33, RZ ;  /* 0x000000211600a224 */ /* 0x020fe200078e02ff */
[----:B------:R-:W-:Y:S02]  /*09b0*/  ISETP.NE.AND.EX P0, PT, RZ, UR5, PT, P0 ;  /* 0x00000005ff007c0c */ /* 0x000fe4000bf05300 */
[----:B------:R-:W-:Y:S02]  /*09c0*/  CS2R R32, SRZ ;  /* 0x0000000000207805 */ /* 0x000fe4000001ff00 */
[----:B------:R-:W-:Y:S01]  /*09d0*/  ISETP.NE.AND.EX P1, PT, RZ, UR7, PT, P1 ;  /* 0x00000007ff007c0c */ /* 0x000fe2000bf25310 */
[----:B------:R-:W-:Y:S01]  /*09e0*/  @!P2 IMAD R3, R0, 0x70, R15 ;  /* 0x000000700003a824 */ /* 0x000fe200078e020f */
[C---:B------:R-:W-:Y:S02]  /*09f0*/  ISETP.GT.U32.OR P0, PT, R24.reuse, 0x1b, !P0 ;  /* 0x0000001b1800780c */ /* 0x040fe40004704470 */
[----:B------:R-:W-:Y:S02]  /*0a00*/  ISETP.GT.U32.OR P1, PT, R24, 0x1b, !P1 ;  /* 0x0000001b1800780c */ /* 0x000fe40004f24470 */
[----:B---3--:R-:W-:-:S04]  /*0a10*/  ISETP.NE.U32.AND P3, PT, R10, RZ, PT ;  /* 0x000000ff0a00720c */ /* 0x008fc80003f65070 */
[----:B------:R-:W-:Y:S02]  /*0a20*/  ISETP.NE.AND.EX P3, PT, R11, RZ, PT, P3 ;  /* 0x000000ff0b00720c */ /* 0x000fe40003f65330 */
[----:B------:R-:W3:Y:S08]  /*0a30*/  @!P2 LDC.64 R10, c[0x0][0x450] ;  /* 0x00011400ff0aab82 */ /* 0x000ef00000000a00 */
[----:B01----:R-:W0:Y:S08]  /*0a40*/  @!P0 LDC.64 R6, c[0x0][0x390] ;  /* 0x0000e400ff068b82 */ /* 0x003e300000000a00 */
[----:B------:R-:W1:Y:S08]  /*0a50*/  @!P1 LDC.64 R8, c[0x0][0x3a0] ;  /* 0x0000e800ff089b82 */ /* 0x000e700000000a00 */
[----:B------:R-:W4:Y:S01]  /*0a60*/  @P3 LDC.64 R12, c[0x0][0x418] ;  /* 0x00010600ff0c3b82 */ /* 0x000f220000000a00 */
[----:B---3--:R-:W-:-:S06]  /*0a70*/  @!P2 IMAD.WIDE R10, R3, 0x2, R10 ;  /* 0x00000002030aa825 */ /* 0x008fcc00078e020a */
[----:B------:R-:W3:Y:S01]  /*0a80*/  @!P2 LDG.E.64 R10, desc[UR36][R10.64] ;  /* 0x000000240a0aa981 */ /* 0x000ee2000c1e1b00 */
[----:B0-----:R-:W-:-:S05]  /*0a90*/  @!P0 IMAD.WIDE.U32 R6, R15, 0x2, R6 ;  /* 0x000000020f068825 */ /* 0x001fca00078e0006 */
[----:B------:R-:W3:Y:S01]  /*0aa0*/  @!P0 LDG.E.64 R32, desc[UR36][R6.64] ;  /* 0x0000002406208981 */ /* 0x000ee2000c1e1b00 */
[----:B-1----:R-:W-:Y:S01]  /*0ab0*/  @!P1 IMAD.WIDE.U32 R8, R15, 0x2, R8 ;  /* 0x000000020f089825 */ /* 0x002fe200078e0008 */
[----:B------:R-:W-:-:S06]  /*0ac0*/  CS2R R14, SRZ ;  /* 0x00000000000e7805 */ /* 0x000fcc000001ff00 */
[----:B------:R-:W3:Y:S01]  /*0ad0*/  @!P1 LDG.E.64 R14, desc[UR36][R8.64] ;  /* 0x00000024080e9981 */ /* 0x000ee2000c1e1b00 */
[----:B----4-:R-:W-:-:S05]  /*0ae0*/  @P3 IMAD.WIDE.U32 R12, R23, 0x4, R12 ;  /* 0x00000004170c3825 */ /* 0x010fca00078e000c */
[----:B------:R0:W5:Y:S01]  /*0af0*/  @P3 LDG.E R2, desc[UR36][R12.64] ;  /* 0x000000240c023981 */ /* 0x000162000c1e1900 */
[----:B--2---:R-:W-:-:S04]  /*0b00*/  ISETP.NE.AND P0, PT, RZ, UR4, PT ;  /* 0x00000004ff007c0c */ /* 0x004fc8000bf05270 */
[----:B------:R-:W-:Y:S01]  /*0b10*/  ISETP.LT.OR P0, PT, R20, 0x1, P0 ;  /* 0x000000011400780c */ /* 0x000fe20000701670 */
[----:B------:R-:W-:Y:S01]  /*0b20*/  BSSY.RECONVERGENT B6, `(.L_x_2987) ;  /* 0x00000dc000067945 */ /* 0x000fe20003800200 */
[----:B---3--:R-:W-:Y:S02]  /*0b30*/  HFMA2 R33, R5, 1, 1, R33 ;  /* 0x3c003c0005217831 */ /* 0x008fe40000000021 */
        /* <DEDUP_REMOVED lines=59> */
.L_x_2988:
        /* <DEDUP_REMOVED lines=28> */
[----:B------:R-:W-:-:S04]  /*10b0*/  ISETP.GE.AND P0, PT, R27, R20, PT ;  /* 0x000000141b00720c */ /* 0x000fc80003f06270 */
        /* <DEDUP_REMOVED lines=10> */
[----:B------:R-:W-:Y:S01]  /*1160*/  HFMA2 R8, -RZ, RZ, 0, 8.0049037933349609375e-05 ;  /* 0x0000053fff087431 */ /* 0x000fe200000001ff */
[----:B------:R-:W-:Y:S01]  /*1170*/  MOV R12, 0x1 ;  /* 0x00000001000c7802 */ /* 0x000fe20000000f00 */
[----:B------:R1:W2:Y:S01]  /*1180*/  LDC.64 R14, c[0x4][R0] ;  /* 0x01000000000e7b82 */ /* 0x0002a20000000a00 */
[----:B------:R-:W3:Y:S01]  /*1190*/  LDCU.64 UR6, c[0x4][0xd0] ;  /* 0x01001a00ff0677ac */ /* 0x000ee20008000a00 */
[----:B------:R-:W-:Y:S01]  /*11a0*/  IMAD.MOV.U32 R13, RZ, RZ, RZ ;  /* 0x000000ffff0d7224 */ /* 0x000fe200078e00ff */
[----:B------:R-:W4:Y:S01]  /*11b0*/  LDCU.64 UR8, c[0x4][0x40] ;  /* 0x01000800ff0877ac */ /* 0x000f220008000a00 */
[----:B0-----:R-:W-:Y:S02]  /*11c0*/  MOV R4, UR4 ;  /* 0x0000000400047c02 */ /* 0x001fe40008000f00 */
[----:B------:R-:W-:Y:S01]  /*11d0*/  MOV R5, UR5 ;  /* 0x0000000500057c02 */ /* 0x000fe20008000f00 */
[----:B---3--:R-:W-:Y:S01]  /*11e0*/  IMAD.U32 R6, RZ, RZ, UR6 ;  /* 0x00000006ff067e24 */ /* 0x008fe2000f8e00ff */
[----:B------:R-:W-:-:S02]  /*11f0*/  MOV R7, UR7 ;  /* 0x0000000700077c02 */ /* 0x000fc40008000f00 */
[----:B----4-:R-:W-:Y:S01]  /*1200*/  MOV R10, UR8 ;  /* 0x00000008000a7c02 */ /* 0x010fe20008000f00 */
[----:B-1----:R-:W-:-:S07]  /*1210*/  IMAD.U32 R11, RZ, RZ, UR9 ;  /* 0x00000009ff0b7e24 */ /* 0x002fce000f8e00ff */
[----:B------:R-:W-:-:S07]  /*1220*/  LEPC R20, `(.L_x_2990) ;  /* 0x000000001014794e */ /* 0x000fce0000000000 */
[----:B--2--5:R-:W-:Y:S05]  /*1230*/  CALL.ABS.NOINC R14 ;  /* 0x000000000e007343 */ /* 0x024fea0003c00000 */
.L_x_2990:
[----:B------:R-:W0:Y:S01]  /*1240*/  S2R R3, SR_CgaCtaId ;  /* 0x0000000000037919 */ /* 0x000e220000008800 */
[----:B------:R-:W1:Y:S01]  /*1250*/  LDC R9, c[0x0][0x400] ;  /* 0x00010000ff097b82 */ /* 0x000e620000000800 */
[----:B------:R-:W-:Y:S01]  /*1260*/  ISETP.NE.AND P6, PT, R34, RZ, PT ;  /* 0x000000ff2200720c */ /* 0x000fe20003fc5270 */
[----:B------:R-:W-:Y:S05]  /*1270*/  WARPSYNC.ALL ;  /* 0x0000000000007948 */ /* 0x000fea0003800000 */
[----:B------:R-:W-:-:S04]  /*1280*/  MOV R0, 0x400 ;  /* 0x0000040000007802 */ /* 0x000fc80000000f00 */
[----:B------:R-:W-:-:S03]  /*1290*/  IADD3 R0, PT, PT, R0, 0x120, RZ ;  /* 0x0000012000007810 */ /* 0x000fc60007ffe0ff */
[----:B------:R-:W-:Y:S01]  /*12a0*/  @!P6 IMAD R4, R26, R35, R28 ;  /* 0x000000231a04e224 */ /* 0x000fe200078e021c */
        /* <DEDUP_REMOVED lines=82> */
.L_x_2994:
[----:B------:R-:W-:Y:S05]  /*17d0*/  BSYNC.RECONVERGENT B1 ;  /* 0x0000000000017941 */ /* 0x000fea0003800200 */
.L_x_2993:
        /* <DEDUP_REMOVED lines=8> */
.L_x_2992:
[----:B------:R-:W-:Y:S05]  /*1860*/  BSYNC.RECONVERGENT B0 ;  /* 0x0000000000007941 */ /* 0x000fea0003800200 */
.L_x_2991:
[----:B------:R-:W-:Y:S01]  /*1870*/  BAR.SYNC.DEFER_BLOCKING 0x0 ;  /* 0x0000000000007b1d */ /* 0x000fe20000010000 */
[----:B------:R-:W-:-:S04]  /*1880*/  @!P6 IMAD R26, R26, R35, R28 ;  /* 0x000000231a1ae224 */ /* 0x000fc800078e021c */
[C---:B------:R-:W-:Y:S01]  /*1890*/  @!P6 IMAD R3, R26.reuse, 0x2, R3 ;  /* 0x000000021a03e824 */ /* 0x040fe200078e0203 */
[----:B------:R-:W-:-:S05]  /*18a0*/  @!P6 LEA R0, R26, R0, 0x1 ;  /* 0x000000001a00e211 */ /* 0x000fca00078e08ff */
[----:B------:R0:W2:Y:S04]  /*18b0*/  @!P6 LDS.64 R32, [R0] ;  /* 0x000000000020e984 */ /* 0x0000a80000000a00 */
[----:B------:R0:W3:Y:S01]  /*18c0*/  @!P6 LDS.64 R30, [R3] ;  /* 0x00000000031ee984 */ /* 0x0000e20000000a00 */
[----:B------:R-:W-:Y:S06]  /*18d0*/  BAR.SYNC.DEFER_BLOCKING 0x0 ;  /* 0x0000000000007b1d */ /* 0x000fec0000010000 */
.L_x_2989:
[----:B------:R-:W-:Y:S05]  /*18e0*/  BSYNC.RECONVERGENT B6 ;  /* 0x0000000000067941 */ /* 0x000fea0003800200 */
.L_x_2987:
[----:B------:R-:W-:Y:S02]  /*18f0*/  ISETP.GT.U32.AND P0, PT, R24, 0x1f, PT ;  /* 0x0000001f1800780c */ /* 0x000fe40003f04070 */
[----:B------:R-:W-:-:S11]  /*1900*/  MOV R85, 0xff7fffff ;  /* 0xff7fffff00557802 */ /* 0x000fd60000000f00 */
[----:B------:R-:W-:Y:S05]  /*1910*/  @P0 BRA `(.L_x_2995) ;  /* 0x0000000000e80947 */ /* 0x000fea0003800000 */
[----:B------:R-:W4:Y:S01]  /*1920*/  S2R R9, SR_CgaCtaId ;  /* 0x0000000000097919 */ /* 0x000f220000008800 */
[----:B------:R-:W-:Y:S01]  /*1930*/  MOV R7, 0x400 ;  /* 0x0000040000077802 */ /* 0x000fe20000000f00 */
[----:B-123--:R-:W-:Y:S01]  /*1940*/  HMUL2 R15, R33, R31 ;  /* 0x0000001f210f7232 */ /* 0x00efe20000000000 */
[----:B------:R-:W-:Y:S01]  /*1950*/  ISETP.GT.U32.AND P0, PT, R24, 0x1b, PT ;  /* 0x0000001b1800780c */ /* 0x000fe20003f04070 */
[----:B------:R-:W-:Y:S01]  /*1960*/  BSSY.RECONVERGENT B0, `(.L_x_2996) ;  /* 0x0000013000007945 */ /* 0x000fe20003800200 */
[----:B0-----:R-:W-:Y:S01]  /*1970*/  IADD3 R0, PT, PT, R7, 0x20, RZ ;  /* 0x0000002007007810 */ /* 0x001fe20007ffe0ff */
[----:B------:R-:W-:-:S05]  /*1980*/  HFMA2 R15, R32, R30, R15 ;  /* 0x0000001e200f7231 */ /* 0x000fca000000000f */
[--C-:B------:R-:W-:Y:S02]  /*1990*/  HADD2.F32 R13, -RZ, R15.reuse.H0_H0 ;  /* 0x2000000fff0d7230 */ /* 0x100fe40000004100 */
[----:B------:R-:W-:Y:S01]  /*19a0*/  HADD2.F32 R8, -RZ, R15.H1_H1 ;  /* 0x3000000fff087230 */ /* 0x000fe20000004100 */
[----:B----4-:R-:W-:-:S05]  /*19b0*/  LEA R3, R9, R0, 0x18 ;  /* 0x0000000009037211 */ /* 0x010fca00078ec0ff */
[----:B------:R-:W-:-:S05]  /*19c0*/  IMAD R3, R24, 0x8, R3 ;  /* 0x0000000818037824 */ /* 0x000fca00078e0203 */
[----:B------:R0:W-:Y:S01]  /*19d0*/  STS.64 [R3], R32 ;  /* 0x0000002003007388 */ /* 0x0001e20000000a00 */
[----:B------:R-:W-:Y:S05]  /*19e0*/  @P0 BRA `(.L_x_2997) ;  /* 0x0000000000280947 */ /* 0x000fea0003800000 */
[----:B------:R-:W1:Y:S01]  /*19f0*/  LDCU UR4, c[0x0][0x3f4] ;  /* 0x00007e80ff0477ac */ /* 0x000e620008000800 */
[----:B------:R-:W2:Y:S01]  /*1a00*/  LDC.64 R4, c[0x0][0x3b8] ;  /* 0x0000ee00ff047b82 */ /* 0x000ea20000000a00 */
[----:B------:R-:W-:Y:S02]  /*1a10*/  SHF.R.U32.HI R6, RZ, 0x1, R24 ;  /* 0x00000001ff067819 */ /* 0x000fe40000011618 */
[----:B------:R-:W-:Y:S01]  /*1a20*/  LOP3.LUT R0, R27, 0x4, RZ, 0xc0, !PT ;  /* 0x000000041b007812 */ /* 0x000fe200078ec0ff */
[----:B-1----:R-:W-:Y:S02]  /*1a30*/  IMAD R25, R25, UR4, RZ ;  /* 0x0000000419197c24 */ /* 0x002fe4000f8e02ff */
[----:B0-----:R-:W-:Y:S02]  /*1a40*/  IMAD R3, R6, UR4, R17 ;  /* 0x0000000406037c24 */ /* 0x001fe4000f8e0211 */
[----:B------:R-:W-:-:S05]  /*1a50*/  IMAD R0, R25, 0x70, R0 ;  /* 0x0000007019007824 */ /* 0x000fca00078e0200 */
[----:B------:R-:W-:-:S05]  /*1a60*/  LEA R3, R3, R0, 0x3 ;  /* 0x0000000003037211 */ /* 0x000fca00078e18ff */
[----:B--2---:R-:W-:-:S05]  /*1a70*/  IMAD.WIDE R4, R3, 0x2, R4 ;  /* 0x0000000203047825 */ /* 0x004fca00078e0204 */
[----:B------:R1:W-:Y:S02]  /*1a80*/  STG.E.64 desc[UR36][R4.64], R30 ;  /* 0x0000001e04007986 */ /* 0x0003e4000c101b24 */
.L_x_2997:
[----:B------:R-:W-:Y:S05]  /*1a90*/  BSYNC.RECONVERGENT B0 ;  /* 0x0000000000007941 */ /* 0x000fea0003800200 */
.L_x_2996:
        /* <DEDUP_REMOVED lines=12> */
.L_x_3073:
        /* <DEDUP_REMOVED lines=14> */
[----:B------:R-:W-:Y:S01]  /*1c40*/  VIADD R0, R7, 0x120 ;  /* 0x0000012007007836 */ /* 0x000fe20000000000 */
[----:B------:R-:W-:Y:S01]  /*1c50*/  IADD3 R3, PT, PT, -R16, R19, RZ ;  /* 0x0000001310037210 */ /* 0x000fe20007ffe1ff */
[----:B-1----:R-:W-:-:S03]  /*1c60*/  FMUL.FTZ R85, R14, UR4 ;  /* 0x000000040e557c20 */ /* 0x002fc60008410000 */
[----:B------:R-:W-:-:S04]  /*1c70*/  LEA R6, R9, R0, 0x18 ;  /* 0x0000000009067211 */ /* 0x000fc800078ec0ff */
[----:B------:R-:W-:Y:S01]  /*1c80*/  LEA R6, R3, R6, 0x2 ;  /* 0x0000000603067211 */ /* 0x000fe200078e10ff */
[----:B--2---:R-:W-:-:S05]  /*1c90*/  @P0 HADD2.F32 R0, -RZ, R4.H0_H0 ;  /* 0x20000004ff000230 */ /* 0x004fca0000004100 */
[----:B------:R-:W-:-:S05]  /*1ca0*/  @P0 FADD.FTZ R85, R85, R0 ;  /* 0x0000000055550221 */ /* 0x000fca0000010000 */
[----:B------:R4:W-:Y:S02]  /*1cb0*/  STS [R6], R85 ;  /* 0x0000005506007388 */ /* 0x0009e40000000800 */
.L_x_2995:
[----:B------:R-:W-:Y:S05]  /*1cc0*/  WARPSYNC.ALL ;  /* 0x0000000000007948 */ /* 0x000fea0003800000 */
[----:B0-----:R-:W-:Y:S01]  /*1cd0*/  IMAD.IADD R0, R19, 0x1, -R16 ;  /* 0x0000000113007824 */ /* 0x001fe200078e0a10 */
[----:B------:R-:W0:Y:S01]  /*1ce0*/  LDCU UR4, c[0x0][0x3f0] ;  /* 0x00007e00ff0477ac */ /* 0x000e220008000800 */
[----:B-1----:R-:W-:Y:S01]  /*1cf0*/  SHF.R.U32.HI R15, RZ, 0x1, R24 ;  /* 0x00000001ff0f7819 */ /* 0x002fe20000011618 */
[----:B------:R-:W-:Y:S02]  /*1d00*/  BSSY B0, `(.L_x_2999) ;  /* 0x000018f000007945 */ /* 0x000fe40003800000 */
[----:B------:R-:W-:Y:S01]  /*1d10*/  IADD3 R3, PT, PT, R0, 0xf, RZ ;  /* 0x0000000f00037810 */ /* 0x000fe20007ffe0ff */
[----:B------:R-:W1:Y:S03]  /*1d20*/  LDCU UR7, c[0x0][0x410] ;  /* 0x00008200ff0777ac */ /* 0x000e660008000800 */
[----:B------:R-:W-:Y:S01]  /*1d30*/  SHF.R.S32.HI R4, RZ, 0x1f, R3 ;  /* 0x0000001fff047819 */ /* 0x000fe20000011403 */
[----:B------:R-:W1:Y:S03]  /*1d40*/  LDCU.64 UR12, c[0x0][0x438] ;  /* 0x00008700ff0c77ac */ /* 0x000e660008000a00 */
[----:B------:R-:W-:Y:S01]  /*1d50*/  LEA.HI R4, R4, R3, RZ, 0x4 ;  /* 0x0000000304047211 */ /* 0x000fe200078f20ff */
[----:B------:R-:W1:Y:S03]  /*1d60*/  LDCU.64 UR10, c[0x0][0x448] ;  /* 0x00008900ff0a77ac */ /* 0x000e660008000a00 */
[----:B------:R-:W-:Y:S01]  /*1d70*/  LOP3.LUT R4, R4, 0xfffffff0, RZ, 0xc0, !PT ;  /* 0xfffffff004047812 */ /* 0x000fe200078ec0ff */
[----:B0-----:R-:W-:Y:S01]  /*1d80*/  IMAD R3, R29, UR4, R52 ;  /* 0x000000041d037c24 */ /* 0x001fe2000f8e0234 */
[----:B------:R-:W-:Y:S02]  /*1d90*/  BAR.SYNC.DEFER_BLOCKING 0x0 ;  /* 0x0000000000007b1d */ /* 0x000fe40000010000 */
[----:B------:R-:W-:Y:S01]  /*1da0*/  ISETP.GE.AND P0, PT, R15, R4, PT ;  /* 0x000000040f00720c */ /* 0x000fe20003f06270 */
[----:B------:R-:W-:-:S12]  /*1db0*/  IMAD R3, R3, 0x70, RZ ;  /* 0x0000007003037824 */ /* 0x000fd800078e02ff */
[----:B-1----:R-:W-:Y:S05]  /*1dc0*/  @P0 BRA `(.L_x_3000) ;  /* 0x0000001800080947 */ /* 0x002fea0003800000 */
[----:B----4-:R-:W0:Y:S01]  /*1dd0*/  LDC R6, c[0x0][0x3f4] ;  /* 0x0000fd00ff067b82 */ /* 0x010e220000000800 */
[----:B------:R-:W-:Y:S01]  /*1de0*/  UMOV UR4, 0x400 ;  /* 0x0000040000047882 */ /* 0x000fe20000000000 */
[----:B------:R-:W-:Y:S01]  /*1df0*/  SHF.L.U32 R24, R24, 0x3, RZ ;  /* 0x0000000318187819 */ /* 0x000fe200000006ff */
[----:B------:R-:W-:Y:S01]  /*1e00*/  UIADD3 UR5, UPT, UPT, UR4, 0x20, URZ ;  /* 0x0000002004057890 */ /* 0x000fe2000fffe0ff */
[----:B------:R-:W-:Y:S01]  /*1e10*/  IADD3 R84, PT, PT, R16, R15, RZ ;  /* 0x0000000f10547210 */ /* 0x000fe20007ffe0ff */
[----:B------:R-:W1:Y:S01]  /*1e20*/  LDCU.64 UR8, c[0x0][0x420] ;  /* 0x00008400ff0877ac */ /* 0x000e620008000a00 */
[----:B------:R-:W-:Y:S02]  /*1e30*/  LOP3.LUT R5, R24, 0x8, RZ, 0xc0, !PT ;  /* 0x0000000818057812 */ /* 0x000fe400078ec0ff */
[----:B------:R-:W4:Y:S01]  /*1e40*/  S2UR UR6, SR_CgaCtaId ;  /* 0x00000000000679c3 */ /* 0x000f220000008800 */
[----:B------:R-:W-:Y:S01]  /*1e50*/  UIADD3 UR4, UPT, UPT, UR4, 0x120, URZ ;  /* 0x0000012004047890 */ /* 0x000fe2000fffe0ff */
[----:B-1----:R-:W-:Y:S01]  /*1e60*/  ISETP.NE.U32.AND P0, PT, RZ, UR8, PT ;  /* 0x00000008ff007c0c */ /* 0x002fe2000bf05070 */
[-C--:B0-----:R-:W-:Y:S01]  /*1e70*/  IMAD R23, R23, R6.reuse, RZ ;  /* 0x0000000617177224 */ /* 0x081fe200078e02ff */
[----:B------:R-:W-:-:S02]  /*1e80*/  IABS R4, R6 ;  /* 0x0000000600047213 */ /* 0x000fc40000000000 */
[----:B------:R-:W-:Y:S02]  /*1e90*/  ISETP.NE.AND.EX P0, PT, RZ, UR9, PT, P0 ;  /* 0x00000009ff007c0c */ /* 0x000fe4000bf05300 */
[----:B------:R-:W0:Y:S01]  /*1ea0*/  I2F.RP R7, R4 ;  /* 0x0000000400077306 */ /* 0x000e220000209400 */
[----:B------:R-:W-:Y:S01]  /*1eb0*/  IADD3 R6, P1, P2, R23, UR8, R84 ;  /* 0x0000000817067c10 */ /* 0x000fe2000fa3e054 */
[----:B----4-:R-:W-:Y:S02]  /*1ec0*/  ULEA UR5, UR6, UR5, 0x18 ;  /* 0x0000000506057291 */ /* 0x010fe4000f8ec0ff */
[----:B------:R-:W-:-:S07]  /*1ed0*/  ULEA UR4, UR6, UR4, 0x18 ;  /* 0x0000000406047291 */ /* 0x000fce000f8ec0ff */
[----:B------:R-:W1:Y:S01]  /*1ee0*/  LDS.64 R50, [R5+UR5] ;  /* 0x0000000505327984 */ /* 0x000e620008000a00 */
[----:B0-----:R-:W0:Y:S03]  /*1ef0*/  MUFU.RCP R7, R7 ;  /* 0x0000000700077308 */ /* 0x001e260000001000 */
[----:B------:R-:W4:Y:S04]  /*1f00*/  LDS.64 R48, [R5+UR5+0x10] ;  /* 0x0000100505307984 */ /* 0x000f280008000a00 */
[----:B------:R-:W1:Y:S04]  /*1f10*/  LDS.64 R46, [R5+UR5+0x20] ;  /* 0x00002005052e7984 */ /* 0x000e680008000a00 */
[----:B------:R-:W1:Y:S04]  /*1f20*/  LDS.64 R44, [R5+UR5+0x30] ;  /* 0x00003005052c7984 */ /* 0x000e680008000a00 */
[----:B------:R-:W1:Y:S01]  /*1f30*/  LDS.64 R42, [R5+UR5+0x40] ;  /* 0x00004005052a7984 */ /* 0x000e620008000a00 */
[----:B0-----:R-:W-:-:S03]  /*1f40*/  VIADD R10, R7, 0xffffffe ;  /* 0x0ffffffe070a7836 */ /* 0x001fc60000000000 */
[----:B------:R-:W0:Y:S01]  /*1f50*/  LDS.64 R40, [R5+UR5+0x50] ;  /* 0x0000500505287984 */ /* 0x000e220008000a00 */
[----:B------:R-:W-:Y:S01]  /*1f60*/  SHF.R.S32.HI R7, RZ, 0x1f, R23 ;  /* 0x0000001fff077819 */ /* 0x000fe20000011417 */
[----:B------:R2:W3:Y:S02]  /*1f70*/  F2I.FTZ.U32.TRUNC.NTZ R11, R10 ;  /* 0x0000000a000b7305 */ /* 0x0004e4000021f000 */
[----:B------:R-:W0:Y:S01]  /*1f80*/  LDS.64 R38, [R5+UR5+0x60] ;  /* 0x0000600505267984 */ /* 0x000e220008000a00 */
[----:B------:R-:W-:Y:S02]  /*1f90*/  IADD3.X R7, PT, PT, R7, UR9, RZ, P1, P2 ;  /* 0x0000000907077c10 */ /* 0x000fe40008fe44ff */
[----:B------:R-:W-:Y:S01]  /*1fa0*/  LEA R23, R15, UR4, 0x2 ;  /* 0x000000040f177c11 */ /* 0x000fe2000f8e10ff */
[----:B------:R-:W0:Y:S04]  /*1fb0*/  LDS.64 R36, [R5+UR5+0x70] ;  /* 0x0000700505247984 */ /* 0x000e280008000a00 */
[----:B------:R-:W0:Y:S01]  /*1fc0*/  LDS.64 R34, [R5+UR5+0x80] ;  /* 0x0000800505227984 */ /* 0x000e220008000a00 */
[----:B--2---:R-:W-:-:S03]  /*1fd0*/  IMAD.MOV.U32 R10, RZ, RZ, RZ ;  /* 0x000000ffff0a7224 */ /* 0x004fc600078e00ff */
[----:B------:R-:W2:Y:S01]  /*1fe0*/  LDS.64 R32, [R5+UR5+0x90] ;  /* 0x0000900505207984 */ /* 0x000ea20008000a00 */
[----:B---3--:R-:W-:-:S03]  /*1ff0*/  IADD3 R13, PT, PT, RZ, -R11, RZ ;  /* 0x8000000bff0d7210 */ /* 0x008fc60007ffe0ff */
[----:B------:R-:W3:Y:S04]  /*2000*/  LDS.64 R30, [R5+UR5+0xa0] ;  /* 0x0000a005051e7984 */ /* 0x000ee80008000a00 */
[----:B------:R-:W0:Y:S04]  /*2010*/  LDS.64 R28, [R5+UR5+0xb0] ;  /* 0x0000b005051c7984 */ /* 0x000e280008000a00 */
[----:B------:R-:W0:Y:S04]  /*2020*/  LDS.64 R26, [R5+UR5+0xc0] ;  /* 0x0000c005051a7984 */ /* 0x000e280008000a00 */
[----:B------:R-:W0:Y:S04]  /*2030*/  LDS.64 R24, [R5+UR5+0xd0] ;  /* 0x0000d00505187984 */ /* 0x000e280008000a00 */
[----:B------:R-:W0:Y:S04]  /*2040*/  LDS.64 R20, [R5+UR5+0xe0] ;  /* 0x0000e00505147984 */ /* 0x000e280008000a00 */
[----:B------:R4:W0:Y:S01]  /*2050*/  LDS.64 R8, [R5+UR5+0xf0] ;  /* 0x0000f00505087984 */ /* 0x0008220008000a00 */
[----:B------:R-:W1:Y:S01]  /*2060*/  LDCU UR5, c[0x0][0x440] ;  /* 0x00008800ff0577ac */ /* 0x000e620008000800 */
[----:B----4-:R-:W-:-:S04]  /*2070*/  IMAD R5, R13, R4, RZ ;  /* 0x000000040d057224 */ /* 0x010fc800078e02ff */
[----:B------:R-:W-:-:S04]  /*2080*/  IMAD.HI.U32 R5, R11, R5, R10 ;  /* 0x000000050b057227 */ /* 0x000fc800078e000a */
[----:B-1----:R-:W-:-:S04]  /*2090*/  IMAD R13, R52, UR5, R19 ;  /* 0x00000005340d7c24 */ /* 0x002fc8000f8e0213 */
[----:B--23--:R-:W-:-:S07]  /*20a0*/  IMAD R10, R13, UR5, R84 ;  /* 0x000000050d0a7c24 */ /* 0x00cfce000f8e0254 */
.L_x_3004:
[----:B------:R-:W1:Y:S01]  /*20b0*/  LDC R12, c[0x0][0x3f4] ;  /* 0x0000fd00ff0c7b82 */ /* 0x000e620000000800 */
[----:B------:R-:W-:Y:S02]  /*20c0*/  IABS R14, R84 ;  /* 0x00000054000e7213 */ /* 0x000fe40000000000 */
[----:B------:R-:W-:-:S03]  /*20d0*/  ISETP.GE.AND P2, PT, R84, RZ, PT ;  /* 0x000000ff5400720c */ /* 0x000fc60003f46270 */
[----:B------:R-:W-:-:S05]  /*20e0*/  IMAD.HI.U32 R11, R5, R14, RZ ;  /* 0x0000000e050b7227 */ /* 0x000fca00078e00ff */
[----:B------:R-:W-:Y:S02]  /*20f0*/  IADD3 R11, PT, PT, -R11, RZ, RZ ;  /* 0x000000ff0b0b7210 */ /* 0x000fe40007ffe1ff */
[----:B-1----:R-:W-:Y:S01]  /*2100*/  IABS R86, R12 ;  /* 0x0000000c00567213 */ /* 0x002fe20000000000 */
[C---:B0-----:R-:W-:Y:S01]  /*2110*/  IMAD R13, R12.reuse, 0x70, RZ ;  /* 0x000000700c0d7824 */ /* 0x041fe200078e02ff */
[----:B------:R-:W-:-:S03]  /*2120*/  ISETP.NE.AND P3, PT, R12, RZ, PT ;  /* 0x000000ff0c00720c */ /* 0x000fc60003f65270 */
[----:B------:R-:W-:Y:S02]  /*2130*/  IMAD R87, R86, R11, R14 ;  /* 0x0000000b56577224 */ /* 0x000fe400078e020e */
[----:B------:R-:W1:Y:S03]  /*2140*/  S2R R11, SR_TID.X ;  /* 0x00000000000b7919 */ /* 0x000e660000002100 */
[----:B------:R-:W-:-:S13]  /*2150*/  ISETP.GT.U32.AND P1, PT, R4, R87, PT ;  /* 0x000000570400720c */ /* 0x000fda0003f24070 */
[----:B------:R-:W-:-:S04]  /*2160*/  @!P1 IADD3 R87, PT, PT, R87, -R86, RZ ;  /* 0x8000005657579210 */ /* 0x000fc80007ffe0ff */
[----:B------:R-:W-:-:S13]  /*2170*/  ISETP.GT.U32.AND P1, PT, R4, R87, PT ;  /* 0x000000570400720c */ /* 0x000fda0003f24070 */
[----:B------:R-:W-:Y:S01]  /*2180*/  @!P1 IMAD.IADD R87, R87, 0x1, -R86 ;  /* 0x0000000157579824 */ /* 0x000fe200078e0a56 */
[----:B------:R-:W-:-:S04]  /*2190*/  ISETP.GE.AND P1, PT, R84, R19, PT ;  /* 0x000000135400720c */ /* 0x000fc80003f26270 */
[----:B------:R-:W-:Y:S02]  /*21a0*/  @!P2 IADD3 R87, PT, PT, -R87, RZ, RZ ;  /* 0x000000ff5757a210 */ /* 0x000fe40007ffe1ff */
[----:B------:R-:W-:-:S04]  /*21b0*/  @!P3 LOP3.LUT R87, RZ, R12, RZ, 0x33, !PT ;  /* 0x0000000cff57b212 */ /* 0x000fc800078e33ff */
[----:B------:R-:W-:-:S04]  /*21c0*/  SHF.L.U32 R86, R87, 0x3, RZ ;  /* 0x0000000357567819 */ /* 0x000fc800000006ff */
[----:B------:R-:W-:-:S13]  /*21d0*/  ISETP.GE.OR P4, PT, R86, R13, P1 ;  /* 0x0000000d5600720c */ /* 0x000fda0000f86670 */
[----:B------:R-:W2:Y:S01]  /*21e0*/  @!P4 LDC.64 R14, c[0x0][0x3b8] ;  /* 0x0000ee00ff0ecb82 */ /* 0x000ea20000000a00 */
[----:B-1----:R-:W-:-:S05]  /*21f0*/  @!P4 IMAD.SHL.U32 R13, R11, 0x4, RZ ;  /* 0x000000040b0dc824 */ /* 0x002fca00078e00ff */
[----:B------:R-:W-:-:S05]  /*2200*/  @!P4 LOP3.LUT R13, R13, 0x4, RZ, 0xc0, !PT ;  /* 0x000000040d0dc812 */ /* 0x000fca00078ec0ff */
[----:B------:R-:W-:-:S05]  /*2210*/  @!P4 IMAD R13, R3, R12, R13 ;  /* 0x0000000c030dc224 */ /* 0x000fca00078e020d */
[----:B------:R-:W-:-:S04]  /*2220*/  @!P4 IADD3 R86, P2, PT, R86, R13, RZ ;  /* 0x0000000d5656c210 */ /* 0x000fc80007f5e0ff */
[----:B------:R-:W-:Y:S02]  /*2230*/  @!P4 LEA.HI.X.SX32 R13, R13, RZ, 0x1, P2 ;  /* 0x000000ff0d0dc211 */ /* 0x000fe400010f0eff */
[----:B--2---:R-:W-:-:S04]  /*2240*/  @!P4 LEA R88, P2, R86, R14, 0x1 ;  /* 0x0000000e5658c211 */ /* 0x004fc800078408ff */
[----:B------:R-:W-:Y:S02]  /*2250*/  @!P4 LEA.HI.X R89, R86, R15, R13, 0x1, P2 ;  /* 0x0000000f5659c211 */ /* 0x000fe400010f0c0d */
[----:B------:R-:W-:Y:S02]  /*2260*/  SHF.L.U32 R13, R87, 0x3, RZ ;  /* 0x00000003570d7819 */ /* 0x000fe400000006ff */
[----:B------:R-:W-:Y:S02]  /*2270*/  ISETP.GE.AND P2, PT, R84, R19, PT ;  /* 0x000000135400720c */ /* 0x000fe40003f46270 */
[C---:B------:R-:W-:Y:S01]  /*2280*/  LEA R90, R12.reuse, R13, 0x4 ;  /* 0x0000000d0c5a7211 */ /* 0x040fe200078e20ff */
[----:B------:R-:W-:Y:S01]  /*2290*/  IMAD R13, R12, 0x70, RZ ;  /* 0x000000700c0d7824 */ /* 0x000fe200078e02ff */
[----:B------:R-:W-:Y:S02]  /*22a0*/  SEL R53, R53, RZ, P2 ;  /* 0x000000ff35357207 */ /* 0x000fe40001000000 */
[----:B------:R-:W-:-:S02]  /*22b0*/  SEL R52, R52, RZ, P2 ;  /* 0x000000ff34347207 */ /* 0x000fc40001000000 */
[----:B------:R-:W-:Y:S02]  /*22c0*/  ISETP.GE.OR P3, PT, R90, R13, P1 ;  /* 0x0000000d5a00720c */ /* 0x000fe40000f66670 */
[----:B------:R-:W-:Y:S02]  /*22d0*/  SHF.L.U32 R93, R87, 0x3, RZ ;  /* 0x00000003575d7819 */ /* 0x000fe400000006ff */
[----:B------:R1:W2:Y:S01]  /*22e0*/  @!P4 LDG.E.64 R52, desc[UR36][R88.64] ;  /* 0x000000245834c981 */ /* 0x0002a2000c1e1b00 */
[----:B------:R-:W-:Y:S02]  /*22f0*/  SEL R55, R55, RZ, P2 ;  /* 0x000000ff37377207 */ /* 0x000fe40001000000 */
[----:B------:R-:W-:-:S06]  /*2300*/  SEL R54, R54, RZ, P2 ;  /* 0x000000ff36367207 */ /* 0x000fcc0001000000 */
[----:B------:R-:W-:-:S05]  /*2310*/  @!P3 IMAD.SHL.U32 R14, R11, 0x4, RZ ;  /* 0x000000040b0eb824 */ /* 0x000fca00078e00ff */
[----:B------:R-:W-:Y:S02]  /*2320*/  @!P3 LOP3.LUT R86, R14, 0x4, RZ, 0xc0, !PT ;  /* 0x000000040e56b812 */ /* 0x000fe400078ec0ff */
[----:B------:R-:W1:Y:S03]  /*2330*/  @!P3 LDC.64 R14, c[0x0][0x3b8] ;  /* 0x0000ee00ff0ebb82 */ /* 0x000e660000000a00 */
[----:B------:R-:W-:Y:S01]  /*2340*/  @!P3 IMAD R91, R3, R12, R86 ;  /* 0x0000000c035bb224 */ /* 0x000fe200078e0256 */
[----:B------:R-:W-:-:S04]  /*2350*/  @!P3 SHF.R.S32.HI R86, RZ, 0x1f, R90 ;  /* 0x0000001fff56b819 */ /* 0x000fc8000001145a */
[----:B------:R-:W-:-:S04]  /*2360*/  @!P3 IADD3 R90, P4, PT, R91, R90, RZ ;  /* 0x0000005a5b5ab210 */ /* 0x000fc80007f9e0ff */
[----:B------:R-:W-:Y:S02]  /*2370*/  @!P3 LEA.HI.X.SX32 R91, R91, R86, 0x1, P4 ;  /* 0x000000565b5bb211 */ /* 0x000fe400020f0eff */
[----:B------:R-:W-:-:S04]  /*2380*/  LEA R86, R12, R93, 0x5 ;  /* 0x0000005d0c567211 */ /* 0x000fc800078e28ff */
[----:B------:R-:W-:Y:S02]  /*2390*/  ISETP.GE.OR P4, PT, R86, R13, P1 ;  /* 0x0000000d5600720c */ /* 0x000fe40000f86670 */
[----:B-1----:R-:W-:-:S04]  /*23a0*/  @!P3 LEA R88, P5, R90, R14, 0x1 ;  /* 0x0000000e5a58b211 */ /* 0x002fc800078a08ff */
[----:B------:R-:W-:-:S07]  /*23b0*/  @!P3 LEA.HI.X R89, R90, R15, R91, 0x1, P5 ;  /* 0x0000000f5a59b211 */ /* 0x000fce00028f0c5b */
[----:B------:R-:W-:Y:S01]  /*23c0*/  @!P4 IMAD.SHL.U32 R14, R11, 0x4, RZ ;  /* 0x000000040b0ec824 */ /* 0x000fe200078e00ff */
[----:B------:R-:W-:Y:S01]  /*23d0*/  @!P4 SHF.R.S32.HI R91, RZ, 0x1f, R86 ;  /* 0x0000001fff5bc819 */ /* 0x000fe20000011456 */
[----:B------:R1:W3:Y:S01]  /*23e0*/  @!P3 LDG.E.64 R54, desc[UR36][R88.64] ;  /* 0x000000245836b981 */ /* 0x0002e2000c1e1b00 */
[----:B------:R-:W-:Y:S02]  /*23f0*/  SEL R57, R57, RZ, P2 ;  /* 0x000000ff39397207 */ /* 0x000fe40001000000 */
[----:B------:R-:W-:Y:S02]  /*2400*/  @!P4 LOP3.LUT R90, R14, 0x4, RZ, 0xc0, !PT ;  /* 0x000000040e5ac812 */ /* 0x000fe400078ec0ff */
[----:B------:R-:W1:Y:S01]  /*2410*/  @!P4 LDC.64 R14, c[0x0][0x3b8] ;  /* 0x0000ee00ff0ecb82 */ /* 0x000e620000000a00 */
[----:B------:R-:W-:Y:S02]  /*2420*/  SEL R56, R56, RZ, P2 ;  /* 0x000000ff38387207 */ /* 0x000fe40001000000 */
[----:B------:R-:W-:-:S05]  /*2430*/  @!P4 IMAD R92, R3, R12, R90 ;  /* 0x0000000c035cc224 */ /* 0x000fca00078e025a */
[----:B------:R-:W-:Y:S02]  /*2440*/  @!P4 IADD3 R90, P3, PT, R92, R86, RZ ;  /* 0x000000565c5ac210 */ /* 0x000fe40007f7e0ff */
[----:B------:R-:W-:Y:S02]  /*2450*/  LEA R86, R12, R93, 0x6 ;  /* 0x0000005d0c567211 */ /* 0x000fe400078e30ff */
[----:B------:R-:W-:Y:S02]  /*2460*/  @!P4 LEA.HI.X.SX32 R91, R92, R91, 0x1, P3 ;  /* 0x0000005b5c5bc211 */ /* 0x000fe400018f0eff */
[----:B------:R-:W-:Y:S02]  /*2470*/  ISETP.GE.OR P5, PT, R86, R13, P1 ;  /* 0x0000000d5600720c */ /* 0x000fe40000fa6670 */
[----:B-1----:R-:W-:-:S04]  /*2480*/  @!P4 LEA R88, P3, R90, R14, 0x1 ;  /* 0x0000000e5a58c211 */ /* 0x002fc800078608ff */
[----:B------:R-:W-:-:S07]  /*2490*/  @!P4 LEA.HI.X R89, R90, R15, R91, 0x1, P3 ;  /* 0x0000000f5a59c211 */ /* 0x000fce00018f0c5b */
[----:B------:R-:W-:Y:S01]  /*24a0*/  @!P5 SHF.L.U32 R90, R11, 0x2, RZ ;  /* 0x000000020b5ad819 */ /* 0x000fe200000006ff */
[----:B------:R-:W1:Y:S01]  /*24b0*/  @!P5 LDC.64 R14, c[0x0][0x3b8] ;  /* 0x0000ee00ff0edb82 */ /* 0x000e620000000a00 */
[----:B------:R-:W-:Y:S01]  /*24c0*/  IMAD.IADD R91, R87, 0x1, R12 ;  /* 0x00000001575b7824 */ /* 0x000fe200078e020c */
[----:B------:R4:W3:Y:S01]  /*24d0*/  @!P4 LDG.E.64 R56, desc[UR36][R88.64] ;  /* 0x000000245838c981 */ /* 0x0008e2000c1e1b00 */
[----:B------:R-:W-:Y:S02]  /*24e0*/  @!P5 LOP3.LUT R90, R90, 0x4, RZ, 0xc0, !PT ;  /* 0x000000045a5ad812 */ /* 0x000fe400078ec0ff */
[----:B------:R-:W-:Y:S02]  /*24f0*/  SEL R59, R59, RZ, P2 ;  /* 0x000000ff3b3b7207 */ /* 0x000fe40001000000 */
[----:B------:R-:W-:Y:S01]  /*2500*/  SEL R58, R58, RZ, P2 ;  /* 0x000000ff3a3a7207 */ /* 0x000fe20001000000 */
[----:B------:R-:W-:Y:S01]  /*2510*/  @!P5 IMAD R93, R3, R12, R90 ;  /* 0x0000000c035dd224 */ /* 0x000fe200078e025a */
[----:B------:R-:W-:-:S04]  /*2520*/  @!P5 SHF.R.S32.HI R90, RZ, 0x1f, R86 ;  /* 0x0000001fff5ad819 */ /* 0x000fc80000011456 */
[----:B------:R-:W-:-:S04]  /*2530*/  @!P5 IADD3 R92, P3, PT, R93, R86, RZ ;  /* 0x000000565d5cd210 */ /* 0x000fc80007f7e0ff */
[----:B------:R-:W-:Y:S02]  /*2540*/  @!P5 LEA.HI.X.SX32 R87, R93, R90, 0x1, P3 ;  /* 0x0000005a5d57d211 */ /* 0x000fe400018f0eff */
[----:B------:R-:W-:-:S04]  /*2550*/  SHF.L.U32 R90, R91, 0x3, RZ ;  /* 0x000000035b5a7819 */ /* 0x000fc800000006ff */
[----:B------:R-:W-:Y:S02]  /*2560*/  ISETP.GE.OR P3, PT, R90, R13, P1 ;  /* 0x0000000d5a00720c */ /* 0x000fe40000f66670 */
[----:B-1----:R-:W-:-:S04]  /*2570*/  @!P5 LEA R86, P4, R92, R14, 0x1 ;  /* 0x0000000e5c56d211 */ /* 0x002fc800078808ff */
[----:B------:R-:W-:-:S05]  /*2580*/  @!P5 LEA.HI.X R87, R92, R15, R87, 0x1, P4 ;  /* 0x0000000f5c57d211 */ /* 0x000fca00020f0c57 */
[----:B------:R1:W3:Y:S01]  /*2590*/  @!P5 LDG.E.64 R58, desc[UR36][R86.64] ;  /* 0x00000024563ad981 */ /* 0x0002e2000c1e1b00 */
[----:B------:R-:W-:Y:S02]  /*25a0*/  SEL R61, R61, RZ, P2 ;  /* 0x000000ff3d3d7207 */ /* 0x000fe40001000000 */
[----:B------:R-:W-:Y:S02]  /*25b0*/  @!P3 SHF.L.U32 R14, R11, 0x2, RZ ;  /* 0x000000020b0eb819 */ /* 0x000fe400000006ff */
[----:B------:R-:W-:Y:S02]  /*25c0*/  SEL R60, R60, RZ, P2 ;  /* 0x000000ff3c3c7207 */ /* 0x000fe40001000000 */
[----:B----4-:R-:W-:Y:S02]  /*25d0*/  @!P3 LOP3.LUT R88, R14, 0x4, RZ, 0xc0, !PT ;  /* 0x000000040e58b812 */ /* 0x010fe400078ec0ff */
[----:B------:R-:W1:Y:S03]  /*25e0*/  @!P3 LDC.64 R14, c[0x0][0x3b8] ;  /* 0x0000ee00ff0ebb82 */ /* 0x000e660000000a00 */
[----:B------:R-:W-:Y:S01]  /*25f0*/  @!P3 IMAD R89, R3, R12, R88 ;  /* 0x0000000c0359b224 */ /* 0x000fe200078e0258 */
[----:B------:R-:W-:-:S04]  /*2600*/  @!P3 SHF.R.S32.HI R88, RZ, 0x1f, R90 ;  /* 0x0000001fff58b819 */ /* 0x000fc8000001145a */
[----:B------:R-:W-:-:S04]  /*2610*/  @!P3 IADD3 R90, P4, PT, R89, R90, RZ ;  /* 0x0000005a595ab210 */ /* 0x000fc80007f9e0ff */
[----:B------:R-:W-:Y:S01]  /*2620*/  @!P3 LEA.HI.X.SX32 R89, R89, R88, 0x1, P4 ;  /* 0x000000585959b211 */ /* 0x000fe200020f0eff */
[----:B------:R-:W-:-:S05]  /*2630*/  IMAD R88, R12, 0x2, R91 ;  /* 0x000000020c587824 */ /* 0x000fca00078e025b */
[----:B------:R-:W-:-:S04]  /*2640*/  SHF.L.U32 R88, R88, 0x3, RZ ;  /* 0x0000000358587819 */ /* 0x000fc800000006ff */
[----:B------:R-:W-:Y:S02]  /*2650*/  ISETP.GE.OR P4, PT, R88, R13, P1 ;  /* 0x0000000d5800720c */ /* 0x000fe40000f86670 */
[----:B-1----:R-:W-:-:S04]  /*2660*/  @!P3 LEA R86, P5, R90, R14, 0x1 ;  /* 0x0000000e5a56b211 */ /* 0x002fc800078a08ff */
[----:B------:R-:W-:Y:S01]  /*2670*/  @!P3 LEA.HI.X R87, R90, R15, R89, 0x1, P5 ;  /* 0x0000000f5a57b211 */ /* 0x000fe200028f0c59 */
[----:B------:R-:W-:-:S04]  /*2680*/  IMAD R91, R12, 0x4, R91 ;  /* 0x000000040c5b7824 */ /* 0x000fc800078e025b */
[----:B------:R1:W4:Y:S01]  /*2690*/  @!P3 LDG.E.64 R60, desc[UR36][R86.64] ;  /* 0x00000024563cb981 */ /* 0x000322000c1e1b00 */
[----:B------:R-:W-:Y:S01]  /*26a0*/  SEL R63, R63, RZ, P2 ;  /* 0x000000ff3f3f7207 */ /* 0x000fe20001000000 */
[----:B------:R-:W1:Y:S01]  /*26b0*/  @!P4 LDC.64 R14, c[0x0][0x3b8] ;  /* 0x0000ee00ff0ecb82 */ /* 0x000e620000000a00 */
[----:B------:R-:W-:Y:S02]  /*26c0*/  @!P4 SHF.L.U32 R89, R11, 0x2, RZ ;  /* 0x000000020b59c819 */ /* 0x000fe400000006ff */
[----:B------:R-:W-:Y:S02]  /*26d0*/  @!P4 SHF.R.S32.HI R90, RZ, 0x1f, R88 ;  /* 0x0000001fff5ac819 */ /* 0x000fe40000011458 */
[----:B------:R-:W-:Y:S02]  /*26e0*/  @!P4 LOP3.LUT R89, R89, 0x4, RZ, 0xc0, !PT ;  /* 0x000000045959c812 */ /* 0x000fe400078ec0ff */
[----:B------:R-:W-:-:S03]  /*26f0*/  SEL R62, R62, RZ, P2 ;  /* 0x000000ff3e3e7207 */ /* 0x000fc60001000000 */
[----:B------:R-:W-:-:S05]  /*2700*/  @!P4 IMAD R93, R3, R12, R89 ;  /* 0x0000000c035dc224 */ /* 0x000fca00078e0259 */
[----:B------:R-:W-:Y:S02]  /*2710*/  @!P4 IADD3 R89, P3, PT, R93, R88, RZ ;  /* 0x000000585d59c210 */ /* 0x000fe40007f7e0ff */
[----:B------:R-:W-:Y:S02]  /*2720*/  SHF.L.U32 R88, R91, 0x3, RZ ;  /* 0x000000035b587819 */ /* 0x000fe400000006ff */
[----:B------:R-:W-:Y:S02]  /*2730*/  @!P4 LEA.HI.X.SX32 R90, R93, R90, 0x1, P3 ;  /* 0x0000005a5d5ac211 */ /* 0x000fe400018f0eff */
[----:B------:R-:W-:Y:S02]  /*2740*/  ISETP.GE.OR P3, PT, R88, R13, P1 ;  /* 0x0000000d5800720c */ /* 0x000fe40000f66670 */
[----:B-1----:R-:W-:-:S04]  /*2750*/  @!P4 LEA R86, P5, R89, R14, 0x1 ;  /* 0x0000000e5956c211 */ /* 0x002fc800078a08ff */
[----:B------:R-:W-:Y:S01]  /*2760*/  @!P4 LEA.HI.X R87, R89, R15, R90, 0x1, P5 ;  /* 0x0000000f5957c211 */ /* 0x000fe200028f0c5a */
[----:B------:R-:W-:-:S04]  /*2770*/  IMAD.IADD R91, R91, 0x1, R12 ;  /* 0x000000015b5b7824 */ /* 0x000fc800078e020c */
[----:B------:R1:W3:Y:S02]  /*2780*/  @!P4 LDG.E.64 R62, desc[UR36][R86.64] ;  /* 0x00000024563ec981 */ /* 0x0002e4000c1e1b00 */
[----:B------:R-:W-:Y:S01]  /*2790*/  @!P3 SHF.L.U32 R89, R11, 0x2, RZ ;  /* 0x000000020b59b819 */ /* 0x000fe200000006ff */
[----:B------:R-:W1:Y:S01]  /*27a0*/  @!P3 LDC.64 R14, c[0x0][0x3b8] ;  /* 0x0000ee00ff0ebb82 */ /* 0x000e620000000a00 */
[----:B------:R-:W-:Y:S02]  /*27b0*/  @!P3 SHF.R.S32.HI R90, RZ, 0x1f, R88 ;  /* 0x0000001fff5ab819 */ /* 0x000fe40000011458 */
[----:B------:R-:W-:Y:S02]  /*27c0*/  @!P3 LOP3.LUT R89, R89, 0x4, RZ, 0xc0, !PT ;  /* 0x000000045959b812 */ /* 0x000fe400078ec0ff */
[----:B------:R-:W-:Y:S02]  /*27d0*/  SEL R65, R65, RZ, P2 ;  /* 0x000000ff41417207 */ /* 0x000fe40001000000 */
[----:B------:R-:W-:Y:S01]  /*27e0*/  SEL R64, R64, RZ, P2 ;  /* 0x000000ff40407207 */ /* 0x000fe20001000000 */
[----:B------:R-:W-:-:S05]  /*27f0*/  @!P3 IMAD R93, R3, R12, R89 ;  /* 0x0000000c035db224 */ /* 0x000fca00078e0259 */
[----:B------:R-:W-:Y:S02]  /*2800*/  @!P3 IADD3 R89, P4, PT, R93, R88, RZ ;  /* 0x000000585d59b210 */ /* 0x000fe40007f9e0ff */
[----:B------:R-:W-:Y:S02]  /*2810*/  SHF.L.U32 R88, R91, 0x3, RZ ;  /* 0x000000035b587819 */ /* 0x000fe400000006ff */
[----:B------:R-:W-:Y:S02]  /*2820*/  @!P3 LEA.HI.X.SX32 R90, R93, R90, 0x1, P4 ;  /* 0x0000005a5d5ab211 */ /* 0x000fe400020f0eff */
[----:B------:R-:W-:Y:S02]  /*2830*/  ISETP.GE.OR P4, PT, R88, R13, P1 ;  /* 0x0000000d5800720c */ /* 0x000fe40000f86670 */
[----:B-1----:R-:W-:-:S04]  /*2840*/  @!P3 LEA R86, P5, R89, R14, 0x1 ;  /* 0x0000000e5956b211 */ /* 0x002fc800078a08ff */
[----:B------:R-:W-:-:S07]  /*2850*/  @!P3 LEA.HI.X R87, R89, R15, R90, 0x1, P5 ;  /* 0x0000000f5957b211 */ /* 0x000fce00028f0c5a */
[----:B------:R-:W-:Y:S01]  /*2860*/  @!P4 SHF.L.U32 R89, R11, 0x2, RZ ;  /* 0x000000020b59c819 */ /* 0x000fe200000006ff */
[----:B------:R-:W1:Y:S01]  /*2870*/  @!P4 LDC.64 R14, c[0x0][0x3b8] ;  /* 0x0000ee00ff0ecb82 */ /* 0x000e620000000a00 */
[----:B------:R-:W-:Y:S01]  /*2880*/  IMAD.IADD R91, R91, 0x1, R12 ;  /* 0x000000015b5b7824 */ /* 0x000fe200078e020c */
[----:B------:R1:W0:Y:S01]  /*2890*/  @!P3 LDG.E.64 R64, desc[UR36][R86.64] ;  /* 0x000000245640b981 */ /* 0x000222000c1e1b00 */
[----:B------:R-:W-:Y:S02]  /*28a0*/  @!P4 LOP3.LUT R89, R89, 0x4, RZ, 0xc0, !PT ;  /* 0x000000045959c812 */ /* 0x000fe400078ec0ff */
[----:B------:R-:W-:Y:S02]  /*28b0*/  @!P4 SHF.R.S32.HI R90, RZ, 0x1f, R88 ;  /* 0x0000001fff5ac819 */ /* 0x000fe40000011458 */
[----:B------:R-:W-:Y:S01]  /*28c0*/  SEL R67, R67, RZ, P2 ;  /* 0x000000ff43437207 */ /* 0x000fe20001000000 */
[----:B------:R-:W-:Y:S01]  /*28d0*/  @!P4 IMAD R93, R3, R12, R89 ;  /* 0x0000000c035dc224 */ /* 0x000fe200078e0259 */
[----:B------:R-:W-:-:S04]  /*28e0*/  SEL R66, R66, RZ, P2 ;  /* 0x000000ff42427207 */ /* 0x000fc80001000000 */
        /* <DEDUP_REMOVED lines=8> */
[----:B------:R-:W-:Y:S01]  /*2970*/  IMAD R91, R12, 0x2, R91 ;  /* 0x000000020c5b7824 */ /* 0x000fe200078e025b */
[----:B------:R1:W3:Y:S01]  /*2980*/  @!P4 LDG.E.64 R66, desc[UR36][R86.64] ;  /* 0x000000245642c981 */ /* 0x0002e2000c1e1b00 */
        /* <DEDUP_REMOVED lines=72> */
[----:B------:R-:W-:Y:S01]  /*2e10*/  IMAD.IADD R91, R91, 0x1, R12 ;  /* 0x000000015b5b7824 */ /* 0x000fe200078e020c */
[----:B------:R1:W3:Y:S01]  /*2e20*/  @!P3 LDG.E.64 R76, desc[UR36][R86.64] ;  /* 0x00000024564cb981 */ /* 0x0002e2000c1e1b00 */
[----:B------:R-:W-:Y:S02]  /*2e30*/  @!P4 SHF.R.S32.HI R90, RZ, 0x1f, R88 ;  /* 0x0000001fff5ac819 */ /* 0x000fe40000011458 */
[----:B------:R-:W-:Y:S02]  /*2e40*/  @!P4 LOP3.LUT R14, R14, 0x4, RZ, 0xc0, !PT ;  /* 0x000000040e0ec812 */ /* 0x000fe400078ec0ff */
[----:B------:R-:W-:Y:S02]  /*2e50*/  SEL R79, R79, RZ, P2 ;  /* 0x000000ff4f4f7207 */ /* 0x000fe40001000000 */
[----:B------:R-:W-:Y:S01]  /*2e60*/  SEL R78, R78, RZ, P2 ;  /* 0x000000ff4e4e7207 */ /* 0x000fe20001000000 */
[----:B------:R-:W-:-:S02]  /*2e70*/  @!P4 IMAD R93, R3, R12, R14 ;  /* 0x0000000c035dc224 */ /* 0x000fc400078e020e */
[----:B------:R-:W1:Y:S03]  /*2e80*/  @!P4 LDC.64 R14, c[0x0][0x3b8] ;  /* 0x0000ee00ff0ecb82 */ /* 0x000e660000000a00 */
[----:B------:R-:W-:Y:S02]  /*2e90*/  @!P4 IADD3 R89, P3, PT, R93, R88, RZ ;  /* 0x000000585d59c210 */ /* 0x000fe40007f7e0ff */
[----:B------:R-:W-:Y:S02]  /*2ea0*/  SHF.L.U32 R88, R91, 0x3, RZ ;  /* 0x000000035b587819 */ /* 0x000fe400000006ff */
[----:B------:R-:W-:Y:S02]  /*2eb0*/  @!P4 LEA.HI.X.SX32 R90, R93, R90, 0x1, P3 ;  /* 0x0000005a5d5ac211 */ /* 0x000fe400018f0eff */
[----:B------:R-:W-:Y:S02]  /*2ec0*/  ISETP.GE.OR P3, PT, R88, R13, P1 ;  /* 0x0000000d5800720c */ /* 0x000fe40000f66670 */
[----:B-1----:R-:W-:-:S11]  /*2ed0*/  @!P4 LEA R86, P5, R89, R14, 0x1 ;  /* 0x0000000e5956c211 */ /* 0x002fd600078a08ff */
[----:B------:R-:W-:Y:S02]  /*2ee0*/  @!P3 SHF.L.U32 R14, R11, 0x2, RZ ;  /* 0x000000020b0eb819 */ /* 0x000fe400000006ff */
[----:B------:R-:W-:Y:S01]  /*2ef0*/  @!P4 LEA.HI.X R87, R89, R15, R90, 0x1, P5 ;  /* 0x0000000f5957c211 */ /* 0x000fe200028f0c5a */
[----:B------:R-:W-:Y:S01]  /*2f00*/  IMAD.IADD R90, R91, 0x1, R12 ;  /* 0x000000015b5a7824 */ /* 0x000fe200078e020c */
[----:B------:R-:W-:-:S03]  /*2f10*/  @!P3 LOP3.LUT R14, R14, 0x4, RZ, 0xc0, !PT ;  /* 0x000000040e0eb812 */ /* 0x000fc600078ec0ff */
[----:B------:R-:W3:Y:S01]  /*2f20*/  @!P4 LDG.E.64 R78, desc[UR36][R86.64] ;  /* 0x00000024564ec981 */ /* 0x000ee2000c1e1b00 */
[----:B------:R-:W-:Y:S01]  /*2f30*/  SHF.L.U32 R90, R90, 0x3, RZ ;  /* 0x000000035a5a7819 */ /* 0x000fe200000006ff */
[----:B------:R-:W-:Y:S01]  /*2f40*/  @!P3 IMAD R15, R3, R12, R14 ;  /* 0x0000000c030fb224 */ /* 0x000fe200078e020e */
[----:B------:R-:W-:Y:S02]  /*2f50*/  @!P3 SHF.R.S32.HI R14, RZ, 0x1f, R88 ;  /* 0x0000001fff0eb819 */ /* 0x000fe40000011458 */
[----:B------:R-:W-:Y:S02]  /*2f60*/  ISETP.GE.OR P5, PT, R90, R13, P1 ;  /* 0x0000000d5a00720c */ /* 0x000fe40000fa6670 */
[----:B------:R-:W-:-:S04]  /*2f70*/  @!P3 IADD3 R89, P6, PT, R15, R88, RZ ;  /* 0x000000580f59b210 */ /* 0x000fc80007fde0ff */
[----:B------:R-:W-:Y:S02]  /*2f80*/  @!P3 LEA.HI.X.SX32 R92, R15, R14, 0x1, P6 ;  /* 0x0000000e0f5cb211 */ /* 0x000fe400030f0eff */
[----:B------:R-:W1:Y:S05]  /*2f90*/  @!P3 LDC.64 R14, c[0x0][0x3b8] ;  /* 0x0000ee00ff0ebb82 */ /* 0x000e6a0000000a00 */
[----:B------:R-:W-:-:S04]  /*2fa0*/  @!P5 SHF.L.U32 R13, R11, 0x2, RZ ;  /* 0x000000020b0dd819 */ /* 0x000fc800000006ff */
[----:B------:R-:W-:-:S05]  /*2fb0*/  @!P5 LOP3.LUT R13, R13, 0x4, RZ, 0xc0, !PT ;  /* 0x000000040d0dd812 */ /* 0x000fca00078ec0ff */
[----:B------:R-:W-:Y:S01]  /*2fc0*/  @!P5 IMAD R13, R3, R12, R13 ;  /* 0x0000000c030dd224 */ /* 0x000fe200078e020d */
[----:B------:R-:W-:Y:S02]  /*2fd0*/  @!P5 SHF.R.S32.HI R12, RZ, 0x1f, R90 ;  /* 0x0000001fff0cd819 */ /* 0x000fe4000001145a */
[----:B-1----:R-:W-:-:S04]  /*2fe0*/  @!P3 LEA R88, P6, R89, R14, 0x1 ;  /* 0x0000000e5958b211 */ /* 0x002fc800078c08ff */
[----:B------:R-:W-:Y:S02]  /*2ff0*/  @!P3 LEA.HI.X R89, R89, R15, R92, 0x1, P6 ;  /* 0x0000000f5959b211 */ /* 0x000fe400030f0c5c */
[----:B------:R-:W1:Y:S01]  /*3000*/  @!P5 LDC.64 R14, c[0x0][0x3b8] ;  /* 0x0000ee00ff0edb82 */ /* 0x000e620000000a00 */
[----:B------:R-:W-:Y:S02]  /*3010*/  @!P5 IADD3 R90, P6, PT, R13, R90, RZ ;  /* 0x0000005a0d5ad210 */ /* 0x000fe40007fde0ff */
[----:B------:R-:W-:Y:S02]  /*3020*/  SEL R81, R81, RZ, P2 ;  /* 0x000000ff51517207 */ /* 0x000fe40001000000 */
[----:B------:R-:W-:Y:S02]  /*3030*/  SEL R80, R80, RZ, P2 ;  /* 0x000000ff50507207 */ /* 0x000fe40001000000 */
[----:B------:R-:W-:Y:S02]  /*3040*/  @!P5 LEA.HI.X.SX32 R12, R13, R12, 0x1, P6 ;  /* 0x0000000c0d0cd211 */ /* 0x000fe400030f0eff */
[----:B------:R-:W-:-:S02]  /*3050*/  SEL R83, R83, RZ, P2 ;  /* 0x000000ff53537207 */ /* 0x000fc40001000000 */
[----:B------:R-:W3:Y:S01]  /*3060*/  @!P3 LDG.E.64 R80, desc[UR36][R88.64] ;  /* 0x000000245850b981 */ /* 0x000ee2000c1e1b00 */
[----:B------:R-:W-:Y:S02]  /*3070*/  SEL R82, R82, RZ, P2 ;  /* 0x000000ff52527207 */ /* 0x000fe40001000000 */
[----:B-1----:R-:W-:-:S04]  /*3080*/  @!P5 LEA R14, P6, R90, R14, 0x1 ;  /* 0x0000000e5a0ed211 */ /* 0x002fc800078c08ff */
[----:B------:R-:W-:Y:S02]  /*3090*/  @!P5 LEA.HI.X R15, R90, R15, R12, 0x1, P6 ;  /* 0x0000000f5a0fd211 */ /* 0x000fe400030f0c0c */
[----:B------:R-:W3:Y:S04]  /*30a0*/  @P0 LDG.E.U8 R12, desc[UR36][R6.64] ;  /* 0x00000024060c0981 */ /* 0x000ee8000c1e1100 */
[----:B------:R1:W3:Y:S01]  /*30b0*/  @!P5 LDG.E.64 R82, desc[UR36][R14.64] ;  /* 0x000000240e52d981 */ /* 0x0002e2000c1e1b00 */
[----:B--2---:R-:W-:-:S04]  /*30c0*/  HMUL2 R13, R50, R52 ;  /* 0x00000034320d7232 */ /* 0x004fc80000000000 */
[----:B----4-:R-:W-:-:S04]  /*30d0*/  HFMA2 R13, R48, R60, R13 ;  /* 0x0000003c300d7231 */ /* 0x010fc8000000000d */
[----:B---3--:R-:W-:-:S04]  /*30e0*/  HFMA2 R13, R46, R54, R13 ;  /* 0x000000362e0d7231 */ /* 0x008fc8000000000d */
[----:B------:R-:W-:-:S04]  /*30f0*/  HFMA2 R13, R44, R62, R13 ;  /* 0x0000003e2c0d7231 */ /* 0x000fc8000000000d */
[----:B------:R-:W-:-:S04]  /*3100*/  HFMA2 R13, R42, R56, R13 ;  /* 0x000000382a0d7231 */ /* 0x000fc8000000000d */
[----:B0-----:R-:W-:-:S04]  /*3110*/  HFMA2 R13, R40, R64, R13 ;  /* 0x00000040280d7231 */ /* 0x001fc8000000000d */
[----:B------:R-:W-:Y:S02]  /*3120*/  HFMA2 R13, R38, R66, R13 ;  /* 0x00000042260d7231 */ /* 0x000fe4000000000d */
[----:B-1----:R-:W-:Y:S02]  /*3130*/  HFMA2 R15, R51, R53, -RZ ;  /* 0x00000035330f7231 */ /* 0x002fe400001000ff */
[----:B------:R-:W-:-:S04]  /*3140*/  HFMA2 R13, R36, R68, R13 ;  /* 0x00000044240d7231 */ /* 0x000fc8000000000d */
[----:B------:R-:W-:Y:S02]  /*3150*/  HFMA2 R13, R34, R58, R13 ;  /* 0x0000003a220d7231 */ /* 0x000fe4000000000d */
[----:B------:R-:W-:-:S04]  /*3160*/  HFMA2 R15, R49, R61, R15 ;  /* 0x0000003d310f7231 */ /* 0x000fc8000000000f */
[----:B------:R-:W-:-:S04]  /*3170*/  HFMA2 R15, R47, R55, R15 ;  /* 0x000000372f0f7231 */ /* 0x000fc8000000000f */
[----:B------:R-:W-:Y:S02]  /*3180*/  HFMA2 R15, R45, R63, R15 ;  /* 0x0000003f2d0f7231 */ /* 0x000fe4000000000f */
[----:B------:R-:W-:Y:S02]  /*3190*/  HFMA2 R13, R32, R70, R13 ;  /* 0x00000046200d7231 */ /* 0x000fe4000000000d */
[----:B------:R-:W-:-:S04]  /*31a0*/  HFMA2 R15, R43, R57, R15 ;  /* 0x000000392b0f7231 */ /* 0x000fc8000000000f */
[----:B------:R-:W-:-:S04]  /*31b0*/  HFMA2 R15, R41, R65, R15 ;  /* 0x00000041290f7231 */ /* 0x000fc8000000000f */
[----:B------:R-:W-:-:S04]  /*31c0*/  HFMA2 R15, R39, R67, R15 ;  /* 0x00000043270f7231 */ /* 0x000fc8000000000f */
[----:B------:R-:W-:Y:S02]  /*31d0*/  HFMA2 R15, R37, R69, R15 ;  /* 0x00000045250f7231 */ /* 0x000fe4000000000f */
[----:B------:R-:W-:Y:S02]  /*31e0*/  HFMA2 R14, R30, R72, R13 ;  /* 0x000000481e0e7231 */ /* 0x000fe4000000000d */
[----:B------:R-:W-:-:S04]  /*31f0*/  HFMA2 R15, R35, R59, R15 ;  /* 0x0000003b230f7231 */ /* 0x000fc8000000000f */
[----:B------:R-:W-:-:S04]  /*3200*/  HFMA2 R15, R33, R71, R15 ;  /* 0x00000047210f7231 */ /* 0x000fc8000000000f */
[----:B------:R-:W-:Y:S02]  /*3210*/  HFMA2 R15, R31, R73, R15 ;  /* 0x000000491f0f7231 */ /* 0x000fe4000000000f */
[----:B------:R-:W-:Y:S02]  /*3220*/  HFMA2 R13, R28, R74, R14 ;  /* 0x0000004a1c0d7231 */ /* 0x000fe4000000000e */
[----:B------:R-:W-:Y:S02]  /*3230*/  HFMA2 R15, R29, R75, R15 ;  /* 0x0000004b1d0f7231 */ /* 0x000fe4000000000f */
[----:B------:R-:W-:Y:S02]  /*3240*/  HFMA2 R13, R26, R76, R13 ;  /* 0x0000004c1a0d7231 */ /* 0x000fe4000000000d */
[----:B------:R-:W-:Y:S01]  /*3250*/  HFMA2 R15, R27, R77, R15 ;  /* 0x0000004d1b0f7231 */ /* 0x000fe2000000000f */
[----:B------:R-:W-:Y:S01]  /*3260*/  UMOV UR4, 0xffffffff ;  /* 0xffffffff00047882 */ /* 0x000fe20000000000 */
[----:B------:R-:W-:Y:S01]  /*3270*/  LOP3.LUT R86, R11, 0x1, RZ, 0xc0, !PT ;  /* 0x000000010b567812 */ /* 0x000fe200078ec0ff */
[----:B------:R-:W-:-:S02]  /*3280*/  HFMA2 R13, R24, R78, R13 ;  /* 0x0000004e180d7231 */ /* 0x000fc4000000000d */
[----:B------:R-:W-:Y:S02]  /*3290*/  HFMA2 R15, R25, R79, R15 ;  /* 0x0000004f190f7231 */ /* 0x000fe4000000000f */
[----:B------:R-:W-:Y:S02]  /*32a0*/  HFMA2 R13, R20, R80, R13 ;  /* 0x00000050140d7231 */ /* 0x000fe4000000000d */
[----:B------:R-:W-:Y:S02]  /*32b0*/  HFMA2 R15, R21, R81, R15 ;  /* 0x00000051150f7231 */ /* 0x000fe4000000000f */
[----:B------:R-:W-:Y:S02]  /*32c0*/  HFMA2 R13, R8, R82, R13 ;  /* 0x00000052080d7231 */ /* 0x000fe4000000000d */
[----:B------:R-:W-:Y:S01]  /*32d0*/  HFMA2 R15, R9, R83, R15 ;  /* 0x00000053090f7231 */ /* 0x000fe2000000000f */
[----:B------:R-:W-:-:S03]  /*32e0*/  ISETP.NE.AND P2, PT, R12, RZ, P0 ;  /* 0x000000ff0c00720c */ /* 0x000fc60000745270 */
[----:B------:R-:W-:-:S05]  /*32f0*/  HADD2 R13, R13, R15 ;  /* 0x0000000f0d0d7230 */ /* 0x000fca0000000000 */
[--C-:B------:R-:W-:Y:S02]  /*3300*/  HADD2.F32 R12, -RZ, R13.reuse.H0_H0 ;  /* 0x2000000dff0c7230 */ /* 0x100fe40000004100 */
[----:B------:R-:W-:-:S05]  /*3310*/  HADD2.F32 R13, -RZ, R13.H1_H1 ;  /* 0x3000000dff0d7230 */ /* 0x000fca0000004100 */
[----:B------:R-:W-:Y:S01]  /*3320*/  FADD.FTZ R13, R12, R13 ;  /* 0x0000000d0c0d7221 */ /* 0x000fe20000010000 */
[----:B------:R-:W-:Y:S06]  /*3330*/  BRA.DIV UR4, `(.L_x_3001) ;  /* 0x0000005604dc7947 */ /* 0x000fec000b800000 */
[----:B------:R0:W1:Y:S02]  /*3340*/  SHFL.BFLY PT, R14, R13, 0x1, 0x1f ;  /* 0x0c201f000d0e7f89 */ /* 0x00006400000e0000 */
.L_x_3076:
        /* <DEDUP_REMOVED lines=13> */
[----:B0-----:R-:W-:-:S04]  /*3420*/  @P3 IMAD.WIDE R12, R10, 0x2, R12 ;  /* 0x000000020a0c3825 */ /* 0x001fc800078e020c */
[----:B-1----:R-:W-:Y:S02]  /*3430*/  @P1 IMAD.WIDE.U32 R14, R87, 0x2, R14 ;  /* 0x00000002570e1825 */ /* 0x002fe400078e000e */
[----:B------:R-:W3:Y:S01]  /*3440*/  @P3 LDG.E.U16 R12, desc[UR36][R12.64] ;  /* 0x000000240c0c3981 */ /* 0x000ee2000c1e1500 */
[----:B------:R-:W2:Y:S03]  /*3450*/  @P1 LDC R87, c[0x0][0x408] ;  /* 0x00010200ff571b82 */ /* 0x000ea60000000800 */
[----:B------:R-:W4:Y:S01]  /*3460*/  @P1 LDG.E.U16 R14, desc[UR36][R14.64] ;  /* 0x000000240e0e1981 */ /* 0x000f22000c1e1500 */
[----:B--2---:R-:W-:-:S05]  /*3470*/  @P1 IMAD.IADD R87, R86, 0x1, R87 ;  /* 0x0000000156571824 */ /* 0x004fca00078e0257 */
[----:B------:R-:W-:-:S04]  /*3480*/  @P1 ISETP.GE.AND P4, PT, R84, R87, PT ;  /* 0x000000575400120c */ /* 0x000fc80003f86270 */
[----:B-----5:R-:W-:-:S04]  /*3490*/  @P1 SEL R87, R2, RZ, !P4 ;  /* 0x000000ff02571207 */ /* 0x020fc80006000000 */
[----:B------:R-:W-:Y:S01]  /*34a0*/  @P1 IADD3 R87, PT, PT, R84, R87, -R19 ;  /* 0x0000005754571210 */ /* 0x000fe20007ffe813 */
[----:B---3--:R-:W-:-:S03]  /*34b0*/  @P3 HADD2.F32 R86, -RZ, R12.H0_H0 ;  /* 0x2000000cff563230 */ /* 0x008fc60000004100 */
[----:B------:R-:W-:Y:S01]  /*34c0*/  @P1 I2FP.F32.S32 R12, R87 ;  /* 0x00000057000c1245 */ /* 0x000fe20000201400 */
[----:B----4-:R-:W-:Y:S02]  /*34d0*/  @P1 HADD2.F32 R13, -RZ, R14.H0_H0 ;  /* 0x2000000eff0d1230 */ /* 0x010fe40000004100 */
[----:B------:R-:W-:-:S04]  /*34e0*/  @P3 FADD.FTZ R11, R11, R86 ;  /* 0x000000560b0b3221 */ /* 0x000fc80000010000 */
[----:B------:R-:W-:-:S05]  /*34f0*/  @P1 FFMA.FTZ R11, R12, R13, R11 ;  /* 0x0000000d0c0b1223 */ /* 0x000fca000001000b */
[----:B------:R1:W-:Y:S01]  /*3500*/  STS [R23], R11 ;  /* 0x0000000b17007388 */ /* 0x0003e20000000800 */
[----:B------:R-:W-:-:S07]  /*3510*/  @!P2 FMNMX.FTZ R85, R85, R11, !PT ;  /* 0x0000000b5555a209 */ /* 0x000fce0007810000 */
.L_x_3003:
[----:B------:R-:W-:Y:S05]  /*3520*/  BSYNC.RECONVERGENT B1 ;  /* 0x0000000000017941 */ /* 0x000fea0003800200 */
.L_x_3002:
[----:B-1----:R-:W-:Y:S02]  /*3530*/  IADD3 R11, PT, PT, R0, 0xf, RZ ;  /* 0x0000000f000b7810 */ /* 0x002fe40007ffe0ff */
[----:B------:R-:W-:Y:S02]  /*3540*/  IADD3 R84, PT, PT, R84, 0x40, RZ ;  /* 0x0000004054547810 */ /* 0x000fe40007ffe0ff */
[----:B------:R-:W-:Y:S02]  /*3550*/  SHF.R.S32.HI R12, RZ, 0x1f, R11 ;  /* 0x0000001fff0c7819 */ /* 0x000fe4000001140b */
[----:B------:R-:W-:Y:S02]  /*3560*/  IADD3 R6, P2, PT, R6, 0x40, RZ ;  /* 0x0000004006067810 */ /* 0x000fe40007f5e0ff */
[----:B------:R-:W-:Y:S02]  /*3570*/  LEA.HI R12, R12, R11, RZ, 0x4 ;  /* 0x0000000b0c0c7211 */ /* 0x000fe400078f20ff */
[----:B------:R-:W-:Y:S01]  /*3580*/  IADD3 R23, PT, PT, R23, 0x100, RZ ;  /* 0x0000010017177810 */ /* 0x000fe20007ffe0ff */
[----:B------:R-:W-:Y:S01]  /*3590*/  IMAD.X R7, RZ, RZ, R7, P2 ;  /* 0x000000ffff077224 */ /* 0x000fe200010e0607 */
[----:B------:R-:W-:-:S02]  /*35a0*/  LOP3.LUT R11, R12, 0xfffffff0, RZ, 0xc0, !PT ;  /* 0xfffffff00c0b7812 */ /* 0x000fc400078ec0ff */
[----:B------:R-:W-:-:S03]  /*35b0*/  IADD3 R10, PT, PT, R10, 0x40, RZ ;  /* 0x000000400a0a7810 */ /* 0x000fc60007ffe0ff */
[----:B------:R-:W-:-:S05]  /*35c0*/  IMAD.IADD R11, R16, 0x1, R11 ;  /* 0x00000001100b7824 */ /* 0x000fca00078e020b */
[----:B------:R-:W-:-:S13]  /*35d0*/  ISETP.GE.AND P1, PT, R84, R11, PT ;  /* 0x0000000b5400720c */ /* 0x000fda0003f26270 */
[----:B------:R-:W-:Y:S05]  /*35e0*/  @!P1 BRA `(.L_x_3004) ;  /* 0xffffffe800b09947 */ /* 0x000fea000383ffff */
.L_x_3000:
[----:B------:R-:W-:Y:S05]  /*35f0*/  BSYNC B0 ;  /* 0x0000000000007941 */ /* 0x000fea0003800000 */
.L_x_2999:
        /* <DEDUP_REMOVED lines=9> */
.L_x_3082:
[----:B------:R-:W5:Y:S01]  /*3690*/  S2R R21, SR_TID.X ;  /* 0x0000000000157919 */ /* 0x000f620000002100 */
[----:B------:R-:W-:Y:S01]  /*36a0*/  MOV R15, 0x400 ;  /* 0x00000400000f7802 */ /* 0x000fe20000000f00 */
[----:B------:R-:W-:Y:S05]  /*36b0*/  WARPSYNC.ALL ;  /* 0x0000000000007948 */ /* 0x000fea0003800000 */
[----:B------:R-:W4:Y:S01]  /*36c0*/  S2R R20, SR_CgaCtaId ;  /* 0x0000000000147919 */ /* 0x000f220000008800 */
[----:B-1----:R-:W-:Y:S02]  /*36d0*/  FMNMX.FTZ R14, R4, R14, !PT ;  /* 0x0000000e040e7209 */ /* 0x002fe40007810000 */
[----:B-----5:R-:W-:-:S02]  /*36e0*/  LOP3.LUT P0, R2, R21, 0x1f, RZ, 0xc0, !PT ;  /* 0x0000001f15027812 */ /* 0x020fc4000780c0ff */
[----:B----4-:R-:W-:-:S04]  /*36f0*/  LEA R6, R20, R15, 0x18 ;  /* 0x0000000f14067211 */ /* 0x010fc800078ec0ff */
[----:B------:R-:W-:-:S07]  /*3700*/  LEA.HI R5, R21, R6, RZ, 0x1d ;  /* 0x0000000615057211 */ /* 0x000fce00078fe8ff */
[----:B------:R-:W-:Y:S01]  /*3710*/  @!P0 STS [R5], R14 ;  /* 0x0000000e05008388 */ /* 0x000fe20000000800 */
[----:B------:R-:W-:Y:S01]  /*3720*/  BAR.SYNC.DEFER_BLOCKING 0x0 ;  /* 0x0000000000007b1d */ /* 0x000fe20000010000 */
[C---:B------:R-:W-:Y:S01]  /*3730*/  ISETP.GT.U32.AND P0, PT, R2.reuse, 0x3, PT ;  /* 0x000000030200780c */ /* 0x040fe20003f04070 */
[----:B------:R-:W-:Y:S01]  /*3740*/  HFMA2 R9, -RZ, RZ, 0, 0 ;  /* 0x00000000ff097431 */ /* 0x000fe200000001ff */
[----:B------:R-:W-:Y:S02]  /*3750*/  MOV R10, 0xff7fffff ;  /* 0xff7fffff000a7802 */ /* 0x000fe40000000f00 */
[----:B------:R-:W-:Y:S01]  /*3760*/  LEA R6, R2, R6, 0x2 ;  /* 0x0000000602067211 */ /* 0x000fe200078e10ff */
[----:B------:R-:W-:Y:S08]  /*3770*/  BSSY.RECONVERGENT B0, `(.L_x_3006) ;  /* 0x0000171000007945 */ /* 0x000ff00003800200 */
[----:B------:R-:W1:Y:S04]  /*3780*/  @!P0 LDS R10, [R6] ;  /* 0x00000000060a8984 */ /* 0x000e680000000800 */
[----:B-1----:R-:W1:Y:S02]  /*3790*/  SHFL.BFLY PT, R7, R10, 0x2, 0x1f ;  /* 0x0c401f000a077f89 */ /* 0x002e6400000e0000 */
[----:B-1----:R-:W-:-:S02]  /*37a0*/  FMNMX.FTZ R11, R7, R10, !PT ;  /* 0x0000000a070b7209 */ /* 0x002fc40007810000 */
[----:B------:R-:W-:-:S03]  /*37b0*/  IADD3 R7, PT, PT, R19, 0x1, RZ ;  /* 0x0000000113077810 */ /* 0x000fc60007ffe0ff */
        /* <DEDUP_REMOVED lines=18> */
[----:B------:R-:W-:-:S12]  /*38e0*/  IMAD.MOV.U32 R9, RZ, RZ, RZ ;  /* 0x000000ffff097224 */ /* 0x000fd800078e00ff */
[----:B------:R-:W-:Y:S05]  /*38f0*/  @!P0 BRA `(.L_x_3010) ;  /* 0x00000000004c8947 */ /* 0x000fea0003800000 */
[----:B------:R-:W-:Y:S02]  /*3900*/  LEA.HI R9, R11, 0x1, RZ, 0x19 ;  /* 0x000000010b097811 */ /* 0x000fe400078fc8ff */
[----:B------:R-:W-:Y:S02]  /*3910*/  IADD3 R13, PT, PT, R15, 0x120, RZ ;  /* 0x000001200f0d7810 */ /* 0x000fe40007ffe0ff */
[----:B------:R-:W-:Y:S01]  /*3920*/  LOP3.LUT R11, R9, 0x3, RZ, 0xc0, !PT ;  /* 0x00000003090b7812 */ /* 0x000fe200078ec0ff */
[----:B------:R-:W-:Y:S01]  /*3930*/  IMAD.MOV.U32 R9, RZ, RZ, RZ ;  /* 0x000000ffff097224 */ /* 0x000fe200078e00ff */
[----:B------:R-:W-:Y:S02]  /*3940*/  LEA R12, R20, R13, 0x18 ;  /* 0x0000000d140c7211 */ /* 0x000fe400078ec0ff */
[----:B------:R-:W-:Y:S01]  /*3950*/  MOV R10, R4 ;  /* 0x00000004000a7202 */ /* 0x000fe20000000f00 */
[----:B------:R-:W-:Y:S01]  /*3960*/  IMAD.MOV R11, RZ, RZ, -R11 ;  /* 0x000000ffff0b7224 */ /* 0x000fe200078e0a0b */
[----:B------:R-:W-:-:S07]  /*3970*/  LEA R12, R21, R12, 0x2 ;  /* 0x0000000c150c7211 */ /* 0x000fce00078e10ff */
.L_x_3011:
[----:B------:R-:W0:Y:S01]  /*3980*/  LDS R13, [R12] ;  /* 0x000000000c0d7984 */ /* 0x000e220000000800 */
[----:B------:R-:W-:Y:S02]  /*3990*/  IADD3 R11, PT, PT, R11, 0x1, RZ ;  /* 0x000000010b0b7810 */ /* 0x000fe40007ffe0ff */
[----:B------:R-:W-:Y:S02]  /*39a0*/  IADD3 R10, PT, PT, R10, 0x80, RZ ;  /* 0x000000800a0a7810 */ /* 0x000fe40007ffe0ff */
        /* <DEDUP_REMOVED lines=8> */
.L_x_3010:
[----:B------:R-:W-:Y:S05]  /*3a30*/  BSYNC.RECONVERGENT B1 ;  /* 0x0000000000017941 */ /* 0x000fea0003800200 */
.L_x_3009:
[----:B------:R-:W-:Y:S05]  /*3a40*/  @!P1 BRA `(.L_x_3007) ;  /* 0x00000014000c9947 */ /* 0x000fea0003800000 */
[----:B------:R-:W-:Y:S02]  /*3a50*/  SHF.L.U32 R11, R16, 0x2, RZ ;  /* 0x00000002100b7819 */ /* 0x000fe400000006ff */
[----:B------:R-:W-:-:S03]  /*3a60*/  IADD3 R15, PT, PT, R15, 0x120, RZ ;  /* 0x000001200f0f7810 */ /* 0x000fc60007ffe0ff */
[----:B------:R-:W-:Y:S01]  /*3a70*/  IMAD R11, R10, 0x4, -R11 ;  /* 0x000000040a0b7824 */ /* 0x000fe200078e0a0b */
[----:B------:R-:W-:Y:S02]  /*3a80*/  LEA R20, R20, R15, 0x18 ;  /* 0x0000000f14147211 */ /* 0x000fe400078ec0ff */
[----:B------:R-:W-:Y:S02]  /*3a90*/  IADD3 R10, PT, PT, R10, 0x200, RZ ;  /* 0x000002000a0a7810 */ /* 0x000fe40007ffe0ff */
[----:B------:R-:W-:Y:S02]  /*3aa0*/  IADD3 R11, PT, PT, R20, R11, RZ ;  /* 0x0000000b140b7210 */ /* 0x000fe40007ffe0ff */
[----:B------:R-:W-:-:S03]  /*3ab0*/  ISETP.GT.AND P0, PT, R10, R19, PT ;  /* 0x000000130a00720c */ /* 0x000fc60003f04270 */
[----:B------:R-:W0:Y:S04]  /*3ac0*/  LDS R13, [R11] ;  /* 0x000000000b0d7984 */ /* 0x000e280000000800 */
[----:B------:R-:W1:Y:S04]  /*3ad0*/  LDS R15, [R11+0x200] ;  /* 0x000200000b0f7984 */ /* 0x000e680000000800 */
[----:B------:R-:W4:Y:S04]  /*3ae0*/  LDS R23, [R11+0x400] ;  /* 0x000400000b177984 */ /* 0x000f280000000800 */
[----:B------:R-:W5:Y:S01]  /*3af0*/  LDS R25, [R11+0x600] ;  /* 0x000600000b197984 */ /* 0x000f620000000800 */
[C---:B0-----:R-:W-:Y:S01]  /*3b00*/  FADD.FTZ R13, -R8.reuse, R13 ;  /* 0x0000000d080d7221 */ /* 0x041fe20000010100 */
[----:B-1----:R-:W-:-:S03]  /*3b10*/  FADD.FTZ R15, -R8, R15 ;  /* 0x0000000f080f7221 */ /* 0x002fc60000010100 */
[----:B------:R-:W-:Y:S01]  /*3b20*/  FMUL.FTZ R13, R13, 1.4426950216293334961 ;  /* 0x3fb8aa3b0d0d7820 */ /* 0x000fe20000410000 */
[C---:B----4-:R-:W-:Y:S01]  /*3b30*/  FADD.FTZ R23, -R8.reuse, R23 ;  /* 0x0000001708177221 */ /* 0x050fe20000010100 */
[----:B------:R-:W-:Y:S02]  /*3b40*/  FMUL.FTZ R15, R15, 1.4426950216293334961 ;  /* 0x3fb8aa3b0f0f7820 */ /* 0x000fe40000410000 */
        /* <DEDUP_REMOVED lines=16> */
[----:B0-----:R-:W-:Y:S01]  /*3c50*/  IMAD.MOV.U32 R12, RZ, RZ, R10 ;  /* 0x000000ffff0c7224 */ /* 0x001fe200078e000a */
[----:B------:R-:W-:Y:S01]  /*3c60*/  BSSY.RECONVERGENT B1, `(.L_x_3012) ;  /* 0x000006c000017945 */ /* 0x000fe20003800200 */
[----:B------:R-:W-:-:S03]  /*3c70*/  PLOP3.LUT P0, PT, PT, PT, PT, 0x80, 0x8 ;  /* 0x000000000008781c */ /* 0x000fc60003f0f070 */
[----:B------:R-:W-:-:S04]  /*3c80*/  IADD3 R10, PT, PT, -R12, R19, RZ ;  /* 0x000000130c0a7210 */ /* 0x000fc80007ffe1ff */
[----:B------:R-:W-:Y:S02]  /*3c90*/  ISETP.GT.AND P1, PT, R10, 0x5ff, PT ;  /* 0x000005ff0a00780c */ /* 0x000fe40003f24270 */
[----:B------:R-:W-:-:S11]  /*3ca0*/  IADD3 R10, PT, PT, R11, 0xc00, RZ ;  /* 0x00000c000b0a7810 */ /* 0x000fd60007ffe0ff */
[----:B------:R-:W-:Y:S05]  /*3cb0*/  @!P1 BRA `(.L_x_3013) ;  /* 0x0000000400989947 */ /* 0x000fea0003800000 */
[----:B------:R-:W-:Y:S01]  /*3cc0*/  PLOP3.LUT P0, PT, PT, PT, PT, 0x8, 0x80 ;  /* 0x000000000080781c */ /* 0x000fe20003f0e170 */
[----:B------:R-:W-:-:S12]  /*3cd0*/  VIADD R11, R19, 0xfffffa01 ;  /* 0xfffffa01130b7836 */ /* 0x000fd80000000000 */
.L_x_3014:
[----:B------:R-:W0:Y:S01]  /*3ce0*/  LDS R13, [R10+-0x400] ;  /* 0xfffc00000a0d7984 */ /* 0x000e220000000800 */
[----:B------:R-:W-:-:S03]  /*3cf0*/  IADD3 R12, PT, PT, R12, 0x800, RZ ;  /* 0x000008000c0c7810 */ /* 0x000fc60007ffe0ff */
[----:B------:R-:W1:Y:S01]  /*3d00*/  LDS R15, [R10+-0x200] ;  /* 0xfffe00000a0f7984 */ /* 0x000e620000000800 */
[----:B------:R-:W-:-:S03]  /*3d10*/  ISETP.GE.AND P1, PT, R12, R11, PT ;  /* 0x0000000b0c00720c */ /* 0x000fc60003f26270 */
        /* <DEDUP_REMOVED lines=96> */
.L_x_3013:
[----:B------:R-:W-:Y:S05]  /*4320*/  BSYNC.RECONVERGENT B1 ;  /* 0x0000000000017941 */ /* 0x000fea0003800200 */
.L_x_3012:
[----:B------:R-:W-:Y:S01]  /*4330*/  IMAD.IADD R11, R19, 0x1, -R12 ;  /* 0x00000001130b7824 */ /* 0x000fe200078e0a0c */
[----:B------:R-:W-:Y:S04]  /*4340*/  BSSY.RECONVERGENT B1, `(.L_x_3015) ;  /* 0x0000036000017945 */ /* 0x000fe80003800200 */
        /* <DEDUP_REMOVED lines=8> */
[----:B------:R-:W2:Y:S04]  /*43d0*/  LDS R25, [R10+0x400] ;  /* 0x000400000a197984 */ /* 0x000ea80000000800 */
[----:B------:R-:W2:Y:S04]  /*43e0*/  LDS R27, [R10+0x600] ;  /* 0x000600000a1b7984 */ /* 0x000ea80000000800 */
[----:B------:R-:W2:Y:S04]  /*43f0*/  LDS R29, [R10+0x800] ;  /* 0x000800000a1d7984 */ /* 0x000ea80000000800 */
[----:B---3--:R-:W3:Y:S01]  /*4400*/  LDS R31, [R10+0xa00] ;  /* 0x000a00000a1f7984 */ /* 0x008ee20000000800 */
        /* <DEDUP_REMOVED lines=8> */
[----:B--2---:R-:W-:-:S03]  /*4490*/  FADD.FTZ R25, -R8, R25 ;  /* 0x0000001908197221 */ /* 0x004fc60000010100 */
        /* <DEDUP_REMOVED lines=8> */
[----:B---3--:R-:W-:Y:S01]  /*4520*/  FADD.FTZ R31, -R8, R31 ;  /* 0x0000001f081f7221 */ /* 0x008fe20000010100 */
        /* <DEDUP_REMOVED lines=23> */
.L_x_3016:
[----:B------:R-:W-:Y:S05]  /*46a0*/  BSYNC.RECONVERGENT B1 ;  /* 0x0000000000017941 */ /* 0x000fea0003800200 */
.L_x_3015:
[----:B------:R-:W-:-:S13]  /*46b0*/  ISETP.GT.AND P1, PT, R12, R19, PT ;  /* 0x000000130c00720c */ /* 0x000fda0003f24270 */
        /* <DEDUP_REMOVED lines=26> */
.L_x_3008:
[----:B------:R-:W1:Y:S01]  /*4860*/  S2UR UR4, SR_CTAID.Y ;  /* 0x00000000000479c3 */ /* 0x000e620000002600 */
[----:B------:R-:W-:Y:S01]  /*4870*/  VIADDMNMX R13, R4, 0x80, R7, !PT ;  /* 0x00000080040d7846 */ /* 0x000fe20007800107 */
[----:B------:R-:W-:Y:S01]  /*4880*/  BSSY.RECONVERGENT B1, `(.L_x_3017) ;  /* 0x0000027000017945 */ /* 0x000fe20003800200 */
[----:B------:R-:W-:-:S04]  /*4890*/  LOP3.LUT R12, RZ, R21, RZ, 0x33, !PT ;  /* 0x00000015ff0c7212 */ /* 0x000fc800078e33ff */
[----:B------:R-:W-:Y:S01]  /*48a0*/  IADD3 R13, PT, PT, -R16, R13, R12 ;  /* 0x0000000d100d7210 */ /* 0x000fe20007ffe10c */
[----:B------:R-:W1:Y:S03]  /*48b0*/  LDC R9, c[0x0][0x3f4] ;  /* 0x0000fd00ff097b82 */ /* 0x000e660000000800 */
[C---:B------:R-:W-:Y:S02]  /*48c0*/  LOP3.LUT R12, R13.reuse, 0x180, RZ, 0xc0, !PT ;  /* 0x000001800d0c7812 */ /* 0x040fe400078ec0ff */
[----:B------:R-:W-:Y:S02]  /*48d0*/  ISETP.GE.U32.AND P1, PT, R13, 0x180, PT ;  /* 0x000001800d00780c */ /* 0x000fe40003f26070 */
[----:B------:R-:W-:Y:S02]  /*48e0*/  ISETP.NE.AND P0, PT, R12, 0x180, PT ;  /* 0x000001800c00780c */ /* 0x000fe40003f05270 */
[----:B------:R-:W-:Y:S01]  /*48f0*/  MOV R12, R4 ;  /* 0x00000004000c7202 */ /* 0x000fe20000000f00 */
[----:B-1----:R-:W-:-:S02]  /*4900*/  IMAD R25, R9, UR4, RZ ;  /* 0x0000000409197c24 */ /* 0x002fc4000f8e02ff */
[----:B------:R-:W-:-:S03]  /*4910*/  IMAD.MOV.U32 R9, RZ, RZ, RZ ;  /* 0x000000ffff097224 */ /* 0x000fc600078e00ff */
[----:B------:R-:W-:-:S05]  /*4920*/  SHF.R.S32.HI R24, RZ, 0x1f, R25 ;  /* 0x0000001fff187819 */ /* 0x000fca0000011419 */
[----:B------:R-:W-:Y:S05]  /*4930*/  @!P0 BRA `(.L_x_3018) ;  /* 0x00000000006c8947 */ /* 0x000fea0003800000 */
[----:B------:R-:W-:Y:S02]  /*4940*/  LEA.HI R9, R13, 0x1, RZ, 0x19 ;  /* 0x000000010d097811 */ /* 0x000fe400078fc8ff */
[----:B------:R-:W-:Y:S02]  /*4950*/  IADD3 R15, PT, PT, R15, 0x120, RZ ;  /* 0x000001200f0f7810 */ /* 0x000fe40007ffe0ff */
[----:B------:R-:W-:Y:S02]  /*4960*/  IADD3 R23, P0, P2, R25, R10, R4 ;  /* 0x0000000a19177210 */ /* 0x000fe40007a1e004 */
[----:B------:R-:W-:Y:S01]  /*4970*/  LOP3.LUT R10, R9, 0x3, RZ, 0xc0, !PT ;  /* 0x00000003090a7812 */ /* 0x000fe200078ec0ff */
[----:B------:R-:W-:Y:S01]  /*4980*/  IMAD.MOV.U32 R9, RZ, RZ, RZ ;  /* 0x000000ffff097224 */ /* 0x000fe200078e00ff */
[----:B------:R-:W-:Y:S02]  /*4990*/  LEA R20, R20, R15, 0x18 ;  /* 0x0000000f14147211 */ /* 0x000fe400078ec0ff */
[----:B------:R-:W-:Y:S01]  /*49a0*/  IADD3.X R11, PT, PT, R24, R11, RZ, P0, P2 ;  /* 0x0000000b180b7210 */ /* 0x000fe200007e44ff */
[----:B------:R-:W-:Y:S01]  /*49b0*/  IMAD.MOV R14, RZ, RZ, -R10 ;  /* 0x000000ffff0e7224 */ /* 0x000fe200078e0a0a */
[----:B------:R-:W-:-:S02]  /*49c0*/  MOV R12, R4 ;  /* 0x00000004000c7202 */ /* 0x000fc40000000f00 */
[----:B------:R-:W-:-:S07]  /*49d0*/  LEA R13, R21, R20, 0x2 ;  /* 0x00000014150d7211 */ /* 0x000fce00078e10ff */
.L_x_3019:
[----:B------:R-:W-:-:S06]  /*49e0*/  MOV R10, R23 ;  /* 0x00000017000a7202 */ /* 0x000fcc0000000f00 */
[----:B------:R1:W4:Y:S01]  /*49f0*/  LDG.E.U8 R10, desc[UR36][R10.64] ;  /* 0x000000240a0a7981 */ /* 0x000322000c1e1100 */
[----:B------:R-:W-:Y:S02]  /*4a00*/  HFMA2 R20, -RZ, RZ, 0, 0 ;  /* 0x00000000ff147431 */ /* 0x000fe400000001ff */
[----:B------:R-:W-:Y:S01]  /*4a10*/  VIADD R14, R14, 0x1 ;  /* 0x000000010e0e7836 */ /* 0x000fe20000000000 */
[----:B------:R-:W-:Y:S02]  /*4a20*/  IADD3 R23, P2, PT, R23, 0x80, RZ ;  /* 0x0000008017177810 */ /* 0x000fe40007f5e0ff */
[----:B------:R-:W-:Y:S02]  /*4a30*/  IADD3 R12, PT, PT, R12, 0x80, RZ ;  /* 0x000000800c0c7810 */ /* 0x000fe40007ffe0ff */
[----:B-1----:R-:W-:Y:S02]  /*4a40*/  IADD3.X R11, PT, PT, RZ, R11, RZ, P2, !PT ;  /* 0x0000000bff0b7210 */ /* 0x002fe400017fe4ff */
        /* <DEDUP_REMOVED lines=10> */
.L_x_3018:
[----:B------:R-:W-:Y:S05]  /*4af0*/  BSYNC.RECONVERGENT B1 ;  /* 0x0000000000017941 */ /* 0x000fea0003800200 */
.L_x_3017:
[----:B------:R-:W-:Y:S05]  /*4b00*/  @!P1 BRA `(.L_x_3007) ;  /* 0x0000000000dc9947 */ /* 0x000fea0003800000 */
[----:B------:R-:W1:Y:S01]  /*4b10*/  S2R R14, SR_CgaCtaId ;  /* 0x00000000000e7919 */ /* 0x000e620000008800 */
[----:B------:R-:W4:Y:S01]  /*4b20*/  LDCU.64 UR4, c[0x0][0x420] ;  /* 0x00008400ff0477ac */ /* 0x000f220008000a00 */
[----:B------:R-:W-:Y:S02]  /*4b30*/  MOV R10, 0x400 ;  /* 0x00000400000a7802 */ /* 0x000fe40000000f00 */
[----:B------:R-:W-:Y:S02]  /*4b40*/  SHF.L.U32 R11, R16, 0x2, RZ ;  /* 0x00000002100b7819 */ /* 0x000fe400000006ff */
[----:B------:R-:W-:-:S03]  /*4b50*/  IADD3 R13, PT, PT, R10, 0x120, RZ ;  /* 0x000001200a0d7810 */ /* 0x000fc60007ffe0ff */
[----:B------:R-:W-:Y:S01]  /*4b60*/  IMAD R10, R12, 0x4, -R11 ;  /* 0x000000040c0a7824 */ /* 0x000fe200078e0a0b */
[----:B----4-:R-:W-:-:S04]  /*4b70*/  IADD3 R15, P0, P1, R25, UR4, R12 ;  /* 0x00000004190f7c10 */ /* 0x010fc8000f91e00c */
[----:B------:R-:W-:Y:S02]  /*4b80*/  IADD3 R15, P2, PT, R15, 0x100, RZ ;  /* 0x000001000f0f7810 */ /* 0x000fe40007f5e0ff */
[----:B------:R-:W-:-:S04]  /*4b90*/  IADD3.X R11, PT, PT, R24, UR5, RZ, P0, P1 ;  /* 0x00000005180b7c10 */ /* 0x000fc800087e24ff */
[----:B------:R-:W-:Y:S02]  /*4ba0*/  IADD3.X R11, PT, PT, RZ, R11, RZ, P2, !PT ;  /* 0x0000000bff0b7210 */ /* 0x000fe400017fe4ff */
[----:B-1----:R-:W-:-:S04]  /*4bb0*/  LEA R13, R14, R13, 0x18 ;  /* 0x0000000d0e0d7211 */ /* 0x002fc800078ec0ff */
[----:B------:R-:W-:-:S07]  /*4bc0*/  IADD3 R13, PT, PT, R10, 0x400, R13 ;  /* 0x000004000a0d7810 */ /* 0x000fce0007ffe00d */
.L_x_3020:
[----:B------:R-:W-:-:S05]  /*4bd0*/  MOV R10, R15 ;  /* 0x0000000f000a7202 */ /* 0x000fca0000000f00 */
[----:B------:R-:W4:Y:S04]  /*4be0*/  LDG.E.U8 R15, desc[UR36][R10.64+-0x100] ;  /* 0xffff00240a0f7981 */ /* 0x000f28000c1e1100 */
[----:B------:R-:W5:Y:S04]  /*4bf0*/  LDG.E.U8 R14, desc[UR36][R10.64+-0x80] ;  /* 0xffff80240a0e7981 */ /* 0x000f68000c1e1100 */
[----:B------:R-:W2:Y:S04]  /*4c00*/  LDG.E.U8 R20, desc[UR36][R10.64] ;  /* 0x000000240a147981 */ /* 0x000ea8000c1e1100 */
[----:B------:R-:W3:Y:S01]  /*4c10*/  LDG.E.U8 R24, desc[UR36][R10.64+0x80] ;  /* 0x000080240a187981 */ /* 0x000ee2000c1e1100 */
[----:B------:R-:W-:Y:S01]  /*4c20*/  IMAD.MOV.U32 R26, RZ, RZ, RZ ;  /* 0x000000ffff1a7224 */ /* 0x000fe200078e00ff */
[----:B------:R-:W-:-:S02]  /*4c30*/  IADD3 R12, PT, PT, R12, 0x200, RZ ;  /* 0x000002000c0c7810 */ /* 0x000fc40007ffe0ff */
[----:B----4-:R-:W-:Y:S02]  /*4c40*/  ISETP.NE.AND P0, PT, R15, RZ, PT ;  /* 0x000000ff0f00720c */ /* 0x010fe40003f05270 */
[----:B-----5:R-:W-:Y:S01]  /*4c50*/  ISETP.NE.AND P1, PT, R14, RZ, PT ;  /* 0x000000ff0e00720c */ /* 0x020fe20003f25270 */
[----:B------:R-:W-:Y:S01]  /*4c60*/  IMAD.MOV.U32 R14, RZ, RZ, RZ ;  /* 0x000000ffff0e7224 */ /* 0x000fe200078e00ff */
[----:B--2---:R-:W-:Y:S01]  /*4c70*/  ISETP.NE.AND P2, PT, R20, RZ, PT ;  /* 0x000000ff1400720c */ /* 0x004fe20003f45270 */
[----:B------:R-:W-:Y:S01]  /*4c80*/  HFMA2 R20, -RZ, RZ, 0, 0 ;  /* 0x00000000ff147431 */ /* 0x000fe200000001ff */
        /* <DEDUP_REMOVED lines=31> */
.L_x_3007:
[----:B------:R-:W-:Y:S05]  /*4e80*/  BSYNC.RECONVERGENT B0 ;  /* 0x0000000000007941 */ /* 0x000fea0003800200 */
.L_x_3006:
[----:B0-----:R-:W0:Y:S01]  /*4e90*/  SHFL.BFLY PT, R8, R9, 0x10, 0x1f ;  /* 0x0e001f0009087f89 */ /* 0x001e2200000e0000 */
[C---:B------:R-:W-:Y:S01]  /*4ea0*/  ISETP.NE.AND P0, PT, R2.reuse, RZ, PT ;  /* 0x000000ff0200720c */ /* 0x040fe20003f05270 */
[----:B------:R-:W1:Y:S01]  /*4eb0*/  LDCU UR4, c[0x0][0x40c] ;  /* 0x00008180ff0477ac */ /* 0x000e620008000800 */
[----:B------:R-:W-:Y:S01]  /*4ec0*/  ISETP.GT.U32.AND P1, PT, R2, 0x3, PT ;  /* 0x000000030200780c */ /* 0x000fe20003f24070 */
[----:B------:R-:W2:Y:S01]  /*4ed0*/  S2R R45, SR_CTAID.X ;  /* 0x00000000002d7919 */ /* 0x000ea20000002500 */
[----:B------:R-:W2:Y:S01]  /*4ee0*/  S2UR UR6, SR_CTAID.Y ;  /* 0x00000000000679c3 */ /* 0x000ea20000002600 */
[----:B------:R-:W1:Y:S01]  /*4ef0*/  LDCU UR5, c[0x0][0x3f4] ;  /* 0x00007e80ff0577ac */ /* 0x000e620008000800 */
[----:B------:R-:W4:Y:S01]  /*4f00*/  LDCU.U8 UR7, c[0x0][0x48c] ;  /* 0x00009180ff0777ac */ /* 0x000f220008000000 */
        /* <DEDUP_REMOVED lines=18> */
[----:B----4-:R-:W-:-:S05]  /*5030*/  ISETP.NE.AND P0, PT, RZ, UR7, PT ;  /* 0x00000007ff007c0c */ /* 0x010fca000bf05270 */
[----:B------:R0:W1:Y:S01]  /*5040*/  @!P1 LDS R12, [R6+0x10] ;  /* 0x00001000060c9984 */ /* 0x0000620000000800 */
[----:B------:R-:W-:Y:S01]  /*5050*/  ISETP.GT.AND P1, PT, R4, R19, PT ;  /* 0x000000130400720c */ /* 0x000fe20003f24270 */
[----:B0-----:R-:W2:Y:S02]  /*5060*/  LDC R6, c[0x0][0x3f8] ;  /* 0x0000fe00ff067b82 */ /* 0x001ea40000000800 */
[----:B--2---:R-:W-:Y:S01]  /*5070*/  IMAD R33, R6, UR6, R45 ;  /* 0x0000000606217c24 */ /* 0x004fe2000f8e022d */
[----:B-1----:R-:W0:Y:S02]  /*5080*/  SHFL.BFLY PT, R9, R12, 0x2, 0x1f ;  /* 0x0c401f000c097f89 */ /* 0x002e2400000e0000 */
[----:B0-----:R-:W-:-:S05]  /*5090*/  FADD.FTZ R9, R9, R12 ;  /* 0x0000000c09097221 */ /* 0x001fca0000010000 */
[----:B------:R-:W0:Y:S02]  /*50a0*/  SHFL.BFLY PT, R2, R9, 0x1, 0x1f ;  /* 0x0c201f0009027f89 */ /* 0x000e2400000e0000 */
[----:B0-----:R-:W-:Y:S01]  /*50b0*/  FADD.FTZ R2, R9, R2 ;  /* 0x0000000209027221 */ /* 0x001fe20000010000 */
[----:B------:R-:W-:-:S05]  /*50c0*/  CS2R R8, SRZ ;  /* 0x0000000000087805 */ /* 0x000fca000001ff00 */
[----:B------:R-:W0:Y:S02]  /*50d0*/  SHFL.IDX PT, R2, R2, RZ, 0x1f ;  /* 0x00001fff02027589 */ /* 0x000e2400000e0000 */
[----:B0-----:R-:W-:-:S04]  /*50e0*/  FADD.FTZ R5, R2, 9.9999999747524270788e-07 ;  /* 0x358637bd02057421 */ /* 0x001fc80000010000 */
[----:B------:R0:W1:Y:S01]  /*50f0*/  MUFU.RCP R15, R5 ;  /* 0x00000005000f7308 */ /* 0x0000620000001000 */
[----:B------:R-:W-:Y:S05]  /*5100*/  @!P0 BRA `(.L_x_3021) ;  /* 0x0000000000188947 */ /* 0x000fea0003800000 */
[----:B------:R-:W2:Y:S08]  /*5110*/  LDC R2, c[0x0][0x488] ;  /* 0x00012200ff027b82 */ /* 0x000eb00000000800 */
[----:B0-----:R-:W2:Y:S08]  /*5120*/  LDC R5, c[0x0][0x40c] ;  /* 0x00010300ff057b82 */ /* 0x001eb00000000800 */
[----:B------:R-:W0:Y:S01]  /*5130*/  LDC R9, c[0x0][0x3f4] ;  /* 0x0000fd00ff097b82 */ /* 0x000e220000000800 */
[----:B--2---:R-:W-:-:S04]  /*5140*/  IMAD R2, R33, R2, R5 ;  /* 0x0000000221027224 */ /* 0x004fc800078e0205 */
[----:B0-----:R-:W-:-:S05]  /*5150*/  IMAD R8, R2, R9, RZ ;  /* 0x0000000902087224 */ /* 0x001fca00078e02ff */
[----:B------:R-:W-:-:S07]  /*5160*/  SHF.R.S32.HI R9, RZ, 0x1f, R8 ;  /* 0x0000001fff097819 */ /* 0x000fce0000011408 */
.L_x_3021:
[----:B------:R-:W-:Y:S04]  /*5170*/  BSSY.RECONVERGENT B0, `(.L_x_3022) ;  /* 0x0000061000007945 */ /* 0x000fe80003800200 */
[----:B------:R-:W-:Y:S05]  /*5180*/  @P1 BRA `(.L_x_3023) ;  /* 0x00000004007c1947 */ /* 0x000fea0003800000 */
[----:B------:R-:W-:Y:S01]  /*5190*/  VIADDMNMX R7, R4, 0x80, R7, !PT ;  /* 0x0000008004077846 */ /* 0x000fe20007800107 */
[----:B------:R-:W-:Y:S01]  /*51a0*/  BSSY.RECONVERGENT B1, `(.L_x_3024) ;  /* 0x0000028000017945 */ /* 0x000fe20003800200 */
[----:B------:R-:W-:-:S04]  /*51b0*/  LOP3.LUT R2, RZ, R21, RZ, 0x33, !PT ;  /* 0x00000015ff027212 */ /* 0x000fc800078e33ff */
[----:B------:R-:W-:-:S04]  /*51c0*/  IADD3 R2, PT, PT, -R16, R7, R2 ;  /* 0x0000000710027210 */ /* 0x000fc80007ffe102 */
[C---:B0-----:R-:W-:Y:S02]  /*51d0*/  LOP3.LUT R5, R2.reuse, 0x180, RZ, 0xc0, !PT ;  /* 0x0000018002057812 */ /* 0x041fe400078ec0ff */
        /* <DEDUP_REMOVED lines=18> */
[----:B0-----:R-:W-:-:S06]  /*5300*/  ULEA UR4, UR6, UR4, 0x18 ;  /* 0x0000000406047291 */ /* 0x001fcc000f8ec0ff */
[----:B------:R-:W-:Y:S02]  /*5310*/  IADD3 R5, PT, PT, R5, UR4, RZ ;  /* 0x0000000405057c10 */ /* 0x000fe4000fffe0ff */
[----:B------:R-:W-:-:S07]  /*5320*/  LEA R2, R21, UR4, 0x2 ;  /* 0x0000000415027c11 */ /* 0x000fce000f8e10ff */
.L_x_3026:
[----:B--2---:R0:W1:Y:S01]  /*5330*/  LDS R6, [R2] ;  /* 0x0000000002067984 */ /* 0x0040620000000800 */
[----:B------:R-:W-:Y:S02]  /*5340*/  @P0 MOV R7, R12 ;  /* 0x0000000c00070202 */ /* 0x000fe40000000f00 */
[----:B------:R-:W-:-:S04]  /*5350*/  IADD3 R10, PT, PT, R10, 0x1, RZ ;  /* 0x000000010a0a7810 */ /* 0x000fc80007ffe0ff */
[----:B------:R-:W-:Y:S01]  /*5360*/  ISETP.NE.AND P3, PT, R10, RZ, PT ;  /* 0x000000ff0a00720c */ /* 0x000fe20003f65270 */
[----:B0-----:R-:W-:Y:S02]  /*5370*/  VIADD R2, R2, 0x200 ;  /* 0x0000020002027836 */ /* 0x001fe40000000000 */
        /* <DEDUP_REMOVED lines=8> */
[----:B0-----:R-:W-:Y:S01]  /*5400*/  IADD3 R5, PT, PT, R5, 0x100, RZ ;  /* 0x0000010005057810 */ /* 0x001fe20007ffe0ff */
[----:B------:R-:W-:Y:S06]  /*5410*/  @P3 BRA `(.L_x_3026) ;  /* 0xfffffffc00c43947 */ /* 0x000fec000383ffff */
.L_x_3025:
[----:B------:R-:W-:Y:S05]  /*5420*/  BSYNC.RECONVERGENT B1 ;  /* 0x0000000000017941 */ /* 0x000fea0003800200 */
.L_x_3024:
[----:B------:R-:W-:Y:S05]  /*5430*/  @!P2 BRA `(.L_x_3023) ;  /* 0x0000000000d0a947 */ /* 0x000fea0003800000 */
[----:B------:R-:W0:Y:S01]  /*5440*/  S2R R5, SR_CgaCtaId ;  /* 0x0000000000057919 */ /* 0x000e220000008800 */
[----:B------:R-:W4:Y:S01]  /*5450*/  LDCU.64 UR8, c[0x0][0x480] ;  /* 0x00009000ff0877ac */ /* 0x000f220008000a00 */
[----:B------:R-:W-:Y:S02]  /*5460*/  MOV R2, 0x400 ;  /* 0x0000040000027802 */ /* 0x000fe40000000f00 */
[----:B------:R-:W-:Y:S01]  /*5470*/  IADD3 R8, P0, PT, R4, R8, RZ ;  /* 0x0000000804087210 */ /* 0x000fe20007f1e0ff */
[----:B------:R-:W-:Y:S01]  /*5480*/  UISETP.NE.AND UP0, UPT, UR7, URZ, UPT ;  /* 0x000000ff0700728c */ /* 0x000fe2000bf05270 */
[----:B--2---:R-:W-:Y:S01]  /*5490*/  SHF.L.U32 R7, R16, 0x2, RZ ;  /* 0x0000000210077819 */ /* 0x004fe200000006ff */
[----:B------:R-:W-:Y:S01]  /*54a0*/  VIADD R2, R2, 0x120 ;  /* 0x0000012002027836 */ /* 0x000fe20000000000 */
[----:B------:R-:W-:Y:S02]  /*54b0*/  IADD3.X R11, PT, PT, RZ, R9, RZ, P0, !PT ;  /* 0x00000009ff0b7210 */ /* 0x000fe400007fe4ff */
[----:B------:R-:W-:-:S02]  /*54c0*/  ISETP.NE.AND P1, PT, RZ, UR7, PT ;  /* 0x00000007ff007c0c */ /* 0x000fc4000bf25270 */
[----:B------:R-:W-:Y:S02]  /*54d0*/  PLOP3.LUT P0, PT, PT, PT, UP0, 0x80, 0x8 ;  /* 0x000000000008781c */ /* 0x000fe40003f0f008 */
[----:B----4-:R-:W-:-:S04]  /*54e0*/  LEA R9, P3, R8, UR8, 0x2 ;  /* 0x0000000808097c11 */ /* 0x010fc8000f8610ff */
[----:B------:R-:W-:Y:S02]  /*54f0*/  IADD3 R9, P2, PT, R9, 0x400, RZ ;  /* 0x0000040009097810 */ /* 0x000fe40007f5e0ff */
[----:B------:R-:W-:-:S04]  /*5500*/  LEA.HI.X R11, R8, UR9, R11, 0x2, P3 ;  /* 0x00000009080b7c11 */ /* 0x000fc800098f140b */
[----:B------:R-:W-:Y:S02]  /*5510*/  IADD3.X R10, PT, PT, RZ, R11, RZ, P2, !PT ;  /* 0x0000000bff0a7210 */ /* 0x000fe400017fe4ff */
[----:B0-----:R-:W-:Y:S01]  /*5520*/  LEA R6, R5, R2, 0x18 ;  /* 0x0000000205067211 */ /* 0x001fe200078ec0ff */
[C---:B------:R-:W-:Y:S01]  /*5530*/  IMAD R2, R4.reuse, 0x4, -R7 ;  /* 0x0000000404027824 */ /* 0x040fe200078e0a07 */
[----:B------:R-:W-:-:S04]  /*5540*/  LEA R5, R4, UR5, 0x1 ;  /* 0x0000000504057c11 */ /* 0x000fc8000f8e08ff */
[----:B------:R-:W-:Y:S01]  /*5550*/  IADD3 R2, PT, PT, R2, 0x400, R6 ;  /* 0x0000040002027810 */ /* 0x000fe20007ffe006 */
[----:B------:R-:W-:-:S05]  /*5560*/  IMAD R5, R16, -0x2, R5 ;  /* 0xfffffffe10057824 */ /* 0x000fca00078e0205 */
[----:B------:R-:W-:-:S07]  /*5570*/  IADD3 R5, PT, PT, R5, 0x200, R6 ;  /* 0x0000020005057810 */ /* 0x000fce0007ffe006 */
.L_x_3027:
        /* <DEDUP_REMOVED lines=32> */
.L_x_3023:
[----:B------:R-:W-:Y:S05]  /*5780*/  BSYNC.RECONVERGENT B0 ;  /* 0x0000000000007941 */ /* 0x000fea0003800200 */
.L_x_3022:
[----:B------:R-:W-:Y:S01]  /*5790*/  SHF.R.S32.HI R2, RZ, 0x1f, R19 ;  /* 0x0000001fff027819 */ /* 0x000fe20000011413 */
[----:B------:R-:W4:Y:S01]  /*57a0*/  LDCU.64 UR6, c[0x0][0x3b0] ;  /* 0x00007600ff0677ac */ /* 0x000f220008000a00 */
[----:B------:R-:W-:Y:S02]  /*57b0*/  SHF.L.U32 R20, R21, 0x3, RZ ;  /* 0x0000000315147819 */ /* 0x000fe400000006ff */
[----:B--2---:R-:W-:Y:S02]  /*57c0*/  CS2R R6, SRZ ;  /* 0x0000000000067805 */ /* 0x004fe4000001ff00 */
[----:B------:R-:W-:Y:S02]  /*57d0*/  LEA.HI R2, R2, R19, RZ, 0x3 ;  /* 0x0000001302027211 */ /* 0x000fe400078f18ff */
[----:B------:R-:W-:Y:S02]  /*57e0*/  SHF.R.U32.HI R23, RZ, 0x4, R21 ;  /* 0x00000004ff177819 */ /* 0x000fe40000011615 */
[----:B------:R-:W-:-:S02]  /*57f0*/  LOP3.LUT R2, R2, 0xfffffff8, RZ, 0xc0, !PT ;  /* 0xfffffff802027812 */ /* 0x000fc400078ec0ff */
[----:B------:R-:W-:-:S03]  /*5800*/  LOP3.LUT R20, R20, 0x78, RZ, 0xc0, !PT ;  /* 0x0000007814147812 */ /* 0x000fc600078ec0ff */
[----:B------:R-:W-:-:S05]  /*5810*/  IMAD.IADD R42, R19, 0x1, -R2 ;  /* 0x00000001132a7824 */ /* 0x000fca00078e0a02 */
[----:B------:R-:W-:Y:S02]  /*5820*/  ISETP.NE.AND P0, PT, R23, R42, PT ;  /* 0x0000002a1700720c */ /* 0x000fe40003f05270 */
[----:B----4-:R-:W-:Y:S02]  /*5830*/  ISETP.EQ.U32.AND P1, PT, RZ, UR6, PT ;  /* 0x00000006ff007c0c */ /* 0x010fe4000bf22070 */
[----:B------:R-:W-:-:S04]  /*5840*/  ISETP.GT.U32.OR P0, PT, R20, 0x6f, P0 ;  /* 0x0000006f1400780c */ /* 0x000fc80000704470 */
[----:B------:R-:W-:-:S13]  /*5850*/  ISETP.EQ.OR.EX P0, PT, RZ, UR7, P0, P1 ;  /* 0x00000007ff007c0c */ /* 0x000fda0008702710 */
[----:B------:R-:W2:Y:S01]  /*5860*/  @!P0 LDC.64 R8, c[0x0][0x3b0] ;  /* 0x0000ec00ff088b82 */ /* 0x000ea20000000a00 */
[----:B0-----:R-:W-:Y:S01]  /*5870*/  @!P0 IMAD R5, R45, 0x70, R20 ;  /* 0x000000702d058824 */ /* 0x001fe200078e0214 */
[----:B------:R-:W-:Y:S01]  /*5880*/  BSSY.RECONVERGENT B0, `(.L_x_3028) ;  /* 0x000024f000007945 */ /* 0x000fe20003800200 */
[----:B------:R-:W-:Y:S02]  /*5890*/  HFMA2 R32, -RZ, RZ, 0, 0 ;  /* 0x00000000ff207431 */ /* 0x000fe400000001ff */
[----:B--2---:R-:W-:Y:S01]  /*58a0*/  @!P0 IMAD.WIDE.U32 R8, R5, 0x2, R8 ;  /* 0x0000000205088825 */ /* 0x004fe200078e0008 */
[----:B------:R-:W-:-:S06]  /*58b0*/  CS2R R4, SRZ ;  /* 0x0000000000047805 */ /* 0x000fcc000001ff00 */
[----:B------:R0:W5:Y:S01]  /*58c0*/  @!P0 LDG.E.128 R4, desc[UR36][R8.64] ;  /* 0x0000002408048981 */ /* 0x000162000c1e1d00 */
[----:B------:R-:W-:Y:S01]  /*58d0*/  BAR.SYNC.DEFER_BLOCKING 0x0 ;  /* 0x0000000000007b1d */ /* 0x000fe20000010000 */
[----:B------:R-:W-:Y:S01]  /*58e0*/  ISETP.GT.U32.AND P0, PT, R20, 0x6f, PT ;  /* 0x0000006f1400780c */ /* 0x000fe20003f04070 */
[----:B------:R-:W-:Y:S01]  /*58f0*/  IMAD R33, R33, 0x70, RZ ;  /* 0x0000007021217824 */ /* 0x000fe200078e02ff */
[----:B------:R-:W-:Y:S02]  /*5900*/  CS2R R34, SRZ ;  /* 0x0000000000227805 */ /* 0x000fe4000001ff00 */
[----:B------:R-:W-:Y:S02]  /*5910*/  CS2R R36, SRZ ;  /* 0x0000000000247805 */ /* 0x000fe4000001ff00 */
[----:B------:R-:W-:Y:S02]  /*5920*/  CS2R R38, SRZ ;  /* 0x0000000000267805 */ /* 0x000fe4000001ff00 */
[----:B------:R-:W-:-:S05]  /*5930*/  MOV R41, RZ ;  /* 0x000000ff00297202 */ /* 0x000fca0000000f00 */
[----:B0-----:R-:W-:Y:S05]  /*5940*/  @P0 BRA `(.L_x_3029) ;  /* 0x0000002400080947 */ /* 0x001fea0003800000 */
[----:B------:R-:W0:Y:S01]  /*5950*/  LDCU UR4, c[0x0][0x3f4] ;  /* 0x00007e80ff0477ac */ /* 0x000e220008000800 */
[----:B------:R-:W2:Y:S01]  /*5960*/  S2R R13, SR_CgaCtaId ;  /* 0x00000000000d7919 */ /* 0x000ea20000008800 */
[----:B------:R-:W4:Y:S01]  /*5970*/  LDC.64 R8, c[0x0][0x3c0] ;  /* 0x0000f000ff087b82 */ /* 0x000f220000000a00 */
[----:B------:R-:W-:Y:S01]  /*5980*/  IADD3 R44, PT, PT, R16, R23, RZ ;  /* 0x00000017102c7210 */ /* 0x000fe20007ffe0ff */
[----:B------:R-:W-:Y:S01]  /*5990*/  BSSY.RECONVERGENT B1, `(.L_x_3030) ;  /* 0x00000c4000017945 */ /* 0x000fe20003800200 */
[----:B------:R-:W-:Y:S01]  /*59a0*/  MOV R2, 0x400 ;  /* 0x0000040000027802 */ /* 0x000fe20000000f00 */
[----:B------:R-:W-:-:S03]  /*59b0*/  IMAD.MOV.U32 R32, RZ, RZ, RZ ;  /* 0x000000ffff207224 */ /* 0x000fc600078e00ff */
[----:B------:R-:W-:Y:S01]  /*59c0*/  IADD3 R2, PT, PT, R2, 0x120, RZ ;  /* 0x0000012002027810 */ /* 0x000fe20007ffe0ff */
[----:B0-----:R-:W-:-:S04]  /*59d0*/  IMAD.U32 R40, RZ, RZ, UR4 ;  /* 0x00000004ff287e24 */ /* 0x001fc8000f8e00ff */
[-C--:B------:R-:W-:Y:S01]  /*59e0*/  IMAD R3, R3, R40.reuse, R20 ;  /* 0x0000002803037224 */ /* 0x080fe200078e0214 */
[----:B------:R-:W-:-:S04]  /*59f0*/  VIMNMX R11, PT, PT, R19, R40, PT ;  /* 0x00000028130b7248 */ /* 0x000fc80003fe0100 */
[----:B------:R-:W-:Y:S02]  /*5a00*/  ISETP.GE.AND P0, PT, R44, R11, PT ;  /* 0x0000000b2c00720c */ /* 0x000fe40003f06270 */
[----:B--2---:R-:W-:Y:S01]  /*5a10*/  LEA R46, R13, R2, 0x18 ;  /* 0x000000020d2e7211 */ /* 0x004fe200078ec0ff */
[----:B----4-:R-:W-:-:S03]  /*5a20*/  IMAD.WIDE R2, R3, 0x2, R8 ;  /* 0x0000000203027825 */ /* 0x010fc600078e0208 */
[----:B------:R-:W-:-:S07]  /*5a30*/  IADD3 R43, PT, PT, R46, UR5, RZ ;  /* 0x000000052e2b7c10 */ /* 0x000fce000fffe0ff */
[----:B------:R-:W-:Y:S05]  /*5a40*/  @P0 BRA `(.L_x_3031) ;  /* 0x0000000800e00947 */ /* 0x000fea0003800000 */
[----:B------:R-:W-:Y:S01]  /*5a50*/  VIADDMNMX R48, R44, 0x8, R11, !PT ;  /* 0x000000082c307846 */ /* 0x000fe2000780010b */
[----:B------:R-:W-:Y:S01]  /*5a60*/  BSSY.RECONVERGENT B2, `(.L_x_3032) ;  /* 0x000006b000027945 */ /* 0x000fe20003800200 */
[----:B------:R-:W-:Y:S01]  /*5a70*/  LOP3.LUT R8, RZ, R16, RZ, 0x33, !PT ;  /* 0x00000010ff087212 */ /* 0x000fe200078e33ff */
[----:B------:R-:W-:Y:S02]  /*5a80*/  HFMA2 R41, -RZ, RZ, 0, 0 ;  /* 0x00000000ff297431 */ /* 0x000fe400000001ff */
[----:B------:R-:W-:Y:S01]  /*5a90*/  IMAD.MOV.U32 R47, RZ, RZ, R44 ;  /* 0x000000ffff2f7224 */ /* 0x000fe200078e002c */
[----:B------:R-:W-:Y:S02]  /*5aa0*/  CS2R R38, SRZ ;  /* 0x0000000000267805 */ /* 0x000fe4000001ff00 */
[----:B------:R-:W-:Y:S02]  /*5ab0*/  IADD3 R48, PT, PT, -R23, R48, R8 ;  /* 0x0000003017307210 */ /* 0x000fe40007ffe108 */
[----:B------:R-:W-:-:S02]  /*5ac0*/  CS2R R36, SRZ ;  /* 0x0000000000247805 */ /* 0x000fc4000001ff00 */
[----:B------:R-:W-:Y:S02]  /*5ad0*/  CS2R R34, SRZ ;  /* 0x0000000000227805 */ /* 0x000fe4000001ff00 */
[----:B------:R-:W-:Y:S02]  /*5ae0*/  MOV R32, RZ ;  /* 0x000000ff00207202 */ /* 0x000fe40000000f00 */
        /* <DEDUP_REMOVED lines=8> */
.L_x_3034:
[----:B------:R-:W-:-:S04]  /*5b70*/  IMAD R29, R47, 0x70, RZ ;  /* 0x000000702f1d7824 */ /* 0x000fc800078e02ff */
[----:B------:R-:W-:-:S06]  /*5b80*/  IMAD.WIDE.U32 R8, R29, 0x2, R2 ;  /* 0x000000021d087825 */ /* 0x000fcc00078e0002 */
[----:B------:R-:W2:Y:S01]  /*5b90*/  LDG.E.128 R8, desc[UR36][R8.64] ;  /* 0x0000002408087981 */ /* 0x000ea2000c1e1d00 */
[C---:B------:R-:W-:Y:S01]  /*5ba0*/  IADD3 R13, PT, PT, R29.reuse, 0x380, RZ ;  /* 0x000003801d0d7810 */ /* 0x040fe20007ffe0ff */
[----:B------:R-:W-:-:S04]  /*5bb0*/  VIADD R25, R29, 0x700 ;  /* 0x000007001d197836 */ /* 0x000fc80000000000 */
[----:B------:R-:W-:Y:S01]  /*5bc0*/  IMAD.WIDE.U32 R12, R13, 0x2, R2 ;  /* 0x000000020d0c7825 */ /* 0x000fe200078e0002 */
[----:B------:R-:W-:-:S03]  /*5bd0*/  IADD3 R29, PT, PT, R29, 0xa80, RZ ;  /* 0x00000a801d1d7810 */ /* 0x000fc60007ffe0ff */
[--C-:B------:R-:W-:Y:S02]  /*5be0*/  IMAD.WIDE.U32 R24, R25, 0x2, R2.reuse ;  /* 0x0000000219187825 */ /* 0x100fe400078e0002 */
[----:B-1----:R-:W4:Y:S02]  /*5bf0*/  LDG.E.128 R12, desc[UR36][R12.64] ;  /* 0x000000240c0c7981 */ /* 0x002f24000c1e1d00 */
[----:B------:R-:W-:Y:S02]  /*5c00*/  IMAD.WIDE.U32 R28, R29, 0x2, R2 ;  /* 0x000000021d1c7825 */ /* 0x000fe400078e0002 */
[----:B------:R-:W4:Y:S04]  /*5c10*/  LDG.E.128 R24, desc[UR36][R24.64] ;  /* 0x0000002418187981 */ /* 0x000f28000c1e1d00 */
[----:B---3--:R-:W3:Y:S01]  /*5c20*/  LDG.E.128 R28, desc[UR36][R28.64] ;  /* 0x000000241c1c7981 */ /* 0x008ee2000c1e1d00 */
[----:B------:R-:W-:-:S02]  /*5c30*/  IADD3 R52, PT, PT, -R16, R47, RZ ;  /* 0x0000002f10347210 */ /* 0x000fc40007ffe1ff */
[----:B------:R-:W-:Y:S02]  /*5c40*/  IADD3 R50, PT, PT, R50, 0x4, RZ ;  /* 0x0000000432327810 */ /* 0x000fe40007ffe0ff */
[----:B------:R-:W-:Y:S01]  /*5c50*/  IADD3 R47, PT, PT, R47, 0x20, RZ ;  /* 0x000000202f2f7810 */ /* 0x000fe20007ffe0ff */
[----:B------:R-:W-:Y:S01]  /*5c60*/  IMAD R52, R52, 0x2, R43 ;  /* 0x0000000234347824 */ /* 0x000fe200078e022b */
[----:B------:R-:W-:-:S04]  /*5c70*/  ISETP.NE.AND P0, PT, R50, R49, PT ;  /* 0x000000313200720c */ /* 0x000fc80003f05270 */
[----:B------:R-:W0:Y:S04]  /*5c80*/  LDS.U16 R51, [R52] ;  /* 0x0000000034337984 */ /* 0x000e280000000400 */
[----:B------:R-:W-:Y:S04]  /*5c90*/  LDS.U16 R57, [R52+0x10] ;  /* 0x0000100034397984 */ /* 0x000fe80000000400 */
[----:B------:R-:W1:Y:S01]  /*5ca0*/  LDS.U16 R59, [R52+0x20] ;  /* 0x00002000343b7984 */ /* 0x000e620000000400 */
[----:B0-----:R-:W-:Y:S02]  /*5cb0*/  HADD2.F32 R54, -RZ, R51.H0_H0 ;  /* 0x20000033ff367230 */ /* 0x001fe40000004100 */
[----:B-1----:R-:W-:-:S02]  /*5cc0*/  HADD2.F32 R59, -RZ, R59.H0_H0 ;  /* 0x2000003bff3b7230 */ /* 0x002fc40000004100 */
[--C-:B--2---:R-:W-:Y:S02]  /*5cd0*/  HADD2.F32 R53, -RZ, R8.reuse.H0_H0 ;  /* 0x20000008ff357230 */ /* 0x104fe40000004100 */
[----:B------:R-:W-:Y:S02]  /*5ce0*/  HADD2.F32 R55, -RZ, R8.H1_H1 ;  /* 0x30000008ff377230 */ /* 0x000fe40000004100 */
[----:B------:R-:W-:Y:S02]  /*5cf0*/  HADD2.F32 R8, -RZ, R9.H0_H0 ;  /* 0x20000009ff087230 */ /* 0x000fe40000004100 */
[C---:B------:R-:W-:Y:S01]  /*5d00*/  FFMA.FTZ R53, R54.reuse, R53, R41 ;  /* 0x0000003536357223 */ /* 0x040fe20000010029 */
[--C-:B------:R-:W-:Y:S02]  /*5d10*/  HADD2.F32 R56, -RZ, R10.reuse.H0_H0 ;  /* 0x2000000aff387230 */ /* 0x100fe40000004100 */
[----:B------:R-:W-:Y:S01]  /*5d20*/  FFMA.FTZ R55, R54, R55, R38 ;  /* 0x0000003736377223 */ /* 0x000fe20000010026 */
[----:B------:R-:W-:-:S02]  /*5d30*/  HADD2.F32 R51, -RZ, R10.H1_H1 ;  /* 0x3000000aff337230 */ /* 0x000fc40000004100 */
[C---:B------:R-:W-:Y:S01]  /*5d40*/  FFMA.FTZ R39, R54.reuse, R8, R39 ;  /* 0x0000000836277223 */ /* 0x040fe20000010027 */
[----:B------:R-:W-:Y:S01]  /*5d50*/  HADD2.F32 R10, -RZ, R11.H0_H0 ;  /* 0x2000000bff0a7230 */ /* 0x000fe20000004100 */
[----:B------:R0:W1:Y:S01]  /*5d60*/  LDS.U16 R8, [R52+0x30] ;  /* 0x0000300034087984 */ /* 0x0000620000000400 */
[----:B------:R-:W-:Y:S02]  /*5d70*/  HADD2.F32 R9, -RZ, R9.H1_H1 ;  /* 0x30000009ff097230 */ /* 0x000fe40000004100 */
[C---:B------:R-:W-:Y:S01]  /*5d80*/  FFMA.FTZ R51, R54.reuse, R51, R34 ;  /* 0x0000003336337223 */ /* 0x040fe20000010022 */
[----:B------:R-:W-:Y:S02]  /*5d90*/  HADD2.F32 R11, -RZ, R11.H1_H1 ;  /* 0x3000000bff0b7230 */ /* 0x000fe40000004100 */
[C---:B------:R-:W-:Y:S01]  /*5da0*/  FFMA.FTZ R10, R54.reuse, R10, R35 ;  /* 0x0000000a360a7223 */ /* 0x040fe20000010023 */
[--C-:B----4-:R-:W-:Y:S02]  /*5db0*/  HADD2.F32 R38, -RZ, R13.reuse.H1_H1 ;  /* 0x3000000dff267230 */ /* 0x110fe40000004100 */
[----:B------:R-:W-:Y:S01]  /*5dc0*/  FFMA.FTZ R9, R54, R9, R36 ;  /* 0x0000000936097223 */ /* 0x000fe20000010024 */
[----:B------:R-:W-:-:S02]  /*5dd0*/  HADD2.F32 R36, -RZ, R13.H0_H0 ;  /* 0x2000000dff247230 */ /* 0x000fc40000004100 */
[C---:B------:R-:W-:Y:S01]  /*5de0*/  FFMA.FTZ R11, R54.reuse, R11, R32 ;  /* 0x0000000b360b7223 */ /* 0x040fe20000010020 */
[----:B------:R-:W-:Y:S02]  /*5df0*/  HADD2.F32 R32, -RZ, R57.H0_H0 ;  /* 0x20000039ff207230 */ /* 0x000fe40000004100 */
[----:B------:R-:W-:Y:S01]  /*5e00*/  FFMA.FTZ R56, R54, R56, R37 ;  /* 0x0000003836387223 */ /* 0x000fe20000010025 */
        /* <DEDUP_REMOVED lines=9> */
[----:B0-----:R-:W-:Y:S02]  /*5ea0*/  HADD2.F32 R52, -RZ, R15.H1_H1 ;  /* 0x3000000fff347230 */ /* 0x001fe40000004100 */
[C---:B------:R-:W-:Y:S01]  /*5eb0*/  FFMA.FTZ R12, R32.reuse, R12, R55 ;  /* 0x0000000c200c7223 */ /* 0x040fe20000010037 */
[--C-:B------:R-:W-:Y:S02]  /*5ec0*/  HADD2.F32 R15, -RZ, R24.reuse.H0_H0 ;  /* 0x20000018ff0f7230 */ /* 0x100fe40000004100 */
[----:B------:R-:W-:Y:S01]  /*5ed0*/  FFMA.FTZ R13, R32, R13, R56 ;  /* 0x0000000d200d7223 */ /* 0x000fe20000010038 */
[----:B------:R-:W-:-:S02]  /*5ee0*/  HADD2.F32 R35, -RZ, R24.H1_H1 ;  /* 0x30000018ff237230 */ /* 0x000fc40000004100 */
[C---:B------:R-:W-:Y:S01]  /*5ef0*/  FFMA.FTZ R14, R32.reuse, R14, R51 ;  /* 0x0000000e200e7223 */ /* 0x040fe20000010033 */
[----:B------:R-:W-:Y:S01]  /*5f00*/  FFMA.FTZ R11, R32, R52, R11 ;  /* 0x00000034200b7223 */ /* 0x000fe2000001000b */
        /* <DEDUP_REMOVED lines=12> */
[----:B-1----:R-:W-:Y:S02]  /*5fd0*/  HADD2.F32 R8, -RZ, R8.H0_H0 ;  /* 0x20000008ff087230 */ /* 0x002fe40000004100 */
[----:B------:R-:W-:Y:S01]  /*5fe0*/  FFMA.FTZ R10, R59, R39, R10 ;  /* 0x000000273b0a7223 */ /* 0x000fe2000001000a */
[----:B---3--:R-:W-:-:S02]  /*5ff0*/  HADD2.F32 R39, -RZ, R29.H0_H0 ;  /* 0x2000001dff277230 */ /* 0x008fc40000004100 */
[----:B------:R-:W-:Y:S01]  /*6000*/  FFMA.FTZ R11, R59, R26, R11 ;  /* 0x0000001a3b0b7223 */ /* 0x000fe2000001000b */
[--C-:B------:R-:W-:Y:S02]  /*6010*/  HADD2.F32 R41, -RZ, R28.reuse.H0_H0 ;  /* 0x2000001cff297230 */ /* 0x100fe40000004100 */
        /* <DEDUP_REMOVED lines=13> */
[----:B------:R-:W-:Y:S01]  /*60f0*/  FFMA.FTZ R32, R8, R32, R11 ;  /* 0x0000002008207223 */ /* 0x000fe2000001000b */
[----:B------:R-:W-:Y:S06]  /*6100*/  @P0 BRA `(.L_x_3034) ;  /* 0xfffffff800980947 */ /* 0x000fec000383ffff */
.L_x_3033:
[----:B------:R-:W-:Y:S05]  /*6110*/  BSYNC.RECONVERGENT B2 ;  /* 0x0000000000027941 */ /* 0x000fea0003800200 */
.L_x_3032:
[----:B------:R-:W-:Y:S05]  /*6120*/  @!P1 BRA `(.L_x_3031) ;  /* 0x0000000400289947 */ /* 0x000fea0003800000 */
[----:B------:R-:W-:Y:S01]  /*6130*/  ISETP.NE.AND P1, PT, R58, 0x1, PT ;  /* 0x000000013a00780c */ /* 0x000fe20003f25270 */
[----:B------:R-:W-:Y:S01]  /*6140*/  BSSY.RECONVERGENT B2, `(.L_x_3035) ;  /* 0x0000030000027945 */ /* 0x000fe20003800200 */
[----:B------:R-:W-:-:S11]  /*6150*/  LOP3.LUT P0, RZ, R48, 0x8, RZ, 0xc0, !PT ;  /* 0x0000000830ff7812 */ /* 0x000fd6000780c0ff */
[----:B------:R-:W-:Y:S05]  /*6160*/  @!P1 BRA `(.L_x_3036) ;  /* 0x0000000000b49947 */ /* 0x000fea0003800000 */
[----:B------:R-:W-:-:S04]  /*6170*/  IMAD R13, R47, 0x70, RZ ;  /* 0x000000702f0d7824 */ /* 0x000fc800078e02ff */
[----:B------:R-:W-:-:S04]  /*6180*/  IMAD.WIDE.U32 R8, R13, 0x2, R2 ;  /* 0x000000020d087825 */ /* 0x000fc800078e0002 */
[----:B------:R-:W-:Y:S02]  /*6190*/  VIADD R13, R13, 0x380 ;  /* 0x000003800d0d7836 */ /* 0x000fe40000000000 */
[----:B------:R-:W2:Y:S02]  /*61a0*/  LDG.E.128 R8, desc[UR36][R8.64] ;  /* 0x0000002408087981 */ /* 0x000ea4000c1e1d00 */
[----:B------:R-:W-:-:S06]  /*61b0*/  IMAD.WIDE.U32 R12, R13, 0x2, R2 ;  /* 0x000000020d0c7825 */ /* 0x000fcc00078e0002 */
[----:B-1----:R-:W4:Y:S01]  /*61c0*/  LDG.E.128 R12, desc[UR36][R12.64] ;  /* 0x000000240c0c7981 */ /* 0x002f22000c1e1d00 */
[----:B------:R-:W-:Y:S01]  /*61d0*/  IADD3 R24, PT, PT, -R16, R47, RZ ;  /* 0x0000002f10187210 */ /* 0x000fe20007ffe1ff */
[----:B------:R-:W-:-:S03]  /*61e0*/  VIADD R47, R47, 0x10 ;  /* 0x000000102f2f7836 */ /* 0x000fc60000000000 */
[----:B------:R-:W-:-:S05]  /*61f0*/  LEA R24, R24, R43, 0x1 ;  /* 0x0000002b18187211 */ /* 0x000fca00078e08ff */
[----:B------:R-:W-:Y:S04]  /*6200*/  LDS.U16 R25, [R24] ;  /* 0x0000000018197984 */ /* 0x000fe80000000400 */
[----:B------:R-:W0:Y:S02]  /*6210*/  LDS.U16 R29, [R24+0x10] ;  /* 0x00001000181d7984 */ /* 0x000e240000000400 */
[----:B0-----:R-:W-:Y:S02]  /*6220*/  HADD2.F32 R29, -RZ, R29.H0_H0 ;  /* 0x2000001dff1d7230 */ /* 0x001fe40000004100 */
[--C-:B--2---:R-:W-:Y:S02]  /*6230*/  HADD2.F32 R26, -RZ, R8.reuse.H0_H0 ;  /* 0x20000008ff1a7230 */ /* 0x104fe40000004100 */
[----:B------:R-:W-:-:S02]  /*6240*/  HADD2.F32 R27, -RZ, R8.H1_H1 ;  /* 0x30000008ff1b7230 */ /* 0x000fc40000004100 */
[----:B------:R-:W-:Y:S02]  /*6250*/  HADD2.F32 R8, -RZ, R25.H0_H0 ;  /* 0x20000019ff087230 */ /* 0x000fe40000004100 */
[--C-:B---3--:R-:W-:Y:S02]  /*6260*/  HADD2.F32 R30, -RZ, R10.reuse.H0_H0 ;  /* 0x2000000aff1e7230 */ /* 0x108fe40000004100 */
[----:B------:R-:W-:Y:S02]  /*6270*/  HADD2.F32 R25, -RZ, R10.H1_H1 ;  /* 0x3000000aff197230 */ /* 0x000fe40000004100 */
        /* <DEDUP_REMOVED lines=9> */
[----:B----4-:R-:W-:Y:S02]  /*6310*/  HADD2.F32 R41, -RZ, R12.H0_H0 ;  /* 0x2000000cff297230 */ /* 0x010fe40000004100 */
        /* <DEDUP_REMOVED lines=17> */
[----:B------:R-:W-:-:S07]  /*6430*/  FFMA.FTZ R32, R29, R32, R11 ;  /* 0x000000201d207223 */ /* 0x000fce000001000b */
.L_x_3036:
[----:B------:R-:W-:Y:S05]  /*6440*/  BSYNC.RECONVERGENT B2 ;  /* 0x0000000000027941 */ /* 0x000fea0003800200 */
.L_x_3035:
[----:B------:R-:W-:Y:S05]  /*6450*/  @P0 BRA `(.L_x_3031) ;  /* 0x00000000005c0947 */ /* 0x000fea0003800000 */
[----:B------:R-:W-:-:S04]  /*6460*/  IMAD R9, R47, 0x70, RZ ;  /* 0x000000702f097824 */ /* 0x000fc800078e02ff */
[----:B------:R-:W-:-:S06]  /*6470*/  IMAD.WIDE.U32 R8, R9, 0x2, R2 ;  /* 0x0000000209087825 */ /* 0x000fcc00078e0002 */
[----:B------:R-:W2:Y:S01]  /*6480*/  LDG.E.128 R8, desc[UR36][R8.64] ;  /* 0x0000002408087981 */ /* 0x000ea2000c1e1d00 */
[----:B------:R-:W-:-:S04]  /*6490*/  IADD3 R12, PT, PT, -R16, R47, RZ ;  /* 0x0000002f100c7210 */ /* 0x000fc80007ffe1ff */
[----:B------:R-:W-:-:S06]  /*64a0*/  LEA R12, R12, R43, 0x1 ;  /* 0x0000002b0c0c7211 */ /* 0x000fcc00078e08ff */
[----:B------:R-:W0:Y:S02]  /*64b0*/  LDS.U16 R12, [R12] ;  /* 0x000000000c0c7984 */ /* 0x000e240000000400 */
[----:B0-----:R-:W-:Y:S02]  /*64c0*/  HADD2.F32 R14, -RZ, R12.H0_H0 ;  /* 0x2000000cff0e7230 */ /* 0x001fe40000004100 */
[--C-:B--2---:R-:W-:Y:S02]  /*64d0*/  HADD2.F32 R13, -RZ, R8.reuse.H0_H0 ;  /* 0x20000008ff0d7230 */ /* 0x104fe40000004100 */
[----:B-1----:R-:W-:Y:S02]  /*64e0*/  HADD2.F32 R15, -RZ, R8.H1_H1 ;  /* 0x30000008ff0f7230 */ /* 0x002fe40000004100 */
        /* <DEDUP_REMOVED lines=14> */
.L_x_3031:
[----:B------:R-:W-:Y:S05]  /*65d0*/  BSYNC.RECONVERGENT B1 ;  /* 0x0000000000017941 */ /* 0x000fea0003800200 */
.L_x_3030:
        /* <DEDUP_REMOVED lines=16> */
.L_x_3043:
        /* <DEDUP_REMOVED lines=12> */
[----:B------:R0:W2:Y:S02]  /*67a0*/  F2I.FTZ.U32.TRUNC.NTZ R9, R13 ;  /* 0x0000000d00097305 */ /* 0x0000a4000021f000 */
[----:B0-----:R-:W0:Y:S01]  /*67b0*/  LDS.U16 R13, [R46] ;  /* 0x000000002e0d7984 */ /* 0x001e220000000400 */
        /* <DEDUP_REMOVED lines=34> */
.L_x_3042:
[----:B------:R-:W-:Y:S05]  /*69e0*/  BSYNC.RECONVERGENT B3 ;  /* 0x0000000000037941 */ /* 0x000fea0003800200 */
.L_x_3041:
[----:B------:R-:W-:Y:S01]  /*69f0*/  IADD3 R44, PT, PT, R44, 0x8, RZ ;  /* 0x000000082c2c7810 */ /* 0x000fe20007ffe0ff */
[----:B------:R-:W-:Y:S01]  /*6a00*/  VIADD R46, R46, 0x10 ;  /* 0x000000102e2e7836 */ /* 0x000fe20000000000 */
[----:B------:R-:W-:Y:S06]  /*6a10*/  @P2 BRA `(.L_x_3043) ;  /* 0xfffffffc00302947 */ /* 0x000fec000383ffff */
.L_x_3040:
[----:B------:R-:W-:Y:S05]  /*6a20*/  BSYNC.RECONVERGENT B2 ;  /* 0x0000000000027941 */ /* 0x000fea0003800200 */
.L_x_3039:
[----:B------:R-:W-:-:S13]  /*6a30*/  ISETP.GE.U32.AND P0, PT, R28, 0x18, PT ;  /* 0x000000181c00780c */ /* 0x000fda0003f06070 */
[----:B------:R-:W-:Y:S05]  /*6a40*/  @!P0 BRA `(.L_x_3038) ;  /* 0x0000000c00148947 */ /* 0x000fea0003800000 */
[----:B------:R-:W0:Y:S02]  /*6a50*/  LDC R40, c[0x0][0x3f4] ;  /* 0x0000fd00ff287b82 */ /* 0x000e240000000800 */
.L_x_3052:
[C---:B0-----:R-:W-:Y:S01]  /*6a60*/  ISETP.GE.AND P3, PT, R44.reuse, R40, PT ;  /* 0x000000282c00720c */ /* 0x041fe20003f66270 */
[C---:B------:R-:W-:Y:S01]  /*6a70*/  VIADD R13, R44.reuse, 0x18 ;  /* 0x000000182c0d7836 */ /* 0x040fe20000000000 */
[C---:B---3--:R-:W-:Y:S01]  /*6a80*/  IADD3 R31, PT, PT, R44.reuse, 0x8, RZ ;  /* 0x000000082c1f7810 */ /* 0x048fe20007ffe0ff */
[----:B------:R-:W-:Y:S01]  /*6a90*/  BSSY.RECONVERGENT B2, `(.L_x_3044) ;  /* 0x0000033000027945 */ /* 0x000fe20003800200 */
[----:B-1----:R-:W-:Y:S02]  /*6aa0*/  IADD3 R15, PT, PT, R44, 0x10, RZ ;  /* 0x000000102c0f7810 */ /* 0x002fe40007ffe0ff */
        /* <DEDUP_REMOVED lines=12> */
[----:B0-----:R-:W-:-:S06]  /*6b70*/  VIADD R14, R10, 0xffffffe ;  /* 0x0ffffffe0a0e7836 */ /* 0x001fcc0000000000 */
[----:B------:R0:W1:Y:S02]  /*6b80*/  F2I.FTZ.U32.TRUNC.NTZ R9, R14 ;  /* 0x0000000e00097305 */ /* 0x000064000021f000 */
[----:B0-----:R-:W0:Y:S01]  /*6b90*/  LDS.U16 R14, [R12] ;  /* 0x000000000c0e7984 */ /* 0x001e220000000400 */
[----:B-1----:R-:W-:-:S05]  /*6ba0*/  IADD3 R8, PT, PT, RZ, -R9, RZ ;  /* 0x80000009ff087210 */ /* 0x002fca0007ffe0ff */
        /* <DEDUP_REMOVED lines=33> */
.L_x_3045:
[----:B------:R-:W-:Y:S05]  /*6dc0*/  BSYNC.RECONVERGENT B2 ;  /* 0x0000000000027941 */ /* 0x000fea0003800200 */
.L_x_3044:
        /* <DEDUP_REMOVED lines=10> */
[----:B0-----:R-:W0:Y:S01]  /*6e70*/  LDS.U16 R14, [R12+0x10] ;  /* 0x000010000c0e7984 */ /* 0x001e220000000400 */
[----:B-1----:R-:W-:-:S04]  /*6e80*/  IMAD.MOV R8, RZ, RZ, -R9 ;  /* 0x000000ffff087224 */ /* 0x002fc800078e0a09 */
        /* <DEDUP_REMOVED lines=33> */
.L_x_3047:
[----:B------:R-:W-:Y:S05]  /*70a0*/  BSYNC.RECONVERGENT B2 ;  /* 0x0000000000027941 */ /* 0x000fea0003800200 */
.L_x_3046:
        /* <DEDUP_REMOVED lines=45> */
.L_x_3049:
[----:B------:R-:W-:Y:S05]  /*7380*/  BSYNC.RECONVERGENT B2 ;  /* 0x0000000000027941 */ /* 0x000fea0003800200 */
.L_x_3048:
[----:B------:R-:W-:Y:S04]  /*7390*/  BSSY.RECONVERGENT B2, `(.L_x_3050) ;  /* 0x000002d000027945 */ /* 0x000fe80003800200 */
[----:B------:R-:W-:Y:S05]  /*73a0*/  @!P1 BRA `(.L_x_3051) ;  /* 0x0000000000ac9947 */ /* 0x000fea0003800000 */
[----:B------:R-:W-:Y:S01]  /*73b0*/  IABS R11, R40 ;  /* 0x00000028000b7213 */ /* 0x000fe20000000000 */
[----:B------:R-:W0:Y:S01]  /*73c0*/  LDS.U16 R12, [R12+0x30] ;  /* 0x000030000c0c7984 */ /* 0x000e220000000400 */
[----:B------:R-:W-:Y:S02]  /*73d0*/  IABS R24, R13 ;  /* 0x0000000d00187213 */ /* 0x000fe40000000000 */
[----:B------:R-:W1:Y:S01]  /*73e0*/  I2F.RP R10, R11 ;  /* 0x0000000b000a7306 */ /* 0x000e620000209400 */
[----:B------:R-:W-:Y:S02]  /*73f0*/  ISETP.GE.AND P1, PT, R13, RZ, PT ;  /* 0x000000ff0d00720c */ /* 0x000fe40003f26270 */
[----:B------:R-:W-:-:S05]  /*7400*/  ISETP.NE.AND P2, PT, R40, RZ, PT ;  /* 0x000000ff2800720c */ /* 0x000fca0003f45270 */
[----:B-1----:R-:W1:Y:S02]  /*7410*/  MUFU.RCP R10, R10 ;  /* 0x0000000a000a7308 */ /* 0x002e640000001000 */
[----:B-1----:R-:W-:-:S06]  /*7420*/  VIADD R14, R10, 0xffffffe ;  /* 0x0ffffffe0a0e7836 */ /* 0x002fcc0000000000 */
[----:B------:R-:W1:Y:S02]  /*7430*/  F2I.FTZ.U32.TRUNC.NTZ R9, R14 ;  /* 0x0000000e00097305 */ /* 0x000e64000021f000 */
[----:B-1----:R-:W-:-:S05]  /*7440*/  IADD3 R8, PT, PT, RZ, -R9, RZ ;  /* 0x80000009ff087210 */ /* 0x002fca0007ffe0ff */
        /* <DEDUP_REMOVED lines=33> */
.L_x_3051:
[----:B------:R-:W-:Y:S05]  /*7660*/  BSYNC.RECONVERGENT B2 ;  /* 0x0000000000027941 */ /* 0x000fea0003800200 */
.L_x_3050:
[----:B------:R-:W-:-:S04]  /*7670*/  IADD3 R44, PT, PT, R44, 0x20, RZ ;  /* 0x000000202c2c7810 */ /* 0x000fc80007ffe0ff */
[----:B------:R-:W-:-:S13]  /*7680*/  ISETP.GE.AND P0, PT, R44, R19, PT ;  /* 0x000000132c00720c */ /* 0x000fda0003f06270 */
[----:B------:R-:W-:Y:S05]  /*7690*/  @!P0 BRA `(.L_x_3052) ;  /* 0xfffffff000f08947 */ /* 0x000fea000383ffff */
.L_x_3038:
[----:B------:R-:W-:Y:S05]  /*76a0*/  BSYNC.RECONVERGENT B1 ;  /* 0x0000000000017941 */ /* 0x000fea0003800200 */
.L_x_3037:
        /* <DEDUP_REMOVED lines=8> */
[----:B------:R-:W-:-:S05]  /*7730*/  LEA.HI.X.SX32 R3, R3, UR7, 0x1, P0 ;  /* 0x0000000703037c11 */ /* 0x000fca00080f0eff */
[----:B------:R-:W1:Y:S01]  /*7740*/  LDG.E.64 R18, desc[UR36][R2.64] ;  /* 0x0000002402127981 */ /* 0x000e62000c1e1b00 */
[----:B------:R-:W0:Y:S03]  /*7750*/  LDC.64 R8, c[0x0][0x468] ;  /* 0x00011a00ff087b82 */ /* 0x000e260000000a00 */
[----:B0-----:R0:W2:Y:S01]  /*7760*/  LDG.E R8, desc[UR36][R8.64+0x8] ;  /* 0x0000082408087981 */ /* 0x0010a2000c1e1900 */
[----:B-1----:R-:W-:Y:S01]  /*7770*/  LOP3.LUT R15, R19, 0xff, RZ, 0xc0, !PT ;  /* 0x000000ff130f7812 */ /* 0x002fe200078ec0ff */
[----:B------:R-:W2:Y:S01]  /*7780*/  I2F.S8 R11, R18 ;  /* 0x00000012000b7306 */ /* 0x000ea20000001400 */
        /* <DEDUP_REMOVED lines=12> */
[----:B--2---:R-:W-:Y:S01]  /*7850*/  FMUL.FTZ R11, R8, R11 ;  /* 0x0000000b080b7220 */ /* 0x004fe20000410000 */
        /* <DEDUP_REMOVED lines=33> */
.L_x_3053:
[----:B------:R-:W0:Y:S02]  /*7a70*/  LDC.64 R8, c[0x0][0x3a8] ;  /* 0x0000ea00ff087b82 */ /* 0x000e240000000a00 */
[----:B0-----:R-:W-:-:S06]  /*7a80*/  IMAD.WIDE R8, R3, 0x2, R8 ;  /* 0x0000000203087825 */ /* 0x001fcc00078e0208 */
[----:B------:R-:W5:Y:S02]  /*7a90*/  LDG.E.128 R8, desc[UR36][R8.64] ;  /* 0x0000002408087981 */ /* 0x000f64000c1e1d00 */
.L_x_3054:
[----:B------:R-:W0:Y:S02]  /*7aa0*/  LDCU.64 UR6, c[0x0][0x460] ;  /* 0x00008c00ff0677ac */ /* 0x000e240008000a00 */
[----:B0-----:R-:W-:-:S04]  /*7ab0*/  ISETP.NE.U32.AND P0, PT, RZ, UR6, PT ;  /* 0x00000006ff007c0c */ /* 0x001fc8000bf05070 */
[----:B------:R-:W-:Y:S01]  /*7ac0*/  ISETP.NE.AND.EX P0, PT, RZ, UR7, PT, P0 ;  /* 0x00000007ff007c0c */ /* 0x000fe2000bf05300 */
[----:B------:R-:W-:Y:S01]  /*7ad0*/  IMAD R0, R0, 0x2, R43 ;  /* 0x0000000200007824 */ /* 0x000fe200078e022b */
[----:B------:R-:W0:Y:S05]  /*7ae0*/  LDCU.64 UR6, c[0x0][0x3c0] ;  /* 0x00007800ff0677ac */ /* 0x000e2a0008000a00 */
[----:B------:R-:W2:Y:S06]  /*7af0*/  LDS.U16 R0, [R0] ;  /* 0x0000000000007984 */ /* 0x000eac0000000400 */
[----:B------:R-:W4:Y:S08]  /*7b00*/  @P0 LDC R2, c[0x0][0x3f8] ;  /* 0x0000fe00ff020b82 */ /* 0x000f300000000800 */
[----:B------:R-:W1:Y:S01]  /*7b10*/  @P0 LDC.64 R12, c[0x0][0x458] ;  /* 0x00011600ff0c0b82 */ /* 0x000e620000000a00 */
[----:B----4-:R-:W-:-:S04]  /*7b20*/  @P0 IMAD R45, R22, R2, R45 ;  /* 0x00000002162d0224 */ /* 0x010fc800078e022d */
[----:B------:R-:W-:-:S04]  /*7b30*/  @P0 IMAD R45, R45, 0x70, R20 ;  /* 0x000000702d2d0824 */ /* 0x000fc800078e0214 */
[----:B-1----:R-:W-:-:S06]  /*7b40*/  @P0 IMAD.WIDE R12, R45, 0x2, R12 ;  /* 0x000000022d0c0825 */ /* 0x002fcc00078e020c */
[----:B------:R-:W4:Y:S01]  /*7b50*/  @P0 LDG.E.128 R12, desc[UR36][R12.64] ;  /* 0x000000240c0c0981 */ /* 0x000f22000c1e1d00 */
[----:B------:R-:W-:Y:S02]  /*7b60*/  IMAD R40, R33, R40, R20 ;  /* 0x0000002821287224 */ /* 0x000fe400078e0214 */
[----:B-----5:R-:W-:Y:S02]  /*7b70*/  HFMA2 R4, R8, 1, 1, R4 ;  /* 0x3c003c0008047831 */ /* 0x020fe40000000004 */
[----:B------:R-:W-:Y:S02]  /*7b80*/  IMAD R17, R17, 0x70, RZ ;  /* 0x0000007011117824 */ /* 0x000fe400078e02ff */
[----:B------:R-:W-:Y:S02]  /*7b90*/  HFMA2 R6, R10, 1, 1, R6 ;  /* 0x3c003c000a067831 */ /* 0x000fe40000000006 */
[----:B------:R-:W-:Y:S01]  /*7ba0*/  HADD2 R5, R9, R5 ;  /* 0x0000000509057230 */ /* 0x000fe20000000000 */
[----:B------:R-:W-:Y:S01]  /*7bb0*/  SHF.R.S32.HI R2, RZ, 0x1f, R40 ;  /* 0x0000001fff027819 */ /* 0x000fe20000011428 */
[----:B------:R-:W-:Y:S01]  /*7bc0*/  HADD2 R7, R11, R7 ;  /* 0x000000070b077230 */ /* 0x000fe20000000000 */
[----:B------:R-:W-:Y:S01]  /*7bd0*/  IADD3 R40, P1, PT, R17, R40, RZ ;  /* 0x0000002811287210 */ /* 0x000fe20007f3e0ff */
[----:B--2---:R-:W-:-:S03]  /*7be0*/  HADD2.F32 R0, -RZ, R0.H0_H0 ;  /* 0x20000000ff007230 */ /* 0x004fc60000004100 */
[----:B------:R-:W-:Y:S02]  /*7bf0*/  LEA.HI.X.SX32 R17, R17, R2, 0x1, P1 ;  /* 0x0000000211117211 */ /* 0x000fe400008f0eff */
[----:B0-----:R-:W-:-:S04]  /*7c00*/  LEA R2, P1, R40, UR6, 0x1 ;  /* 0x0000000628027c11 */ /* 0x001fc8000f8208ff */
[----:B------:R-:W-:Y:S01]  /*7c10*/  LEA.HI.X R3, R40, UR7, R17, 0x1, P1 ;  /* 0x0000000728037c11 */ /* 0x000fe200088f0c11 */
[----:B----4-:R-:W-:Y:S02]  /*7c20*/  @P0 HFMA2 R5, R5, R13, -RZ ;  /* 0x0000000d05050231 */ /* 0x010fe400001000ff */
[----:B------:R-:W-:Y:S02]  /*7c30*/  @P0 HMUL2 R4, R4, R12 ;  /* 0x0000000c04040232 */ /* 0x000fe40000000000 */
[----:B------:R-:W-:Y:S02]  /*7c40*/  @P0 HFMA2 R7, R7, R15, -RZ ;  /* 0x0000000f07070231 */ /* 0x000fe400001000ff */
[----:B------:R-:W-:Y:S02]  /*7c50*/  @P0 HMUL2 R6, R6, R14 ;  /* 0x0000000e06060232 */ /* 0x000fe40000000000 */
[--C-:B------:R-:W-:Y:S02]  /*7c60*/  HADD2.F32 R8, -RZ, R4.reuse.H0_H0 ;  /* 0x20000004ff087230 */ /* 0x100fe40000004100 */
[----:B------:R-:W-:Y:S01]  /*7c70*/  HADD2.F32 R9, -RZ, R4.H1_H1 ;  /* 0x30000004ff097230 */ /* 0x000fe20000004100 */
[----:B------:R0:W-:Y:S01]  /*7c80*/  STG.E.128 desc[UR36][R2.64], R4 ;  /* 0x0000000402007986 */ /* 0x0001e2000c101d24 */
        /* <DEDUP_REMOVED lines=13> */
[----:B0-----:R-:W-:-:S07]  /*7d60*/  FFMA.FTZ R32, R0, R15, R32 ;  /* 0x0000000f00207223 */ /* 0x001fce0000010020 */
.L_x_3029:
[----:B------:R-:W-:Y:S05]  /*7d70*/  BSYNC.RECONVERGENT B0 ;  /* 0x0000000000007941 */ /* 0x000fea0003800200 */
.L_x_3028:
        /* <DEDUP_REMOVED lines=24> */
.L_x_3056:
[----:B------:R-:W-:Y:S05]  /*7f00*/  WARPSYNC.ALL ;  /* 0x0000000000007948 */ /* 0x000fea0003800000 */
[----:B------:R-:W-:Y:S06]  /*7f10*/  BAR.SYNC.DEFER_BLOCKING 0x0 ;  /* 0x0000000000007b1d */ /* 0x000fec0000010000 */
[----:B------:R-:W-:Y:S04]  /*7f20*/  BSSY.RECONVERGENT B0, `(.L_x_3057) ;  /* 0x0000013000007945 */ /* 0x000fe80003800200 */
[----:B------:R-:W-:Y:S05]  /*7f30*/  @P2 BRA `(.L_x_3058) ;  /* 0x0000000000442947 */ /* 0x000fea0003800000 */
[----:B0----5:R-:W0:Y:S02]  /*7f40*/  LDS.128 R4, [R23] ;  /* 0x0000000017047984 */ /* 0x021e240000000c00 */
        /* <DEDUP_REMOVED lines=16> */
.L_x_3058:
[----:B------:R-:W-:Y:S05]  /*8050*/  BSYNC.RECONVERGENT B0 ;  /* 0x0000000000007941 */ /* 0x000fea0003800200 */
.L_x_3057:
        /* <DEDUP_REMOVED lines=8> */
.L_x_3060:
[----:B------:R-:W-:Y:S05]  /*80e0*/  BSYNC.RECONVERGENT B0 ;  /* 0x0000000000007941 */ /* 0x000fea0003800200 */
.L_x_3059:
[----:B------:R-:W-:Y:S06]  /*80f0*/  BAR.SYNC.DEFER_BLOCKING 0x0 ;  /* 0x0000000000007b1d */ /* 0x000fec0000010000 */
[----:B------:R-:W-:Y:S04]  /*8100*/  BSSY.RECONVERGENT B0, `(.L_x_3061) ;  /* 0x0000013000007945 */ /* 0x000fe80003800200 */
[----:B------:R-:W-:Y:S05]  /*8110*/  @P6 BRA `(.L_x_3062) ;  /* 0x0000000000446947 */ /* 0x000fea0003800000 */
[----:B0-2--5:R-:W0:Y:S02]  /*8120*/  LDS.128 R4, [R23] ;  /* 0x0000000017047984 */ /* 0x025e240000000c00 */
        /* <DEDUP_REMOVED lines=16> */
.L_x_3062:
[----:B------:R-:W-:Y:S05]  /*8230*/  BSYNC.RECONVERGENT B0 ;  /* 0x0000000000007941 */ /* 0x000fea0003800200 */
.L_x_3061:
[----:B------:R-:W-:Y:S06]  /*8240*/  BAR.SYNC.DEFER_BLOCKING 0x0 ;  /* 0x0000000000007b1d */ /* 0x000fec0000010000 */
[----:B------:R-:W-:Y:S04]  /*8250*/  BSSY.RECONVERGENT B0, `(.L_x_3063) ;  /* 0x0000007000007945 */ /* 0x000fe80003800200 */
[----:B------:R-:W-:Y:S05]  /*8260*/  @P4 BRA `(.L_x_3064) ;  /* 0x0000000000144947 */ /* 0x000fea0003800000 */
[----:B0-2--5:R-:W-:Y:S02]  /*8270*/  F2FP.F16.F32.PACK_AB R4, R38, R41 ;  /* 0x000000292604723e */ /* 0x025fe400000000ff */
[----:B------:R-:W-:Y:S02]  /*8280*/  F2FP.F16.F32.PACK_AB R5, R36, R39 ;  /* 0x000000272405723e */ /* 0x000fe400000000ff */
[----:B------:R-:W-:Y:S02]  /*8290*/  F2FP.F16.F32.PACK_AB R6, R34, R37 ;  /* 0x000000252206723e */ /* 0x000fe400000000ff */
[----:B------:R-:W-:-:S05]  /*82a0*/  F2FP.F16.F32.PACK_AB R7, R32, R35 ;  /* 0x000000232007723e */ /* 0x000fca00000000ff */
[----:B------:R4:W-:Y:S02]  /*82b0*/  STS.128 [R23+-0xe0], R4 ;  /* 0xffff200417007388 */ /* 0x0009e40000000c00 */
.L_x_3064:
[----:B------:R-:W-:Y:S05]  /*82c0*/  BSYNC.RECONVERGENT B0 ;  /* 0x0000000000007941 */ /* 0x000fea0003800200 */
.L_x_3063:
        /* <DEDUP_REMOVED lines=20> */
.L_x_3066:
[----:B------:R-:W-:Y:S05]  /*8410*/  BSYNC.RECONVERGENT B0 ;  /* 0x0000000000007941 */ /* 0x000fea0003800200 */
.L_x_3065:
[----:B------:R-:W-:Y:S06]  /*8420*/  BAR.SYNC.DEFER_BLOCKING 0x0 ;  /* 0x0000000000007b1d */ /* 0x000fec0000010000 */
.L_x_3055:
[----:B------:R-:W-:-:S13]  /*8430*/  ISETP.GT.U32.OR P0, PT, R21, 0xf, P0 ;  /* 0x0000000f1500780c */ /* 0x000fda0000704470 */
[----:B------:R-:W-:Y:S05]  /*8440*/  @P0 EXIT ;  /* 0x000000000000094d */ /* 0x000fea0003800000 */
[----:B------:R-:W0:Y:S02]  /*8450*/  LDCU UR4, c[0x0][0x478] ;  /* 0x00008f00ff0477ac */ /* 0x000e240008000800 */
[----:B0-----:R-:W-:-:S09]  /*8460*/  UISETP.NE.AND UP0, UPT, UR4, 0x2, UPT ;  /* 0x000000020400788c */ /* 0x001fd2000bf05270 */
[----:B------:R-:W-:Y:S05]  /*8470*/  BRA.U UP0, `(.L_x_3067) ;  /* 0x0000000100e07547 */ /* 0x000fea000b800000 */
[----:B------:R-:W0:Y:S01]  /*8480*/  LDC.64 R2, c[0x0][0x470] ;  /* 0x00011c00ff027b82 */ /* 0x000e220000000a00 */
[----:B------:R-:W1:Y:S01]  /*8490*/  LDCU.64 UR4, c[0x0][0x380] ;  /* 0x00007000ff0477ac */ /* 0x000e620008000a00 */
[----:B0-----:R-:W2:Y:S01]  /*84a0*/  LDG.E R2, desc[UR36][R2.64] ;  /* 0x0000002402027981 */ /* 0x001ea2000c1e1900 */
[----:B------:R-:W-:-:S04]  /*84b0*/  IADD3 R20, PT, PT, R33, R20, RZ ;  /* 0x0000001421147210 */ /* 0x000fc80007ffe0ff */
        /* <DEDUP_REMOVED lines=17> */
[----:B----45:R-:W-:Y:S02]  /*85d0*/  LOP3.LUT R4, R0, 0xff0000, RZ, 0xc0, !PT ;  /* 0x00ff000000047812 */ /* 0x030fe400078ec0ff */
[----:B------:R-:W-:Y:S02]  /*85e0*/  PRMT R0, R34, 0x7710, RZ ;  /* 0x0000771022007816 */ /* 0x000fe400000000ff */
[----:B0-----:R-:W-:Y:S01]  /*85f0*/  PRMT R3, R32, 0x8880, RZ ;  /* 0x0000888020037816 */ /* 0x001fe200000000ff */
[----:B------:R-:W0:Y:S02]  /*8600*/  F2I.S8.NTZ R38, R38 ;  /* 0x0000002600267305 */ /* 0x000e240000202100 */
[----:B------:R-:W-:Y:S01]  /*8610*/  IMAD.SHL.U32 R0, R0, 0x100, RZ ;  /* 0x0000010000007824 */ /* 0x000fe200078e00ff */
[----:B------:R-:W-:-:S04]  /*8620*/  PRMT R3, R3, 0x7710, RZ ;  /* 0x0000771003037816 */ /* 0x000fc800000000ff */
[----:B------:R-:W-:Y:S01]  /*8630*/  PRMT R3, R4, 0x4210, R3 ;  /* 0x0000421004037816 */ /* 0x000fe20000000003 */
[----:B------:R-:W1:Y:S01]  /*8640*/  F2I.S8.NTZ R39, R39 ;  /* 0x0000002700277305 */ /* 0x000e620000202100 */
[----:B--2---:R-:W-:Y:S02]  /*8650*/  PRMT R4, R36, 0x8880, RZ ;  /* 0x0000888024047816 */ /* 0x004fe400000000ff */
        /* <DEDUP_REMOVED lines=26> */
.L_x_3067:
        /* <DEDUP_REMOVED lines=12> */
.L_x_2998:
[----:B------:R-:W-:Y:S02]  /*88c0*/  HFMA2 R12, -RZ, RZ, 0, 9.5367431640625e-07 ;  /* 0x00000010ff0c7431 */ /* 0x000fe400000001ff */
[----:B------:R-:W-:Y:S01]  /*88d0*/  IMAD.MOV.U32 R11, RZ, RZ, 0x1f ;  /* 0x0000001fff0b7424 */ /* 0x000fe200078e00ff */
[----:B------:R-:W-:-:S07]  /*88e0*/  MOV R15, 0xffffffff ;  /* 0xffffffff000f7802 */ /* 0x000fce0000000f00 */
[----:B01---5:R-:W-:Y:S05]  /*88f0*/  WARPSYNC.COLLECTIVE R15, `(.L_x_3068) ;  /* 0x000000000f087348 */ /* 0x023fea0003c00000 */
[----:B------:R2:W3:Y:S02]  /*8900*/  SHFL.BFLY P6, R14, R13, R12, R11 ;  /* 0x0c00000c0d0e7389 */ /* 0x0004e400000c000b */
[----:B0123-5:R-:W-:Y:S05]  /*8910*/  ENDCOLLECTIVE ;  /* 0x000000000000791b */ /* 0x02ffea0003800000 */
.L_x_3068:
[----:B------:R-:W-:Y:S02]  /*8920*/  IMAD.MOV.U32 R12, RZ, RZ, 0x8 ;  /* 0x00000008ff0c7424 */ /* 0x000fe400078e00ff */
[----:B------:R-:W-:-:S05]  /*8930*/  FADD.FTZ R0, R13, R14 ;  /* 0x0000000e0d007221 */ /* 0x000fca0000010000 */
[----:B------:R-:W-:-:S07]  /*8940*/  MOV R13, R0 ;  /* 0x00000000000d7202 */ /* 0x000fce0000000f00 */
[----:B------:R-:W-:Y:S05]  /*8950*/  WARPSYNC.COLLECTIVE R15, `(.L_x_3069) ;  /* 0x000000000f087348 */ /* 0x000fea0003c00000 */
[----:B------:R0:W1:Y:S02]  /*8960*/  SHFL.BFLY P6, R14, R13, R12, R11 ;  /* 0x0c00000c0d0e7389 */ /* 0x00006400000c000b */
[----:B01----:R-:W-:Y:S05]  /*8970*/  ENDCOLLECTIVE ;  /* 0x000000000000791b */ /* 0x003fea0003800000 */
.L_x_3069:
[----:B------:R-:W-:Y:S02]  /*8980*/  HFMA2 R12, -RZ, RZ, 0, 2.384185791015625e-07 ;  /* 0x00000004ff0c7431 */ /* 0x000fe400000001ff */
[----:B------:R-:W-:-:S05]  /*8990*/  FADD.FTZ R3, R0, R14 ;  /* 0x0000000e00037221 */ /* 0x000fca0000010000 */
[----:B------:R-:W-:-:S07]  /*89a0*/  MOV R13, R3 ;  /* 0x00000003000d7202 */ /* 0x000fce0000000f00 */
[----:B------:R-:W-:Y:S05]  /*89b0*/  WARPSYNC.COLLECTIVE R15, `(.L_x_3070) ;  /* 0x000000000f087348 */ /* 0x000fea0003c00000 */
[----:B------:R0:W1:Y:S02]  /*89c0*/  SHFL.BFLY P6, R14, R13, R12, R11 ;  /* 0x0c00000c0d0e7389 */ /* 0x00006400000c000b */
[----:B01----:R-:W-:Y:S05]  /*89d0*/  ENDCOLLECTIVE ;  /* 0x000000000000791b */ /* 0x003fea0003800000 */
.L_x_3070:
[----:B------:R-:W-:Y:S01]  /*89e0*/  MOV R12, 0x2 ;  /* 0x00000002000c7802 */ /* 0x000fe20000000f00 */
[----:B------:R-:W-:-:S04]  /*89f0*/  FADD.FTZ R4, R3, R14 ;  /* 0x0000000e03047221 */ /* 0x000fc80000010000 */
[----:B------:R-:W-:-:S07]  /*8a00*/  IMAD.MOV.U32 R13, RZ, RZ, R4 ;  /* 0x000000ffff0d7224 */ /* 0x000fce00078e0004 */
[----:B------:R-:W-:Y:S05]  /*8a10*/  WARPSYNC.COLLECTIVE R15, `(.L_x_3071) ;  /* 0x000000000f087348 */ /* 0x000fea0003c00000 */
[----:B------:R0:W1:Y:S02]  /*8a20*/  SHFL.BFLY P6, R14, R13, R12, R11 ;  /* 0x0c00000c0d0e7389 */ /* 0x00006400000c000b */
[----:B01----:R-:W-:Y:S05]  /*8a30*/  ENDCOLLECTIVE ;  /* 0x000000000000791b */ /* 0x003fea0003800000 */
.L_x_3071:
[----:B------:R-:W-:Y:S02]  /*8a40*/  IMAD.MOV.U32 R12, RZ, RZ, 0x1 ;  /* 0x00000001ff0c7424 */ /* 0x000fe400078e00ff */
[----:B------:R-:W-:-:S05]  /*8a50*/  FADD.FTZ R5, R4, R14 ;  /* 0x0000000e04057221 */ /* 0x000fca0000010000 */
[----:B------:R-:W-:-:S07]  /*8a60*/  MOV R13, R5 ;  /* 0x00000005000d7202 */ /* 0x000fce0000000f00 */
[----:B------:R-:W-:Y:S05]  /*8a70*/  WARPSYNC.COLLECTIVE R15, `(.L_x_3072) ;  /* 0x000000000f087348 */ /* 0x000fea0003c00000 */
[----:B------:R0:W1:Y:S02]  /*8a80*/  SHFL.BFLY P6, R14, R13, R12, R11 ;  /* 0x0c00000c0d0e7389 */ /* 0x00006400000c000b */
[----:B01----:R-:W-:Y:S05]  /*8a90*/  ENDCOLLECTIVE ;  /* 0x000000000000791b */ /* 0x003fea0003800000 */
.L_x_3072:
[----:B------:R-:W-:Y:S05]  /*8aa0*/  BRA `(.L_x_3073) ;  /* 0xffffff90002c7947 */ /* 0x000fea000383ffff */
.L_x_3001:
[----:B------:R-:W-:Y:S01]  /*8ab0*/  BSSY B1, `(.L_x_3074) ;  /* 0x0000007000017945 */ /* 0x000fe20003800000 */
[----:B------:R-:W-:Y:S01]  /*8ac0*/  MOV R12, 0x1 ;  /* 0x00000001000c7802 */ /* 0x000fe20000000f00 */
[----:B------:R-:W-:Y:S01]  /*8ad0*/  IMAD.MOV.U32 R15, RZ, RZ, -0x1 ;  /* 0xffffffffff0f7424 */ /* 0x000fe200078e00ff */
[----:B------:R-:W-:-:S07]  /*8ae0*/  MOV R11, 0x1f ;  /* 0x0000001f000b7802 */ /* 0x000fce0000000f00 */
[----:B-----5:R-:W-:Y:S05]  /*8af0*/  WARPSYNC.COLLECTIVE R15, `(.L_x_3075) ;  /* 0x000000000f087348 */ /* 0x020fea0003c00000 */
[----:B------:R0:W1:Y:S02]  /*8b00*/  SHFL.BFLY P6, R14, R13, R12, R11 ;  /* 0x0c00000c0d0e7389 */ /* 0x00006400000c000b */
[----:B01---5:R-:W-:Y:S05]  /*8b10*/  ENDCOLLECTIVE ;  /* 0x000000000000791b */ /* 0x023fea0003800000 */
.L_x_3075:
[----:B------:R-:W-:Y:S05]  /*8b20*/  BSYNC B1 ;  /* 0x0000000000017941 */ /* 0x000fea0003800000 */
.L_x_3074:
[----:B------:R-:W-:Y:S05]  /*8b30*/  BRA `(.L_x_3076) ;  /* 0xffffffa800047947 */ /* 0x000fea000383ffff */
.L_x_3005:
[----:B------:R-:W-:Y:S01]  /*8b40*/  HFMA2 R12, -RZ, RZ, 0, 9.5367431640625e-07 ;  /* 0x00000010ff0c7431 */ /* 0x000fe200000001ff */
[----:B------:R-:W-:Y:S01]  /*8b50*/  BSSY B0, `(.L_x_3077) ;  /* 0x0000007000007945 */ /* 0x000fe20003800000 */
[----:B0-----:R-:W-:Y:S01]  /*8b60*/  MOV R13, R85 ;  /* 0x00000055000d7202 */ /* 0x001fe20000000f00 */
[----:B------:R-:W-:Y:S01]  /*8b70*/  IMAD.MOV.U32 R11, RZ, RZ, 0x1f ;  /* 0x0000001fff0b7424 */ /* 0x000fe200078e00ff */
[----:B------:R-:W-:-:S07]  /*8b80*/  MOV R15, 0xffffffff ;  /* 0xffffffff000f7802 */ /* 0x000fce0000000f00 */
[----:B--2345:R-:W-:Y:S05]  /*8b90*/  WARPSYNC.COLLECTIVE R15, `(.L_x_3078) ;  /* 0x000000000f087348 */ /* 0x03cfea0003c00000 */
[----:B------:R0:W1:Y:S02]  /*8ba0*/  SHFL.BFLY P6, R14, R13, R12, R11 ;  /* 0x0c00000c0d0e7389 */ /* 0x00006400000c000b */
[----:B012345:R-:W-:Y:S05]  /*8bb0*/  ENDCOLLECTIVE ;  /* 0x000000000000791b */ /* 0x03ffea0003800000 */
.L_x_3078:
[----:B------:R-:W-:Y:S05]  /*8bc0*/  BSYNC B0 ;  /* 0x0000000000007941 */ /* 0x000fea0003800000 */
.L_x_3077:
[----:B------:R-:W-:Y:S01]  /*8bd0*/  HFMA2 R12, -RZ, RZ, 0, 4.76837158203125e-07 ;  /* 0x00000008ff0c7431 */ /* 0x000fe200000001ff */
[----:B------:R-:W-:Y:S01]  /*8be0*/  FMNMX.FTZ R13, R14, R85, !PT ;  /* 0x000000550e0d7209 */ /* 0x000fe20007810000 */
[----:B------:R-:W-:Y:S01]  /*8bf0*/  IMAD.MOV.U32 R11, RZ, RZ, 0x1f ;  /* 0x0000001fff0b7424 */ /* 0x000fe200078e00ff */
[----:B------:R-:W-:-:S07]  /*8c00*/  MOV R15, 0xffffffff ;  /* 0xffffffff000f7802 */ /* 0x000fce0000000f00 */
[----:B------:R-:W-:Y:S05]  /*8c10*/  WARPSYNC.COLLECTIVE R15, `(.L_x_3079) ;  /* 0x000000000f087348 */ /* 0x000fea0003c00000 */
[----:B------:R0:W1:Y:S02]  /*8c20*/  SHFL.BFLY P6, R14, R13, R12, R11 ;  /* 0x0c00000c0d0e7389 */ /* 0x00006400000c000b */
[----:B01----:R-:W-:Y:S05]  /*8c30*/  ENDCOLLECTIVE ;  /* 0x000000000000791b */ /* 0x003fea0003800000 */
.L_x_3079:
[----:B------:R-:W-:Y:S01]  /*8c40*/  IMAD.MOV.U32 R12, RZ, RZ, 0x4 ;  /* 0x00000004ff0c7424 */ /* 0x000fe200078e00ff */
[----:B------:R-:W-:-:S04]  /*8c50*/  FMNMX.FTZ R2, R13, R14, !PT ;  /* 0x0000000e0d027209 */ /* 0x000fc80007810000 */
[----:B------:R-:W-:-:S07]  /*8c60*/  MOV R13, R2 ;  /* 0x00000002000d7202 */ /* 0x000fce0000000f00 */
[----:B------:R-:W-:Y:S05]  /*8c70*/  WARPSYNC.COLLECTIVE R15, `(.L_x_3080) ;  /* 0x000000000f087348 */ /* 0x000fea0003c00000 */
[----:B------:R0:W1:Y:S02]  /*8c80*/  SHFL.BFLY P6, R14, R13, R12, R11 ;  /* 0x0c00000c0d0e7389 */ /* 0x00006400000c000b */
[----:B01----:R-:W-:Y:S05]  /*8c90*/  ENDCOLLECTIVE ;  /* 0x000000000000791b */ /* 0x003fea0003800000 */
.L_x_3080:
[----:B------:R-:W-:Y:S01]  /*8ca0*/  HFMA2 R12, -RZ, RZ, 0, 1.1920928955078125e-07 ;  /* 0x00000002ff0c7431 */ /* 0x000fe200000001ff */
[----:B------:R-:W-:-:S04]  /*8cb0*/  FMNMX.FTZ R4, R2, R14, !PT ;  /* 0x0000000e02047209 */ /* 0x000fc80007810000 */
[----:B------:R-:W-:-:S07]  /*8cc0*/  MOV R13, R4 ;  /* 0x00000004000d7202 */ /* 0x000fce0000000f00 */
[----:B------:R-:W-:Y:S05]  /*8cd0*/  WARPSYNC.COLLECTIVE R15, `(.L_x_3081) ;  /* 0x000000000f087348 */ /* 0x000fea0003c00000 */
[----:B------:R0:W1:Y:S02]  /*8ce0*/  SHFL.BFLY P6, R14, R13, R12, R11 ;  /* 0x0c00000c0d0e7389 */ /* 0x00006400000c000b */
[----:B01----:R-:W-:Y:S05]  /*8cf0*/  ENDCOLLECTIVE ;  /* 0x000000000000791b */ /* 0x003fea0003800000 */
.L_x_3081:
[----:B------:R-:W-:Y:S05]  /*8d00*/  BRA `(.L_x_3082) ;  /* 0xffffffa800607947 */ /* 0x000fea000383ffff */
.L_x_3083:
        /* <DEDUP_REMOVED lines=15> */
.L_x_4069:


//--------------------- .text._ZN4mmha33masked_multihead_attention_kernelItLi112ELi128ELi4ELi16ELi64ELb0ELb0EEEv26Multihead_attention_paramsIT_XT5_EE --------------------------
	.section	.text._ZN4mmha33masked_multihead_attention_kernelItLi112ELi128ELi4ELi16ELi64ELb0ELb0EEEv26Multihead_attention_paramsIT_XT5_EE,"ax",@progbits
	.align	128
        .global         _ZN4mmha33masked_multihead_attention_kernelItLi112ELi128ELi4ELi16ELi64ELb0ELb0EEEv26Multihead_attention_paramsIT_XT5_EE
        .type           _ZN4mmha33masked_multihead_attention_kernelItLi112ELi128ELi4ELi16ELi64ELb0ELb0EEEv26Multihead_attention_paramsIT_XT5_EE,@function
        .size           _ZN4mmha33masked_multihead_attention_kernelItLi112ELi128ELi4ELi16ELi64ELb0ELb0EEEv26Multihead_attention_paramsIT_XT5_EE,(.L_x_4070 - _ZN4mmha33masked_multihead_attention_kernelItLi112ELi128ELi4ELi16ELi64ELb0ELb0EEEv26Multihead_attention_paramsIT_XT5_EE)
        .other          _ZN4mmha33masked_multihead_attention_kernelItLi112ELi128ELi4ELi16ELi64ELb0ELb0EEEv26Multihead_attention_paramsIT_XT5_EE,@"STO_CUDA_ENTRY STV_DEFAULT"
_ZN4mmha33masked_multihead_attention_kernelItLi112ELi128ELi4ELi16ELi64ELb0ELb0EEEv26Multihead_attention_paramsIT_XT5_EE:
.text._ZN4mmha33masked_multihead_attention_kernelItLi112ELi128ELi4ELi16ELi64ELb0ELb0EEEv26Multihead_attention_paramsIT_XT5_EE:
        /* <DEDUP_REMOVED lines=12> */
.L_x_3084:
[----:B------:R-:W1:Y:S01]  /*00c0*/  LDC.64 R2, c[0x0][0x4a0] ;  /* 0x00012800ff027b82 */ /* 0x000e620000000a00 */
[----:B------:R-:W3:Y:S07]  /*00d0*/  LDCU UR4, c[0x0][0x3f4] ;  /* 0x00007e80ff0477ac */ /* 0x000eee0008000800 */
[----:B------:R-:W4:Y:S01]  /*00e0*/  LDC R11, c[0x0][0x3f0] ;  /* 0x0000fc00ff0b7b82 */ /* 0x000f220000000800 */
[----:B-1----:R-:W-:-:S04]  /*00f0*/  ISETP.NE.U32.AND P0, PT, R2, RZ, PT ;  /* 0x000000ff0200720c */ /* 0x002fc80003f05070 */
[----:B------:R-:W-:Y:S02]  /*0100*/  ISETP.NE.AND.EX P0, PT, R3, RZ, PT, P0 ;  /* 0x000000ff0300720c */ /* 0x000fe40003f05300 */
[----:B----4-:R-:W-:-:S04]  /*0110*/  IABS R9, R11 ;  /* 0x0000000b00097213 */ /* 0x010fc80000000000 */
[----:B------:R-:W1:Y:S07]  /*0120*/  I2F.RP R6, R9 ;  /* 0x0000000900067306 */ /* 0x000e6e0000209400 */
[----:B------:R-:W2:Y:S08]  /*0130*/  @P0 LDC.64 R2, c[0x0][0x4a0] ;  /* 0x00012800ff020b82 */ /* 0x000eb00000000a00 */
[----:B------:R-:W4:Y:S01]  /*0140*/  @P0 LDC R12, c[0x0][0x430] ;  /* 0x00010c00ff0c0b82 */ /* 0x000f220000000800 */
[----:B-1----:R-:W1:Y:S01]  /*0150*/  MUFU.RCP R6, R6 ;  /* 0x0000000600067308 */ /* 0x002e620000001000 */
[----:B--2---:R-:W-:-:S06]  /*0160*/  @P0 IMAD.WIDE.U32 R2, R0, 0x4, R2 ;  /* 0x0000000400020825 */ /* 0x004fcc00078e0002 */
[----:B------:R2:W4:Y:S01]  /*0170*/  @P0 LDG.E R3, desc[UR36][R2.64] ;  /* 0x0000002402030981 */ /* 0x000522000c1e1900 */
[----:B-1----:R-:W-:Y:S02]  /*0180*/  IADD3 R7, PT, PT, R6, 0xffffffe, RZ ;  /* 0x0ffffffe06077810 */ /* 0x002fe40007ffe0ff */
[----:B------:R-:W-:Y:S02]  /*0190*/  IABS R6, R0 ;  /* 0x0000000000067213 */ /* 0x000fe40000000000 */
[----:B------:R-:W1:Y:S02]  /*01a0*/  F2I.FTZ.U32.TRUNC.NTZ R5, R7 ;  /* 0x0000000700057305 */ /* 0x000e64000021f000 */
[----:B-1----:R-:W-:-:S04]  /*01b0*/  IMAD.MOV R4, RZ, RZ, -R5 ;  /* 0x000000ffff047224 */ /* 0x002fc800078e0a05 */
[----:B------:R-:W-:Y:S02]  /*01c0*/  IMAD R13, R4, R9, RZ ;  /* 0x00000009040d7224 */ /* 0x000fe400078e02ff */
[----:B------:R-:W-:-:S05]  /*01d0*/  HFMA2 R4, -RZ, RZ, 0, 0 ;  /* 0x00000000ff047431 */ /* 0x000fca00000001ff */
[----:B------:R-:W-:Y:S02]  /*01e0*/  IMAD.HI.U32 R8, R5, R13, R4 ;  /* 0x0000000d05087227 */ /* 0x000fe400078e0004 */
[----:B------:R-:W1:Y:S04]  /*01f0*/  LDC.64 R4, c[0x0][0x460] ;  /* 0x00011800ff047b82 */ /* 0x000e680000000a00 */
[----:B------:R-:W-:-:S04]  /*0200*/  IMAD.HI.U32 R24, R8, R6, RZ ;  /* 0x0000000608187227 */ /* 0x000fc800078e00ff */
[----:B--2---:R-:W-:-:S04]  /*0210*/  IMAD.MOV R2, RZ, RZ, -R24 ;  /* 0x000000ffff027224 */ /* 0x004fc800078e0a18 */
[----:B------:R-:W-:-:S05]  /*0220*/  IMAD R2, R9, R2, R6 ;  /* 0x0000000209027224 */ /* 0x000fca00078e0206 */
[----:B------:R-:W-:Y:S02]  /*0230*/  ISETP.GT.U32.AND P3, PT, R9, R2, PT ;  /* 0x000000020900720c */ /* 0x000fe40003f64070 */
[----:B-1----:R-:W-:Y:S01]  /*0240*/  ISETP.NE.U32.AND P1, PT, R4, RZ, PT ;  /* 0x000000ff0400720c */ /* 0x002fe20003f25070 */
[----:B---3--:R-:W-:-:S03]  /*0250*/  IMAD.U32 R8, RZ, RZ, UR4 ;  /* 0x00000004ff087e24 */ /* 0x008fc6000f8e00ff */
[----:B------:R-:W-:-:S07]  /*0260*/  ISETP.NE.AND.EX P1, PT, R5, RZ, PT, P1 ;  /* 0x000000ff0500720c */ /* 0x000fce0003f25310 */
[-C--:B------:R-:W-:Y:S02]  /*0270*/  @!P3 IADD3 R2, PT, PT, R2, -R9.reuse, RZ ;  /* 0x800000090202b210 */ /* 0x080fe40007ffe0ff */
[----:B------:R-:W-:Y:S02]  /*0280*/  @!P3 IADD3 R24, PT, PT, R24, 0x1, RZ ;  /* 0x000000011818b810 */ /* 0x000fe40007ffe0ff */
[----:B------:R-:W-:Y:S02]  /*0290*/  ISETP.GE.U32.AND P2, PT, R2, R9, PT ;  /* 0x000000090200720c */ /* 0x000fe40003f46070 */
[----:B------:R-:W-:Y:S02]  /*02a0*/  LOP3.LUT R2, R0, R11, RZ, 0x3c, !PT ;  /* 0x0000000b00027212 */ /* 0x000fe400078e3cff */
[----:B------:R-:W-:Y:S02]  /*02b0*/  ISETP.NE.AND P3, PT, R11, RZ, PT ;  /* 0x000000ff0b00720c */ /* 0x000fe40003f65270 */
[----:B------:R-:W-:Y:S01]  /*02c0*/  ISETP.GE.AND P4, PT, R2, RZ, PT ;  /* 0x000000ff0200720c */ /* 0x000fe20003f86270 */
[----:B------:R-:W1:Y:S01]  /*02d0*/  @P1 LDC.64 R6, c[0x0][0x460] ;  /* 0x00011800ff061b82 */ /* 0x000e620000000a00 */
[----:B------:R-:W-:-:S05]  /*02e0*/  MOV R2, RZ ;  /* 0x000000ff00027202 */ /* 0x000fca0000000f00 */
[----:B------:R-:W-:-:S06]  /*02f0*/  @P2 VIADD R24, R24, 0x1 ;  /* 0x0000000118182836 */ /* 0x000fcc0000000000 */
[----:B------:R-:W-:Y:S02]  /*0300*/  @!P4 IADD3 R24, PT, PT, -R24, RZ, RZ ;  /* 0x000000ff1818c210 */ /* 0x000fe40007ffe1ff */
[----:B------:R-:W-:Y:S02]  /*0310*/  @!P3 LOP3.LUT R24, RZ, R11, RZ, 0x33, !PT ;  /* 0x0000000bff18b212 */ /* 0x000fe400078e33ff */
[----:B------:R-:W-:-:S04]  /*0320*/  IABS R11, R8 ;  /* 0x00000008000b7213 */ /* 0x000fc80000000000 */
[----:B------:R-:W2:Y:S01]  /*0330*/  I2F.RP R10, R11 ;  /* 0x0000000b000a7306 */ /* 0x000ea20000209400 */
[----:B------:R-:W3:Y:S01]  /*0340*/  @!P0 LDC R16, c[0x0][0x40c] ;  /* 0x00010300ff108b82 */ /* 0x000ee20000000800 */
[----:B-1----:R-:W-:-:S05]  /*0350*/  @P1 IMAD.WIDE R6, R24, 0x4, R6 ;  /* 0x0000000418061825 */ /* 0x002fca00078e0206 */
[----:B------:R1:W5:Y:S01]  /*0360*/  @P1 LDG.E R2, desc[UR36][R6.64] ;  /* 0x0000002406021981 */ /* 0x000362000c1e1900 */
[----:B------:R-:W-:Y:S02]  /*0370*/  UISETP.NE.AND UP0, UPT, UR4, URZ, UPT ;  /* 0x000000ff0400728c */ /* 0x000fe4000bf05270 */
[----:B------:R-:W-:Y:S01]  /*0380*/  IMAD R23, R0, UR4, RZ ;  /* 0x0000000400177c24 */ /* 0x000fe2000f8e02ff */
[----:B------:R-:W-:Y:S01]  /*0390*/  BSSY.RECONVERGENT B0, `(.L_x_3085) ;  /* 0x000003d000007945 */ /* 0x000fe20003800200 */
[----:B------:R-:W0:Y:S01]  /*03a0*/  S2R R17, SR_CTAID.X ;  /* 0x0000000000117919 */ /* 0x000e220000002500 */
[----:B------:R-:W-:Y:S01]  /*03b0*/  CS2R R30, SRZ ;  /* 0x00000000001e7805 */ /* 0x000fe2000001ff00 */
[----:B--2---:R-:W2:Y:S01]  /*03c0*/  MUFU.RCP R10, R10 ;  /* 0x0000000a000a7308 */ /* 0x004ea20000001000 */
[----:B------:R-:W3:Y:S01]  /*03d0*/  S2R R27, SR_TID.X ;  /* 0x00000000001b7919 */ /* 0x000ee20000002100 */
[----:B-1----:R-:W1:Y:S01]  /*03e0*/  LDC R7, c[0x0][0x3e8] ;  /* 0x0000fa00ff077b82 */ /* 0x002e620000000800 */
[----:B--2---:R-:W-:-:S05]  /*03f0*/  IADD3 R8, PT, PT, R10, 0xffffffe, RZ ;  /* 0x0ffffffe0a087810 */ /* 0x004fca0007ffe0ff */
[----:B------:R2:W0:Y:S02]  /*0400*/  F2I.FTZ.U32.TRUNC.NTZ R9, R8 ;  /* 0x0000000800097305 */ /* 0x000424000021f000 */
[----:B--2---:R-:W-:Y:S02]  /*0410*/  HFMA2 R8, -RZ, RZ, 0, 0 ;  /* 0x00000000ff087431 */ /* 0x004fe400000001ff */
[----:B---3--:R-:W-:Y:S01]  /*0420*/  IMAD.SHL.U32 R26, R27, 0x4, RZ ;  /* 0x000000041b1a7824 */ /* 0x008fe200078e00ff */
[----:B0-----:R-:W-:Y:S01]  /*0430*/  IADD3 R6, PT, PT, RZ, -R9, RZ ;  /* 0x80000009ff067210 */ /* 0x001fe20007ffe0ff */
[----:B----4-:R-:W-:-:S04]  /*0440*/  @P0 IMAD.IADD R16, R3, 0x1, R12 ;  /* 0x0000000103100824 */ /* 0x010fc800078e020c */
[----:B------:R-:W-:Y:S01]  /*0450*/  IMAD R3, R6, R11, RZ ;  /* 0x0000000b06037224 */ /* 0x000fe200078e02ff */
[----:B------:R-:W-:-:S03]  /*0460*/  IABS R6, R16 ;  /* 0x0000001000067213 */ /* 0x000fc60000000000 */
[----:B------:R-:W-:Y:S01]  /*0470*/  IMAD.HI.U32 R9, R9, R3, R8 ;  /* 0x0000000309097227 */ /* 0x000fe200078e0008 */
[C---:B------:R-:W-:Y:S02]  /*0480*/  ISETP.GE.AND P2, PT, R16.reuse, RZ, PT ;  /* 0x000000ff1000720c */ /* 0x040fe40003f46270 */
[----:B------:R-:W-:-:S03]  /*0490*/  IADD3 R37, PT, PT, R16, 0x1, RZ ;  /* 0x0000000110257810 */ /* 0x000fc60007ffe0ff */
[----:B------:R-:W-:Y:S01]  /*04a0*/  IMAD.HI.U32 R9, R9, R6, RZ ;  /* 0x0000000609097227 */ /* 0x000fe200078e00ff */
[----:B------:R-:W-:-:S04]  /*04b0*/  VIADDMNMX R37, R37, -UR4, RZ, !PT ;  /* 0x8000000425257c46 */ /* 0x000fc8000f8001ff */
[----:B------:R-:W-:-:S03]  /*04c0*/  IADD3 R9, PT, PT, -R9, RZ, RZ ;  /* 0x000000ff09097210 */ /* 0x000fc60007ffe1ff */
[----:B------:R-:W-:Y:S02]  /*04d0*/  VOTEU.ANY UP1, P2 ;  /* 0x0000000000ff7886 */ /* 0x000fe40001020100 */
[----:B------:R-:W-:-:S05]  /*04e0*/  IMAD R9, R11, R9, R6 ;  /* 0x000000090b097224 */ /* 0x000fca00078e0206 */
[----:B------:R-:W-:-:S13]  /*04f0*/  R2UR UR38, R9 ;  /* 0x00000000092672ca */ /* 0x000fda00000e0000 */
[----:B------:R-:W-:-:S13]  /*0500*/  ISETP.GT.U32.AND P0, PT, R11, UR38, PT ;  /* 0x000000260b007c0c */ /* 0x000fda000bf04070 */
[----:B------:R-:W-:-:S04]  /*0510*/  @!P0 IADD3 R3, PT, PT, -R11, UR38, RZ ;  /* 0x000000260b038c10 */ /* 0x000fc8000fffe1ff */
[----:B------:R-:W-:Y:S02]  /*0520*/  @!P0 R2UR UR38, R3 ;  /* 0x00000000032682ca */ /* 0x000fe400000e0000 */
[----:B------:R-:W0:Y:S01]  /*0530*/  LDC R3, c[0x0][0x3f8] ;  /* 0x0000fe00ff037b82 */ /* 0x000e220000000800 */
[----:B-1----:R-:W-:-:S10]  /*0540*/  ISETP.NE.AND P0, PT, R7, RZ, PT ;  /* 0x000000ff0700720c */ /* 0x002fd40003f05270 */
[----:B------:R-:W-:-:S03]  /*0550*/  ISETP.GT.U32.AND P1, PT, R11, UR38, PT ;  /* 0x000000260b007c0c */ /* 0x000fc6000bf24070 */
[----:B------:R-:W-:-:S10]  /*0560*/  @P0 IMAD R6, R0, R7, RZ ;  /* 0x0000000700060224 */ /* 0x000fd400078e02ff */
[----:B------:R-:W-:Y:S01]  /*0570*/  @!P1 IADD3 R11, PT, PT, -R11, UR38, RZ ;  /* 0x000000260b0b9c10 */ /* 0x000fe2000fffe1ff */
[----:B0-----:R-:W-:-:S03]  /*0580*/  IMAD R18, R0, R3, R17 ;  /* 0x0000000300127224 */ /* 0x001fc600078e0211 */
[----:B------:R-:W-:Y:S01]  /*0590*/  @!P1 R2UR UR38, R11 ;  /* 0x000000000b2692ca */ /* 0x000fe200000e0000 */
[----:B------:R-:W-:Y:S02]  /*05a0*/  @!P0 IMAD R19, R18, 0x70, RZ ;  /* 0x0000007012138824 */ /* 0x000fe400078e02ff */
[----:B------:R-:W-:Y:S01]  /*05b0*/  @P0 IMAD R19, R17, 0x70, R6 ;  /* 0x0000007011130824 */ /* 0x000fe200078e0206 */
[----:B------:R-:W-:-:S04]  /*05c0*/  ISETP.GT.U32.AND P0, PT, R27, 0x1b, PT ;  /* 0x0000001b1b00780c */ /* 0x000fc80003f04070 */
[----:B------:R-:W-:-:S05]  /*05d0*/  IADD3 R33, PT, PT, R26, R19, RZ ;  /* 0x000000131a217210 */ /* 0x000fca0007ffe0ff */
        /* <DEDUP_REMOVED lines=24> */
.L_x_3086:
[----:B------:R-:W-:Y:S05]  /*0760*/  BSYNC.RECONVERGENT B0 ;  /* 0x0000000000007941 */ /* 0x000fea0003800200 */
.L_x_3085:
        /* <DEDUP_REMOVED lines=23> */
.L_x_3087:
[----:B------:R-:W-:Y:S01]  /*08e0*/  BSSY.RECONVERGENT B0, `(.L_x_3088) ;  /* 0x0000006000007945 */ /* 0x000fe20003800200 */
[----:B------:R-:W-:-:S03]  /*08f0*/  CS2R R28, SRZ ;  /* 0x00000000001c7805 */ /* 0x000fc6000001ff00 */
[----:B------:R-:W-:Y:S05]  /*0900*/  @P0 BRA `(.L_x_3089) ;  /* 0x00000000000c0947 */ /* 0x000fea0003800000 */
[----:B------:R-:W1:Y:S02]  /*0910*/  LDC.64 R28, c[0x0][0x398] ;  /* 0x0000e600ff1c7b82 */ /* 0x000e640000000a00 */
[----:B-1----:R-:W-:-:S06]  /*0920*/  IMAD.WIDE R28, R33, 0x2, R28 ;  /* 0x00000002211c7825 */ /* 0x002fcc00078e021c */
[----:B------:R-:W5:Y:S02]  /*0930*/  LDG.E.64 R28, desc[UR36][R28.64] ;  /* 0x000000241c1c7981 */ /* 0x000f64000c1e1b00 */
.L_x_3089:
[----:B------:R-:W-:Y:S05]  /*0940*/  BSYNC.RECONVERGENT B0 ;  /* 0x0000000000007941 */ /* 0x000fea0003800200 */
.L_x_3088:
[----:B------:R-:W1:Y:S01]  /*0950*/  LDCU.64 UR6, c[0x0][0x3a0] ;  /* 0x00007400ff0677ac */ /* 0x000e620008000a00 */
[----:B0-----:R-:W0:Y:S01]  /*0960*/  LDC.64 R6, c[0x0][0x418] ;  /* 0x00010600ff067b82 */ /* 0x001e220000000a00 */
[----:B------:R-:W-:Y:S02]  /*0970*/  ISETP.EQ.U32.AND P3, PT, R4, RZ, PT ;  /* 0x000000ff0400720c */ /* 0x000fe40003f62070 */
[----:B------:R-:W-:Y:S01]  /*0980*/  CS2R R14, SRZ ;  /* 0x00000000000e7805 */ /* 0x000fe2000001ff00 */
[----:B------:R-:W2:Y:S01]  /*0990*/  LDCU.64 UR4, c[0x0][0x390] ;  /* 0x00007200ff0477ac */ /* 0x000ea20008000a00 */
[----:B------:R-:W-:-:S04]  /*09a0*/  ISETP.GT.U32.AND P1, PT, R27, 0x1f, PT ;  /* 0x0000001f1b00780c */ /* 0x000fc80003f24070 */
[----:B------:R-:W-:Y:S02]  /*09b0*/  ISETP.EQ.OR.EX P1, PT, R5, RZ, P1, P3 ;  /* 0x000000ff0500720c */ /* 0x000fe40000f22730 */
[----:B-1----:R-:W-:-:S04]  /*09c0*/  ISETP.NE.U32.AND P2, PT, RZ, UR6, PT ;  /* 0x00000006ff007c0c */ /* 0x002fc8000bf45070 */
[----:B------:R-:W-:-:S07]  /*09d0*/  ISETP.NE.AND.EX P2, PT, RZ, UR7, PT, P2 ;  /* 0x00000007ff007c0c */ /* 0x000fce000bf45320 */
[----:B------:R-:W1:Y:S01]  /*09e0*/  @!P1 LDC.64 R8, c[0x0][0x450] ;  /* 0x00011400ff089b82 */ /* 0x000e620000000a00 */
[----:B--2---:R-:W-:Y:S01]  /*09f0*/  ISETP.NE.U32.AND P0, PT, RZ, UR4, PT ;  /* 0x00000004ff007c0c */ /* 0x004fe2000bf05070 */
[----:B-----5:R-:W-:Y:S01]  /*0a00*/  @!P1 IMAD R12, R2, R3, RZ ;  /* 0x00000003020c9224 */ /* 0x020fe200078e02ff */
[C---:B------:R-:W-:Y:S01]  /*0a10*/  ISETP.GT.U32.OR P2, PT, R27.reuse, 0x1b, !P2 ;  /* 0x0000001b1b00780c */ /* 0x040fe20005744470 */
[----:B------:R-:W-:Y:S01]  /*0a20*/  IMAD.MOV.U32 R25, RZ, RZ, RZ ;  /* 0x000000ffff197224 */ /* 0x000fe200078e00ff */
[----:B------:R-:W-:Y:S01]  /*0a30*/  ISETP.NE.AND.EX P0, PT, RZ, UR5, PT, P0 ;  /* 0x00000005ff007c0c */ /* 0x000fe2000bf05300 */
[----:B------:R-:W-:Y:S01]  /*0a40*/  @!P1 IMAD R3, R12, 0x70, R13 ;  /* 0x000000700c039824 */ /* 0x000fe200078e020d */
[----:B0-----:R-:W-:Y:S01]  /*0a50*/  ISETP.NE.U32.AND P3, PT, R6, RZ, PT ;  /* 0x000000ff0600720c */ /* 0x001fe20003f65070 */
[----:B------:R-:W0:Y:S01]  /*0a60*/  LDCU.U8 UR4, c[0x0][0x404] ;  /* 0x00008080ff0477ac */ /* 0x000e220008000000 */
[----:B------:R-:W-:Y:S02]  /*0a70*/  ISETP.GT.U32.OR P0, PT, R27, 0x1b, !P0 ;  /* 0x0000001b1b00780c */ /* 0x000fe40004704470 */
[----:B------:R-:W-:-:S05]  /*0a80*/  ISETP.NE.AND.EX P3, PT, R7, RZ, PT, P3 ;  /* 0x000000ff0700720c */ /* 0x000fca0003f65330 */
[----:B------:R-:W2:Y:S08]  /*0a90*/  @!P2 LDC.64 R6, c[0x0][0x3a0] ;  /* 0x0000e800ff06ab82 */ /* 0x000eb00000000a00 */
[----:B------:R-:W3:Y:S01]  /*0aa0*/  @!P0 LDC.64 R4, c[0x0][0x390] ;  /* 0x0000e400ff048b82 */ /* 0x000ee20000000a00 */
[----:B-1----:R-:W-:-:S06]  /*0ab0*/  @!P1 IMAD.WIDE R8, R3, 0x2, R8 ;  /* 0x0000000203089825 */ /* 0x002fcc00078e0208 */
[----:B------:R-:W4:Y:S01]  /*0ac0*/  @!P1 LDG.E.64 R8, desc[UR36][R8.64] ;  /* 0x0000002408089981 */ /* 0x000f22000c1e1b00 */
[----:B------:R-:W1:Y:S01]  /*0ad0*/  @P3 LDC.64 R10, c[0x0][0x418] ;  /* 0x00010600ff0a3b82 */ /* 0x000e620000000a00 */
[----:B--2---:R-:W-:-:S07]  /*0ae0*/  @!P2 IMAD.WIDE.U32 R6, R13, 0x2, R6 ;  /* 0x000000020d06a825 */ /* 0x004fce00078e0006 */
[----:B------:R-:W2:Y:S01]  /*0af0*/  LDC R3, c[0x0][0x400] ;  /* 0x00010000ff037b82 */ /* 0x000ea20000000800 */
[----:B------:R-:W4:Y:S01]  /*0b00*/  @!P2 LDG.E.64 R14, desc[UR36][R6.64] ;  /* 0x00000024060ea981 */ /* 0x000f22000c1e1b00 */
[----:B---3--:R-:W-:Y:S01]  /*0b10*/  @!P0 IMAD.WIDE.U32 R4, R13, 0x2, R4 ;  /* 0x000000020d048825 */ /* 0x008fe200078e0004 */
[----:B------:R-:W-:-:S06]  /*0b20*/  CS2R R12, SRZ ;  /* 0x00000000000c7805 */ /* 0x000fcc000001ff00 */
[----:B------:R-:W3:Y:S01]  /*0b30*/  @!P0 LDG.E.64 R12, desc[UR36][R4.64] ;  /* 0x00000024040c8981 */ /* 0x000ee2000c1e1b00 */
[----:B-1----:R-:W-:-:S05]  /*0b40*/  @P3 IMAD.WIDE.U32 R10, R0, 0x4, R10 ;  /* 0x00000004000a3825 */ /* 0x002fca00078e000a */
[----:B------:R1:W5:Y:S01]  /*0b50*/  @P3 LDG.E R25, desc[UR36][R10.64] ;  /* 0x000000240a193981 */ /* 0x000362000c1e1900 */
[----:B0-----:R-:W-:-:S04]  /*0b60*/  ISETP.NE.AND P0, PT, RZ, UR4, PT ;  /* 0x00000004ff007c0c */ /* 0x001fc8000bf05270 */
[----:B--2---:R-:W-:Y:S01]  /*0b70*/  ISETP.LT.OR P0, PT, R3, 0x1, P0 ;  /* 0x000000010300780c */ /* 0x004fe20000701670 */
[----:B------:R-:W-:Y:S01]  /*0b80*/  BSSY.RECONVERGENT B6, `(.L_x_3090) ;  /* 0x00000dc000067945 */ /* 0x000fe20003800200 */
[----:B----4-:R-:W-:Y:S02]  /*0b90*/  HFMA2 R29, R29, 1, 1, R15 ;  /* 0x3c003c001d1d7831 */ /* 0x010fe4000000000f */
[----:B------:R-:W-:-:S04]  /*0ba0*/  HADD2 R28, R28, R14 ;  /* 0x0000000e1c1c7230 */ /* 0x000fc80000000000 */
[----:B------:R-:W-:Y:S02]  /*0bb0*/  @!P1 HMUL2 R28, R28, R8 ;  /* 0x000000081c1c9232 */ /* 0x000fe40000000000 */
[----:B------:R-:W-:Y:S02]  /*0bc0*/  @!P1 HFMA2 R29, R29, R9, -RZ ;  /* 0x000000091d1d9231 */ /* 0x000fe400001000ff */
[----:B---3--:R-:W-:Y:S02]  /*0bd0*/  HFMA2 R31, R31, 1, 1, R13 ;  /* 0x3c003c001f1f7831 */ /* 0x008fe4000000000d */
[----:B------:R-:W-:Y:S01]  /*0be0*/  HADD2 R30, R30, R12 ;  /* 0x0000000c1e1e7230 */ /* 0x000fe20000000000 */
[----:B-1----:R-:W-:Y:S06]  /*0bf0*/  @P0 BRA `(.L_x_3091) ;  /* 0x0000000000d40947 */ /* 0x002fec0003800000 */
        /* <DEDUP_REMOVED lines=53> */
.L_x_3091:
        /* <DEDUP_REMOVED lines=41> */
[----:B------:R-:W1:Y:S02]  /*11e0*/  LDCU.64 UR6, c[0x4][0xd0] ;  /* 0x01001a00ff0677ac */ /* 0x000e640008000a00 */
[----:B------:R-:W2:Y:S01]  /*11f0*/  LDC.64 R14, c[0x4][R14] ;  /* 0x010000000e0e7b82 */ /* 0x000ea20000000a00 */
[----:B------:R-:W-:Y:S01]  /*1200*/  MOV R13, RZ ;  /* 0x000000ff000d7202 */ /* 0x000fe20000000f00 */
[----:B------:R-:W3:Y:S01]  /*1210*/  LDCU.64 UR8, c[0x4][0x38] ;  /* 0x01000700ff0877ac */ /* 0x000ee20008000a00 */
[----:B0-----:R-:W-:Y:S01]  /*1220*/  IMAD.U32 R4, RZ, RZ, UR4 ;  /* 0x00000004ff047e24 */ /* 0x001fe2000f8e00ff */
[----:B------:R-:W-:-:S02]  /*1230*/  MOV R5, UR5 ;  /* 0x0000000500057c02 */ /* 0x000fc40008000f00 */
[----:B-1----:R-:W-:Y:S01]  /*1240*/  MOV R6, UR6 ;  /* 0x0000000600067c02 */ /* 0x002fe20008000f00 */
[----:B------:R-:W-:Y:S01]  /*1250*/  IMAD.U32 R7, RZ, RZ, UR7 ;  /* 0x00000007ff077e24 */ /* 0x000fe2000f8e00ff */
[----:B---3--:R-:W-:Y:S02]  /*1260*/  MOV R10, UR8 ;  /* 0x00000008000a7c02 */ /* 0x008fe40008000f00 */
[----:B------:R-:W-:-:S07]  /*1270*/  MOV R11, UR9 ;  /* 0x00000009000b7c02 */ /* 0x000fce0008000f00 */
[----:B------:R-:W-:-:S07]  /*1280*/  LEPC R20, `(.L_x_3093) ;  /* 0x000000001014794e */ /* 0x000fce0000000000 */
[----:B--2--5:R-:W-:Y:S05]  /*1290*/  CALL.ABS.NOINC R14 ;  /* 0x000000000e007343 */ /* 0x024fea0003c00000 */
.L_x_3093:
        /* <DEDUP_REMOVED lines=89> */
.L_x_3097:
[----:B------:R-:W-:Y:S05]  /*1830*/  BSYNC.RECONVERGENT B1 ;  /* 0x0000000000017941 */ /* 0x000fea0003800200 */
.L_x_3096:
        /* <DEDUP_REMOVED lines=8> */
.L_x_3095:
[----:B------:R-:W-:Y:S05]  /*18c0*/  BSYNC.RECONVERGENT B0 ;  /* 0x0000000000007941 */ /* 0x000fea0003800200 */
.L_x_3094:
[----:B------:R-:W-:Y:S01]  /*18d0*/  BAR.SYNC.DEFER_BLOCKING 0x0 ;  /* 0x0000000000007b1d */ /* 0x000fe20000010000 */
[----:B------:R-:W-:-:S05]  /*18e0*/  @!P6 IMAD R32, R33, R32, R34 ;  /* 0x000000202120e224 */ /* 0x000fca00078e0222 */
[C---:B------:R-:W-:Y:S02]  /*18f0*/  @!P6 LEA R0, R32.reuse, R0, 0x1 ;  /* 0x000000002000e211 */ /* 0x040fe400078e08ff */
[----:B------:R-:W-:-:S03]  /*1900*/  @!P6 LEA R3, R32, R3, 0x1 ;  /* 0x000000032003e211 */ /* 0x000fc600078e08ff */
[----:B------:R0:W2:Y:S04]  /*1910*/  @!P6 LDS.64 R30, [R0] ;  /* 0x00000000001ee984 */ /* 0x0000a80000000a00 */
[----:B------:R0:W3:Y:S01]  /*1920*/  @!P6 LDS.64 R28, [R3] ;  /* 0x00000000031ce984 */ /* 0x0000e20000000a00 */
[----:B------:R-:W-:Y:S06]  /*1930*/  BAR.SYNC.DEFER_BLOCKING 0x0 ;  /* 0x0000000000007b1d */ /* 0x000fec0000010000 */
.L_x_3092:
[----:B------:R-:W-:Y:S05]  /*1940*/  BSYNC.RECONVERGENT B6 ;  /* 0x0000000000067941 */ /* 0x000fea0003800200 */
.L_x_3090:
[----:B------:R-:W-:Y:S01]  /*1950*/  ISETP.GT.U32.AND P0, PT, R27, 0x1f, PT ;  /* 0x0000001f1b00780c */ /* 0x000fe20003f04070 */
[----:B0-----:R-:W-:-:S12]  /*1960*/  IMAD.MOV.U32 R0, RZ, RZ, -0x800001 ;  /* 0xff7fffffff007424 */ /* 0x001fd800078e00ff */
[----:B------:R-:W-:Y:S05]  /*1970*/  @P0 BRA `(.L_x_3098) ;  /* 0x0000000000ec0947 */ /* 0x000fea0003800000 */
[----:B------:R-:W0:Y:S01]  /*1980*/  S2R R7, SR_CgaCtaId ;  /* 0x0000000000077919 */ /* 0x000e220000008800 */
[----:B-1----:R-:W-:Y:S01]  /*1990*/  MOV R8, 0x400 ;  /* 0x0000040000087802 */ /* 0x002fe20000000f00 */
        /* <DEDUP_REMOVED lines=11> */
[----:B------:R-:W1:Y:S01]  /*1a50*/  LDCU UR4, c[0x0][0x3f4] ;  /* 0x00007e80ff0477ac */ /* 0x000e620008000800 */
[----:B0-----:R-:W0:Y:S01]  /*1a60*/  LDC.64 R4, c[0x0][0x3b8] ;  /* 0x0000ee00ff047b82 */ /* 0x001e220000000a00 */
[----:B------:R-:W-:Y:S02]  /*1a70*/  LOP3.LUT R6, R26, 0x4, RZ, 0xc0, !PT ;  /* 0x000000041a067812 */ /* 0x000fe400078ec0ff */
[----:B------:R-:W-:Y:S01]  /*1a80*/  SHF.R.U32.HI R9, RZ, 0x1, R27 ;  /* 0x00000001ff097819 */ /* 0x000fe2000001161b */
[----:B-1----:R-:W-:Y:S02]  /*1a90*/  IMAD R3, R18, UR4, RZ ;  /* 0x0000000412037c24 */ /* 0x002fe4000f8e02ff */
[----:B------:R-:W-:Y:S02]  /*1aa0*/  IMAD.U32 R10, RZ, RZ, UR4 ;  /* 0x00000004ff0a7e24 */ /* 0x000fe4000f8e00ff */
[----:B------:R-:W-:Y:S02]  /*1ab0*/  IMAD R3, R3, 0x70, R6 ;  /* 0x0000007003037824 */ /* 0x000fe400078e0206 */
[----:B------:R-:W-:-:S05]  /*1ac0*/  IMAD R6, R9, R10, UR38 ;  /* 0x0000002609067e24 */ /* 0x000fca000f8e020a */
[----:B------:R-:W-:-:S05]  /*1ad0*/  LEA R3, R6, R3, 0x3 ;  /* 0x0000000306037211 */ /* 0x000fca00078e18ff */
[----:B0-----:R-:W-:-:S05]  /*1ae0*/  IMAD.WIDE R4, R3, 0x2, R4 ;  /* 0x0000000203047825 */ /* 0x001fca00078e0204 */
[----:B------:R1:W-:Y:S02]  /*1af0*/  STG.E.64 desc[UR36][R4.64], R28 ;  /* 0x0000001c04007986 */ /* 0x0003e4000c101b24 */
.L_x_3100:
[----:B------:R-:W-:Y:S05]  /*1b00*/  BSYNC.RECONVERGENT B0 ;  /* 0x0000000000007941 */ /* 0x000fea0003800200 */
.L_x_3099:
[----:B------:R-:W-:Y:S01]  /*1b10*/  UMOV UR4, 0xffffffff ;  /* 0xffffffff00047882 */ /* 0x000fe20000000000 */
[----:B------:R-:W-:Y:S02]  /*1b20*/  FADD.FTZ R13, R13, R14 ;  /* 0x0000000e0d0d7221 */ /* 0x000fe40000010000 */
[----:B------:R-:W-:Y:S05]  /*1b30*/  BRA.DIV UR4, `(.L_x_3101) ;  /* 0x0000006604687947 */ /* 0x000fea000b800000 */
[----:B------:R-:W2:Y:S02]  /*1b40*/  SHFL.BFLY PT, R14, R13, 0x10, 0x1f ;  /* 0x0e001f000d0e7f89 */ /* 0x000ea400000e0000 */
[----:B--2---:R-:W-:-:S05]  /*1b50*/  FADD.FTZ R3, R13, R14 ;  /* 0x0000000e0d037221 */ /* 0x004fca0000010000 */
[----:B------:R-:W0:Y:S02]  /*1b60*/  SHFL.BFLY PT, R14, R3, 0x8, 0x1f ;  /* 0x0d001f00030e7f89 */ /* 0x000e2400000e0000 */
[----:B01----:R-:W-:-:S05]  /*1b70*/  FADD.FTZ R4, R3, R14 ;  /* 0x0000000e03047221 */ /* 0x003fca0000010000 */
[----:B------:R-:W0:Y:S02]  /*1b80*/  SHFL.BFLY PT, R14, R4, 0x4, 0x1f ;  /* 0x0c801f00040e7f89 */ /* 0x000e2400000e0000 */
[----:B0-----:R-:W-:-:S05]  /*1b90*/  FADD.FTZ R5, R4, R14 ;  /* 0x0000000e04057221 */ /* 0x001fca0000010000 */
[----:B------:R-:W0:Y:S02]  /*1ba0*/  SHFL.BFLY PT, R14, R5, 0x2, 0x1f ;  /* 0x0c401f00050e7f89 */ /* 0x000e2400000e0000 */
[----:B0-----:R-:W-:-:S05]  /*1bb0*/  FADD.FTZ R6, R5, R14 ;  /* 0x0000000e05067221 */ /* 0x001fca0000010000 */
[----:B------:R0:W1:Y:S02]  /*1bc0*/  SHFL.BFLY PT, R14, R6, 0x1, 0x1f ;  /* 0x0c201f00060e7f89 */ /* 0x00006400000e0000 */
.L_x_3172:
        /* <DEDUP_REMOVED lines=22> */
.L_x_3098:
[----:B------:R-:W-:Y:S05]  /*1d30*/  WARPSYNC.ALL ;  /* 0x0000000000007948 */ /* 0x000fea0003800000 */
[----:B------:R-:W-:Y:S01]  /*1d40*/  IMAD.IADD R3, R16, 0x1, -R37 ;  /* 0x0000000110037824 */ /* 0x000fe200078e0a25 */
[----:B-1----:R-:W1:Y:S01]  /*1d50*/  LDC.64 R10, c[0x0][0x3f0] ;  /* 0x0000fc00ff0a7b82 */ /* 0x002e620000000a00 */
        /* <DEDUP_REMOVED lines=9> */
[----:B------:R-:W0:Y:S01]  /*1df0*/  LDCU UR12, c[0x0][0x410] ;  /* 0x00008200ff0c77ac */ /* 0x000e220008000800 */
[----:B------:R-:W-:-:S02]  /*1e00*/  SHF.L.U32 R12, R27, 0x1, RZ ;  /* 0x000000011b0c7819 */ /* 0x000fc400000006ff */
[----:B------:R-:W-:Y:S01]  /*1e10*/  LEA.HI R5, R5, R4, RZ, 0x3 ;  /* 0x0000000405057211 */ /* 0x000fe200078f18ff */
[----:B------:R-:W0:Y:S03]  /*1e20*/  LDCU.64 UR14, c[0x0][0x438] ;  /* 0x00008700ff0e77ac */ /* 0x000e260008000a00 */
[----:B------:R-:W-:Y:S01]  /*1e30*/  LOP3.LUT R5, R5, 0xfffffff8, RZ, 0xc0, !PT ;  /* 0xfffffff805057812 */ /* 0x000fe200078ec0ff */
[----:B------:R-:W-:Y:S03]  /*1e40*/  BAR.SYNC.DEFER_BLOCKING 0x0 ;  /* 0x0000000000007b1d */ /* 0x000fe60000010000 */
[----:B------:R-:W-:Y:S01]  /*1e50*/  ISETP.GE.AND P0, PT, R56, R5, PT ;  /* 0x000000053800720c */ /* 0x000fe20003f06270 */
[----:B-1----:R-:W-:-:S04]  /*1e60*/  IMAD R4, R24, R10, R17 ;  /* 0x0000000a18047224 */ /* 0x002fc800078e0211 */
[----:B------:R-:W-:Y:S01]  /*1e70*/  IMAD R4, R4, 0x70, RZ ;  /* 0x0000007004047824 */ /* 0x000fe200078e02ff */
[----:B--2---:R-:W-:-:S07]  /*1e80*/  ULEA UR4, UR10, UR4, 0x18 ;  /* 0x000000040a047291 */ /* 0x004fce000f8ec0ff */
[----:B0-----:R-:W-:Y:S05]  /*1e90*/  @P0 BRA `(.L_x_3103) ;  /* 0x0000001000780947 */ /* 0x001fea0003800000 */
[----:B------:R0:W1:Y:S01]  /*1ea0*/  LDS R35, [R13+UR4] ;  /* 0x000000040d237984 */ /* 0x0000620008000800 */
[----:B------:R-:W2:Y:S01]  /*1eb0*/  LDC R58, c[0x0][0x430] ;  /* 0x00010c00ff3a7b82 */ /* 0x000ea20000000800 */
[----:B------:R-:W3:Y:S01]  /*1ec0*/  LDCU.64 UR8, c[0x0][0x420] ;  /* 0x00008400ff0877ac */ /* 0x000ee20008000a00 */
[----:B------:R-:W-:Y:S01]  /*1ed0*/  IMAD.IADD R37, R37, 0x1, R56 ;  /* 0x0000000125257824 */ /* 0x000fe200078e0238 */
[----:B------:R0:W0:Y:S01]  /*1ee0*/  LDS R5, [R13+UR4+0x10] ;  /* 0x000010040d057984 */ /* 0x0000220008000800 */
[----:B------:R-:W-:Y:S01]  /*1ef0*/  LOP3.LUT R12, R12, 0x6, RZ, 0xc0, !PT ;  /* 0x000000060c0c7812 */ /* 0x000fe200078ec0ff */
[----:B------:R-:W3:Y:S01]  /*1f00*/  LDCU UR11, c[0x0][0x440] ;  /* 0x00008800ff0b77ac */ /* 0x000ee20008000800 */
[----:B------:R-:W-:Y:S01]  /*1f10*/  IMAD R32, R11, 0x70, RZ ;  /* 0x000000700b207824 */ /* 0x000fe200078e02ff */
[----:B------:R0:W0:Y:S01]  /*1f20*/  LDS R6, [R13+UR4+0x20] ;  /* 0x000020040d067984 */ /* 0x0000220008000800 */
[-C--:B------:R-:W-:Y:S01]  /*1f30*/  IABS R36, R11.reuse ;  /* 0x0000000b00247213 */ /* 0x080fe20000000000 */
[----:B------:R-:W2:Y:S01]  /*1f40*/  LDCU UR6, c[0x0][0x408] ;  /* 0x00008100ff0677ac */ /* 0x000ea20008000800 */
[----:B------:R-:W-:Y:S01]  /*1f50*/  IMAD R33, R4, R11, R12 ;  /* 0x0000000b04217224 */ /* 0x000fe200078e020c */
[----:B----4-:R4:W0:Y:S01]  /*1f60*/  LDS R7, [R13+UR4+0x30] ;  /* 0x000030040d077984 */ /* 0x0108220008000800 */
[----:B------:R-:W-:-:S03]  /*1f70*/  UIADD3 UR5, UPT, UPT, UR7, 0x110, URZ ;  /* 0x0000011007057890 */ /* 0x000fc6000fffe0ff */
[----:B------:R4:W0:Y:S01]  /*1f80*/  LDS R8, [R13+UR4+0x40] ;  /* 0x000040040d087984 */ /* 0x0008220008000800 */
[----:B------:R-:W-:-:S03]  /*1f90*/  ULEA UR5, UR10, UR5, 0x18 ;  /* 0x000000050a057291 */ /* 0x000fc6000f8ec0ff */
[----:B------:R4:W0:Y:S01]  /*1fa0*/  LDS R9, [R13+UR4+0x50] ;  /* 0x000050040d097984 */ /* 0x0008220008000800 */
[----:B---3--:R-:W-:Y:S02]  /*1fb0*/  ISETP.NE.U32.AND P0, PT, RZ, UR8, PT ;  /* 0x00000008ff007c0c */ /* 0x008fe4000bf05070 */
[--C-:B------:R-:W-:Y:S01]  /*1fc0*/  IADD3 R34, P1, P2, R23, UR8, R37.reuse ;  /* 0x0000000817227c10 */ /* 0x100fe2000fa3e025 */
[----:B------:R4:W3:Y:S01]  /*1fd0*/  LDS R10, [R13+UR4+0x60] ;  /* 0x000060040d0a7984 */ /* 0x0008e20008000800 */
[----:B------:R-:W-:Y:S01]  /*1fe0*/  IMAD R54, R17, UR11, R16 ;  /* 0x0000000b11367c24 */ /* 0x000fe2000f8e0210 */
[----:B------:R-:W-:Y:S02]  /*1ff0*/  ISETP.NE.AND.EX P0, PT, RZ, UR9, PT, P0 ;  /* 0x00000009ff007c0c */ /* 0x000fe4000bf05300 */
[----:B------:R4:W0:Y:S01]  /*2000*/  LDS R20, [R13+UR4+0x70] ;  /* 0x000070040d147984 */ /* 0x0008220008000800 */
[----:B------:R-:W-:Y:S01]  /*2010*/  IADD3.X R39, PT, PT, R22, UR9, RZ, P1, P2 ;  /* 0x0000000916277c10 */ /* 0x000fe20008fe44ff */
[----:B------:R-:W-:Y:S01]  /*2020*/  IMAD R54, R54, UR11, R37 ;  /* 0x0000000b36367c24 */ /* 0x000fe2000f8e0225 */
[----:B--2---:R-:W-:Y:S01]  /*2030*/  IADD3 R58, PT, PT, R58, UR6, RZ ;  /* 0x000000063a3a7c10 */ /* 0x004fe2000fffe0ff */
[----:B------:R4:W2:Y:S01]  /*2040*/  LDS R21, [R13+UR4+0x80] ;  /* 0x000080040d157984 */ /* 0x0008a20008000800 */
[----:B------:R-:W-:-:S03]  /*2050*/  LEA R56, R56, UR5, 0x2 ;  /* 0x0000000538387c11 */ /* 0x000fc6000f8e10ff */
[----:B------:R4:W0:Y:S04]  /*2060*/  LDS R24, [R13+UR4+0x90] ;  /* 0x000090040d187984 */ /* 0x0008280008000800 */
[----:B------:R4:W0:Y:S04]  /*2070*/  LDS R26, [R13+UR4+0xa0] ;  /* 0x0000a0040d1a7984 */ /* 0x0008280008000800 */
[----:B------:R4:W0:Y:S04]  /*2080*/  LDS R27, [R13+UR4+0xb0] ;  /* 0x0000b0040d1b7984 */ /* 0x0008280008000800 */
[----:B------:R4:W0:Y:S04]  /*2090*/  LDS R28, [R13+UR4+0xc0] ;  /* 0x0000c0040d1c7984 */ /* 0x0008280008000800 */
[----:B------:R4:W0:Y:S04]  /*20a0*/  LDS R29, [R13+UR4+0xd0] ;  /* 0x0000d0040d1d7984 */ /* 0x0008280008000800 */
[----:B------:R4:W0:Y:S04]  /*20b0*/  LDS R30, [R13+UR4+0xe0] ;  /* 0x0000e0040d1e7984 */ /* 0x0008280008000800 */
[----:B-1-3--:R4:W0:Y:S02]  /*20c0*/  LDS R31, [R13+UR4+0xf0] ;  /* 0x0000f0040d1f7984 */ /* 0x00a8240008000800 */
.L_x_3107:
[----:B------:R-:W1:Y:S01]  /*20d0*/  I2F.RP R11, R36 ;  /* 0x00000024000b7306 */ /* 0x000e620000209400 */
[----:B------:R-:W3:Y:S01]  /*20e0*/  LDC R14, c[0x0][0x3f4] ;  /* 0x0000fd00ff0e7b82 */ /* 0x000ee20000000800 */
[----:B------:R-:W-:-:S06]  /*20f0*/  ISETP.GE.AND P2, PT, R37, RZ, PT ;  /* 0x000000ff2500720c */ /* 0x000fcc0003f46270 */
[----:B-1----:R-:W1:Y:S02]  /*2100*/  MUFU.RCP R11, R11 ;  /* 0x0000000b000b7308 */ /* 0x002e640000001000 */
[----:B-1----:R-:W-:-:S06]  /*2110*/  IADD3 R12, PT, PT, R11, 0xffffffe, RZ ;  /* 0x0ffffffe0b0c7810 */ /* 0x002fcc0007ffe0ff */
[----:B0---4-:R0:W1:Y:S02]  /*2120*/  F2I.FTZ.U32.TRUNC.NTZ R13, R12 ;  /* 0x0000000c000d7305 */ /* 0x011064000021f000 */
[----:B0-----:R-:W-:Y:S02]  /*2130*/  HFMA2 R12, -RZ, RZ, 0, 0 ;  /* 0x00000000ff0c7431 */ /* 0x001fe400000001ff */
[----:B-1----:R-:W-:-:S04]  /*2140*/  IMAD.MOV R15, RZ, RZ, -R13 ;  /* 0x000000ffff0f7224 */ /* 0x002fc800078e0a0d */
[----:B------:R-:W-:-:S04]  /*2150*/  IMAD R15, R15, R36, RZ ;  /* 0x000000240f0f7224 */ /* 0x000fc800078e02ff */
[----:B------:R-:W-:Y:S01]  /*2160*/  IMAD.HI.U32 R60, R13, R15, R12 ;  /* 0x0000000f0d3c7227 */ /* 0x000fe200078e000c */
[----:B------:R-:W-:-:S05]  /*2170*/  IABS R15, R37 ;  /* 0x00000025000f7213 */ /* 0x000fca0000000000 */
[----:B------:R-:W-:Y:S01]  /*2180*/  IMAD.HI.U32 R11, R60, R15, RZ ;  /* 0x0000000f3c0b7227 */ /* 0x000fe200078e00ff */
[----:B---3--:R-:W-:-:S04]  /*2190*/  IABS R60, R14 ;  /* 0x0000000e003c7213 */ /* 0x008fc80000000000 */
[----:B------:R-:W-:Y:S02]  /*21a0*/  IADD3 R12, PT, PT, -R11, RZ, RZ ;  /* 0x000000ff0b0c7210 */ /* 0x000fe40007ffe1ff */
[----:B------:R-:W-:-:S03]  /*21b0*/  SHF.R.S32.HI R11, RZ, 0x1f, R33 ;  /* 0x0000001fff0b7819 */ /* 0x000fc60000011421 */
[----:B------:R-:W-:-:S05]  /*21c0*/  IMAD R15, R60, R12, R15 ;  /* 0x0000000c3c0f7224 */ /* 0x000fca00078e020f */
[----:B------:R-:W-:-:S13]  /*21d0*/  ISETP.GT.U32.AND P1, PT, R36, R15, PT ;  /* 0x0000000f2400720c */ /* 0x000fda0003f24070 */
[----:B------:R-:W-:-:S05]  /*21e0*/  @!P1 IMAD.IADD R15, R15, 0x1, -R60 ;  /* 0x000000010f0f9824 */ /* 0x000fca00078e0a3c */
[----:B------:R-:W-:-:S13]  /*21f0*/  ISETP.GT.U32.AND P1, PT, R36, R15, PT ;  /* 0x0000000f2400720c */ /* 0x000fda0003f24070 */
[----:B------:R-:W-:Y:S02]  /*2200*/  @!P1 IADD3 R15, PT, PT, R15, -R60, RZ ;  /* 0x8000003c0f0f9210 */ /* 0x000fe40007ffe0ff */
[----:B------:R-:W-:Y:S02]  /*2210*/  ISETP.NE.AND P1, PT, R14, RZ, PT ;  /* 0x000000ff0e00720c */ /* 0x000fe40003f25270 */
[----:B------:R-:W-:-:S11]  /*2220*/  @!P2 IADD3 R15, PT, PT, -R15, RZ, RZ ;  /* 0x000000ff0f0fa210 */ /* 0x000fd60007ffe1ff */
[----:B------:R-:W-:Y:S02]  /*2230*/  @!P1 LOP3.LUT R15, RZ, R14, RZ, 0x33, !PT ;  /* 0x0000000eff0f9212 */ /* 0x000fe400078e33ff */
[----:B------:R-:W-:-:S03]  /*2240*/  ISETP.GE.AND P1, PT, R37, R16, PT ;  /* 0x000000102500720c */ /* 0x000fc60003f26270 */
[----:B------:R-:W-:-:S05]  /*2250*/  IMAD.SHL.U32 R57, R15, 0x8, RZ ;  /* 0x000000080f397824 */ /* 0x000fca00078e00ff */
[----:B------:R-:W-:-:S04]  /*2260*/  LEA R60, R14, R57, 0x4 ;  /* 0x000000390e3c7211 */ /* 0x000fc800078e20ff */
[----:B------:R-:W-:-:S13]  /*2270*/  ISETP.GE.OR P3, PT, R60, R32, P1 ;  /* 0x000000203c00720c */ /* 0x000fda0000f66670 */
[----:B------:R-:W0:Y:S01]  /*2280*/  @!P3 LDC.64 R12, c[0x0][0x3b8] ;  /* 0x0000ee00ff0cbb82 */ /* 0x000e220000000a00 */
[----:B------:R-:W-:-:S04]  /*2290*/  @!P3 IADD3 R59, P2, PT, R33, R60, RZ ;  /* 0x0000003c213bb210 */ /* 0x000fc80007f5e0ff */
[----:B------:R-:W-:Y:S02]  /*22a0*/  @!P3 LEA.HI.X.SX32 R60, R60, R11, 0x1, P2 ;  /* 0x0000000b3c3cb211 */ /* 0x000fe400010f0eff */
[----:B0-----:R-:W-:-:S04]  /*22b0*/  @!P3 LEA R12, P2, R59, R12, 0x1 ;  /* 0x0000000c3b0cb211 */ /* 0x001fc800078408ff */
[----:B------:R-:W-:Y:S02]  /*22c0*/  @!P3 LEA.HI.X R13, R59, R13, R60, 0x1, P2 ;  /* 0x0000000d3b0db211 */ /* 0x000fe400010f0c3c */
[----:B------:R-:W-:Y:S02]  /*22d0*/  LEA R60, R14, R57, 0x5 ;  /* 0x000000390e3c7211 */ /* 0x000fe400078e28ff */
[----:B------:R-:W-:Y:S02]  /*22e0*/  ISETP.GE.AND P2, PT, R37, R16, PT ;  /* 0x000000102500720c */ /* 0x000fe40003f46270 */
[----:B------:R-:W-:Y:S02]  /*22f0*/  ISETP.GE.OR P4, PT, R60, R32, P1 ;  /* 0x000000203c00720c */ /* 0x000fe40000f86670 */
[----:B------:R-:W-:-:S06]  /*2300*/  SEL R41, R41, RZ, P2 ;  /* 0x000000ff29297207 */ /* 0x000fcc0001000000 */
[----:B------:R0:W3:Y:S01]  /*2310*/  @!P3 LDG.E R41, desc[UR36][R12.64] ;  /* 0x000000240c29b981 */ /* 0x0000e2000c1e1900 */
[----:B------:R-:W-:-:S04]  /*2320*/  SEL R43, R43, RZ, P2 ;  /* 0x000000ff2b2b7207 */ /* 0x000fc80001000000 */
[----:B------:R-:W-:-:S04]  /*2330*/  @!P4 IADD3 R59, P3, PT, R33, R60, RZ ;  /* 0x0000003c213bc210 */ /* 0x000fc80007f7e0ff */
[----:B------:R-:W-:Y:S01]  /*2340*/  @!P4 LEA.HI.X.SX32 R60, R60, R11, 0x1, P3 ;  /* 0x0000000b3c3cc211 */ /* 0x000fe200018f0eff */
[----:B0-----:R-:W0:Y:S02]  /*2350*/  @!P4 LDC.64 R12, c[0x0][0x3b8] ;  /* 0x0000ee00ff0ccb82 */ /* 0x001e240000000a00 */
[----:B0-----:R-:W-:-:S04]  /*2360*/  @!P4 LEA R12, P3, R59, R12, 0x1 ;  /* 0x0000000c3b0cc211 */ /* 0x001fc800078608ff */
[----:B------:R-:W-:Y:S02]  /*2370*/  @!P4 LEA.HI.X R13, R59, R13, R60, 0x1, P3 ;  /* 0x0000000d3b0dc211 */ /* 0x000fe400018f0c3c */
[----:B------:R-:W-:-:S03]  /*2380*/  ISETP.GE.OR P3, PT, R57, R32, P1 ;  /* 0x000000203900720c */ /* 0x000fc60000f66670 */
[----:B------:R0:W4:Y:S01]  /*2390*/  @!P4 LDG.E R43, desc[UR36][R12.64] ;  /* 0x000000240c2bc981 */ /* 0x000122000c1e1900 */
[----:B------:R-:W-:-:S09]  /*23a0*/  SEL R38, R38, RZ, P2 ;  /* 0x000000ff26267207 */ /* 0x000fd20001000000 */
[----:B0-----:R-:W0:Y:S01]  /*23b0*/  @!P3 LDC.64 R12, c[0x0][0x3b8] ;  /* 0x0000ee00ff0cbb82 */ /* 0x001e220000000a00 */
[----:B------:R-:W-:-:S05]  /*23c0*/  @!P3 IADD3 R59, P4, PT, R33, R57, RZ ;  /* 0x00000039213bb210 */ /* 0x000fca0007f9e0ff */
[----:B------:R-:W-:Y:S01]  /*23d0*/  @!P3 IMAD.X R61, RZ, RZ, R11, P4 ;  /* 0x000000ffff3db224 */ /* 0x000fe200020e060b */
[----:B0-----:R-:W-:-:S04]  /*23e0*/  @!P3 LEA R60, P5, R59, R12, 0x1 ;  /* 0x0000000c3b3cb211 */ /* 0x001fc800078a08ff */
[----:B------:R-:W-:Y:S02]  /*23f0*/  @!P3 LEA.HI.X R61, R59, R13, R61, 0x1, P5 ;  /* 0x0000000d3b3db211 */ /* 0x000fe400028f0c3d */
[----:B------:R-:W-:-:S03]  /*2400*/  LEA R59, R14, R57, 0x6 ;  /* 0x000000390e3b7211 */ /* 0x000fc600078e30ff */
[----:B------:R0:W2:Y:S01]  /*2410*/  @!P3 LDG.E R38, desc[UR36][R60.64] ;  /* 0x000000243c26b981 */ /* 0x0000a2000c1e1900 */
[----:B------:R-:W-:-:S13]  /*2420*/  ISETP.GE.OR P4, PT, R59, R32, P1 ;  /* 0x000000203b00720c */ /* 0x000fda0000f86670 */
[----:B------:R-:W0:Y:S01]  /*2430*/  @!P4 LDC.64 R12, c[0x0][0x3b8] ;  /* 0x0000ee00ff0ccb82 */ /* 0x000e220000000a00 */
[----:B------:R-:W-:Y:S02]  /*2440*/  @!P4 IADD3 R57, P3, PT, R33, R59, RZ ;  /* 0x0000003b2139c210 */ /* 0x000fe40007f7e0ff */
[----:B------:R-:W-:Y:S02]  /*2450*/  IADD3 R15, PT, PT, R15, R14, RZ ;  /* 0x0000000e0f0f7210 */ /* 0x000fe40007ffe0ff */
[----:B------:R-:W-:Y:S02]  /*2460*/  @!P4 LEA.HI.X.SX32 R59, R59, R11, 0x1, P3 ;  /* 0x0000000b3b3bc211 */ /* 0x000fe400018f0eff */
[----:B0-----:R-:W-:-:S04]  /*2470*/  @!P4 LEA R60, P3, R57, R12, 0x1 ;  /* 0x0000000c393cc211 */ /* 0x001fc800078608ff */
[----:B------:R-:W-:Y:S01]  /*2480*/  @!P4 LEA.HI.X R61, R57, R13, R59, 0x1, P3 ;  /* 0x0000000d393dc211 */ /* 0x000fe200018f0c3b */
[----:B------:R-:W-:-:S05]  /*2490*/  IMAD.SHL.U32 R57, R15, 0x8, RZ ;  /* 0x000000080f397824 */ /* 0x000fca00078e00ff */
[----:B------:R-:W-:-:S13]  /*24a0*/  ISETP.GE.OR P3, PT, R57, R32, P1 ;  /* 0x000000203900720c */ /* 0x000fda0000f66670 */
[----:B------:R-:W0:Y:S01]  /*24b0*/  @!P3 LDC.64 R12, c[0x0][0x3b8] ;  /* 0x0000ee00ff0cbb82 */ /* 0x000e220000000a00 */
[----:B------:R-:W-:-:S06]  /*24c0*/  SEL R46, R46, RZ, P2 ;  /* 0x000000ff2e2e7207 */ /* 0x000fcc0001000000 */
[----:B------:R1:W4:Y:S01]  /*24d0*/  @!P4 LDG.E R46, desc[UR36][R60.64] ;  /* 0x000000243c2ec981 */ /* 0x000322000c1e1900 */
[----:B------:R-:W-:-:S04]  /*24e0*/  @!P3 IADD3 R59, P4, PT, R33, R57, RZ ;  /* 0x00000039213bb210 */ /* 0x000fc80007f9e0ff */
[----:B-1----:R-:W-:Y:S02]  /*24f0*/  @!P3 LEA.HI.X.SX32 R60, R57, R11, 0x1, P4 ;  /* 0x0000000b393cb211 */ /* 0x002fe400020f0eff */
[----:B0-----:R-:W-:-:S04]  /*2500*/  @!P3 LEA R12, P5, R59, R12, 0x1 ;  /* 0x0000000c3b0cb211 */ /* 0x001fc800078a08ff */
[----:B------:R-:W-:Y:S02]  /*2510*/  @!P3 LEA.HI.X R13, R59, R13, R60, 0x1, P5 ;  /* 0x0000000d3b0db211 */ /* 0x000fe400028f0c3c */
[----:B------:R-:W-:-:S04]  /*2520*/  LEA R59, R14, R57, 0x4 ;  /* 0x000000390e3b7211 */ /* 0x000fc800078e20ff */
[----:B------:R-:W-:Y:S02]  /*2530*/  ISETP.GE.OR P4, PT, R59, R32, P1 ;  /* 0x000000203b00720c */ /* 0x000fe40000f86670 */
[----:B------:R-:W-:-:S06]  /*2540*/  SEL R40, R40, RZ, P2 ;  /* 0x000000ff28287207 */ /* 0x000fcc0001000000 */
[----:B------:R0:W3:Y:S05]  /*2550*/  @!P3 LDG.E R40, desc[UR36][R12.64] ;  /* 0x000000240c28b981 */ /* 0x0000ea000c1e1900 */
[----:B0-----:R-:W0:Y:S01]  /*2560*/  @!P4 LDC.64 R12, c[0x0][0x3b8] ;  /* 0x0000ee00ff0ccb82 */ /* 0x001e220000000a00 */
[----:B------:R-:W-:Y:S02]  /*2570*/  @!P4 IADD3 R57, P3, PT, R33, R59, RZ ;  /* 0x0000003b2139c210 */ /* 0x000fe40007f7e0ff */
[----:B------:R-:W-:Y:S02]  /*2580*/  LEA R15, R14, R15, 0x2 ;  /* 0x0000000f0e0f7211 */ /* 0x000fe400078e10ff */
[----:B------:R-:W-:-:S02]  /*2590*/  @!P4 LEA.HI.X.SX32 R59, R59, R11, 0x1, P3 ;  /* 0x0000000b3b3bc211 */ /* 0x000fc400018f0eff */
[----:B0-----:R-:W-:-:S04]  /*25a0*/  @!P4 LEA R60, P3, R57, R12, 0x1 ;  /* 0x0000000c393cc211 */ /* 0x001fc800078608ff */
[----:B------:R-:W-:Y:S01]  /*25b0*/  @!P4 LEA.HI.X R61, R57, R13, R59, 0x1, P3 ;  /* 0x0000000d393dc211 */ /* 0x000fe200018f0c3b */
[----:B------:R-:W-:-:S05]  /*25c0*/  IMAD.SHL.U32 R59, R15, 0x8, RZ ;  /* 0x000000080f3b7824 */ /* 0x000fca00078e00ff */
[----:B------:R-:W-:-:S13]  /*25d0*/  ISETP.GE.OR P3, PT, R59, R32, P1 ;  /* 0x000000203b00720c */ /* 0x000fda0000f66670 */
[----:B------:R-:W0:Y:S01]  /*25e0*/  @!P3 LDC.64 R12, c[0x0][0x3b8] ;  /* 0x0000ee00ff0cbb82 */ /* 0x000e220000000a00 */
[----:B------:R-:W-:-:S06]  /*25f0*/  SEL R42, R42, RZ, P2 ;  /* 0x000000ff2a2a7207 */ /* 0x000fcc0001000000 */
[----:B------:R-:W4:Y:S01]  /*2600*/  @!P4 LDG.E R42, desc[UR36][R60.64] ;  /* 0x000000243c2ac981 */ /* 0x000f22000c1e1900 */
[----:B------:R-:W-:Y:S02]  /*2610*/  @!P3 IADD3 R57, P4, PT, R33, R59, RZ ;  /* 0x0000003b2139b210 */ /* 0x000fe40007f9e0ff */
[----:B------:R-:W-:Y:S02]  /*2620*/  IADD3 R15, PT, PT, R15, R14, RZ ;  /* 0x0000000e0f0f7210 */ /* 0x000fe40007ffe0ff */
[----:B------:R-:W-:Y:S02]  /*2630*/  @!P3 LEA.HI.X.SX32 R59, R59, R11, 0x1, P4 ;  /* 0x0000000b3b3bb211 */ /* 0x000fe400020f0eff */
[----:B0-----:R-:W-:-:S04]  /*2640*/  @!P3 LEA R12, P4, R57, R12, 0x1 ;  /* 0x0000000c390cb211 */ /* 0x001fc800078808ff */
[----:B------:R-:W-:Y:S02]  /*2650*/  @!P3 LEA.HI.X R13, R57, R13, R59, 0x1, P4 ;  /* 0x0000000d390db211 */ /* 0x000fe400020f0c3b */
[----:B------:R-:W-:-:S04]  /*2660*/  SHF.L.U32 R59, R15, 0x3, RZ ;  /* 0x000000030f3b7819 */ /* 0x000fc800000006ff */
[----:B------:R-:W-:Y:S02]  /*2670*/  ISETP.GE.OR P4, PT, R59, R32, P1 ;  /* 0x000000203b00720c */ /* 0x000fe40000f86670 */
[----:B------:R-:W-:-:S06]  /*2680*/  SEL R44, R44, RZ, P2 ;  /* 0x000000ff2c2c7207 */ /* 0x000fcc0001000000 */
[----:B------:R0:W4:Y:S05]  /*2690*/  @!P3 LDG.E R44, desc[UR36][R12.64] ;  /* 0x000000240c2cb981 */ /* 0x00012a000c1e1900 */
[----:B0-----:R-:W0:Y:S01]  /*26a0*/  @!P4 LDC.64 R12, c[0x0][0x3b8] ;  /* 0x0000ee00ff0ccb82 */ /* 0x001e220000000a00 */
[----:B------:R-:W-:Y:S01]  /*26b0*/  @!P4 IADD3 R57, P3, PT, R33, R59, RZ ;  /* 0x0000003b2139c210 */ /* 0x000fe20007f7e0ff */
[----:B------:R-:W-:-:S03]  /*26c0*/  IMAD.IADD R15, R15, 0x1, R14 ;  /* 0x000000010f0f7824 */ /* 0x000fc600078e020e */
[----:B------:R-:W-:Y:S02]  /*26d0*/  @!P4 LEA.HI.X.SX32 R59, R59, R11, 0x1, P3 ;  /* 0x0000000b3b3bc211 */ /* 0x000fe400018f0eff */
[----:B0-----:R-:W-:-:S04]  /*26e0*/  @!P4 LEA R60, P3, R57, R12, 0x1 ;  /* 0x0000000c393cc211 */ /* 0x001fc800078608ff */
[----:B------:R-:W-:Y:S02]  /*26f0*/  @!P4 LEA.HI.X R61, R57, R13, R59, 0x1, P3 ;  /* 0x0000000d393dc211 */ /* 0x000fe400018f0c3b */
[----:B------:R-:W-:-:S04]  /*2700*/  SHF.L.U32 R59, R15, 0x3, RZ ;  /* 0x000000030f3b7819 */ /* 0x000fc800000006ff */
[----:B------:R-:W-:-:S13]  /*2710*/  ISETP.GE.OR P3, PT, R59, R32, P1 ;  /* 0x000000203b00720c */ /* 0x000fda0000f66670 */
[----:B------:R-:W0:Y:S01]  /*2720*/  @!P3 LDC.64 R12, c[0x0][0x3b8] ;  /* 0x0000ee00ff0cbb82 */ /* 0x000e220000000a00 */
[----:B------:R-:W-:-:S06]  /*2730*/  SEL R45, R45, RZ, P2 ;  /* 0x000000ff2d2d7207 */ /* 0x000fcc0001000000 */
[----:B------:R-:W4:Y:S01]  /*2740*/  @!P4 LDG.E R45, desc[UR36][R60.64] ;  /* 0x000000243c2dc981 */ /* 0x000f22000c1e1900 */
[----:B------:R-:W-:Y:S02]  /*2750*/  @!P3 IADD3 R57, P4, PT, R33, R59, RZ ;  /* 0x0000003b2139b210 */ /* 0x000fe40007f9e0ff */
[----:B------:R-:W-:Y:S02]  /*2760*/  LEA R15, R14, R15, 0x1 ;  /* 0x0000000f0e0f7211 */ /* 0x000fe400078e08ff */
[----:B------:R-:W-:Y:S02]  /*2770*/  @!P3 LEA.HI.X.SX32 R59, R59, R11, 0x1, P4 ;  /* 0x0000000b3b3bb211 */ /* 0x000fe400020f0eff */
[----:B0-----:R-:W-:-:S04]  /*2780*/  @!P3 LEA R12, P4, R57, R12, 0x1 ;  /* 0x0000000c390cb211 */ /* 0x001fc800078808ff */
[----:B------:R-:W-:Y:S01]  /*2790*/  @!P3 LEA.HI.X R13, R57, R13, R59, 0x1, P4 ;  /* 0x0000000d390db211 */ /* 0x000fe200020f0c3b */
[----:B------:R-:W-:-:S05]  /*27a0*/  IMAD.SHL.U32 R59, R15, 0x8, RZ ;  /* 0x000000080f3b7824 */ /* 0x000fca00078e00ff */
[----:B------:R-:W-:Y:S02]  /*27b0*/  ISETP.GE.OR P4, PT, R59, R32, P1 ;  /* 0x000000203b00720c */ /* 0x000fe40000f86670 */
[----:B------:R-:W-:-:S06]  /*27c0*/  SEL R47, R47, RZ, P2 ;  /* 0x000000ff2f2f7207 */ /* 0x000fcc0001000000 */
[----:B------:R0:W4:Y:S05]  /*27d0*/  @!P3 LDG.E R47, desc[UR36][R12.64] ;  /* 0x000000240c2fb981 */ /* 0x00012a000c1e1900 */
[----:B0-----:R-:W0:Y:S01]  /*27e0*/  @!P4 LDC.64 R12, c[0x0][0x3b8] ;  /* 0x0000ee00ff0ccb82 */ /* 0x001e220000000a00 */
[----:B------:R-:W-:Y:S02]  /*27f0*/  @!P4 IADD3 R57, P3, PT, R33, R59, RZ ;  /* 0x0000003b2139c210 */ /* 0x000fe40007f7e0ff */
[----:B------:R-:W-:Y:S02]  /*2800*/  IADD3 R15, PT, PT, R15, R14, RZ ;  /* 0x0000000e0f0f7210 */ /* 0x000fe40007ffe0ff */
[----:B------:R-:W-:-:S02]  /*2810*/  @!P4 LEA.HI.X.SX32 R59, R59, R11, 0x1, P3 ;  /* 0x0000000b3b3bc211 */ /* 0x000fc400018f0eff */
[----:B0-----:R-:W-:-:S04]  /*2820*/  @!P4 LEA R60, P3, R57, R12, 0x1 ;  /* 0x0000000c393cc211 */ /* 0x001fc800078608ff */
[----:B------:R-:W-:Y:S02]  /*2830*/  @!P4 LEA.HI.X R61, R57, R13, R59, 0x1, P3 ;  /* 0x0000000d393dc211 */ /* 0x000fe400018f0c3b */
[----:B------:R-:W-:-:S04]  /*2840*/  SHF.L.U32 R59, R15, 0x3, RZ ;  /* 0x000000030f3b7819 */ /* 0x000fc800000006ff */
[----:B------:R-:W-:-:S13]  /*2850*/  ISETP.GE.OR P3, PT, R59, R32, P1 ;  /* 0x000000203b00720c */ /* 0x000fda0000f66670 */
[----:B------:R-:W0:Y:S01]  /*2860*/  @!P3 LDC.64 R12, c[0x0][0x3b8] ;  /* 0x0000ee00ff0cbb82 */ /* 0x000e220000000a00 */
[----:B------:R-:W-:-:S06]  /*2870*/  SEL R49, R49, RZ, P2 ;  /* 0x000000ff31317207 */ /* 0x000fcc0001000000 */
[----:B------:R-:W4:Y:S01]  /*2880*/  @!P4 LDG.E R49, desc[UR36][R60.64] ;  /* 0x000000243c31c981 */ /* 0x000f22000c1e1900 */
[----:B------:R-:W-:Y:S01]  /*2890*/  @!P3 IADD3 R57, P4, PT, R33, R59, RZ ;  /* 0x0000003b2139b210 */ /* 0x000fe20007f9e0ff */
[----:B------:R-:W-:-:S03]  /*28a0*/  IMAD.IADD R15, R15, 0x1, R14 ;  /* 0x000000010f0f7824 */ /* 0x000fc600078e020e */
        /* <DEDUP_REMOVED lines=28> */
[----:B------:R-:W-:-:S04]  /*2a70*/  @!P4 IADD3 R57, P3, PT, R33, R59, RZ ;  /* 0x0000003b2139c210 */ /* 0x000fc80007f7e0ff */
[----:B------:R-:W-:Y:S02]  /*2a80*/  @!P4 LEA.HI.X.SX32 R59, R59, R11, 0x1, P3 ;  /* 0x0000000b3b3bc211 */ /* 0x000fe400018f0eff */
[----:B0-----:R-:W-:-:S04]  /*2a90*/  @!P4 LEA R60, P3, R57, R12, 0x1 ;  /* 0x0000000c393cc211 */ /* 0x001fc800078608ff */
[----:B------:R-:W-:Y:S01]  /*2aa0*/  @!P4 LEA.HI.X R61, R57, R13, R59, 0x1, P3 ;  /* 0x0000000d393dc211 */ /* 0x000fe200018f0c3b */
[----:B------:R-:W-:-:S05]  /*2ab0*/  IMAD.IADD R57, R15, 0x1, R14 ;  /* 0x000000010f397824 */ /* 0x000fca00078e020e */
[----:B------:R-:W-:-:S04]  /*2ac0*/  SHF.L.U32 R15, R57, 0x3, RZ ;  /* 0x00000003390f7819 */ /* 0x000fc800000006ff */
[----:B------:R-:W-:Y:S02]  /*2ad0*/  ISETP.GE.OR P3, PT, R15, R32, P1 ;  /* 0x000000200f00720c */ /* 0x000fe40000f66670 */
[----:B------:R-:W-:-:S11]  /*2ae0*/  IADD3 R57, PT, PT, R57, R14, RZ ;  /* 0x0000000e39397210 */ /* 0x000fd60007ffe0ff */
[----:B------:R-:W0:Y:S01]  /*2af0*/  @!P3 LDC.64 R12, c[0x0][0x3b8] ;  /* 0x0000ee00ff0cbb82 */ /* 0x000e220000000a00 */
[----:B------:R-:W-:Y:S01]  /*2b00*/  IMAD.SHL.U32 R57, R57, 0x8, RZ ;  /* 0x0000000839397824 */ /* 0x000fe200078e00ff */
[----:B------:R-:W-:-:S04]  /*2b10*/  SEL R50, R50, RZ, P2 ;  /* 0x000000ff32327207 */ /* 0x000fc80001000000 */
[----:B------:R-:W-:Y:S02]  /*2b20*/  ISETP.GE.OR P1, PT, R57, R32, P1 ;  /* 0x000000203900720c */ /* 0x000fe40000f26670 */
[----:B------:R1:W4:Y:S01]  /*2b30*/  @!P4 LDG.E R50, desc[UR36][R60.64] ;  /* 0x000000243c32c981 */ /* 0x000322000c1e1900 */
[----:B------:R-:W-:-:S04]  /*2b40*/  @!P3 IADD3 R59, P4, PT, R33, R15, RZ ;  /* 0x0000000f213bb210 */ /* 0x000fc80007f9e0ff */
[----:B------:R-:W-:Y:S02]  /*2b50*/  @!P3 LEA.HI.X.SX32 R15, R15, R11, 0x1, P4 ;  /* 0x0000000b0f0fb211 */ /* 0x000fe400020f0eff */
[----:B0-----:R-:W-:-:S04]  /*2b60*/  @!P3 LEA R14, P4, R59, R12, 0x1 ;  /* 0x0000000c3b0eb211 */ /* 0x001fc800078808ff */
[----:B------:R-:W-:Y:S02]  /*2b70*/  @!P3 LEA.HI.X R15, R59, R13, R15, 0x1, P4 ;  /* 0x0000000d3b0fb211 */ /* 0x000fe400020f0c0f */
[----:B------:R-:W0:Y:S01]  /*2b80*/  @!P1 LDC.64 R12, c[0x0][0x3b8] ;  /* 0x0000ee00ff0c9b82 */ /* 0x000e220000000a00 */
[----:B------:R-:W-:-:S06]  /*2b90*/  SEL R55, R55, RZ, P2 ;  /* 0x000000ff37377207 */ /* 0x000fcc0001000000 */
[----:B------:R-:W4:Y:S01]  /*2ba0*/  @!P3 LDG.E R55, desc[UR36][R14.64] ;  /* 0x000000240e37b981 */ /* 0x000f22000c1e1900 */
[----:B------:R-:W-:-:S04]  /*2bb0*/  @!P1 IADD3 R59, P3, PT, R33, R57, RZ ;  /* 0x00000039213b9210 */ /* 0x000fc80007f7e0ff */
[----:B-1----:R-:W-:Y:S02]  /*2bc0*/  @!P1 LEA.HI.X.SX32 R60, R57, R11, 0x1, P3 ;  /* 0x0000000b393c9211 */ /* 0x002fe400018f0eff */
[----:B------:R-:W-:Y:S02]  /*2bd0*/  SEL R52, R52, RZ, P2 ;  /* 0x000000ff34347207 */ /* 0x000fe40001000000 */
[----:B0-----:R-:W-:-:S04]  /*2be0*/  @!P1 LEA R12, P3, R59, R12, 0x1 ;  /* 0x0000000c3b0c9211 */ /* 0x001fc800078608ff */
[----:B------:R-:W-:-:S05]  /*2bf0*/  @!P1 LEA.HI.X R13, R59, R13, R60, 0x1, P3 ;  /* 0x0000000d3b0d9211 */ /* 0x000fca00018f0c3c */
[----:B------:R0:W4:Y:S02]  /*2c00*/  @!P1 LDG.E R52, desc[UR36][R12.64] ;  /* 0x000000240c349981 */ /* 0x000124000c1e1900 */
[----:B0-----:R-:W-:Y:S02]  /*2c10*/  @P0 MOV R12, R34 ;  /* 0x00000022000c0202 */ /* 0x001fe40000000f00 */
[----:B------:R-:W-:-:S05]  /*2c20*/  @P0 MOV R13, R39 ;  /* 0x00000027000d0202 */ /* 0x000fca0000000f00 */
[----:B------:R2:W4:Y:S02]  /*2c30*/  @P0 LDG.E.U8 R11, desc[UR36][R12.64] ;  /* 0x000000240c0b0981 */ /* 0x000524000c1e1100 */
[----:B--2---:R-:W-:-:S04]  /*2c40*/  HMUL2 R13, R35, R38 ;  /* 0x00000026230d7232 */ /* 0x004fc80000000000 */
[----:B---3--:R-:W-:-:S04]  /*2c50*/  HFMA2 R13, R5, R40, R13 ;  /* 0x00000028050d7231 */ /* 0x008fc8000000000d */
[----:B------:R-:W-:-:S04]  /*2c60*/  HFMA2 R13, R6, R41, R13 ;  /* 0x00000029060d7231 */ /* 0x000fc8000000000d */
[----:B----4-:R-:W-:-:S04]  /*2c70*/  HFMA2 R13, R7, R42, R13 ;  /* 0x0000002a070d7231 */ /* 0x010fc8000000000d */
[----:B------:R-:W-:-:S04]  /*2c80*/  HFMA2 R13, R8, R43, R13 ;  /* 0x0000002b080d7231 */ /* 0x000fc8000000000d */
[----:B------:R-:W-:-:S04]  /*2c90*/  HFMA2 R13, R9, R44, R13 ;  /* 0x0000002c090d7231 */ /* 0x000fc8000000000d */
[----:B------:R-:W-:-:S04]  /*2ca0*/  HFMA2 R13, R10, R45, R13 ;  /* 0x0000002d0a0d7231 */ /* 0x000fc8000000000d */
[----:B------:R-:W-:-:S04]  /*2cb0*/  HFMA2 R13, R20, R47, R13 ;  /* 0x0000002f140d7231 */ /* 0x000fc8000000000d */
[----:B------:R-:W-:-:S04]  /*2cc0*/  HFMA2 R13, R21, R46, R13 ;  /* 0x0000002e150d7231 */ /* 0x000fc8000000000d */
[----:B------:R-:W-:-:S04]  /*2cd0*/  HFMA2 R13, R24, R49, R13 ;  /* 0x00000031180d7231 */ /* 0x000fc8000000000d */
[----:B------:R-:W-:Y:S01]  /*2ce0*/  HFMA2 R13, R26, R51, R13 ;  /* 0x000000331a0d7231 */ /* 0x000fe2000000000d */
[----:B------:R-:W0:Y:S03]  /*2cf0*/  S2R R14, SR_TID.X ;  /* 0x00000000000e7919 */ /* 0x000e260000002100 */
[----:B------:R-:W-:Y:S01]  /*2d00*/  HFMA2 R13, R27, R48, R13 ;  /* 0x000000301b0d7231 */ /* 0x000fe2000000000d */
[----:B------:R-:W-:-:S03]  /*2d10*/  UMOV UR5, 0xffffffff ;  /* 0xffffffff00057882 */ /* 0x000fc60000000000 */
[----:B------:R-:W-:Y:S01]  /*2d20*/  HFMA2 R13, R28, R53, R13 ;  /* 0x000000351c0d7231 */ /* 0x000fe2000000000d */
[----:B0-----:R-:W-:-:S03]  /*2d30*/  LOP3.LUT P1, RZ, R14, 0x3, RZ, 0xc0, !PT ;  /* 0x000000030eff7812 */ /* 0x001fc6000782c0ff */
[----:B------:R-:W-:-:S04]  /*2d40*/  HFMA2 R15, R29, R50, R13 ;  /* 0x000000321d0f7231 */ /* 0x000fc8000000000d */
[----:B------:R-:W-:-:S04]  /*2d50*/  HFMA2 R15, R30, R55, R15 ;  /* 0x000000371e0f7231 */ /* 0x000fc8000000000f */
        /* <DEDUP_REMOVED lines=9> */
.L_x_3176:
[----:B------:R-:W-:Y:S01]  /*2df0*/  ISETP.GE.OR P1, PT, R37, R16, P1 ;  /* 0x000000102500720c */ /* 0x000fe20000f26670 */
[----:B-1----:R-:W-:Y:S01]  /*2e00*/  FADD.FTZ R11, R13, R14 ;  /* 0x0000000e0d0b7221 */ /* 0x002fe20000010000 */
[----:B------:R-:W-:Y:S03]  /*2e10*/  BSSY.RECONVERGENT B1, `(.L_x_3105) ;  /* 0x0000018000017945 */ /* 0x000fe60003800200 */
[----:B------:R-:W-:-:S08]  /*2e20*/  FMUL.FTZ R11, R11, UR12 ;  /* 0x0000000c0b0b7c20 */ /* 0x000fd00008410000 */
[----:B------:R-:W-:Y:S05]  /*2e30*/  @P1 BRA `(.L_x_3106) ;  /* 0x0000000000541947 */ /* 0x000fea0003800000 */
[----:B0-----:R-:W0:Y:S01]  /*2e40*/  LDC.64 R12, c[0x0][0x448] ;  /* 0x00011200ff0c7b82 */ /* 0x001e220000000a00 */
[----:B------:R-:W-:-:S04]  /*2e50*/  ISETP.NE.U32.AND P1, PT, RZ, UR14, PT ;  /* 0x0000000eff007c0c */ /* 0x000fc8000bf25070 */
[----:B------:R-:W-:Y:S02]  /*2e60*/  ISETP.NE.AND.EX P3, PT, RZ, UR15, PT, P1 ;  /* 0x0000000fff007c0c */ /* 0x000fe4000bf65310 */
[----:B0-----:R-:W-:-:S04]  /*2e70*/  ISETP.NE.U32.AND P1, PT, R12, RZ, PT ;  /* 0x000000ff0c00720c */ /* 0x001fc80003f25070 */
[----:B------:R-:W-:-:S07]  /*2e80*/  ISETP.NE.AND.EX P1, PT, R13, RZ, PT, P1 ;  /* 0x000000ff0d00720c */ /* 0x000fce0003f25310 */
[----:B------:R-:W0:Y:S08]  /*2e90*/  @P3 LDC.64 R12, c[0x0][0x438] ;  /* 0x00010e00ff0c3b82 */ /* 0x000e300000000a00 */
[----:B------:R-:W1:Y:S01]  /*2ea0*/  @P1 LDC.64 R14, c[0x0][0x448] ;  /* 0x00011200ff0e1b82 */ /* 0x000e620000000a00 */
[----:B0-----:R-:W-:-:S06]  /*2eb0*/  @P3 IMAD.WIDE R12, R54, 0x2, R12 ;  /* 0x00000002360c3825 */ /* 0x001fcc00078e020c */
[----:B------:R-:W2:Y:S01]  /*2ec0*/  @P3 LDG.E.U16 R12, desc[UR36][R12.64] ;  /* 0x000000240c0c3981 */ /* 0x000ea2000c1e1500 */
[----:B-1----:R-:W-:-:S06]  /*2ed0*/  @P1 IMAD.WIDE.U32 R14, R17, 0x2, R14 ;  /* 0x00000002110e1825 */ /* 0x002fcc00078e000e */
[----:B------:R-:W3:Y:S01]  /*2ee0*/  @P1 LDG.E.U16 R14, desc[UR36][R14.64] ;  /* 0x000000240e0e1981 */ /* 0x000ee2000c1e1500 */
[----:B------:R-:W-:-:S04]  /*2ef0*/  @P1 ISETP.GE.AND P4, PT, R37, R58, PT ;  /* 0x0000003a2500120c */ /* 0x000fc80003f86270 */
[----:B-----5:R-:W-:-:S04]  /*2f00*/  @P1 SEL R57, R25, RZ, !P4 ;  /* 0x000000ff19391207 */ /* 0x020fc80006000000 */
[----:B------:R-:W-:Y:S01]  /*2f10*/  @P1 IADD3 R57, PT, PT, R37, R57, -R16 ;  /* 0x0000003925391210 */ /* 0x000fe20007ffe810 */
[----:B--2---:R-:W-:-:S05]  /*2f20*/  @P3 HADD2.F32 R60, -RZ, R12.H0_H0 ;  /* 0x2000000cff3c3230 */ /* 0x004fca0000004100 */
[----:B------:R-:W-:Y:S01]  /*2f30*/  @P3 FADD.FTZ R11, R11, R60 ;  /* 0x0000003c0b0b3221 */ /* 0x000fe20000010000 */
[----:B------:R-:W-:Y:S01]  /*2f40*/  @P1 I2FP.F32.S32 R60, R57 ;  /* 0x00000039003c1245 */ /* 0x000fe20000201400 */
[----:B---3--:R-:W-:-:S05]  /*2f50*/  @P1 HADD2.F32 R57, -RZ, R14.H0_H0 ;  /* 0x2000000eff391230 */ /* 0x008fca0000004100 */
[----:B------:R-:W-:-:S05]  /*2f60*/  @P1 FFMA.FTZ R11, R60, R57, R11 ;  /* 0x000000393c0b1223 */ /* 0x000fca000001000b */
[----:B------:R1:W-:Y:S01]  /*2f70*/  STS [R56], R11 ;  /* 0x0000000b38007388 */ /* 0x0003e20000000800 */
[----:B------:R-:W-:-:S07]  /*2f80*/  @!P2 FMNMX.FTZ R0, R0, R11, !PT ;  /* 0x0000000b0000a209 */ /* 0x000fce0007810000 */
.L_x_3106:
[----:B------:R-:W-:Y:S05]  /*2f90*/  BSYNC.RECONVERGENT B1 ;  /* 0x0000000000017941 */ /* 0x000fea0003800200 */
.L_x_3105:
[----:B------:R-:W-:Y:S01]  /*2fa0*/  VIADD R12, R3, 0x7 ;  /* 0x00000007030c7836 */ /* 0x000fe20000000000 */
[----:B-1----:R-:W-:Y:S02]  /*2fb0*/  IADD3 R11, PT, PT, R16, 0x1, RZ ;  /* 0x00000001100b7810 */ /* 0x002fe40007ffe0ff */
[----:B------:R-:W-:Y:S02]  /*2fc0*/  IADD3 R37, PT, PT, R37, 0x10, RZ ;  /* 0x0000001025257810 */ /* 0x000fe40007ffe0ff */
[----:B0-----:R-:W-:Y:S02]  /*2fd0*/  SHF.R.S32.HI R13, RZ, 0x1f, R12 ;  /* 0x0000001fff0d7819 */ /* 0x001fe4000001140c */
[----:B------:R-:W-:Y:S02]  /*2fe0*/  VIADDMNMX R11, R11, -UR13, RZ, !PT ;  /* 0x8000000d0b0b7c46 */ /* 0x000fe4000f8001ff */
[----:B------:R-:W-:Y:S02]  /*2ff0*/  LEA.HI R13, R13, R12, RZ, 0x3 ;  /* 0x0000000c0d0d7211 */ /* 0x000fe400078f18ff */
[----:B------:R-:W-:-:S02]  /*3000*/  IADD3 R34, P2, PT, R34, 0x10, RZ ;  /* 0x0000001022227810 */ /* 0x000fc40007f5e0ff */
[----:B------:R-:W-:Y:S02]  /*3010*/  LOP3.LUT R12, R13, 0xfffffff8, RZ, 0xc0, !PT ;  /* 0xfffffff80d0c7812 */ /* 0x000fe400078ec0ff */
[----:B------:R-:W-:Y:S01]  /*3020*/  IADD3 R56, PT, PT, R56, 0x40, RZ ;  /* 0x0000004038387810 */ /* 0x000fe20007ffe0ff */
[----:B------:R-:W-:Y:S01]  /*3030*/  IMAD.X R39, RZ, RZ, R39, P2 ;  /* 0x000000ffff277224 */ /* 0x000fe200010e0627 */
[----:B------:R-:W-:Y:S01]  /*3040*/  IADD3 R54, PT, PT, R54, 0x10, RZ ;  /* 0x0000001036367810 */ /* 0x000fe20007ffe0ff */
[----:B------:R-:W-:-:S05]  /*3050*/  IMAD.IADD R12, R11, 0x1, R12 ;  /* 0x000000010b0c7824 */ /* 0x000fca00078e020c */
[----:B------:R-:W-:-:S13]  /*3060*/  ISETP.GE.AND P1, PT, R37, R12, PT ;  /* 0x0000000c2500720c */ /* 0x000fda0003f26270 */
[----:B------:R-:W-:Y:S05]  /*3070*/  @!P1 BRA `(.L_x_3107) ;  /* 0xfffffff000149947 */ /* 0x000fea000383ffff */
.L_x_3103:
[----:B------:R-:W-:Y:S05]  /*3080*/  BSYNC B0 ;  /* 0x0000000000007941 */ /* 0x000fea0003800000 */
.L_x_3102:
[----:B------:R-:W0:Y:S01]  /*3090*/  S2R R5, SR_TID.X ;  /* 0x0000000000057919 */ /* 0x000e220000002100 */
[----:B------:R-:W1:Y:S01]  /*30a0*/  LDCU UR5, c[0x0][0x3f4] ;  /* 0x00007e80ff0577ac */ /* 0x000e620008000800 */
[----:B------:R-:W-:-:S04]  /*30b0*/  IADD3 R8, PT, PT, R16, 0x1, RZ ;  /* 0x0000000110087810 */ /* 0x000fc80007ffe0ff */
[----:B-1----:R-:W-:Y:S01]  /*30c0*/  VIADDMNMX R6, R8, -UR5, RZ, !PT ;  /* 0x8000000508067c46 */ /* 0x002fe2000f8001ff */
[----:B------:R-:W-:Y:S01]  /*30d0*/  UMOV UR5, 0xffffffff ;  /* 0xffffffff00057882 */ /* 0x000fe20000000000 */
[----:B0-----:R-:W-:Y:S02]  /*30e0*/  SHF.L.U32 R9, R5, 0x2, RZ ;  /* 0x0000000205097819 */ /* 0x001fe400000006ff */
[----:B------:R-:W-:Y:S05]  /*30f0*/  BRA.DIV UR5, `(.L_x_3108) ;  /* 0x0000005205b47947 */ /* 0x000fea000b800000 */
[----:B------:R-:W0:Y:S02]  /*3100*/  SHFL.BFLY PT, R14, R0, 0x10, 0x1f ;  /* 0x0e001f00000e7f89 */ /* 0x000e2400000e0000 */
[----:B0-----:R-:W-:-:S05]  /*3110*/  FMNMX.FTZ R13, R14, R0, !PT ;  /* 0x000000000e0d7209 */ /* 0x001fca0007810000 */
[----:B------:R-:W4:Y:S02]  /*3120*/  SHFL.BFLY PT, R14, R13, 0x8, 0x1f ;  /* 0x0d001f000d0e7f89 */ /* 0x000f2400000e0000 */
[----:B----4-:R-:W-:-:S05]  /*3130*/  FMNMX.FTZ R7, R13, R14, !PT ;  /* 0x0000000e0d077209 */ /* 0x010fca0007810000 */
[----:B------:R0:W1:Y:S02]  /*3140*/  SHFL.BFLY PT, R14, R7, 0x4, 0x1f ;  /* 0x0c801f00070e7f89 */ /* 0x00006400000e0000 */
.L_x_3181:
[----:B-----5:R-:W2:Y:S01]  /*3150*/  S2R R25, SR_CgaCtaId ;  /* 0x0000000000197919 */ /* 0x020ea20000008800 */
        /* <DEDUP_REMOVED lines=11> */
[----:B------:R-:W-:Y:S02]  /*3210*/  IMAD.MOV.U32 R13, RZ, RZ, RZ ;  /* 0x000000ffff0d7224 */ /* 0x000fe400078e00ff */
[----:B------:R-:W-:Y:S08]  /*3220*/  BSSY.RECONVERGENT B0, `(.L_x_3109) ;  /* 0x000016a000007945 */ /* 0x000ff00003800200 */
[----:B------:R-:W0:Y:S04]  /*3230*/  @!P0 LDS R14, [R11] ;  /* 0x000000000b0e8984 */ /* 0x000e280000000800 */
[----:B0-----:R-:W0:Y:S02]  /*3240*/  SHFL.BFLY PT, R7, R14, 0x1, 0x1f ;  /* 0x0c201f000e077f89 */ /* 0x001e2400000e0000 */
[----:B0-----:R-:W-:-:S02]  /*3250*/  FMNMX.FTZ R12, R7, R14, !PT ;  /* 0x0000000e070c7209 */ /* 0x001fc40007810000 */
[----:B------:R-:W-:-:S04]  /*3260*/  IADD3 R7, PT, PT, R6, R5, RZ ;  /* 0x0000000506077210 */ /* 0x000fc80007ffe0ff */
        /* <DEDUP_REMOVED lines=17> */
[----:B------:R-:W-:Y:S01]  /*3380*/  VIADD R14, R24, 0x110 ;  /* 0x00000110180e7836 */ /* 0x000fe20000000000 */
[----:B------:R-:W-:-:S04]  /*3390*/  LEA.HI R13, R15, 0x1, RZ, 0x1a ;  /* 0x000000010f0d7811 */ /* 0x000fc800078fd0ff */
[----:B------:R-:W-:Y:S02]  /*33a0*/  LEA R20, R25, R14, 0x18 ;  /* 0x0000000e19147211 */ /* 0x000fe400078ec0ff */
[----:B------:R-:W-:Y:S02]  /*33b0*/  LOP3.LUT R15, R13, 0x3, RZ, 0xc0, !PT ;  /* 0x000000030d0f7812 */ /* 0x000fe400078ec0ff */
[----:B------:R-:W-:Y:S01]  /*33c0*/  MOV R13, RZ ;  /* 0x000000ff000d7202 */ /* 0x000fe20000000f00 */
[----:B------:R-:W-:Y:S01]  /*33d0*/  IMAD.IADD R20, R9, 0x1, R20 ;  /* 0x0000000109147824 */ /* 0x000fe200078e0214 */
[----:B------:R-:W-:Y:S02]  /*33e0*/  MOV R14, R7 ;  /* 0x00000007000e7202 */ /* 0x000fe40000000f00 */
[----:B------:R-:W-:-:S07]  /*33f0*/  IADD3 R15, PT, PT, -R15, RZ, RZ ;  /* 0x000000ff0f0f7210 */ /* 0x000fce0007ffe1ff */
.L_x_3114:
        /* <DEDUP_REMOVED lines=11> */
.L_x_3113:
[----:B------:R-:W-:Y:S05]  /*34b0*/  BSYNC.RECONVERGENT B1 ;  /* 0x0000000000017941 */ /* 0x000fea0003800200 */
.L_x_3112:
[----:B------:R-:W-:Y:S05]  /*34c0*/  @!P1 BRA `(.L_x_3110) ;  /* 0x0000001000fc9947 */ /* 0x000fea0003800000 */
[----:B------:R-:W-:Y:S01]  /*34d0*/  IMAD.SHL.U32 R15, R6, 0x4, RZ ;  /* 0x00000004060f7824 */ /* 0x000fe200078e00ff */
[----:B------:R-:W-:Y:S01]  /*34e0*/  IADD3 R24, PT, PT, R24, 0x110, RZ ;  /* 0x0000011018187810 */ /* 0x000fe20007ffe0ff */
[----:B------:R-:W-:-:S03]  /*34f0*/  VIADD R27, R14, 0x100 ;  /* 0x000001000e1b7836 */ /* 0x000fc60000000000 */
[----:B------:R-:W-:Y:S02]  /*3500*/  LEA R20, R25, R24, 0x18 ;  /* 0x0000001819147211 */ /* 0x000fe400078ec0ff */
[----:B------:R-:W-:Y:S02]  /*3510*/  LEA R15, R14, -R15, 0x2 ;  /* 0x8000000f0e0f7211 */ /* 0x000fe400078e10ff */
[----:B------:R-:W-:Y:S02]  /*3520*/  ISETP.GT.AND P0, PT, R27, R16, PT ;  /* 0x000000101b00720c */ /* 0x000fe40003f04270 */
[----:B------:R-:W-:-:S05]  /*3530*/  IADD3 R20, PT, PT, R20, R15, RZ ;  /* 0x0000000f14147210 */ /* 0x000fca0007ffe0ff */
[----:B------:R-:W0:Y:S04]  /*3540*/  LDS R15, [R20] ;  /* 0x00000000140f7984 */ /* 0x000e280000000800 */
[----:B------:R-:W1:Y:S04]  /*3550*/  LDS R21, [R20+0x100] ;  /* 0x0001000014157984 */ /* 0x000e680000000800 */
[----:B------:R-:W2:Y:S04]  /*3560*/  LDS R23, [R20+0x200] ;  /* 0x0002000014177984 */ /* 0x000ea80000000800 */
        /* <DEDUP_REMOVED lines=24> */
[----:B------:R-:W-:Y:S02]  /*36f0*/  PLOP3.LUT P0, PT, PT, PT, PT, 0x80, 0x8 ;  /* 0x000000000008781c */ /* 0x000fe40003f0f070 */
[----:B------:R-:W-:-:S04]  /*3700*/  IADD3 R14, PT, PT, -R15, R16, RZ ;  /* 0x000000100f0e7210 */ /* 0x000fc80007ffe1ff */
[----:B------:R-:W-:Y:S01]  /*3710*/  ISETP.GT.AND P1, PT, R14, 0x2ff, PT ;  /* 0x000002ff0e00780c */ /* 0x000fe20003f24270 */
[----:B------:R-:W-:-:S12]  /*3720*/  VIADD R14, R20, 0x600 ;  /* 0x00000600140e7836 */ /* 0x000fd80000000000 */
[----:B------:R-:W-:Y:S05]  /*3730*/  @!P1 BRA `(.L_x_3116) ;  /* 0x0000000400989947 */ /* 0x000fea0003800000 */
[----:B------:R-:W-:Y:S02]  /*3740*/  PLOP3.LUT P0, PT, PT, PT, PT, 0x8, 0x80 ;  /* 0x000000000080781c */ /* 0x000fe40003f0e170 */
[----:B------:R-:W-:-:S11]  /*3750*/  IADD3 R20, PT, PT, R16, -0x2ff, RZ ;  /* 0xfffffd0110147810 */ /* 0x000fd60007ffe0ff */
.L_x_3117:
[----:B------:R-:W0:Y:S01]  /*3760*/  LDS R21, [R14+-0x200] ;  /* 0xfffe00000e157984 */ /* 0x000e220000000800 */
[----:B------:R-:W-:-:S03]  /*3770*/  IADD3 R15, PT, PT, R15, 0x400, RZ ;  /* 0x000004000f0f7810 */ /* 0x000fc60007ffe0ff */
[----:B------:R-:W1:Y:S01]  /*3780*/  LDS R23, [R14+-0x100] ;  /* 0xffff00000e177984 */ /* 0x000e620000000800 */
[----:B------:R-:W-:-:S03]  /*3790*/  ISETP.GE.AND P1, PT, R15, R20, PT ;  /* 0x000000140f00720c */ /* 0x000fc60003f26270 */
        /* <DEDUP_REMOVED lines=96> */
.L_x_3116:
[----:B------:R-:W-:Y:S05]  /*3da0*/  BSYNC.RECONVERGENT B1 ;  /* 0x0000000000017941 */ /* 0x000fea0003800200 */
.L_x_3115:
[----:B------:R-:W-:Y:S01]  /*3db0*/  IADD3 R20, PT, PT, -R15, R16, RZ ;  /* 0x000000100f147210 */ /* 0x000fe20007ffe1ff */
        /* <DEDUP_REMOVED lines=54> */
.L_x_3119:
[----:B------:R-:W-:Y:S05]  /*4120*/  BSYNC.RECONVERGENT B1 ;  /* 0x0000000000017941 */ /* 0x000fea0003800200 */
.L_x_3118:
        /* <DEDUP_REMOVED lines=27> */
.L_x_3111:
        /* <DEDUP_REMOVED lines=12> */
[----:B------:R-:W-:Y:S02]  /*43a0*/  IADD3 R27, P1, P2, R23, R14, R7 ;  /* 0x0000000e171b7210 */ /* 0x000fe40007a3e007 */
[----:B------:R-:W-:Y:S02]  /*43b0*/  LEA R24, R25, R24, 0x18 ;  /* 0x0000001819187211 */ /* 0x000fe400078ec0ff */
[----:B------:R-:W-:Y:S02]  /*43c0*/  LOP3.LUT R14, R13, 0x3, RZ, 0xc0, !PT ;  /* 0x000000030d0e7812 */ /* 0x000fe400078ec0ff */
[----:B------:R-:W-:Y:S01]  /*43d0*/  IADD3.X R15, PT, PT, R22, R15, RZ, P1, P2 ;  /* 0x0000000f160f7210 */ /* 0x000fe20000fe44ff */
[----:B------:R-:W-:Y:S01]  /*43e0*/  IMAD.IADD R21, R9, 0x1, R24 ;  /* 0x0000000109157824 */ /* 0x000fe200078e0218 */
[----:B------:R-:W-:-:S02]  /*43f0*/  MOV R13, RZ ;  /* 0x000000ff000d7202 */ /* 0x000fc40000000f00 */
[----:B------:R-:W-:Y:S02]  /*4400*/  MOV R20, R7 ;  /* 0x0000000700147202 */ /* 0x000fe40000000f00 */
[----:B------:R-:W-:-:S07]  /*4410*/  IADD3 R24, PT, PT, -R14, RZ, RZ ;  /* 0x000000ff0e187210 */ /* 0x000fce0007ffe1ff */
.L_x_3122:
[----:B------:R-:W-:-:S06]  /*4420*/  MOV R14, R27 ;  /* 0x0000001b000e7202 */ /* 0x000fcc0000000f00 */
[----:B------:R1:W2:Y:S01]  /*4430*/  LDG.E.U8 R14, desc[UR36][R14.64] ;  /* 0x000000240e0e7981 */ /* 0x0002a2000c1e1100 */
[----:B------:R-:W-:Y:S01]  /*4440*/  IMAD.MOV.U32 R26, RZ, RZ, RZ ;  /* 0x000000ffff1a7224 */ /* 0x000fe200078e00ff */
[----:B------:R-:W-:Y:S02]  /*4450*/  IADD3 R24, PT, PT, R24, 0x1, RZ ;  /* 0x0000000118187810 */ /* 0x000fe40007ffe0ff */
        /* <DEDUP_REMOVED lines=13> */
.L_x_3121:
[----:B------:R-:W-:Y:S05]  /*4530*/  BSYNC.RECONVERGENT B1 ;  /* 0x0000000000017941 */ /* 0x000fea0003800200 */
.L_x_3120:
[----:B------:R-:W-:Y:S05]  /*4540*/  @!P0 BRA `(.L_x_3110) ;  /* 0x0000000000dc8947 */ /* 0x000fea0003800000 */
[----:B------:R-:W1:Y:S01]  /*4550*/  S2R R24, SR_CgaCtaId ;  /* 0x0000000000187919 */ /* 0x000e620000008800 */
[----:B------:R-:W2:Y:S01]  /*4560*/  LDCU.64 UR4, c[0x0][0x420] ;  /* 0x00008400ff0477ac */ /* 0x000ea20008000a00 */
[----:B------:R-:W-:Y:S02]  /*4570*/  MOV R14, 0x400 ;  /* 0x00000400000e7802 */ /* 0x000fe40000000f00 */
[----:B------:R-:W-:-:S03]  /*4580*/  SHF.L.U32 R15, R6, 0x2, RZ ;  /* 0x00000002060f7819 */ /* 0x000fc600000006ff */
[----:B------:R-:W-:Y:S01]  /*4590*/  VIADD R21, R14, 0x110 ;  /* 0x000001100e157836 */ /* 0x000fe20000000000 */
[----:B------:R-:W-:Y:S02]  /*45a0*/  LEA R14, R20, -R15, 0x2 ;  /* 0x8000000f140e7211 */ /* 0x000fe400078e10ff */
[----:B--2---:R-:W-:-:S04]  /*45b0*/  IADD3 R23, P0, P1, R23, UR4, R20 ;  /* 0x0000000417177c10 */ /* 0x004fc8000f91e014 */
[----:B------:R-:W-:Y:S02]  /*45c0*/  IADD3 R23, P2, PT, R23, 0x80, RZ ;  /* 0x0000008017177810 */ /* 0x000fe40007f5e0ff */
[----:B------:R-:W-:-:S04]  /*45d0*/  IADD3.X R15, PT, PT, R22, UR5, RZ, P0, P1 ;  /* 0x00000005160f7c10 */ /* 0x000fc800087e24ff */
[----:B------:R-:W-:Y:S02]  /*45e0*/  IADD3.X R15, PT, PT, RZ, R15, RZ, P2, !PT ;  /* 0x0000000fff0f7210 */ /* 0x000fe400017fe4ff */
[----:B-1----:R-:W-:-:S04]  /*45f0*/  LEA R21, R24, R21, 0x18 ;  /* 0x0000001518157211 */ /* 0x002fc800078ec0ff */
[----:B------:R-:W-:-:S07]  /*4600*/  IADD3 R21, PT, PT, R14, 0x200, R21 ;  /* 0x000002000e157810 */ /* 0x000fce0007ffe015 */
.L_x_3123:
[----:B------:R-:W-:-:S05]  /*4610*/  IMAD.MOV.U32 R14, RZ, RZ, R23 ;  /* 0x000000ffff0e7224 */ /* 0x000fca00078e0017 */
[----:B------:R-:W2:Y:S04]  /*4620*/  LDG.E.U8 R23, desc[UR36][R14.64+-0x80] ;  /* 0xffff80240e177981 */ /* 0x000ea8000c1e1100 */
[----:B------:R-:W4:Y:S04]  /*4630*/  LDG.E.U8 R22, desc[UR36][R14.64+-0x40] ;  /* 0xffffc0240e167981 */ /* 0x000f28000c1e1100 */
[----:B------:R-:W5:Y:S04]  /*4640*/  LDG.E.U8 R24, desc[UR36][R14.64] ;  /* 0x000000240e187981 */ /* 0x000f68000c1e1100 */
[----:B------:R-:W5:Y:S01]  /*4650*/  LDG.E.U8 R26, desc[UR36][R14.64+0x40] ;  /* 0x000040240e1a7981 */ /* 0x000f62000c1e1100 */
[----:B---3--:R-:W-:Y:S01]  /*4660*/  HFMA2 R28, -RZ, RZ, 0, 0 ;  /* 0x00000000ff1c7431 */ /* 0x008fe200000001ff */
[----:B------:R-:W-:-:S02]  /*4670*/  IADD3 R20, PT, PT, R20, 0x100, RZ ;  /* 0x0000010014147810 */ /* 0x000fc40007ffe0ff */
[----:B--2---:R-:W-:Y:S02]  /*4680*/  ISETP.NE.AND P0, PT, R23, RZ, PT ;  /* 0x000000ff1700720c */ /* 0x004fe40003f05270 */
[----:B----4-:R-:W-:Y:S01]  /*4690*/  ISETP.NE.AND P1, PT, R22, RZ, PT ;  /* 0x000000ff1600720c */ /* 0x010fe20003f25270 */
[----:B------:R-:W-:Y:S01]  /*46a0*/  HFMA2 R22, -RZ, RZ, 0, 0 ;  /* 0x00000000ff167431 */ /* 0x000fe200000001ff */
[----:B-----5:R-:W-:Y:S02]  /*46b0*/  ISETP.NE.AND P2, PT, R24, RZ, PT ;  /* 0x000000ff1800720c */ /* 0x020fe40003f45270 */
[----:B------:R-:W-:Y:S02]  /*46c0*/  MOV R24, RZ ;  /* 0x000000ff00187202 */ /* 0x000fe40000000f00 */
[----:B------:R-:W-:-:S05]  /*46d0*/  ISETP.NE.AND P3, PT, R26, RZ, PT ;  /* 0x000000ff1a00720c */ /* 0x000fca0003f65270 */
        /* <DEDUP_REMOVED lines=30> */
.L_x_3110:
[----:B------:R-:W-:Y:S05]  /*48c0*/  BSYNC.RECONVERGENT B0 ;  /* 0x0000000000007941 */ /* 0x000fea0003800200 */
.L_x_3109:
        /* <DEDUP_REMOVED lines=25> */
[----:B------:R0:W1:Y:S01]  /*4a60*/  @!P1 LDS R13, [R11+0x8] ;  /* 0x000008000b0d9984 */ /* 0x0000620000000800 */
[----:B------:R-:W-:Y:S02]  /*4a70*/  ISETP.GT.AND P1, PT, R7, R16, PT ;  /* 0x000000100700720c */ /* 0x000fe40003f24270 */
[----:B0-----:R-:W-:Y:S01]  /*4a80*/  CS2R R10, SRZ ;  /* 0x00000000000a7805 */ /* 0x001fe2000001ff00 */
[----:B-1----:R-:W0:Y:S02]  /*4a90*/  SHFL.BFLY PT, R0, R13, 0x1, 0x1f ;  /* 0x0c201f000d007f89 */ /* 0x002e2400000e0000 */
[----:B0-----:R-:W-:-:S06]  /*4aa0*/  FADD.FTZ R12, R0, R13 ;  /* 0x0000000d000c7221 */ /* 0x001fcc0000010000 */
[----:B------:R-:W0:Y:S02]  /*4ab0*/  SHFL.IDX PT, R12, R12, RZ, 0x1f ;  /* 0x00001fff0c0c7589 */ /* 0x000e2400000e0000 */
[----:B0-----:R-:W-:-:S06]  /*4ac0*/  FADD.FTZ R0, R12, 9.9999999747524270788e-07 ;  /* 0x358637bd0c007421 */ /* 0x001fcc0000010000 */
        /* <DEDUP_REMOVED lines=8> */
.L_x_3124:
        /* <DEDUP_REMOVED lines=10> */
[----:B------:R-:W1:Y:S01]  /*4bf0*/  S2R R21, SR_CgaCtaId ;  /* 0x0000000000157919 */ /* 0x000e620000008800 */
[----:B------:R-:W2:Y:S01]  /*4c00*/  LDCU.64 UR8, c[0x0][0x480] ;  /* 0x00009000ff0877ac */ /* 0x000ea20008000a00 */
[----:B------:R-:W-:Y:S02]  /*4c10*/  MOV R12, 0x400 ;  /* 0x00000400000c7802 */ /* 0x000fe40000000f00 */
[----:B------:R-:W-:Y:S02]  /*4c20*/  LEA.HI R8, R8, 0x1, RZ, 0x1a ;  /* 0x0000000108087811 */ /* 0x000fe400078fd0ff */
[----:B------:R-:W-:Y:S02]  /*4c30*/  IADD3 R14, PT, PT, R12, 0x110, RZ ;  /* 0x000001100c0e7810 */ /* 0x000fe40007ffe0ff */
[----:B------:R-:W-:Y:S01]  /*4c40*/  IADD3 R20, P2, PT, R7, R10, RZ ;  /* 0x0000000a07147210 */ /* 0x000fe20007f5e0ff */
[C---:B------:R-:W-:Y:S01]  /*4c50*/  IMAD.SHL.U32 R12, R8.reuse, 0x40, RZ ;  /* 0x00000040080c7824 */ /* 0x040fe200078e00ff */
[----:B------:R-:W-:-:S02]  /*4c60*/  LOP3.LUT R8, R8, 0x3, RZ, 0xc0, !PT ;  /* 0x0000000308087812 */ /* 0x000fc400078ec0ff */
[----:B------:R-:W-:Y:S02]  /*4c70*/  IADD3.X R13, PT, PT, RZ, R11, RZ, P2, !PT ;  /* 0x0000000bff0d7210 */ /* 0x000fe400017fe4ff */
[----:B------:R-:W-:Y:S02]  /*4c80*/  LOP3.LUT R12, R12, 0xc0, RZ, 0xc0, !PT ;  /* 0x000000c00c0c7812 */ /* 0x000fe400078ec0ff */
[----:B--2---:R-:W-:-:S03]  /*4c90*/  LEA R15, P2, R20, UR8, 0x2 ;  /* 0x00000008140f7c11 */ /* 0x004fc6000f8410ff */
[----:B------:R-:W-:Y:S01]  /*4ca0*/  IMAD.IADD R7, R7, 0x1, R12 ;  /* 0x0000000107077824 */ /* 0x000fe200078e020c */
[----:B------:R-:W-:Y:S02]  /*4cb0*/  LEA.HI.X R20, R20, UR9, R13, 0x2, P2 ;  /* 0x0000000914147c11 */ /* 0x000fe400090f140d */
[----:B-1----:R-:W-:Y:S02]  /*4cc0*/  LEA R14, R21, R14, 0x18 ;  /* 0x0000000e150e7211 */ /* 0x002fe400078ec0ff */
[----:B------:R-:W-:Y:S02]  /*4cd0*/  SHF.L.U32 R21, R5, 0x1, RZ ;  /* 0x0000000105157819 */ /* 0x000fe400000006ff */
[----:B------:R-:W-:Y:S02]  /*4ce0*/  IADD3 R13, PT, PT, R9, R14, RZ ;  /* 0x0000000e090d7210 */ /* 0x000fe40007ffe0ff */
[----:B------:R-:W-:Y:S02]  /*4cf0*/  IADD3 R12, PT, PT, R14, UR5, R21 ;  /* 0x000000050e0c7c10 */ /* 0x000fe4000fffe015 */
[----:B------:R-:W-:-:S07]  /*4d00*/  IADD3 R14, PT, PT, -R8, RZ, RZ ;  /* 0x000000ff080e7210 */ /* 0x000fce0007ffe1ff */
.L_x_3129:
[----:B-1----:R1:W0:Y:S01]  /*4d10*/  LDS R9, [R13] ;  /* 0x000000000d097984 */ /* 0x0022220000000800 */
[----:B------:R-:W-:-:S04]  /*4d20*/  IADD3 R14, PT, PT, R14, 0x1, RZ ;  /* 0x000000010e0e7810 */ /* 0x000fc80007ffe0ff */
[----:B------:R-:W-:Y:S01]  /*4d30*/  ISETP.NE.AND P3, PT, R14, RZ, PT ;  /* 0x000000ff0e00720c */ /* 0x000fe20003f65270 */
[----:B-1----:R-:W-:Y:S02]  /*4d40*/  VIADD R13, R13, 0x100 ;  /* 0x000001000d0d7836 */ /* 0x002fe40000000000 */
[----:B0-----:R-:W-:Y:S01]  /*4d50*/  FMUL.FTZ R21, R9, R0 ;  /* 0x0000000009157220 */ /* 0x001fe20000410000 */
[----:B------:R-:W-:-:S04]  /*4d60*/  @P0 MOV R9, R20 ;  /* 0x0000001400090202 */ /* 0x000fc80000000f00 */
        /* <DEDUP_REMOVED lines=9> */
.L_x_3128:
[----:B------:R-:W-:Y:S05]  /*4e00*/  BSYNC.RECONVERGENT B1 ;  /* 0x0000000000017941 */ /* 0x000fea0003800200 */
.L_x_3127:
[----:B------:R-:W-:Y:S05]  /*4e10*/  @!P1 BRA `(.L_x_3126) ;  /* 0x0000000000d49947 */ /* 0x000fea0003800000 */
[----:B-1----:R-:W1:Y:S01]  /*4e20*/  S2R R9, SR_CgaCtaId ;  /* 0x0000000000097919 */ /* 0x002e620000008800 */
[----:B------:R-:W2:Y:S01]  /*4e30*/  LDCU.64 UR8, c[0x0][0x480] ;  /* 0x00009000ff0877ac */ /* 0x000ea20008000a00 */
[----:B------:R-:W-:Y:S02]  /*4e40*/  MOV R8, 0x400 ;  /* 0x0000040000087802 */ /* 0x000fe40000000f00 */
[----:B------:R-:W-:Y:S01]  /*4e50*/  IADD3 R10, P0, PT, R7, R10, RZ ;  /* 0x0000000a070a7210 */ /* 0x000fe20007f1e0ff */
[----:B------:R-:W-:Y:S02]  /*4e60*/  UISETP.NE.AND UP0, UPT, UR6, URZ, UPT ;  /* 0x000000ff0600728c */ /* 0x000fe4000bf05270 */
[----:B------:R-:W-:Y:S01]  /*4e70*/  ISETP.NE.AND P1, PT, RZ, UR6, PT ;  /* 0x00000006ff007c0c */ /* 0x000fe2000bf25270 */
[----:B------:R-:W-:Y:S01]  /*4e80*/  VIADD R8, R8, 0x110 ;  /* 0x0000011008087836 */ /* 0x000fe20000000000 */
[----:B------:R-:W-:Y:S02]  /*4e90*/  IADD3.X R13, PT, PT, RZ, R11, RZ, P0, !PT ;  /* 0x0000000bff0d7210 */ /* 0x000fe400007fe4ff */
[----:B------:R-:W-:-:S02]  /*4ea0*/  PLOP3.LUT P0, PT, PT, PT, UP0, 0x80, 0x8 ;  /* 0x000000000008781c */ /* 0x000fc40003f0f008 */
[----:B--2---:R-:W-:-:S04]  /*4eb0*/  LEA R12, P3, R10, UR8, 0x2 ;  /* 0x000000080a0c7c11 */ /* 0x004fc8000f8610ff */
[----:B------:R-:W-:Y:S02]  /*4ec0*/  IADD3 R12, P2, PT, R12, 0x200, RZ ;  /* 0x000002000c0c7810 */ /* 0x000fe40007f5e0ff */
[----:B------:R-:W-:-:S04]  /*4ed0*/  LEA.HI.X R13, R10, UR9, R13, 0x2, P3 ;  /* 0x000000090a0d7c11 */ /* 0x000fc800098f140d */
[----:B------:R-:W-:Y:S02]  /*4ee0*/  IADD3.X R15, PT, PT, RZ, R13, RZ, P2, !PT ;  /* 0x0000000dff0f7210 */ /* 0x000fe400017fe4ff */
[----:B-1----:R-:W-:Y:S02]  /*4ef0*/  LEA R11, R9, R8, 0x18 ;  /* 0x00000008090b7211 */ /* 0x002fe400078ec0ff */
[----:B------:R-:W-:Y:S02]  /*4f00*/  SHF.L.U32 R8, R6, 0x2, RZ ;  /* 0x0000000206087819 */ /* 0x000fe400000006ff */
[----:B------:R-:W-:-:S03]  /*4f10*/  LEA R9, R7, UR5, 0x1 ;  /* 0x0000000507097c11 */ /* 0x000fc6000f8e08ff */
[----:B------:R-:W-:Y:S02]  /*4f20*/  IMAD R8, R7, 0x4, -R8 ;  /* 0x0000000407087824 */ /* 0x000fe400078e0a08 */
[----:B------:R-:W-:-:S03]  /*4f30*/  IMAD R9, R6, -0x2, R9 ;  /* 0xfffffffe06097824 */ /* 0x000fc600078e0209 */
[--C-:B------:R-:W-:Y:S02]  /*4f40*/  IADD3 R10, PT, PT, R8, 0x200, R11.reuse ;  /* 0x00000200080a7810 */ /* 0x100fe40007ffe00b */
[----:B------:R-:W-:-:S07]  /*4f50*/  IADD3 R11, PT, PT, R9, 0x100, R11 ;  /* 0x00000100090b7810 */ /* 0x000fce0007ffe00b */
.L_x_3130:
        /* <DEDUP_REMOVED lines=13> */
[----:B0-----:R-:W-:Y:S01]  /*5030*/  FMUL.FTZ R25, R9, R0 ;  /* 0x0000000009197220 */ /* 0x001fe20000410000 */
[----:B------:R-:W-:-:S04]  /*5040*/  IMAD.MOV.U32 R9, RZ, RZ, R15 ;  /* 0x000000ffff097224 */ /* 0x000fc800078e000f */
[----:B------:R-:W-:-:S05]  /*5050*/  F2FP.F16.F32.PACK_AB R8, RZ, R25 ;  /* 0x00000019ff08723e */ /* 0x000fca00000000ff */
[----:B------:R0:W-:Y:S04]  /*5060*/  STS.U16 [R11], R8 ;  /* 0x000000080b007388 */ /* 0x0001e80000000400 */
[----:B------:R1:W2:Y:S01]  /*5070*/  LDS R13, [R10+0x100] ;  /* 0x000100000a0d7984 */ /* 0x0002a20000000800 */
[----:B0-----:R-:W-:Y:S01]  /*5080*/  MOV R8, R12 ;  /* 0x0000000c00087202 */ /* 0x001fe20000000f00 */
[----:B-1----:R-:W-:-:S04]  /*5090*/  VIADD R10, R10, 0x400 ;  /* 0x000004000a0a7836 */ /* 0x002fc80000000000 */
        /* <DEDUP_REMOVED lines=9> */
[----:B------:R0:W-:Y:S01]  /*5130*/  STS.U16 [R11+0x80], R14 ;  /* 0x0000800e0b007388 */ /* 0x0001e20000000400 */
[----:B------:R-:W-:Y:S02]  /*5140*/  IADD3.X R15, PT, PT, RZ, R9, RZ, P3, !PT ;  /* 0x00000009ff0f7210 */ /* 0x000fe40001ffe4ff */
[----:B0-----:R-:W-:Y:S01]  /*5150*/  IADD3 R11, PT, PT, R11, 0x200, RZ ;  /* 0x000002000b0b7810 */ /* 0x001fe20007ffe0ff */
[----:B------:R-:W-:Y:S06]  /*5160*/  @!P2 BRA `(.L_x_3130) ;  /* 0xfffffffc007ca947 */ /* 0x000fec000383ffff */
.L_x_3126:
[----:B------:R-:W-:Y:S05]  /*5170*/  BSYNC.RECONVERGENT B0 ;  /* 0x0000000000007941 */ /* 0x000fea0003800200 */
.L_x_3125:
[----:B------:R-:W-:Y:S01]  /*5180*/  SHF.R.S32.HI R7, RZ, 0x1f, R16 ;  /* 0x0000001fff077819 */ /* 0x000fe20000011410 */
[----:B------:R-:W2:Y:S01]  /*5190*/  LDCU.64 UR6, c[0x0][0x3b0] ;  /* 0x00007600ff0677ac */ /* 0x000ea20008000a00 */
[----:B0-----:R-:W-:Y:S02]  /*51a0*/  SHF.L.U32 R0, R5, 0x3, RZ ;  /* 0x0000000305007819 */ /* 0x001fe400000006ff */
[----:B------:R-:W-:Y:S02]  /*51b0*/  CS2R R10, SRZ ;  /* 0x00000000000a7805 */ /* 0x000fe4000001ff00 */
[----:B------:R-:W-:Y:S02]  /*51c0*/  LEA.HI R7, R7, R16, RZ, 0x2 ;  /* 0x0000001007077211 */ /* 0x000fe400078f10ff */
[----:B------:R-:W-:Y:S02]  /*51d0*/  LOP3.LUT R0, R0, 0x78, RZ, 0xc0, !PT ;  /* 0x0000007800007812 */ /* 0x000fe400078ec0ff */
[----:B-1----:R-:W-:-:S02]  /*51e0*/  LOP3.LUT R9, R7, 0xfffffffc, RZ, 0xc0, !PT ;  /* 0xfffffffc07097812 */ /* 0x002fc400078ec0ff */
[----:B------:R-:W-:-:S03]  /*51f0*/  SHF.R.U32.HI R7, RZ, 0x4, R5 ;  /* 0x00000004ff077819 */ /* 0x000fc60000011605 */
[----:B------:R-:W-:-:S05]  /*5200*/  IMAD.IADD R38, R16, 0x1, -R9 ;  /* 0x0000000110267824 */ /* 0x000fca00078e0a09 */
[----:B------:R-:W-:Y:S02]  /*5210*/  ISETP.NE.AND P0, PT, R7, R38, PT ;  /* 0x000000260700720c */ /* 0x000fe40003f05270 */
[----:B--2---:R-:W-:Y:S02]  /*5220*/  ISETP.EQ.U32.AND P1, PT, RZ, UR6, PT ;  /* 0x00000006ff007c0c */ /* 0x004fe4000bf22070 */
        /* <DEDUP_REMOVED lines=14> */
[----:B------:R-:W-:Y:S01]  /*5310*/  MOV R41, RZ ;  /* 0x000000ff00297202 */ /* 0x000fe20000000f00 */
[----:B------:R-:W-:Y:S01]  /*5320*/  IMAD.MOV.U32 R34, RZ, RZ, RZ ;  /* 0x000000ffff227224 */ /* 0x000fe200078e00ff */
[----:B------:R-:W-:Y:S01]  /*5330*/  MOV R32, RZ ;  /* 0x000000ff00207202 */ /* 0x000fe20000000f00 */
[----:B------:R-:W-:-:S04]  /*5340*/  IMAD.MOV.U32 R18, RZ, RZ, RZ ;  /* 0x000000ffff127224 */ /* 0x000fc800078e00ff */
[----:B0-----:R-:W-:Y:S05]  /*5350*/  @P0 BRA `(.L_x_3132) ;  /* 0x0000002400100947 */ /* 0x001fea0003800000 */
[----:B------:R-:W0:Y:S01]  /*5360*/  LDCU UR4, c[0x0][0x3f4] ;  /* 0x00007e80ff0477ac */ /* 0x000e220008000800 */
[----:B------:R-:W1:Y:S01]  /*5370*/  S2R R15, SR_CgaCtaId ;  /* 0x00000000000f7919 */ /* 0x000e620000008800 */
[----:B------:R-:W2:Y:S01]  /*5380*/  LDC.64 R46, c[0x0][0x3c0] ;  /* 0x0000f000ff2e7b82 */ /* 0x000ea20000000a00 */
[----:B------:R-:W-:Y:S01]  /*5390*/  IADD3 R45, PT, PT, R6, R7, RZ ;  /* 0x00000007062d7210 */ /* 0x000fe20007ffe0ff */
[----:B------:R-:W-:Y:S01]  /*53a0*/  BSSY.RECONVERGENT B1, `(.L_x_3133) ;  /* 0x00000c6000017945 */ /* 0x000fe20003800200 */
[----:B------:R-:W-:Y:S02]  /*53b0*/  MOV R12, 0x400 ;  /* 0x00000400000c7802 */ /* 0x000fe40000000f00 */
[----:B------:R-:W-:-:S03]  /*53c0*/  MOV R43, RZ ;  /* 0x000000ff002b7202 */ /* 0x000fc60000000f00 */
[----:B------:R-:W-:Y:S01]  /*53d0*/  VIADD R12, R12, 0x110 ;  /* 0x000001100c0c7836 */ /* 0x000fe20000000000 */
[----:B0-----:R-:W-:-:S04]  /*53e0*/  MOV R35, UR4 ;  /* 0x0000000400237c02 */ /* 0x001fc80008000f00 */
[-C--:B------:R-:W-:Y:S01]  /*53f0*/  VIMNMX R42, PT, PT, R16, R35.reuse, PT ;  /* 0x00000023102a7248 */ /* 0x080fe20003fe0100 */
[----:B------:R-:W-:-:S03]  /*5400*/  IMAD R13, R4, R35, R0 ;  /* 0x00000023040d7224 */ /* 0x000fc600078e0200 */
[----:B------:R-:W-:Y:S01]  /*5410*/  ISETP.GE.AND P0, PT, R45, R42, PT ;  /* 0x0000002a2d00720c */ /* 0x000fe20003f06270 */
[----:B--2---:R-:W-:Y:S01]  /*5420*/  IMAD.WIDE R46, R13, 0x2, R46 ;  /* 0x000000020d2e7825 */ /* 0x004fe200078e022e */
[----:B-1----:R-:W-:-:S04]  /*5430*/  LEA R40, R15, R12, 0x18 ;  /* 0x0000000c0f287211 */ /* 0x002fc800078ec0ff */
[----:B------:R-:W-:-:S07]  /*5440*/  IADD3 R4, PT, PT, R40, UR5, RZ ;  /* 0x0000000528047c10 */ /* 0x000fce000fffe0ff */
[----:B------:R-:W-:Y:S05]  /*5450*/  @P0 BRA `(.L_x_3134) ;  /* 0x0000000800e80947 */ /* 0x000fea0003800000 */
[----:B------:R-:W-:Y:S01]  /*5460*/  VIADDMNMX R42, R45, 0x4, R42, !PT ;  /* 0x000000042d2a7846 */ /* 0x000fe2000780012a */
[----:B------:R-:W-:Y:S01]  /*5470*/  BSSY.RECONVERGENT B2, `(.L_x_3135) ;  /* 0x000006d000027945 */ /* 0x000fe20003800200 */
[----:B------:R-:W-:Y:S01]  /*5480*/  LOP3.LUT R12, RZ, R6, RZ, 0x33, !PT ;  /* 0x00000006ff0c7212 */ /* 0x000fe200078e33ff */
[----:B------:R-:W-:Y:S02]  /*5490*/  HFMA2 R32, -RZ, RZ, 0, 0 ;  /* 0x00000000ff207431 */ /* 0x000fe400000001ff */
[----:B------:R-:W-:Y:S02]  /*54a0*/  IMAD.MOV.U32 R18, RZ, RZ, RZ ;  /* 0x000000ffff127224 */ /* 0x000fe400078e00ff */
[----:B------:R-:W-:Y:S01]  /*54b0*/  HFMA2 R41, -RZ, RZ, 0, 0 ;  /* 0x00000000ff297431 */ /* 0x000fe200000001ff */
[----:B------:R-:W-:Y:S02]  /*54c0*/  IADD3 R42, PT, PT, -R7, R42, R12 ;  /* 0x0000002a072a7210 */ /* 0x000fe40007ffe10c */
[----:B------:R-:W-:-:S02]  /*54d0*/  CS2R R36, SRZ ;  /* 0x0000000000247805 */ /* 0x000fc4000001ff00 */
[----:B------:R-:W-:Y:S01]  /*54e0*/  MOV R49, R45 ;  /* 0x0000002d00317202 */ /* 0x000fe20000000f00 */
[----:B------:R-:W-:Y:S01]  /*54f0*/  IMAD.MOV.U32 R39, RZ, RZ, RZ ;  /* 0x000000ffff277224 */ /* 0x000fe200078e00ff */
[C---:B------:R-:W-:Y:S01]  /*5500*/  ISETP.GE.U32.AND P0, PT, R42.reuse, 0xc, PT ;  /* 0x0000000c2a00780c */ /* 0x040fe20003f06070 */
[----:B------:R-:W-:Y:S01]  /*5510*/  IMAD.MOV.U32 R43, RZ, RZ, RZ ;  /* 0x000000ffff2b7224 */ /* 0x000fe200078e00ff */
[----:B------:R-:W-:Y:S02]  /*5520*/  LEA.HI R44, R42, 0x1, RZ, 0x1e ;  /* 0x000000012a2c7811 */ /* 0x000fe400078ff0ff */
[----:B------:R-:W-:Y:S02]  /*5530*/  MOV R34, RZ ;  /* 0x000000ff00227202 */ /* 0x000fe40000000f00 */
[----:B------:R-:W-:-:S07]  /*5540*/  LOP3.LUT P1, R52, R44, 0x3, RZ, 0xc0, !PT ;  /* 0x000000032c347812 */ /* 0x000fce000782c0ff */
[----:B------:R-:W-:Y:S06]  /*5550*/  @!P0 BRA `(.L_x_3136) ;  /* 0x0000000400788947 */ /* 0x000fec0003800000 */
[----:B------:R-:W-:Y:S01]  /*5560*/  LOP3.LUT R44, R44, 0x7ffffffc, RZ, 0xc0, !PT ;  /* 0x7ffffffc2c2c7812 */ /* 0x000fe200078ec0ff */
[----:B------:R-:W-:Y:S01]  /*5570*/  IMAD.MOV.U32 R49, RZ, RZ, R45 ;  /* 0x000000ffff317224 */ /* 0x000fe200078e002d */
[----:B------:R-:W-:Y:S02]  /*5580*/  MOV R51, RZ ;  /* 0x000000ff00337202 */ /* 0x000fe40000000f00 */
[----:B------:R-:W-:-:S07]  /*5590*/  MOV R18, RZ ;  /* 0x000000ff00127202 */ /* 0x000fce0000000f00 */
.L_x_3137:
[----:B---3--:R-:W-:-:S04]  /*55a0*/  IMAD R29, R49, 0x70, RZ ;  /* 0x00000070311d7824 */ /* 0x008fc800078e02ff */
[----:B------:R-:W-:-:S06]  /*55b0*/  IMAD.WIDE.U32 R12, R29, 0x2, R46 ;  /* 0x000000021d0c7825 */ /* 0x000fcc00078e002e */
[----:B------:R-:W2:Y:S01]  /*55c0*/  LDG.E.128 R12, desc[UR36][R12.64] ;  /* 0x000000240c0c7981 */ /* 0x000ea2000c1e1d00 */
[C---:B------:R-:W-:Y:S02]  /*55d0*/  IADD3 R21, PT, PT, R29.reuse, 0x1c0, RZ ;  /* 0x000001c01d157810 */ /* 0x040fe40007ffe0ff */
[----:B------:R-:W-:-:S03]  /*55e0*/  IADD3 R25, PT, PT, R29, 0x380, RZ ;  /* 0x000003801d197810 */ /* 0x000fc60007ffe0ff */
[----:B------:R-:W-:-:S04]  /*55f0*/  IMAD.WIDE.U32 R20, R21, 0x2, R46 ;  /* 0x0000000215147825 */ /* 0x000fc800078e002e */
[--C-:B------:R-:W-:Y:S02]  /*5600*/  IMAD.WIDE.U32 R24, R25, 0x2, R46.reuse ;  /* 0x0000000219187825 */ /* 0x100fe400078e002e */
[----:B------:R-:W3:Y:S02]  /*5610*/  LDG.E.128 R20, desc[UR36][R20.64] ;  /* 0x0000002414147981 */ /* 0x000ee4000c1e1d00 */
[----:B------:R-:W-:Y:S02]  /*5620*/  VIADD R29, R29, 0x540 ;  /* 0x000005401d1d7836 */ /* 0x000fe40000000000 */
[----:B------:R-:W4:Y:S02]  /*5630*/  LDG.E.128 R24, desc[UR36][R24.64] ;  /* 0x0000002418187981 */ /* 0x000f24000c1e1d00 */
[----:B------:R-:W-:-:S06]  /*5640*/  IMAD.WIDE.U32 R28, R29, 0x2, R46 ;  /* 0x000000021d1c7825 */ /* 0x000fcc00078e002e */
[----:B------:R-:W4:Y:S01]  /*5650*/  LDG.E.128 R28, desc[UR36][R28.64] ;  /* 0x000000241c1c7981 */ /* 0x000f22000c1e1d00 */
[----:B------:R-:W-:Y:S01]  /*5660*/  IADD3 R53, PT, PT, -R6, R49, RZ ;  /* 0x0000003106357210 */ /* 0x000fe20007ffe1ff */
[----:B------:R-:W-:Y:S01]  /*5670*/  VIADD R51, R51, 0x4 ;  /* 0x0000000433337836 */ /* 0x000fe20000000000 */
[----:B------:R-:W-:Y:S02]  /*5680*/  IADD3 R49, PT, PT, R49, 0x10, RZ ;  /* 0x0000001031317810 */ /* 0x000fe40007ffe0ff */
[----:B------:R-:W-:Y:S02]  /*5690*/  LEA R54, R53, R4, 0x1 ;  /* 0x0000000435367211 */ /* 0x000fe400078e08ff */
[----:B------:R-:W-:-:S03]  /*56a0*/  ISETP.NE.AND P0, PT, R51, R44, PT ;  /* 0x0000002c3300720c */ /* 0x000fc60003f05270 */
[----:B------:R-:W0:Y:S04]  /*56b0*/  LDS.U16 R53, [R54] ;  /* 0x0000000036357984 */ /* 0x000e280000000400 */
[----:B------:R-:W1:Y:S04]  /*56c0*/  LDS.U16 R50, [R54+0x8] ;  /* 0x0000080036327984 */ /* 0x000e680000000400 */
[----:B------:R-:W4:Y:S01]  /*56d0*/  LDS.U16 R48, [R54+0x10] ;  /* 0x0000100036307984 */ /* 0x000f220000000400 */
[----:B0-----:R-:W-:Y:S02]  /*56e0*/  HADD2.F32 R53, -RZ, R53.H0_H0 ;  /* 0x20000035ff357230 */ /* 0x001fe40000004100 */
[----:B--2---:R-:W-:-:S02]  /*56f0*/  HADD2.F32 R55, -RZ, R12.H0_H0 ;  /* 0x2000000cff377230 */ /* 0x004fc40000004100 */
[----:B------:R-:W-:Y:S02]  /*5700*/  HADD2.F32 R12, -RZ, R12.H1_H1 ;  /* 0x3000000cff0c7230 */ /* 0x000fe40000004100 */
[--C-:B------:R-:W-:Y:S02]  /*5710*/  HADD2.F32 R56, -RZ, R13.reuse.H1_H1 ;  /* 0x3000000dff387230 */ /* 0x100fe40000004100 */
[C---:B------:R-:W-:Y:S01]  /*5720*/  FFMA.FTZ R18, R53.reuse, R55, R18 ;  /* 0x0000003735127223 */ /* 0x040fe20000010012 */
[----:B------:R-:W-:Y:S02]  /*5730*/  HADD2.F32 R55, -RZ, R13.H0_H0 ;  /* 0x2000000dff377230 */ /* 0x000fe40000004100 */
[C---:B------:R-:W-:Y:S01]  /*5740*/  FFMA.FTZ R37, R53.reuse, R12, R37 ;  /* 0x0000000c35257223 */ /* 0x040fe20000010025 */
[--C-:B------:R-:W-:Y:S01]  /*5750*/  HADD2.F32 R13, -RZ, R14.reuse.H0_H0 ;  /* 0x2000000eff0d7230 */ /* 0x100fe20000004100 */
[----:B------:R0:W2:Y:S01]  /*5760*/  LDS.U16 R12, [R54+0x18] ;  /* 0x00001800360c7984 */ /* 0x0000a20000000400 */
[C---:B------:R-:W-:Y:S01]  /*5770*/  FFMA.FTZ R39, R53.reuse, R56, R39 ;  /* 0x0000003835277223 */ /* 0x040fe20000010027 */
[----:B------:R-:W-:Y:S01]  /*5780*/  FFMA.FTZ R32, R53, R55, R32 ;  /* 0x0000003735207223 */ /* 0x000fe20000010020 */
[----:B------:R-:W-:-:S02]  /*5790*/  HADD2.F32 R14, -RZ, R14.H1_H1 ;  /* 0x3000000eff0e7230 */ /* 0x000fc40000004100 */
[C---:B------:R-:W-:Y:S01]  /*57a0*/  FFMA.FTZ R34, R53.reuse, R13, R34 ;  /* 0x0000000d35227223 */ /* 0x040fe20000010022 */
[--C-:B------:R-:W-:Y:S02]  /*57b0*/  HADD2.F32 R55, -RZ, R15.reuse.H0_H0 ;  /* 0x2000000fff377230 */ /* 0x100fe40000004100 */
[----:B------:R-:W-:Y:S02]  /*57c0*/  HADD2.F32 R56, -RZ, R15.H1_H1 ;  /* 0x3000000fff387230 */ /* 0x000fe40000004100 */
[C---:B------:R-:W-:Y:S01]  /*57d0*/  FFMA.FTZ R41, R53.reuse, R14, R41 ;  /* 0x0000000e35297223 */ /* 0x040fe20000010029 */
[----:B-1----:R-:W-:Y:S02]  /*57e0*/  HADD2.F32 R13, -RZ, R50.H0_H0 ;  /* 0x20000032ff0d7230 */ /* 0x002fe40000004100 */
[C---:B------:R-:W-:Y:S01]  /*57f0*/  FFMA.FTZ R36, R53.reuse, R55, R36 ;  /* 0x0000003735247223 */ /* 0x040fe20000010024 */
[--C-:B---3--:R-:W-:Y:S02]  /*5800*/  HADD2.F32 R15, -RZ, R21.reuse.H0_H0 ;  /* 0x20000015ff0f7230 */ /* 0x108fe40000004100 */
[----:B------:R-:W-:Y:S01]  /*5810*/  FFMA.FTZ R43, R53, R56, R43 ;  /* 0x00000038352b7223 */ /* 0x000fe2000001002b */
[----:B------:R-:W-:-:S02]  /*5820*/  HADD2.F32 R50, -RZ, R21.H1_H1 ;  /* 0x30000015ff327230 */ /* 0x000fc40000004100 */
[----:B------:R-:W-:Y:S02]  /*5830*/  HADD2.F32 R14, -RZ, R20.H0_H0 ;  /* 0x20000014ff0e7230 */ /* 0x000fe40000004100 */
[C---:B------:R-:W-:Y:S01]  /*5840*/  FFMA.FTZ R32, R13.reuse, R15, R32 ;  /* 0x0000000f0d207223 */ /* 0x040fe20000010020 */
[----:B------:R-:W-:Y:S02]  /*5850*/  HADD2.F32 R21, -RZ, R22.H0_H0 ;  /* 0x20000016ff157230 */ /* 0x000fe40000004100 */
[C---:B------:R-:W-:Y:S01]  /*5860*/  FFMA.FTZ R39, R13.reuse, R50, R39 ;  /* 0x000000320d277223 */ /* 0x040fe20000010027 */
[----:B------:R-:W-:Y:S02]  /*5870*/  HADD2.F32 R20, -RZ, R20.H1_H1 ;  /* 0x30000014ff147230 */ /* 0x000fe40000004100 */
[C---:B------:R-:W-:Y:S01]  /*5880*/  FFMA.FTZ R18, R13.reuse, R14, R18 ;  /* 0x0000000e0d127223 */ /* 0x040fe20000010012 */
[----:B------:R-:W-:Y:S02]  /*5890*/  HADD2.F32 R22, -RZ, R22.H1_H1 ;  /* 0x30000016ff167230 */ /* 0x000fe40000004100 */
[----:B------:R-:W-:Y:S01]  /*58a0*/  FFMA.FTZ R34, R13, R21, R34 ;  /* 0x000000150d227223 */ /* 0x000fe20000010022 */
[----:B------:R-:W-:-:S02]  /*58b0*/  HADD2.F32 R53, -RZ, R23.H0_H0 ;  /* 0x20000017ff357230 */ /* 0x000fc40000004100 */
[C---:B------:R-:W-:Y:S01]  /*58c0*/  FFMA.FTZ R37, R13.reuse, R20, R37 ;  /* 0x000000140d257223 */ /* 0x040fe20000010025 */
[----:B0-----:R-:W-:Y:S02]  /*58d0*/  HADD2.F32 R54, -RZ, R23.H1_H1 ;  /* 0x30000017ff367230 */ /* 0x001fe40000004100 */
[C---:B------:R-:W-:Y:S01]  /*58e0*/  FFMA.FTZ R41, R13.reuse, R22, R41 ;  /* 0x000000160d297223 */ /* 0x040fe20000010029 */
[----:B----4-:R-:W-:Y:S02]  /*58f0*/  HADD2.F32 R14, -RZ, R24.H0_H0 ;  /* 0x20000018ff0e7230 */ /* 0x010fe40000004100 */
[C---:B------:R-:W-:Y:S01]  /*5900*/  FFMA.FTZ R36, R13.reuse, R53, R36 ;  /* 0x000000350d247223 */ /* 0x040fe20000010024 */
[----:B------:R-:W-:Y:S02]  /*5910*/  HADD2.F32 R21, -RZ, R26.H0_H0 ;  /* 0x2000001aff157230 */ /* 0x000fe40000004100 */
[----:B------:R-:W-:Y:S01]  /*5920*/  FFMA.FTZ R43, R13, R54, R43 ;  /* 0x000000360d2b7223 */ /* 0x000fe2000001002b */
[----:B------:R-:W-:-:S02]  /*5930*/  HADD2.F32 R13, -RZ, R48.H0_H0 ;  /* 0x20000030ff0d7230 */ /* 0x000fc40000004100 */
[----:B------:R-:W-:Y:S02]  /*5940*/  HADD2.F32 R24, -RZ, R24.H1_H1 ;  /* 0x30000018ff187230 */ /* 0x000fe40000004100 */
        /* <DEDUP_REMOVED lines=12> */
[----:B------:R-:W-:Y:S02]  /*5a10*/  HADD2.F32 R21, -RZ, R30.H0_H0 ;  /* 0x2000001eff157230 */ /* 0x000fe40000004100 */
[----:B------:R-:W-:Y:S01]  /*5a20*/  FFMA.FTZ R43, R13, R22, R43 ;  /* 0x000000160d2b7223 */ /* 0x000fe2000001002b */
        /* <DEDUP_REMOVED lines=15> */
[----:B------:R-:W-:Y:S01]  /*5b20*/  FFMA.FTZ R43, R13, R20, R43 ;  /* 0x000000140d2b7223 */ /* 0x000fe2000001002b */
[----:B------:R-:W-:Y:S06]  /*5b30*/  @P0 BRA `(.L_x_3137) ;  /* 0xfffffff800980947 */ /* 0x000fec000383ffff */
.L_x_3136:
[----:B------:R-:W-:Y:S05]  /*5b40*/  BSYNC.RECONVERGENT B2 ;  /* 0x0000000000027941 */ /* 0x000fea0003800200 */
.L_x_3135:
[----:B------:R-:W-:Y:S05]  /*5b50*/  @!P1 BRA `(.L_x_3134) ;  /* 0x0000000400289947 */ /* 0x000fea0003800000 */
[----:B------:R-:W-:Y:S01]  /*5b60*/  ISETP.NE.AND P1, PT, R52, 0x1, PT ;  /* 0x000000013400780c */ /* 0x000fe20003f25270 */
[----:B------:R-:W-:Y:S01]  /*5b70*/  BSSY.RECONVERGENT B2, `(.L_x_3138) ;  /* 0x0000030000027945 */ /* 0x000fe20003800200 */
[----:B------:R-:W-:-:S11]  /*5b80*/  LOP3.LUT P0, RZ, R42, 0x4, RZ, 0xc0, !PT ;  /* 0x000000042aff7812 */ /* 0x000fd6000780c0ff */
[----:B------:R-:W-:Y:S05]  /*5b90*/  @!P1 BRA `(.L_x_3139) ;  /* 0x0000000000b49947 */ /* 0x000fea0003800000 */
[----:B------:R-:W-:-:S04]  /*5ba0*/  IMAD R21, R49, 0x70, RZ ;  /* 0x0000007031157824 */ /* 0x000fc800078e02ff */
[C---:B------:R-:W-:Y:S01]  /*5bb0*/  IMAD.WIDE.U32 R12, R21.reuse, 0x2, R46 ;  /* 0x00000002150c7825 */ /* 0x040fe200078e002e */
        /* <DEDUP_REMOVED lines=9> */
[--C-:B--2---:R-:W-:Y:S02]  /*5c50*/  HADD2.F32 R26, -RZ, R12.reuse.H0_H0 ;  /* 0x2000000cff1a7230 */ /* 0x104fe40000004100 */
[----:B---3--:R-:W-:Y:S02]  /*5c60*/  HADD2.F32 R28, -RZ, R12.H1_H1 ;  /* 0x3000000cff1c7230 */ /* 0x008fe40000004100 */
[--C-:B------:R-:W-:Y:S02]  /*5c70*/  HADD2.F32 R27, -RZ, R13.reuse.H0_H0 ;  /* 0x2000000dff1b7230 */ /* 0x100fe40000004100 */
[----:B------:R-:W-:-:S02]  /*5c80*/  HADD2.F32 R12, -RZ, R13.H1_H1 ;  /* 0x3000000dff0c7230 */ /* 0x000fc40000004100 */
[----:B0-----:R-:W-:Y:S02]  /*5c90*/  HADD2.F32 R13, -RZ, R24.H0_H0 ;  /* 0x20000018ff0d7230 */ /* 0x001fe40000004100 */
[--C-:B------:R-:W-:Y:S02]  /*5ca0*/  HADD2.F32 R29, -RZ, R14.reuse.H0_H0 ;  /* 0x2000000eff1d7230 */ /* 0x100fe40000004100 */
        /* <DEDUP_REMOVED lines=8> */
[C---:B------:R-:W-:Y:S01]  /*5d30*/  FFMA.FTZ R14, R13.reuse, R14, R41 ;  /* 0x0000000e0d0e7223 */ /* 0x040fe20000010029 */
[C---:B------:R-:W-:Y:S01]  /*5d40*/  FFMA.FTZ R31, R13.reuse, R31, R36 ;  /* 0x0000001f0d1f7223 */ /* 0x040fe20000010024 */
[----:B------:R-:W-:Y:S01]  /*5d50*/  FFMA.FTZ R24, R13, R24, R43 ;  /* 0x000000180d187223 */ /* 0x000fe2000001002b */
[----:B----4-:R-:W-:Y:S02]  /*5d60*/  HADD2.F32 R32, -RZ, R21.H0_H0 ;  /* 0x20000015ff207230 */ /* 0x010fe40000004100 */
[----:B-1----:R-:W-:Y:S02]  /*5d70*/  HADD2.F32 R43, -RZ, R30.H0_H0 ;  /* 0x2000001eff2b7230 */ /* 0x002fe40000004100 */
[----:B------:R-:W-:-:S02]  /*5d80*/  HADD2.F32 R13, -RZ, R20.H0_H0 ;  /* 0x20000014ff0d7230 */ /* 0x000fc40000004100 */
[----:B------:R-:W-:Y:S02]  /*5d90*/  HADD2.F32 R37, -RZ, R20.H1_H1 ;  /* 0x30000014ff257230 */ /* 0x000fe40000004100 */
        /* <DEDUP_REMOVED lines=13> */
.L_x_3139:
[----:B------:R-:W-:Y:S05]  /*5e70*/  BSYNC.RECONVERGENT B2 ;  /* 0x0000000000027941 */ /* 0x000fea0003800200 */
.L_x_3138:
[----:B------:R-:W-:Y:S05]  /*5e80*/  @P0 BRA `(.L_x_3134) ;  /* 0x00000000005c0947 */ /* 0x000fea0003800000 */
[----:B------:R-:W-:-:S04]  /*5e90*/  IMAD R13, R49, 0x70, RZ ;  /* 0x00000070310d7824 */ /* 0x000fc800078e02ff */
[----:B------:R-:W-:-:S06]  /*5ea0*/  IMAD.WIDE.U32 R12, R13, 0x2, R46 ;  /* 0x000000020d0c7825 */ /* 0x000fcc00078e002e */
[----:B------:R-:W2:Y:S01]  /*5eb0*/  LDG.E.128 R12, desc[UR36][R12.64] ;  /* 0x000000240c0c7981 */ /* 0x000ea2000c1e1d00 */
[----:B------:R-:W-:-:S05]  /*5ec0*/  IMAD.IADD R21, R49, 0x1, -R6 ;  /* 0x0000000131157824 */ /* 0x000fca00078e0a06 */
[----:B------:R-:W-:-:S06]  /*5ed0*/  LEA R21, R21, R4, 0x1 ;  /* 0x0000000415157211 */ /* 0x000fcc00078e08ff */
[----:B------:R-:W0:Y:S02]  /*5ee0*/  LDS.U16 R21, [R21] ;  /* 0x0000000015157984 */ /* 0x000e240000000400 */
        /* <DEDUP_REMOVED lines=17> */
.L_x_3134:
[----:B------:R-:W-:Y:S05]  /*6000*/  BSYNC.RECONVERGENT B1 ;  /* 0x0000000000017941 */ /* 0x000fea0003800200 */
.L_x_3133:
        /* <DEDUP_REMOVED lines=16> */
.L_x_3146:
        /* <DEDUP_REMOVED lines=14> */
[----:B-1----:R-:W-:-:S04]  /*61f0*/  IMAD.MOV R12, RZ, RZ, -R13 ;  /* 0x000000ffff0c7224 */ /* 0x002fc800078e0a0d */
        /* <DEDUP_REMOVED lines=33> */
.L_x_3145:
[----:B------:R-:W-:Y:S05]  /*6410*/  BSYNC.RECONVERGENT B3 ;  /* 0x0000000000037941 */ /* 0x000fea0003800200 */
.L_x_3144:
[----:B------:R-:W-:Y:S02]  /*6420*/  IADD3 R45, PT, PT, R45, 0x4, RZ ;  /* 0x000000042d2d7810 */ /* 0x000fe40007ffe0ff */
[----:B------:R-:W-:Y:S01]  /*6430*/  IADD3 R40, PT, PT, R40, 0x8, RZ ;  /* 0x0000000828287810 */ /* 0x000fe20007ffe0ff */
[----:B------:R-:W-:Y:S06]  /*6440*/  @P2 BRA `(.L_x_3146) ;  /* 0xfffffffc00302947 */ /* 0x000fec000383ffff */
.L_x_3143:
[----:B------:R-:W-:Y:S05]  /*6450*/  BSYNC.RECONVERGENT B2 ;  /* 0x0000000000027941 */ /* 0x000fea0003800200 */
.L_x_3142:
[----:B------:R-:W-:-:S13]  /*6460*/  ISETP.GE.U32.AND P0, PT, R20, 0xc, PT ;  /* 0x0000000c1400780c */ /* 0x000fda0003f06070 */
[----:B------:R-:W-:Y:S05]  /*6470*/  @!P0 BRA `(.L_x_3141) ;  /* 0x0000000c00148947 */ /* 0x000fea0003800000 */
[----:B------:R-:W0:Y:S02]  /*6480*/  LDC R35, c[0x0][0x3f4] ;  /* 0x0000fd00ff237b82 */ /* 0x000e240000000800 */
.L_x_3155:
        /* <DEDUP_REMOVED lines=40> */
[----:B---3--:R-:W-:Y:S02]  /*6710*/  HADD2.F32 R28, -RZ, R12.H1_H1 ;  /* 0x3000000cff1c7230 */ /* 0x008fe40000004100 */
        /* <DEDUP_REMOVED lines=13> */
.L_x_3148:
[----:B------:R-:W-:Y:S05]  /*67f0*/  BSYNC.RECONVERGENT B2 ;  /* 0x0000000000027941 */ /* 0x000fea0003800200 */
.L_x_3147:
        /* <DEDUP_REMOVED lines=45> */
.L_x_3150:
[----:B------:R-:W-:Y:S05]  /*6ad0*/  BSYNC.RECONVERGENT B2 ;  /* 0x0000000000027941 */ /* 0x000fea0003800200 */
.L_x_3149:
        /* <DEDUP_REMOVED lines=10> */
[----:B0-----:R-:W0:Y:S01]  /*6b80*/  LDS.U16 R21, [R20+0x10] ;  /* 0x0000100014157984 */ /* 0x001e220000000400 */
        /* <DEDUP_REMOVED lines=34> */
.L_x_3152:
[----:B------:R-:W-:Y:S05]  /*6db0*/  BSYNC.RECONVERGENT B2 ;  /* 0x0000000000027941 */ /* 0x000fea0003800200 */
.L_x_3151:
        /* <DEDUP_REMOVED lines=9> */
[----:B-1----:R-:W-:-:S06]  /*6e50*/  IADD3 R21, PT, PT, R14, 0xffffffe, RZ ;  /* 0x0ffffffe0e157810 */ /* 0x002fcc0007ffe0ff */
[----:B------:R-:W1:Y:S02]  /*6e60*/  F2I.FTZ.U32.TRUNC.NTZ R13, R21 ;  /* 0x00000015000d7305 */ /* 0x000e64000021f000 */
        /* <DEDUP_REMOVED lines=30> */
[----:B---3--:R-:W-:-:S02]  /*7050*/  HADD2.F32 R28, -RZ, R15.H1_H1 ;  /* 0x3000000fff1c7230 */ /* 0x008fc40000004100 */
[C---:B------:R-:W-:Y:S01]  /*7060*/  FFMA.FTZ R41, R21.reuse, R14, R41 ;  /* 0x0000000e15297223 */ /* 0x040fe20000010029 */
[C---:B------:R-:W-:Y:S02]  /*7070*/  FFMA.FTZ R36, R21.reuse, R27, R36 ;  /* 0x0000001b15247223 */ /* 0x040fe40000010024 */
[----:B------:R-:W-:-:S07]  /*7080*/  FFMA.FTZ R43, R21, R28, R43 ;  /* 0x0000001c152b7223 */ /* 0x000fce000001002b */
.L_x_3154:
[----:B------:R-:W-:Y:S05]  /*7090*/  BSYNC.RECONVERGENT B2 ;  /* 0x0000000000027941 */ /* 0x000fea0003800200 */
.L_x_3153:
[----:B------:R-:W-:-:S04]  /*70a0*/  IADD3 R45, PT, PT, R45, 0x10, RZ ;  /* 0x000000102d2d7810 */ /* 0x000fc80007ffe0ff */
[----:B------:R-:W-:-:S13]  /*70b0*/  ISETP.GE.AND P0, PT, R45, R16, PT ;  /* 0x000000102d00720c */ /* 0x000fda0003f06270 */
[----:B------:R-:W-:Y:S05]  /*70c0*/  @!P0 BRA `(.L_x_3155) ;  /* 0xfffffff000f08947 */ /* 0x000fea000383ffff */
.L_x_3141:
[----:B------:R-:W-:Y:S05]  /*70d0*/  BSYNC.RECONVERGENT B1 ;  /* 0x0000000000017941 */ /* 0x000fea0003800200 */
.L_x_3140:
        /* <DEDUP_REMOVED lines=8> */
[----:B------:R-:W-:-:S06]  /*7160*/  LEA.HI.X.SX32 R13, R19, UR7, 0x1, P0 ;  /* 0x00000007130d7c11 */ /* 0x000fcc00080f0eff */
[----:B------:R-:W2:Y:S01]  /*7170*/  LDG.E.64 R12, desc[UR36][R12.64] ;  /* 0x000000240c0c7981 */ /* 0x000ea2000c1e1b00 */
[----:B------:R-:W0:Y:S03]  /*7180*/  LDC.64 R14, c[0x0][0x468] ;  /* 0x00011a00ff0e7b82 */ /* 0x000e260000000a00 */
[----:B0-----:R-:W4:Y:S01]  /*7190*/  LDG.E R14, desc[UR36][R14.64+0x8] ;  /* 0x000008240e0e7981 */ /* 0x001f22000c1e1900 */
[----:B--2---:R-:W-:Y:S01]  /*71a0*/  LOP3.LUT R24, R13, 0xff, RZ, 0xc0, !PT ;  /* 0x000000ff0d187812 */ /* 0x004fe200078ec0ff */
[----:B------:R0:W4:Y:S01]  /*71b0*/  I2F.S8 R19, R12 ;  /* 0x0000000c00137306 */ /* 0x0001220000001400 */
[--C-:B---3--:R-:W-:Y:S02]  /*71c0*/  SHF.R.S32.HI R29, RZ, 0x18, R13.reuse ;  /* 0x00000018ff1d7819 */ /* 0x108fe4000001140d */
[----:B------:R-:W-:Y:S02]  /*71d0*/  SHF.R.U64 R16, R24, 0x7, RZ ;  /* 0x0000000718107819 */ /* 0x000fe400000012ff */
[----:B------:R-:W-:-:S02]  /*71e0*/  SHF.R.S64 R26, R12, 0x10, R13 ;  /* 0x000000100c1a7819 */ /* 0x000fc4000000100d */
[----:B------:R-:W-:Y:S01]  /*71f0*/  ISETP.NE.U32.AND P1, PT, R16, RZ, PT ;  /* 0x000000ff1000720c */ /* 0x000fe20003f25070 */
[----:B------:R-:W1:Y:S01]  /*7200*/  I2F.S16 R29, R29 ;  /* 0x0000001d001d7306 */ /* 0x000e620000101400 */
[----:B------:R-:W-:Y:S02]  /*7210*/  PRMT R16, R13, 0x9910, RZ ;  /* 0x000099100d107816 */ /* 0x000fe400000000ff */
[--C-:B------:R-:W-:Y:S02]  /*7220*/  SHF.R.U64 R20, R12, 0x10, R13.reuse ;  /* 0x000000100c147819 */ /* 0x100fe4000000120d */
[----:B------:R-:W-:Y:S02]  /*7230*/  SHF.R.S32.HI R13, RZ, 0x10, R13 ;  /* 0x00000010ff0d7819 */ /* 0x000fe4000001140d */
[----:B------:R-:W-:Y:S02]  /*7240*/  LOP3.LUT R26, R26, 0xff, RZ, 0xc0, !PT ;  /* 0x000000ff1a1a7812 */ /* 0x000fe400078ec0ff */
[----:B------:R-:W-:-:S02]  /*7250*/  LOP3.LUT R27, R13, 0xff, RZ, 0xc0, !PT ;  /* 0x000000ff0d1b7812 */ /* 0x000fc400078ec0ff */
[----:B------:R-:W-:Y:S02]  /*7260*/  PRMT R6, R12, 0x9910, RZ ;  /* 0x000099100c067816 */ /* 0x000fe400000000ff */
[----:B------:R-:W-:Y:S02]  /*7270*/  SHF.R.U64 R13, R27, 0x7, RZ ;  /* 0x000000071b0d7819 */ /* 0x000fe400000012ff */
[----:B0-----:R-:W-:Y:S01]  /*7280*/  SHF.R.U64 R12, R26, 0x7, RZ ;  /* 0x000000071a0c7819 */ /* 0x001fe200000012ff */
[C---:B----4-:R-:W-:Y:S01]  /*7290*/  FMUL.FTZ R19, R14.reuse, R19 ;  /* 0x000000130e137220 */ /* 0x050fe20000410000 */
[----:B------:R-:W-:Y:S01]  /*72a0*/  ISETP.NE.U32.AND P2, PT, R13, RZ, PT ;  /* 0x000000ff0d00720c */ /* 0x000fe20003f45070 */
[----:B-1----:R-:W-:Y:S01]  /*72b0*/  FMUL.FTZ R22, R14, R29 ;  /* 0x0000001d0e167220 */ /* 0x002fe20000410000 */
[----:B------:R-:W-:Y:S02]  /*72c0*/  ISETP.NE.U32.AND P0, PT, R12, RZ, PT ;  /* 0x000000ff0c00720c */ /* 0x000fe40003f05070 */
[----:B------:R-:W-:-:S02]  /*72d0*/  ISETP.NE.U32.AND.EX P2, PT, RZ, RZ, PT, P2 ;  /* 0x000000ffff00720c */ /* 0x000fc40003f45120 */
[----:B------:R-:W-:Y:S02]  /*72e0*/  ISETP.NE.U32.AND.EX P1, PT, RZ, RZ, PT, P1 ;  /* 0x000000ffff00720c */ /* 0x000fe40003f25110 */
[----:B------:R-:W-:Y:S02]  /*72f0*/  ISETP.NE.U32.AND.EX P0, PT, RZ, RZ, PT, P0 ;  /* 0x000000ffff00720c */ /* 0x000fe40003f05100 */
[----:B------:R-:W-:Y:S02]  /*7300*/  PRMT R20, R20, 0x9910, RZ ;  /* 0x0000991014147816 */ /* 0x000fe400000000ff */
[----:B------:R-:W-:Y:S02]  /*7310*/  SHF.R.S32.HI R6, RZ, 0x8, R6 ;  /* 0x00000008ff067819 */ /* 0x000fe40000011406 */
[----:B------:R-:W-:Y:S01]  /*7320*/  SHF.R.S32.HI R16, RZ, 0x8, R16 ;  /* 0x00000008ff107819 */ /* 0x000fe20000011410 */
[----:B------:R-:W-:Y:S01]  /*7330*/  IMAD.MOV.U32 R12, RZ, RZ, R20 ;  /* 0x000000ffff0c7224 */ /* 0x000fe200078e0014 */
[----:B------:R-:W0:Y:S01]  /*7340*/  I2F.S16 R15, R6 ;  /* 0x00000006000f7306 */ /* 0x000e220000101400 */
[----:B------:R-:W-:-:S02]  /*7350*/  @P2 LOP3.LUT R27, R27, 0xffffff00, RZ, 0xfc, !PT ;  /* 0xffffff001b1b2812 */ /* 0x000fc400078efcff */
[----:B------:R-:W-:Y:S02]  /*7360*/  @P1 LOP3.LUT R24, R24, 0xffffff00, RZ, 0xfc, !PT ;  /* 0xffffff0018181812 */ /* 0x000fe400078efcff */
[----:B------:R-:W-:Y:S02]  /*7370*/  SHF.R.S32.HI R12, RZ, 0x8, R12 ;  /* 0x00000008ff0c7819 */ /* 0x000fe4000001140c */
[----:B------:R-:W-:Y:S01]  /*7380*/  @P0 LOP3.LUT R26, R26, 0xffffff00, RZ, 0xfc, !PT ;  /* 0xffffff001a1a0812 */ /* 0x000fe200078efcff */
[----:B------:R-:W1:Y:S01]  /*7390*/  I2F.S16 R25, R16 ;  /* 0x0000001000197306 */ /* 0x000e620000101400 */
[----:B0-----:R-:W-:-:S07]  /*73a0*/  FMUL.FTZ R6, R14, R15 ;  /* 0x0000000f0e067220 */ /* 0x001fce0000410000 */
[----:B------:R0:W2:Y:S01]  /*73b0*/  I2F.S16 R21, R12 ;  /* 0x0000000c00157306 */ /* 0x0000a20000101400 */
[----:B-1----:R-:W-:-:S07]  /*73c0*/  FMUL.FTZ R20, R14, R25 ;  /* 0x000000190e147220 */ /* 0x002fce0000410000 */
[----:B------:R-:W1:Y:S01]  /*73d0*/  I2F.S8 R23, R24 ;  /* 0x0000001800177306 */ /* 0x000e620000001400 */
[----:B0-----:R-:W-:Y:S01]  /*73e0*/  F2FP.F16.F32.PACK_AB R12, R6, R19 ;  /* 0x00000013060c723e */ /* 0x001fe200000000ff */
[----:B--2---:R-:W-:-:S06]  /*73f0*/  FMUL.FTZ R16, R14, R21 ;  /* 0x000000150e107220 */ /* 0x004fcc0000410000 */
[----:B------:R-:W0:Y:S01]  /*7400*/  I2F.S8 R13, R26 ;  /* 0x0000001a000d7306 */ /* 0x000e220000001400 */
[----:B-1----:R-:W-:-:S07]  /*7410*/  FMUL.FTZ R23, R14, R23 ;  /* 0x000000170e177220 */ /* 0x002fce0000410000 */
[----:B------:R-:W1:Y:S01]  /*7420*/  I2F.S8 R27, R27 ;  /* 0x0000001b001b7306 */ /* 0x000e620000001400 */
[----:B0-----:R-:W-:-:S05]  /*7430*/  FMUL.FTZ R13, R14, R13 ;  /* 0x0000000d0e0d7220 */ /* 0x001fca0000410000 */
[----:B------:R-:W-:Y:S01]  /*7440*/  F2FP.F16.F32.PACK_AB R13, R16, R13 ;  /* 0x0000000d100d723e */ /* 0x000fe200000000ff */
[----:B-1----:R-:W-:Y:S01]  /*7450*/  FMUL.FTZ R15, R14, R27 ;  /* 0x0000001b0e0f7220 */ /* 0x002fe20000410000 */
[----:B------:R-:W-:-:S04]  /*7460*/  F2FP.F16.F32.PACK_AB R14, R20, R23 ;  /* 0x00000017140e723e */ /* 0x000fc800000000ff */
[----:B------:R-:W-:Y:S01]  /*7470*/  F2FP.F16.F32.PACK_AB R15, R22, R15 ;  /* 0x0000000f160f723e */ /* 0x000fe200000000ff */
[----:B------:R-:W-:Y:S06]  /*7480*/  BRA `(.L_x_3157) ;  /* 0x00000000000c7947 */ /* 0x000fec0003800000 */
.L_x_3156:
[----:B------:R-:W0:Y:S02]  /*7490*/  LDC.64 R12, c[0x0][0x3a8] ;  /* 0x0000ea00ff0c7b82 */ /* 0x000e240000000a00 */
[----:B0-----:R-:W-:-:S06]  /*74a0*/  IMAD.WIDE R12, R19, 0x2, R12 ;  /* 0x00000002130c7825 */ /* 0x001fcc00078e020c */
[----:B------:R-:W5:Y:S02]  /*74b0*/  LDG.E.128 R12, desc[UR36][R12.64] ;  /* 0x000000240c0c7981 */ /* 0x000f64000c1e1d00 */
.L_x_3157:
        /* <DEDUP_REMOVED lines=10> */
[----:B------:R-:W-:Y:S01]  /*7560*/  LEA R4, R3, R4, 0x1 ;  /* 0x0000000403047211 */ /* 0x000fe200078e08ff */
[----:B------:R-:W-:Y:S01]  /*7570*/  UIMAD UR4, UR38, 0x70, URZ ;  /* 0x00000070260478a4 */ /* 0x000fe2000f8e02ff */
[----:B------:R-:W-:Y:S02]  /*7580*/  IMAD R35, R33, R35, R0 ;  /* 0x0000002321237224 */ /* 0x000fe400078e0200 */
[----:B-----5:R-:W-:Y:S02]  /*7590*/  HFMA2 R8, R12, 1, 1, R8 ;  /* 0x3c003c000c087831 */ /* 0x020fe40000000008 */
[----:B------:R-:W-:Y:S02]  /*75a0*/  HADD2 R9, R13, R9 ;  /* 0x000000090d097230 */ /* 0x000fe40000000000 */
[----:B------:R-:W-:Y:S01]  /*75b0*/  HFMA2 R10, R14, 1, 1, R10 ;  /* 0x3c003c000e0a7831 */ /* 0x000fe2000000000a */
[----:B------:R-:W1:Y:S01]  /*75c0*/  LDS.U16 R4, [R4] ;  /* 0x0000000004047984 */ /* 0x000e620000000400 */
[----:B------:R-:W-:Y:S01]  /*75d0*/  SHF.R.S32.HI R2, RZ, 0x1f, R35 ;  /* 0x0000001fff027819 */ /* 0x000fe20000011423 */
[----:B------:R-:W-:Y:S01]  /*75e0*/  HADD2 R11, R15, R11 ;  /* 0x0000000b0f0b7230 */ /* 0x000fe20000000000 */
[----:B------:R-:W-:-:S02]  /*75f0*/  IADD3 R35, P1, PT, R35, UR4, RZ ;  /* 0x0000000423237c10 */ /* 0x000fc4000ff3e0ff */
        /* <DEDUP_REMOVED lines=26> */
.L_x_3132:
[----:B------:R-:W-:Y:S05]  /*77a0*/  BSYNC.RECONVERGENT B0 ;  /* 0x0000000000007941 */ /* 0x000fea0003800200 */
.L_x_3131:
        /* <DEDUP_REMOVED lines=21> */
.L_x_3159:
        /* <DEDUP_REMOVED lines=21> */
.L_x_3161:
[----:B------:R-:W-:Y:S05]  /*7a50*/  BSYNC.RECONVERGENT B0 ;  /* 0x0000000000007941 */ /* 0x000fea0003800200 */
.L_x_3160:
        /* <DEDUP_REMOVED lines=8> */
.L_x_3163:
[----:B------:R-:W-:Y:S05]  /*7ae0*/  BSYNC.RECONVERGENT B0 ;  /* 0x0000000000007941 */ /* 0x000fea0003800200 */
.L_x_3162:
        /* <DEDUP_REMOVED lines=20> */
.L_x_3165:
[----:B------:R-:W-:Y:S05]  /*7c30*/  BSYNC.RECONVERGENT B0 ;  /* 0x0000000000007941 */ /* 0x000fea0003800200 */
.L_x_3164:
[----:B------:R-:W-:Y:S06]  /*7c40*/  BAR.SYNC.DEFER_BLOCKING 0x0 ;  /* 0x0000000000007b1d */ /* 0x000fec0000010000 */
.L_x_3158:
[----:B------:R-:W-:-:S13]  /*7c50*/  ISETP.GT.U32.OR P0, PT, R5, 0xf, P0 ;  /* 0x0000000f0500780c */ /* 0x000fda0000704470 */
[----:B------:R-:W-:Y:S05]  /*7c60*/  @P0 EXIT ;  /* 0x000000000000094d */ /* 0x000fea0003800000 */
[----:B------:R-:W2:Y:S02]  /*7c70*/  LDCU UR4, c[0x0][0x478] ;  /* 0x00008f00ff0477ac */ /* 0x000ea40008000800 */
[----:B--2---:R-:W-:-:S09]  /*7c80*/  UISETP.NE.AND UP0, UPT, UR4, 0x2, UPT ;  /* 0x000000020400788c */ /* 0x004fd2000bf05270 */
[----:B------:R-:W-:Y:S05]  /*7c90*/  BRA.U UP0, `(.L_x_3166) ;  /* 0x0000000100e07547 */ /* 0x000fea000b800000 */
[----:B------:R-:W2:Y:S01]  /*7ca0*/  LDC.64 R2, c[0x0][0x470] ;  /* 0x00011c00ff027b82 */ /* 0x000ea20000000a00 */
[----:B------:R-:W-:Y:S01]  /*7cb0*/  IADD3 R33, PT, PT, R33, R0, RZ ;  /* 0x0000000021217210 */ /* 0x000fe20007ffe0ff */
[----:B------:R-:W0:Y:S01]  /*7cc0*/  LDCU.64 UR4, c[0x0][0x380] ;  /* 0x00007000ff0477ac */ /* 0x000e220008000a00 */
[----:B--2---:R-:W2:Y:S02]  /*7cd0*/  LDG.E R2, desc[UR36][R2.64] ;  /* 0x0000002402027981 */ /* 0x004ea4000c1e1900 */
[----:B01---5:R-:W-:Y:S01]  /*7ce0*/  IADD3 R8, P0, PT, R33, UR4, RZ ;  /* 0x0000000421087c10 */ /* 0x023fe2000ff1e0ff */
        /* <DEDUP_REMOVED lines=12> */
[----:B------:R-:W-:Y:S02]  /*7db0*/  PRMT R3, R3, 0x7710, RZ ;  /* 0x0000771003037816 */ /* 0x000fe400000000ff */
[----:B-1----:R-:W-:-:S05]  /*7dc0*/  PRMT R5, R43, 0x8880, RZ ;  /* 0x000088802b057816 */ /* 0x002fca00000000ff */
        /* <DEDUP_REMOVED lines=37> */
.L_x_3166:
[----:B------:R-:W2:Y:S01]  /*8020*/  LDC.64 R2, c[0x0][0x380] ;  /* 0x0000e000ff027b82 */ /* 0x000ea20000000a00 */
[----:B------:R-:W-:Y:S01]  /*8030*/  IMAD.IADD R33, R33, 0x1, R0 ;  /* 0x0000000121217824 */ /* 0x000fe200078e0200 */
        /* <DEDUP_REMOVED lines=10> */
.L_x_3101:
[----:B------:R-:W-:Y:S01]  /*80e0*/  HFMA2 R12, -RZ, RZ, 0, 9.5367431640625e-07 ;  /* 0x00000010ff0c7431 */ /* 0x000fe200000001ff */
[----:B------:R-:W-:Y:S01]  /*80f0*/  MOV R11, 0x1f ;  /* 0x0000001f000b7802 */ /* 0x000fe20000000f00 */
[----:B------:R-:W-:-:S07]  /*8100*/  IMAD.MOV.U32 R15, RZ, RZ, -0x1 ;  /* 0xffffffffff0f7424 */ /* 0x000fce00078e00ff */
[----:B01---5:R-:W-:Y:S05]  /*8110*/  WARPSYNC.COLLECTIVE R15, `(.L_x_3167) ;  /* 0x000000000f087348 */ /* 0x023fea0003c00000 */
[----:B------:R2:W3:Y:S02]  /*8120*/  SHFL.BFLY P6, R14, R13, R12, R11 ;  /* 0x0c00000c0d0e7389 */ /* 0x0004e400000c000b */
[----:B0123-5:R-:W-:Y:S05]  /*8130*/  ENDCOLLECTIVE ;  /* 0x000000000000791b */ /* 0x02ffea0003800000 */
.L_x_3167:
[----:B------:R-:W-:Y:S02]  /*8140*/  HFMA2 R12, -RZ, RZ, 0, 4.76837158203125e-07 ;  /* 0x00000008ff0c7431 */ /* 0x000fe400000001ff */
[----:B------:R-:W-:-:S05]  /*8150*/  FADD.FTZ R3, R13, R14 ;  /* 0x0000000e0d037221 */ /* 0x000fca0000010000 */
[----:B------:R-:W-:-:S07]  /*8160*/  MOV R13, R3 ;  /* 0x00000003000d7202 */ /* 0x000fce0000000f00 */
[----:B------:R-:W-:Y:S05]  /*8170*/  WARPSYNC.COLLECTIVE R15, `(.L_x_3168) ;  /* 0x000000000f087348 */ /* 0x000fea0003c00000 */
[----:B------:R0:W1:Y:S02]  /*8180*/  SHFL.BFLY P6, R14, R13, R12, R11 ;  /* 0x0c00000c0d0e7389 */ /* 0x00006400000c000b */
[----:B01----:R-:W-:Y:S05]  /*8190*/  ENDCOLLECTIVE ;  /* 0x000000000000791b */ /* 0x003fea0003800000 */
.L_x_3168:
[----:B------:R-:W-:Y:S01]  /*81a0*/  MOV R12, 0x4 ;  /* 0x00000004000c7802 */ /* 0x000fe20000000f00 */
[----:B------:R-:W-:-:S04]  /*81b0*/  FADD.FTZ R4, R3, R14 ;  /* 0x0000000e03047221 */ /* 0x000fc80000010000 */
[----:B------:R-:W-:-:S07]  /*81c0*/  IMAD.MOV.U32 R13, RZ, RZ, R4 ;  /* 0x000000ffff0d7224 */ /* 0x000fce00078e0004 */
[----:B------:R-:W-:Y:S05]  /*81d0*/  WARPSYNC.COLLECTIVE R15, `(.L_x_3169) ;  /* 0x000000000f087348 */ /* 0x000fea0003c00000 */
[----:B------:R0:W1:Y:S02]  /*81e0*/  SHFL.BFLY P6, R14, R13, R12, R11 ;  /* 0x0c00000c0d0e7389 */ /* 0x00006400000c000b */
[----:B01----:R-:W-:Y:S05]  /*81f0*/  ENDCOLLECTIVE ;  /* 0x000000000000791b */ /* 0x003fea0003800000 */
.L_x_3169:
[----:B------:R-:W-:Y:S02]  /*8200*/  IMAD.MOV.U32 R12, RZ, RZ, 0x2 ;  /* 0x00000002ff0c7424 */ /* 0x000fe400078e00ff */
[----:B------:R-:W-:-:S05]  /*8210*/  FADD.FTZ R5, R4, R14 ;  /* 0x0000000e04057221 */ /* 0x000fca0000010000 */
[----:B------:R-:W-:-:S07]  /*8220*/  MOV R13, R5 ;  /* 0x00000005000d7202 */ /* 0x000fce0000000f00 */
[----:B------:R-:W-:Y:S05]  /*8230*/  WARPSYNC.COLLECTIVE R15, `(.L_x_3170) ;  /* 0x000000000f087348 */ /* 0x000fea0003c00000 */
[----:B------:R0:W1:Y:S02]  /*8240*/  SHFL.BFLY P6, R14, R13, R12, R11 ;  /* 0x0c00000c0d0e7389 */ /* 0x00006400000c000b */
[----:B01----:R-:W-:Y:S05]  /*8250*/  ENDCOLLECTIVE ;  /* 0x000000000000791b */ /* 0x003fea0003800000 */
.L_x_3170:
[----:B------:R-:W-:Y:S02]  /*8260*/  HFMA2 R12, -RZ, RZ, 0, 5.9604644775390625e-08 ;  /* 0x00000001ff0c7431 */ /* 0x000fe400000001ff */
[----:B------:R-:W-:-:S05]  /*8270*/  FADD.FTZ R6, R5, R14 ;  /* 0x0000000e05067221 */ /* 0x000fca0000010000 */
[----:B------:R-:W-:-:S07]  /*8280*/  MOV R13, R6 ;  /* 0x00000006000d7202 */ /* 0x000fce0000000f00 */
[----:B------:R-:W-:Y:S05]  /*8290*/  WARPSYNC.COLLECTIVE R15, `(.L_x_3171) ;  /* 0x000000000f087348 */ /* 0x000fea0003c00000 */
[----:B------:R0:W1:Y:S02]  /*82a0*/  SHFL.BFLY P6, R14, R13, R12, R11 ;  /* 0x0c00000c0d0e7389 */ /* 0x00006400000c000b */
[----:B01----:R-:W-:Y:S05]  /*82b0*/  ENDCOLLECTIVE ;  /* 0x000000000000791b */ /* 0x003fea0003800000 */
.L_x_3171:
[----:B------:R-:W-:Y:S05]  /*82c0*/  BRA `(.L_x_3172) ;  /* 0xffffff9800407947 */ /* 0x000fea000383ffff */
.L_x_3104:
[----:B------:R-:W-:Y:S01]  /*82d0*/  BSSY B1, `(.L_x_3173) ;  /* 0x0000007000017945 */ /* 0x000fe20003800000 */
[----:B------:R-:W-:Y:S01]  /*82e0*/  IMAD.MOV.U32 R12, RZ, RZ, 0x2 ;  /* 0x00000002ff0c7424 */ /* 0x000fe200078e00ff */
[----:B------:R-:W-:Y:S02]  /*82f0*/  MOV R11, 0x1f ;  /* 0x0000001f000b7802 */ /* 0x000fe40000000f00 */
[----:B------:R-:W-:-:S07]  /*8300*/  MOV R15, 0xffffffff ;  /* 0xffffffff000f7802 */ /* 0x000fce0000000f00 */
[----:B-----5:R-:W-:Y:S05]  /*8310*/  WARPSYNC.COLLECTIVE R15, `(.L_x_3174) ;  /* 0x000000000f087348 */ /* 0x020fea0003c00000 */
[----:B------:R0:W1:Y:S02]  /*8320*/  SHFL.BFLY P6, R14, R13, R12, R11 ;  /* 0x0c00000c0d0e7389 */ /* 0x00006400000c000b */
[----:B01---5:R-:W-:Y:S05]  /*8330*/  ENDCOLLECTIVE ;  /* 0x000000000000791b */ /* 0x023fea0003800000 */
.L_x_3174:
[----:B------:R-:W-:Y:S05]  /*8340*/  BSYNC B1 ;  /* 0x0000000000017941 */ /* 0x000fea0003800000 */
.L_x_3173:
[----:B------:R-:W-:Y:S01]  /*8350*/  FADD.FTZ R13, R13, R14 ;  /* 0x0000000e0d0d7221 */ /* 0x000fe20000010000 */
[----:B------:R-:W-:Y:S01]  /*8360*/  IMAD.MOV.U32 R12, RZ, RZ, 0x1 ;  /* 0x00000001ff0c7424 */ /* 0x000fe200078e00ff */
[----:B------:R-:W-:Y:S02]  /*8370*/  MOV R11, 0x1f ;  /* 0x0000001f000b7802 */ /* 0x000fe40000000f00 */
[----:B------:R-:W-:-:S07]  /*8380*/  MOV R15, 0xffffffff ;  /* 0xffffffff000f7802 */ /* 0x000fce0000000f00 */
[----:B------:R-:W-:Y:S05]  /*8390*/  WARPSYNC.COLLECTIVE R15, `(.L_x_3175) ;  /* 0x000000000f087348 */ /* 0x000fea0003c00000 */
[----:B------:R0:W1:Y:S02]  /*83a0*/  SHFL.BFLY P6, R14, R13, R12, R11 ;  /* 0x0c00000c0d0e7389 */ /* 0x00006400000c000b */
[----:B01----:R-:W-:Y:S05]  /*83b0*/  ENDCOLLECTIVE ;  /* 0x000000000000791b */ /* 0x003fea0003800000 */
.L_x_3175:
[----:B------:R-:W-:Y:S05]  /*83c0*/  BRA `(.L_x_3176) ;  /* 0xffffffa800887947 */ /* 0x000fea000383ffff */
.L_x_3108:
[----:B------:R-:W-:Y:S01]  /*83d0*/  HFMA2 R12, -RZ, RZ, 0, 9.5367431640625e-07 ;  /* 0x00000010ff0c7431 */ /* 0x000fe200000001ff */
[----:B------:R-:W-:Y:S01]  /*83e0*/  BSSY B0, `(.L_x_3177) ;  /* 0x0000007000007945 */ /* 0x000fe20003800000 */
[----:B------:R-:W-:Y:S01]  /*83f0*/  IMAD.MOV.U32 R13, RZ, RZ, R0 ;  /* 0x000000ffff0d7224 */ /* 0x000fe200078e0000 */
[----:B------:R-:W-:Y:S01]  /*8400*/  MOV R11, 0x1f ;  /* 0x0000001f000b7802 */ /* 0x000fe20000000f00 */
[----:B------:R-:W-:-:S07]  /*8410*/  IMAD.MOV.U32 R15, RZ, RZ, -0x1 ;  /* 0xffffffffff0f7424 */ /* 0x000fce00078e00ff */
[----:B---345:R-:W-:Y:S05]  /*8420*/  WARPSYNC.COLLECTIVE R15, `(.L_x_3178) ;  /* 0x000000000f087348 */ /* 0x038fea0003c00000 */
[----:B------:R0:W1:Y:S02]  /*8430*/  SHFL.BFLY P6, R14, R13, R12, R11 ;  /* 0x0c00000c0d0e7389 */ /* 0x00006400000c000b */
[----:B01-345:R-:W-:Y:S05]  /*8440*/  ENDCOLLECTIVE ;  /* 0x000000000000791b */ /* 0x03bfea0003800000 */
.L_x_3178:
[----:B------:R-:W-:Y:S05]  /*8450*/  BSYNC B0 ;  /* 0x0000000000007941 */ /* 0x000fea0003800000 */
.L_x_3177:
[----:B------:R-:W-:Y:S01]  /*8460*/  HFMA2 R12, -RZ, RZ, 0, 4.76837158203125e-07 ;  /* 0x00000008ff0c7431 */ /* 0x000fe200000001ff */
[----:B------:R-:W-:Y:S01]  /*8470*/  FMNMX.FTZ R13, R14, R0, !PT ;  /* 0x000000000e0d7209 */ /* 0x000fe20007810000 */
[----:B------:R-:W-:Y:S01]  /*8480*/  IMAD.MOV.U32 R15, RZ, RZ, -0x1 ;  /* 0xffffffffff0f7424 */ /* 0x000fe200078e00ff */
[----:B------:R-:W-:-:S07]  /*8490*/  MOV R11, 0x1f ;  /* 0x0000001f000b7802 */ /* 0x000fce0000000f00 */
[----:B------:R-:W-:Y:S05]  /*84a0*/  WARPSYNC.COLLECTIVE R15, `(.L_x_3179) ;  /* 0x000000000f087348 */ /* 0x000fea0003c00000 */
[----:B------:R0:W1:Y:S02]  /*84b0*/  SHFL.BFLY P6, R14, R13, R12, R11 ;  /* 0x0c00000c0d0e7389 */ /* 0x00006400000c000b */
[----:B01----:R-:W-:Y:S05]  /*84c0*/  ENDCOLLECTIVE ;  /* 0x000000000000791b */ /* 0x003fea0003800000 */
.L_x_3179:
[----:B------:R-:W-:Y:S01]  /*84d0*/  HFMA2 R12, -RZ, RZ, 0, 2.384185791015625e-07 ;  /* 0x00000004ff0c7431 */ /* 0x000fe200000001ff */
[----:B------:R-:W-:-:S04]  /*84e0*/  FMNMX.FTZ R7, R13, R14, !PT ;  /* 0x0000000e0d077209 */ /* 0x000fc80007810000 */
[----:B------:R-:W-:-:S07]  /*84f0*/  MOV R13, R7 ;  /* 0x00000007000d7202 */ /* 0x000fce0000000f00 */
[----:B------:R-:W-:Y:S05]  /*8500*/  WARPSYNC.COLLECTIVE R15, `(.L_x_3180) ;  /* 0x000000000f087348 */ /* 0x000fea0003c00000 */
[----:B------:R0:W1:Y:S02]  /*8510*/  SHFL.BFLY P6, R14, R13, R12, R11 ;  /* 0x0c00000c0d0e7389 */ /* 0x00006400000c000b */
[----:B01----:R-:W-:Y:S05]  /*8520*/  ENDCOLLECTIVE ;  /* 0x000000000000791b */ /* 0x003fea0003800000 */
.L_x_3180:
[----:B------:R-:W-:Y:S05]  /*8530*/  BRA `(.L_x_3181) ;  /* 0xffffffac00047947 */ /* 0x000fea000383ffff */
.L_x_3182:
        /* <DEDUP_REMOVED lines=12> */
.L_x_4070:


//--------------------- .text._ZN4mmha33masked_multihead_attention_kernelIfLi112ELi128ELi1ELi32ELi256ELb0ELb1EEEv26Multihead_attention_paramsIT_XT5_EE --------------------------
	.section	.text._ZN4mmha33masked_multihead_attention_kernelIfLi112ELi128ELi1ELi32ELi256ELb0ELb1EEEv26Multihead_attention_paramsIT_XT5_EE,"ax",@progbits
	.align	128
        .global         _ZN4mmha33masked_multihead_attention_kernelIfLi112ELi128ELi1ELi32ELi256ELb0ELb1EEEv26Multihead_attention_paramsIT_XT5_EE
        .type           _ZN4mmha33masked_multihead_attention_kernelIfLi112ELi128ELi1ELi32ELi256ELb0ELb1EEEv26Multihead_attention_paramsIT_XT5_EE,@function
        .size           _ZN4mmha33masked_multihead_attention_kernelIfLi112ELi128ELi1ELi32ELi256ELb0ELb1EEEv26Multihead_attention_paramsIT_XT5_EE,(.L_x_4071 - _ZN4mmha33masked_multihead_attention_kernelIfLi112ELi128ELi1ELi32ELi256ELb0ELb1EEEv26Multihead_attention_paramsIT_XT5_EE)
        .other          _ZN4mmha33masked_multihead_attention_kernelIfLi112ELi128ELi1ELi32ELi256ELb0ELb1EEEv26Multihead_attention_paramsIT_XT5_EE,@"STO_CUDA_ENTRY STV_DEFAULT"
_ZN4mmha33masked_multihead_attention_kernelIfLi112ELi128ELi1ELi32ELi256ELb0ELb1EEEv26Multihead_attention_paramsIT_XT5_EE:
.text._ZN4mmha33masked_multihead_attention_kernelIfLi112ELi128ELi1ELi32ELi256ELb0ELb1EEEv26Multihead_attention_paramsIT_XT5_EE:
[----:B------:R-:W0:Y:S01]  /*0000*/  LDC R1, c[0x0][0x37c] ;  /* 0x0000df00ff017b82 */ /* 0x000e220000000800 */
[----:B------:R-:W1:Y:S07]  /*0010*/  LDCU.64 UR4, c[0x0][0x490] ;  /* 0x00009200ff0477ac */ /* 0x000e6e0008000a00 */
[----:B------:R-:W2:Y:S01]  /*0020*/  S2UR UR6, SR_CTAID.Y ;  /* 0x00000000000679c3 */ /* 0x000ea20000002600 */
[----:B0-----:R-:W-:Y:S01]  /*0030*/  IADD3 R1, PT, PT, R1, -0x50, RZ ;  /* 0xffffffb001017810 */ /* 0x001fe20007ffe0ff */
[----:B------:R-:W0:Y:S01]  /*0040*/  LDCU.64 UR36, c[0x0][0x358] ;  /* 0x00006b00ff2477ac */ /* 0x000e220008000a00 */
[----:B-1----:R-:W-:-:S04]  /*0050*/  UISETP.NE.U32.AND UP0, UPT, UR4, URZ, UPT ;  /* 0x000000ff0400728c */ /* 0x002fc8000bf05070 */
[----:B------:R-:W-:-:S09]  /*0060*/  UISETP.NE.AND.EX UP0, UPT, UR5, URZ, UPT, UP0 ;  /* 0x000000ff0500728c */ /* 0x000fd2000bf05300 */
[----:B--2---:R-:W-:Y:S05]  /*0070*/  BRA.U !UP0, `(.L_x_3183) ;  /* 0x00000001081c7547 */ /* 0x004fea000b800000 */
[----:B------:R-:W-:-:S04]  /*0080*/  UIADD3 UR4, UP0, UPT, UR6, UR4, URZ ;  /* 0x0000000406047290 */ /* 0x000fc8000ff1e0ff */
[----:B------:R-:W-:Y:S02]  /*0090*/  UIADD3.X UR5, UPT, UPT, URZ, UR5, URZ, UP0, !UPT ;  /* 0x00000005ff057290 */ /* 0x000fe400087fe4ff */
[----:B------:R-:W-:-:S04]  /*00a0*/  IMAD.U32 R2, RZ, RZ, UR4 ;  /* 0x00000004ff027e24 */ /* 0x000fc8000f8e00ff */
[----:B------:R-:W-:-:S05]  /*00b0*/  MOV R3, UR5 ;  /* 0x0000000500037c02 */ /* 0x000fca0008000f00 */
[----:B0-----:R-:W2:Y:S02]  /*00c0*/  LDG.E.U8 R2, desc[UR36][R2.64] ;  /* 0x0000002402027981 */ /* 0x001ea4000c1e1100 */
[----:B--2---:R-:W-:-:S13]  /*00d0*/  ISETP.NE.AND P0, PT, R2, 0x1, PT ;  /* 0x000000010200780c */ /* 0x004fda0003f05270 */
[----:B------:R-:W-:Y:S05]  /*00e0*/  @!P0 EXIT ;  /* 0x000000000000894d */ /* 0x000fea0003800000 */
.L_x_3183:
[----:B------:R-:W1:Y:S01]  /*00f0*/  LDCU.64 UR4, c[0x0][0x4a0] ;  /* 0x00009400ff0477ac */ /* 0x000e620008000a00 */
[----:B------:R-:W2:Y:S01]  /*0100*/  LDC R5, c[0x0][0x478] ;  /* 0x00011e00ff057b82 */ /* 0x000ea20000000800 */
[----:B------:R-:W3:Y:S01]  /*0110*/  LDCU UR14, c[0x0][0x3f0] ;  /* 0x00007e00ff0e77ac */ /* 0x000ee20008000800 */
[----:B------:R-:W4:Y:S01]  /*0120*/  S2R R120, SR_TID.X ;  /* 0x0000000000787919 */ /* 0x000f220000002100 */
[----:B------:R-:W2:Y:S05]  /*0130*/  LDCU UR8, c[0x0][0x3e8] ;  /* 0x00007d00ff0877ac */ /* 0x000eaa0008000800 */
[----:B------:R-:W4:Y:S01]  /*0140*/  S2UR UR42, SR_CTAID.X ;  /* 0x00000000002a79c3 */ /* 0x000f220000002500 */
[----:B------:R-:W4:Y:S01]  /*0150*/  S2R R6, SR_CTAID.Y ;  /* 0x0000000000067919 */ /* 0x000f220000002600 */
[----:B------:R-:W4:Y:S01]  /*0160*/  LDCU UR10, c[0x0][0x3f8] ;  /* 0x00007f00ff0a77ac */ /* 0x000f220008000800 */
[----:B------:R-:W4:Y:S01]  /*0170*/  LDCU.64 UR12, c[0x0][0x460] ;  /* 0x00008c00ff0c77ac */ /* 0x000f220008000a00 */
[----:B-1----:R-:W-:Y:S01]  /*0180*/  UISETP.NE.U32.AND UP0, UPT, UR4, URZ, UPT ;  /* 0x000000ff0400728c */ /* 0x002fe2000bf05070 */
[----:B---3--:R-:W-:-:S03]  /*0190*/  IMAD.U32 R0, RZ, RZ, UR14 ;  /* 0x0000000eff007e24 */ /* 0x008fc6000f8e00ff */
[----:B------:R-:W-:Y:S02]  /*01a0*/  UISETP.NE.AND.EX UP0, UPT, UR5, URZ, UPT, UP0 ;  /* 0x000000ff0500728c */ /* 0x000fe4000bf05300 */
[----:B------:R-:W-:-:S04]  /*01b0*/  IABS R0, R0 ;  /* 0x0000000000007213 */ /* 0x000fc80000000000 */
[----:B------:R-:W-:Y:S02]  /*01c0*/  PLOP3.LUT P1, PT, PT, PT, UP0, 0x80, 0x8 ;  /* 0x000000000008781c */ /* 0x000fe40003f2f008 */
[----:B------:R-:W-:-:S03]  /*01d0*/  R2UR UR11, R0 ;  /* 0x00000000000b72ca */ /* 0x000fc600000e0000 */
[----:B------:R-:W1:Y:S10]  /*01e0*/  @UP0 LDCU.64 UR4, c[0x0][0x4a0] ;  /* 0x00009400ff0407ac */ /* 0x000e740008000a00 */
[----:B------:R-:W3:Y:S01]  /*01f0*/  I2F.RP R0, UR11 ;  /* 0x0000000b00007d06 */ /* 0x000ee20008209400 */
[----:B-1----:R-:W-:-:S06]  /*0200*/  @UP0 UIMAD.WIDE.U32 UR4, UR6, 0x4, UR4 ;  /* 0x00000004060408a5 */ /* 0x002fcc000f8e0004 */
[----:B------:R-:W-:Y:S01]  /*0210*/  IMAD.U32 R2, RZ, RZ, UR4 ;  /* 0x00000004ff027e24 */ /* 0x000fe2000f8e00ff */
[----:B------:R-:W-:Y:S01]  /*0220*/  MOV R3, UR5 ;  /* 0x0000000500037c02 */ /* 0x000fe20008000f00 */
[----:B---3--:R-:W1:Y:S04]  /*0230*/  MUFU.RCP R0, R0 ;  /* 0x0000000000007308 */ /* 0x008e680000001000 */
[----:B0-----:R0:W3:Y:S01]  /*0240*/  @P1 LDG.E R7, desc[UR36][R2.64] ;  /* 0x0000002402071981 */ /* 0x0010e2000c1e1900 */
[----:B--2---:R-:W-:Y:S01]  /*0250*/  ISETP.NE.AND P4, PT, R5, 0x2, PT ;  /* 0x000000020500780c */ /* 0x004fe20003f85270 */
[----:B------:R-:W-:Y:S02]  /*0260*/  UISETP.NE.AND UP1, UPT, UR8, URZ, UPT ;  /* 0x000000ff0800728c */ /* 0x000fe4000bf25270 */
[----:B----4-:R-:W-:Y:S01]  /*0270*/  UIMAD UR44, UR6, UR10, UR42 ;  /* 0x0000000a062c72a4 */ /* 0x010fe2000f8e022a */
[----:B-1----:R-:W-:-:S09]  /*0280*/  IADD3 R4, PT, PT, R0, 0xffffffe, RZ ;  /* 0x0ffffffe00047810 */ /* 0x002fd20007ffe0ff */
[----:B0-----:R-:W0:Y:S01]  /*0290*/  @!P4 LDC.64 R2, c[0x0][0x398] ;  /* 0x0000e600ff02cb82 */ /* 0x001e220000000a00 */
[----:B------:R-:W-:Y:S01]  /*02a0*/  @UP1 UIMAD UR8, UR6, UR8, URZ ;  /* 0x00000008060812a4 */ /* 0x000fe2000f8e02ff */
[----:B------:R-:W1:Y:S01]  /*02b0*/  F2I.FTZ.U32.TRUNC.NTZ R4, R4 ;  /* 0x0000000400047305 */ /* 0x000e62000021f000 */
[----:B------:R-:W-:Y:S01]  /*02c0*/  @!UP1 UIMAD UR43, UR44, 0x70, URZ ;  /* 0x000000702c2b98a4 */ /* 0x000fe2000f8e02ff */
[----:B------:R-:W-:Y:S01]  /*02d0*/  IMAD.SHL.U32 R121, R120, 0x4, RZ ;  /* 0x0000000478797824 */ /* 0x000fe200078e00ff */
[----:B------:R-:W-:Y:S01]  /*02e0*/  @UP1 UIMAD UR43, UR42, 0x70, UR8 ;  /* 0x000000702a2b18a4 */ /* 0x000fe2000f8e0208 */
[----:B------:R-:W-:-:S06]  /*02f0*/  IABS R0, R6 ;  /* 0x0000000600007213 */ /* 0x000fcc0000000000 */
[----:B------:R-:W2:Y:S01]  /*0300*/  LDCU UR8, c[0x0][0x3f4] ;  /* 0x00007e80ff0877ac */ /* 0x000ea20008000800 */
[----:B------:R-:W-:Y:S02]  /*0310*/  IADD3 R13, PT, PT, R121, UR43, RZ ;  /* 0x0000002b790d7c10 */ /* 0x000fe4000fffe0ff */
[----:B-1----:R-:W-:Y:S02]  /*0320*/  R2UR UR5, R4 ;  /* 0x00000000040572ca */ /* 0x002fe400000e0000 */
[----:B------:R-:W1:Y:S01]  /*0330*/  @!P4 LDC.64 R4, c[0x0][0x468] ;  /* 0x00011a00ff04cb82 */ /* 0x000e620000000a00 */
[----:B0-----:R-:W-:-:S04]  /*0340*/  @!P4 IADD3 R2, P0, PT, R13, R2, RZ ;  /* 0x000000020d02c210 */ /* 0x001fc80007f1e0ff */
[----:B------:R-:W-:-:S05]  /*0350*/  @!P4 LEA.HI.X.SX32 R3, R13, R3, 0x1, P0 ;  /* 0x000000030d03c211 */ /* 0x000fca00000f0eff */
[----:B------:R-:W4:Y:S04]  /*0360*/  @!P4 LDG.E R6, desc[UR36][R2.64] ;  /* 0x000000240206c981 */ /* 0x000f28000c1e1900 */
[----:B-1----:R0:W4:Y:S01]  /*0370*/  @!P4 LDG.E R5, desc[UR36][R4.64+0x4] ;  /* 0x000004240405c981 */ /* 0x002122000c1e1900 */
[----:B------:R-:W-:Y:S01]  /*0380*/  R2UR UR9, R0 ;  /* 0x00000000000972ca */ /* 0x000fe200000e0000 */
[----:B------:R-:W-:Y:S01]  /*0390*/  UIADD3 UR7, UPT, UPT, URZ, -UR5, URZ ;  /* 0x80000005ff077290 */ /* 0x000fe2000fffe0ff */
[----:B------:R-:W-:-:S03]  /*03a0*/  UMOV UR4, URZ ;  /* 0x000000ff00047c82 */ /* 0x000fc60008000000 */
[----:B------:R-:W-:-:S04]  /*03b0*/  UIMAD UR7, UR7, UR11, URZ ;  /* 0x0000000b070772a4 */ /* 0x000fc8000f8e02ff */
[----:B------:R-:W-:-:S04]  /*03c0*/  UIMAD.WIDE.U32 UR4, UR5, UR7, UR4 ;  /* 0x00000007050472a5 */ /* 0x000fc8000f8e0004 */
[----:B------:R-:W-:Y:S01]  /*03d0*/  UIMAD.WIDE.U32 UR4, UR5, UR9, URZ ;  /* 0x00000009050472a5 */ /* 0x000fe2000f8e00ff */
[----:B--2---:R-:W-:-:S06]  /*03e0*/  IMAD.U32 R0, RZ, RZ, UR8 ;  /* 0x00000008ff007e24 */ /* 0x004fcc000f8e00ff */
[----:B------:R-:W-:Y:S01]  /*03f0*/  UMOV UR7, UR5 ;  /* 0x0000000500077c82 */ /* 0x000fe20008000000 */
[----:B------:R-:W-:Y:S01]  /*0400*/  IABS R0, R0 ;  /* 0x0000000000007213 */ /* 0x000fe20000000000 */
[----:B------:R-:W-:-:S04]  /*0410*/  UIADD3 UR4, UPT, UPT, -UR7, URZ, URZ ;  /* 0x000000ff07047290 */ /* 0x000fc8000fffe1ff */
[----:B------:R-:W-:Y:S01]  /*0420*/  UIMAD UR4, UR11, UR4, UR9 ;  /* 0x000000040b0472a4 */ /* 0x000fe2000f8e0209 */
[----:B------:R-:W-:-:S03]  /*0430*/  R2UR UR9, R0 ;  /* 0x00000000000972ca */ /* 0x000fc600000e0000 */
[----:B------:R-:W-:Y:S02]  /*0440*/  UISETP.GT.U32.AND UP2, UPT, UR11, UR4, UPT ;  /* 0x000000040b00728c */ /* 0x000fe4000bf44070 */
[----:B------:R-:W-:-:S08]  /*0450*/  UISETP.NE.U32.AND UP1, UPT, UR12, URZ, UPT ;  /* 0x000000ff0c00728c */ /* 0x000fd0000bf25070 */
[----:B------:R-:W1:Y:S01]  /*0460*/  I2F.RP R0, UR9 ;  /* 0x0000000900007d06 */ /* 0x000e620008209400 */
[----:B------:R-:W-:Y:S02]  /*0470*/  @!UP2 UIADD3 UR4, UPT, UPT, UR4, -UR11, URZ ;  /* 0x8000000b0404a290 */ /* 0x000fe4000fffe0ff */
[----:B------:R-:W-:Y:S02]  /*0480*/  UISETP.NE.AND.EX UP1, UPT, UR13, URZ, UPT, UP1 ;  /* 0x000000ff0d00728c */ /* 0x000fe4000bf25310 */
[----:B------:R-:W-:Y:S02]  /*0490*/  UISETP.GE.U32.AND UP4, UPT, UR4, UR11, UPT ;  /* 0x0000000b0400728c */ /* 0x000fe4000bf86070 */
[----:B------:R-:W-:Y:S02]  /*04a0*/  ULOP3.LUT UR4, UR6, UR14, URZ, 0x3c, !UPT ;  /* 0x0000000e06047292 */ /* 0x000fe4000f8e3cff */
[----:B------:R-:W-:Y:S02]  /*04b0*/  @!UP2 UIADD3 UR7, UPT, UPT, UR7, 0x1, URZ ;  /* 0x000000010707a890 */ /* 0x000fe4000fffe0ff */
[----:B------:R-:W-:Y:S01]  /*04c0*/  UISETP.GE.AND UP3, UPT, UR4, URZ, UPT ;  /* 0x000000ff0400728c */ /* 0x000fe2000bf66270 */
[----:B-1----:R-:W0:Y:S06]  /*04d0*/  MUFU.RCP R0, R0 ;  /* 0x0000000000007308 */ /* 0x002e2c0000001000 */
[----:B------:R-:W1:Y:S01]  /*04e0*/  @UP1 LDCU.64 UR4, c[0x0][0x460] ;  /* 0x00008c00ff0417ac */ /* 0x000e620008000a00 */
[----:B------:R-:W-:-:S02]  /*04f0*/  UISETP.NE.AND UP2, UPT, UR14, URZ, UPT ;  /* 0x000000ff0e00728c */ /* 0x000fc4000bf45270 */
[----:B------:R-:W-:-:S07]  /*0500*/  @UP4 UIADD3 UR7, UPT, UPT, UR7, 0x1, URZ ;  /* 0x0000000107074890 */ /* 0x000fce000fffe0ff */
[----:B------:R-:W-:Y:S02]  /*0510*/  UMOV UR41, UR7 ;  /* 0x0000000700297c82 */ /* 0x000fe40008000000 */
[----:B------:R-:W-:Y:S01]  /*0520*/  @!UP3 UIADD3 UR41, UPT, UPT, -UR41, URZ, URZ ;  /* 0x000000ff2929b290 */ /* 0x000fe2000fffe1ff */
[----:B0-----:R-:W-:Y:S01]  /*0530*/  IADD3 R4, PT, PT, R0, 0xffffffe, RZ ;  /* 0x0ffffffe00047810 */ /* 0x001fe20007ffe0ff */
[----:B------:R-:W-:Y:S01]  /*0540*/  @!UP2 ULOP3.LUT UR41, URZ, UR14, URZ, 0x33, !UPT ;  /* 0x0000000eff29a292 */ /* 0x000fe2000f8e33ff */
[----:B------:R-:W0:Y:S03]  /*0550*/  @UP0 LDCU UR7, c[0x0][0x430] ;  /* 0x00008600ff0707ac */ /* 0x000e260008000800 */
[----:B-1----:R-:W-:Y:S01]  /*0560*/  @UP1 UIMAD.WIDE UR4, UR41, 0x4, UR4 ;  /* 0x00000004290418a5 */ /* 0x002fe2000f8e0204 */
[----:B------:R-:W1:Y:S01]  /*0570*/  F2I.FTZ.U32.TRUNC.NTZ R4, R4 ;  /* 0x0000000400047305 */ /* 0x000e62000021f000 */
[----:B------:R-:W0:Y:S04]  /*0580*/  @!UP0 LDCU UR45, c[0x0][0x40c] ;  /* 0x00008180ff2d87ac */ /* 0x000e280008000800 */
[----:B------:R-:W-:Y:S01]  /*0590*/  IMAD.U32 R2, RZ, RZ, UR4 ;  /* 0x00000004ff027e24 */ /* 0x000fe2000f8e00ff */
[----:B------:R-:W-:-:S02]  /*05a0*/  PLOP3.LUT P3, PT, PT, PT, UP1, 0x80, 0x8 ;  /* 0x000000000008781c */ /* 0x000fc40003f6f018 */
[----:B------:R-:W-:Y:S02]  /*05b0*/  MOV R3, UR5 ;  /* 0x0000000500037c02 */ /* 0x000fe40008000f00 */
[----:B-1----:R-:W-:-:S09]  /*05c0*/  R2UR UR5, R4 ;  /* 0x00000000040572ca */ /* 0x002fd200000e0000 */
[----:B------:R1:W5:Y:S01]  /*05d0*/  @P3 LDG.E R8, desc[UR36][R2.64] ;  /* 0x0000002402083981 */ /* 0x000362000c1e1900 */
[----:B------:R-:W-:Y:S01]  /*05e0*/  ISETP.GT.U32.AND P0, PT, R120, 0x1b, PT ;  /* 0x0000001b7800780c */ /* 0x000fe20003f04070 */
[----:B------:R-:W-:Y:S01]  /*05f0*/  UMOV UR38, URZ ;  /* 0x000000ff00267c82 */ /* 0x000fe20008000000 */
[----:B------:R-:W-:Y:S01]  /*0600*/  UIMAD UR46, UR6, UR8, URZ ;  /* 0x00000008062e72a4 */ /* 0x000fe2000f8e02ff */
[----:B------:R-:W-:Y:S01]  /*0610*/  BSSY.RECONVERGENT B0, `(.L_x_3184) ;  /* 0x0000035000007945 */ /* 0x000fe20003800200 */
[----:B------:R-:W-:Y:S01]  /*0620*/  UIMAD UR41, UR41, UR10, URZ ;  /* 0x0000000a292972a4 */ /* 0x000fe2000f8e02ff */
[----:B------:R-:W-:Y:S02]  /*0630*/  CS2R R18, SRZ ;  /* 0x0000000000127805 */ /* 0x000fe4000001ff00 */
[----:B------:R-:W-:Y:S02]  /*0640*/  CS2R R16, SRZ ;  /* 0x0000000000107805 */ /* 0x000fe4000001ff00 */
[----:B---3--:R-:W-:-:S13]  /*0650*/  @P1 R2UR UR4, R7 ;  /* 0x00000000070412ca */ /* 0x008fda00000e0000 */
[----:B0-----:R-:W-:-:S06]  /*0660*/  @UP0 UIADD3 UR45, UPT, UPT, UR4, UR7, URZ ;  /* 0x00000007042d0290 */ /* 0x001fcc000fffe0ff */
[----:B-1----:R-:W-:Y:S01]  /*0670*/  IABS R2, UR45 ;  /* 0x0000002d00027c13 */ /* 0x002fe20008000000 */
[----:B------:R-:W-:-:S03]  /*0680*/  UIADD3 UR7, UPT, UPT, URZ, -UR5, URZ ;  /* 0x80000005ff077290 */ /* 0x000fc6000fffe0ff */
[----:B------:R-:W-:Y:S01]  /*0690*/  R2UR UR40, R2 ;  /* 0x00000000022872ca */ /* 0x000fe200000e0000 */
[----:B------:R-:W-:Y:S01]  /*06a0*/  UIMAD UR7, UR7, UR9, URZ ;  /* 0x00000009070772a4 */ /* 0x000fe2000f8e02ff */
[----:B------:R-:W-:-:S03]  /*06b0*/  UMOV UR4, URZ ;  /* 0x000000ff00047c82 */ /* 0x000fc60008000000 */
[----:B------:R-:W-:-:S08]  /*06c0*/  UIMAD.WIDE.U32 UR4, UR5, UR7, UR4 ;  /* 0x00000007050472a5 */ /* 0x000fd0000f8e0004 */
[----:B------:R-:W-:-:S04]  /*06d0*/  UIMAD.WIDE.U32 UR4, UR5, UR40, URZ ;  /* 0x00000028050472a5 */ /* 0x000fc8000f8e00ff */
[----:B------:R-:W-:-:S04]  /*06e0*/  UIADD3 UR5, UPT, UPT, -UR5, URZ, URZ ;  /* 0x000000ff05057290 */ /* 0x000fc8000fffe1ff */
[----:B------:R-:W-:-:S04]  /*06f0*/  UIMAD UR40, UR9, UR5, UR40 ;  /* 0x00000005092872a4 */ /* 0x000fc8000f8e0228 */
[----:B------:R-:W-:-:S11]  /*0700*/  UISETP.GT.U32.AND UP0, UPT, UR9, UR40, UPT ;  /* 0x000000280900728c */ /* 0x000fd6000bf04070 */
[----:B------:R-:W-:-:S04]  /*0710*/  @!UP0 UIADD3 UR40, UPT, UPT, UR40, -UR9, URZ ;  /* 0x8000000928288290 */ /* 0x000fc8000fffe0ff */
[----:B------:R-:W-:Y:S01]  /*0720*/  UISETP.GT.U32.AND UP0, UPT, UR9, UR40, UPT ;  /* 0x000000280900728c */ /* 0x000fe2000bf04070 */
[----:B----4-:R-:W0:Y:S01]  /*0730*/  @!P4 I2F.S8 R0, R6 ;  /* 0x000000060000c306 */ /* 0x010e220000001400 */
[----:B------:R-:W-:-:S07]  /*0740*/  UISETP.GE.AND UP1, UPT, UR45, URZ, UPT ;  /* 0x000000ff2d00728c */ /* 0x000fce000bf26270 */
[----:B------:R-:W1:Y:S02]  /*0750*/  @!P4 I2F.S8 R2, R6.B1 ;  /* 0x100000060002c306 */ /* 0x000e640000001400 */
[----:B------:R-:W-:Y:S02]  /*0760*/  @!UP0 UIADD3 UR40, UPT, UPT, UR40, -UR9, URZ ;  /* 0x8000000928288290 */ /* 0x000fe4000fffe0ff */
[----:B------:R-:W-:-:S04]  /*0770*/  UISETP.NE.AND UP0, UPT, UR8, URZ, UPT ;  /* 0x000000ff0800728c */ /* 0x000fc8000bf05270 */
[----:B------:R-:W2:Y:S01]  /*0780*/  @!P4 I2F.S8 R4, R6.B2 ;  /* 0x200000060004c306 */ /* 0x000ea20000001400 */
[----:B------:R-:W-:-:S07]  /*0790*/  UIADD3 UR4, UPT, UPT, UR45, 0x1, -UR8 ;  /* 0x000000012d047890 */ /* 0x000fce000fffe808 */
[----:B------:R-:W3:Y:S01]  /*07a0*/  @!P4 I2F.S8 R10, R6.B3 ;  /* 0x30000006000ac306 */ /* 0x000ee20000001400 */
[----:B------:R-:W-:Y:S01]  /*07b0*/  @!UP1 UIADD3 UR40, UPT, UPT, -UR40, URZ, URZ ;  /* 0x000000ff28289290 */ /* 0x000fe2000fffe1ff */
[----:B------:R-:W-:Y:S01]  /*07c0*/  VIMNMX R123, PT, PT, RZ, UR4, !PT ;  /* 0x00000004ff7b7c48 */ /* 0x000fe2000ffe0100 */
[----:B------:R-:W-:Y:S01]  /*07d0*/  @!UP0 ULOP3.LUT UR40, URZ, UR8, URZ, 0x33, !UPT ;  /* 0x00000008ff288292 */ /* 0x000fe2000f8e33ff */
[C---:B0-----:R-:W-:Y:S01]  /*07e0*/  @!P4 FMUL.FTZ R24, R5.reuse, R0 ;  /* 0x000000000518c220 */ /* 0x041fe20000410000 */
[C---:B-1----:R-:W-:Y:S01]  /*07f0*/  @!P4 FMUL.FTZ R25, R5.reuse, R2 ;  /* 0x000000020519c220 */ /* 0x042fe20000410000 */
[C---:B--2---:R-:W-:Y:S01]  /*0800*/  @!P4 FMUL.FTZ R26, R5.reuse, R4 ;  /* 0x00000004051ac220 */ /* 0x044fe20000410000 */
[----:B---3--:R-:W-:Y:S01]  /*0810*/  @!P4 FMUL.FTZ R27, R5, R10 ;  /* 0x0000000a051bc220 */ /* 0x008fe20000410000 */
[----:B------:R-:W-:Y:S07]  /*0820*/  @P0 BRA `(.L_x_3185) ;  /* 0x00000000004c0947 */ /* 0x000fee0003800000 */
[----:B------:R-:W0:Y:S02]  /*0830*/  LDC R0, c[0x0][0x478] ;  /* 0x00011e00ff007b82 */ /* 0x000e240000000800 */
        /* <DEDUP_REMOVED lines=18> */
.L_x_3185:
[----:B------:R-:W-:Y:S05]  /*0960*/  BSYNC.RECONVERGENT B0 ;  /* 0x0000000000007941 */ /* 0x000fea0003800200 */
.L_x_3184:
[----:B------:R-:W-:Y:S05]  /*0970*/  @!P4 BRA `(.L_x_3186) ;  /* 0x000000000020c947 */ /* 0x000fea0003800000 */
[----:B------:R-:W-:Y:S01]  /*0980*/  BSSY.RECONVERGENT B0, `(.L_x_3186) ;  /* 0x0000007000007945 */ /* 0x000fe20003800200 */
[----:B------:R-:W-:Y:S02]  /*0990*/  CS2R R26, SRZ ;  /* 0x00000000001a7805 */ /* 0x000fe4000001ff00 */
[----:B------:R-:W-:Y:S01]  /*09a0*/  CS2R R24, SRZ ;  /* 0x0000000000187805 */ /* 0x000fe2000001ff00 */
[----:B------:R-:W-:Y:S06]  /*09b0*/  @P0 BRA `(.L_x_3187) ;  /* 0x00000000000c0947 */ /* 0x000fec0003800000 */
[----:B------:R-:W1:Y:S02]  /*09c0*/  LDC.64 R2, c[0x0][0x398] ;  /* 0x0000e600ff027b82 */ /* 0x000e640000000a00 */
[----:B-1----:R-:W-:-:S05]  /*09d0*/  IMAD.WIDE R2, R13, 0x4, R2 ;  /* 0x000000040d027825 */ /* 0x002fca00078e0202 */
[----:B------:R1:W5:Y:S02]  /*09e0*/  LDG.E.128 R24, desc[UR36][R2.64] ;  /* 0x0000002402187981 */ /* 0x000364000c1e1d00 */
.L_x_3187:
[----:B------:R-:W-:Y:S05]  /*09f0*/  BSYNC.RECONVERGENT B0 ;  /* 0x0000000000007941 */ /* 0x000fea0003800200 */
.L_x_3186:
[----:B------:R-:W2:Y:S01]  /*0a00*/  LDCU.64 UR4, c[0x0][0x390] ;  /* 0x00007200ff0477ac */ /* 0x000ea20008000a00 */
[----:B------:R-:W3:Y:S01]  /*0a10*/  S2R R0, SR_CTAID.X ;  /* 0x0000000000007919 */ /* 0x000ee20000002500 */
[----:B------:R-:W-:Y:S02]  /*0a20*/  ISETP.GT.U32.AND P2, PT, R120, 0x1f, PT ;  /* 0x0000001f7800780c */ /* 0x000fe40003f44070 */
[----:B------:R-:W-:Y:S01]  /*0a30*/  CS2R R14, SRZ ;  /* 0x00000000000e7805 */ /* 0x000fe2000001ff00 */
[----:B------:R-:W4:Y:S01]  /*0a40*/  LDCU.64 UR8, c[0x0][0x3a0] ;  /* 0x00007400ff0877ac */ /* 0x000f220008000a00 */
[----:B------:R-:W-:Y:S02]  /*0a50*/  ISETP.EQ.U32.AND P4, PT, RZ, UR12, PT ;  /* 0x0000000cff007c0c */ /* 0x000fe4000bf82070 */
[----:B------:R-:W-:Y:S02]  /*0a60*/  CS2R R12, SRZ ;  /* 0x00000000000c7805 */ /* 0x000fe4000001ff00 */
[----:B-----5:R-:W-:Y:S01]  /*0a70*/  @P3 R2UR UR38, R8 ;  /* 0x00000000082632ca */ /* 0x020fe200000e0000 */
[----:B------:R-:W0:Y:S01]  /*0a80*/  LDCU.64 UR14, c[0x0][0x418] ;  /* 0x00008300ff0e77ac */ /* 0x000e220008000a00 */
[----:B------:R-:W-:-:S02]  /*0a90*/  ISETP.EQ.OR.EX P2, PT, RZ, UR13, P2, P4 ;  /* 0x0000000dff007c0c */ /* 0x000fc40009742740 */
[----:B--2---:R-:W-:Y:S02]  /*0aa0*/  ISETP.NE.U32.AND P0, PT, RZ, UR4, PT ;  /* 0x00000004ff007c0c */ /* 0x004fe4000bf05070 */
[----:B----4-:R-:W-:-:S09]  /*0ab0*/  ISETP.NE.U32.AND P1, PT, RZ, UR8, PT ;  /* 0x00000008ff007c0c */ /* 0x010fd2000bf25070 */
[----:B------:R-:W2:Y:S01]  /*0ac0*/  @!P2 LDC.64 R6, c[0x0][0x450] ;  /* 0x00011400ff06ab82 */ /* 0x000ea20000000a00 */
[----:B------:R-:W-:Y:S01]  /*0ad0*/  ISETP.NE.AND.EX P0, PT, RZ, UR5, PT, P0 ;  /* 0x00000005ff007c0c */ /* 0x000fe2000bf05300 */
[----:B------:R-:W-:Y:S01]  /*0ae0*/  VOTEU.ALL UP1, P2 ;  /* 0x0000000000ff7886 */ /* 0x000fe20001020000 */
[----:B------:R-:W-:Y:S01]  /*0af0*/  ISETP.NE.AND.EX P1, PT, RZ, UR9, PT, P1 ;  /* 0x00000009ff007c0c */ /* 0x000fe2000bf25310 */
[----:B0-----:R-:W-:Y:S01]  /*0b00*/  UISETP.NE.U32.AND UP0, UPT, UR14, URZ, UPT ;  /* 0x000000ff0e00728c */ /* 0x001fe2000bf05070 */
[C---:B------:R-:W-:Y:S02]  /*0b10*/  ISETP.GT.U32.OR P0, PT, R120.reuse, 0x1b, !P0 ;  /* 0x0000001b7800780c */ /* 0x040fe40004704470 */
[----:B------:R-:W-:Y:S01]  /*0b20*/  ISETP.GT.U32.OR P1, PT, R120, 0x1b, !P1 ;  /* 0x0000001b7800780c */ /* 0x000fe20004f24470 */
[----:B------:R-:W-:Y:S02]  /*0b30*/  UISETP.NE.AND.EX UP0, UPT, UR15, URZ, UPT, UP0 ;  /* 0x000000ff0f00728c */ /* 0x000fe4000bf05300 */
[----:B------:R-:W-:Y:S01]  /*0b40*/  @!UP1 UIMAD UR8, UR38, UR10, URZ ;  /* 0x0000000a260892a4 */ /* 0x000fe2000f8e02ff */
[----:B---3--:R-:W-:-:S03]  /*0b50*/  IMAD R11, R0, 0x70, R121 ;  /* 0x00000070000b7824 */ /* 0x008fc600078e0279 */
[----:B------:R-:W-:-:S04]  /*0b60*/  PLOP3.LUT P3, PT, PT, PT, UP0, 0x80, 0x8 ;  /* 0x000000000008781c */ /* 0x000fc80003f6f008 */
[----:B-1----:R-:W0:Y:S01]  /*0b70*/  @!P0 LDC.64 R2, c[0x0][0x390] ;  /* 0x0000e400ff028b82 */ /* 0x002e220000000a00 */
[----:B------:R-:W1:Y:S07]  /*0b80*/  @UP0 LDCU.64 UR4, c[0x0][0x418] ;  /* 0x00008300ff0407ac */ /* 0x000e6e0008000a00 */
[----:B------:R-:W3:Y:S01]  /*0b90*/  @!P1 LDC.64 R4, c[0x0][0x3a0] ;  /* 0x0000e800ff049b82 */ /* 0x000ee20000000a00 */
[----:B------:R-:W-:Y:S01]  /*0ba0*/  IMAD.U32 R0, RZ, RZ, UR8 ;  /* 0x00000008ff007e24 */ /* 0x000fe2000f8e00ff */
[----:B------:R-:W-:-:S02]  /*0bb0*/  CS2R R22, SRZ ;  /* 0x0000000000167805 */ /* 0x000fc4000001ff00 */
[----:B------:R-:W-:Y:S01]  /*0bc0*/  CS2R R20, SRZ ;  /* 0x0000000000147805 */ /* 0x000fe2000001ff00 */
[----:B-1----:R-:W-:Y:S01]  /*0bd0*/  @UP0 UIMAD.WIDE.U32 UR6, UR6, 0x4, UR4 ;  /* 0x00000004060608a5 */ /* 0x002fe2000f8e0004 */
[----:B------:R-:W1:Y:S01]  /*0be0*/  LDCU.U8 UR4, c[0x0][0x404] ;  /* 0x00008080ff0477ac */ /* 0x000e620008000000 */
[----:B0-----:R-:W-:-:S04]  /*0bf0*/  @!P0 IMAD.WIDE.U32 R2, R11, 0x4, R2 ;  /* 0x000000040b028825 */ /* 0x001fc800078e0002 */
[----:B------:R-:W-:Y:S01]  /*0c00*/  MOV R8, UR6 ;  /* 0x0000000600087c02 */ /* 0x000fe20008000f00 */
[----:B------:R-:W-:Y:S01]  /*0c10*/  IMAD.U32 R9, RZ, RZ, UR7 ;  /* 0x00000007ff097e24 */ /* 0x000fe2000f8e00ff */
[----:B------:R2:W4:Y:S01]  /*0c20*/  @!P0 LDG.E.128 R12, desc[UR36][R2.64] ;  /* 0x00000024020c8981 */ /* 0x000522000c1e1d00 */
[----:B---3--:R-:W-:-:S03]  /*0c30*/  @!P1 IMAD.WIDE.U32 R4, R11, 0x4, R4 ;  /* 0x000000040b049825 */ /* 0x008fc600078e0004 */
[----:B------:R-:W3:Y:S01]  /*0c40*/  @P3 LDG.E R8, desc[UR36][R8.64] ;  /* 0x0000002408083981 */ /* 0x000ee2000c1e1900 */
[----:B------:R-:W-:-:S03]  /*0c50*/  @!P2 IMAD R11, R0, 0x70, R11 ;  /* 0x00000070000ba824 */ /* 0x000fc600078e020b */
[----:B------:R-:W3:Y:S01]  /*0c60*/  @!P1 LDG.E.128 R20, desc[UR36][R4.64] ;  /* 0x0000002404149981 */ /* 0x000ee2000c1e1d00 */
[----:B--2---:R-:W-:Y:S02]  /*0c70*/  @!P2 IMAD.WIDE R2, R11, 0x4, R6 ;  /* 0x000000040b02a825 */ /* 0x004fe400078e0206 */
[----:B------:R-:W0:Y:S03]  /*0c80*/  LDC R6, c[0x0][0x400] ;  /* 0x00010000ff067b82 */ /* 0x000e260000000800 */
[----:B------:R-:W2:Y:S01]  /*0c90*/  @!P2 LDG.E.128 R28, desc[UR36][R2.64] ;  /* 0x00000024021ca981 */ /* 0x000ea2000c1e1d00 */
[----:B-1----:R-:W-:Y:S01]  /*0ca0*/  ISETP.NE.AND P0, PT, RZ, UR4, PT ;  /* 0x00000004ff007c0c */ /* 0x002fe2000bf05270 */
[----:B------:R-:W-:Y:S01]  /*0cb0*/  UMOV UR39, URZ ;  /* 0x000000ff00277c82 */ /* 0x000fe20008000000 */
[----:B------:R-:W-:Y:S01]  /*0cc0*/  USHF.R.S32.HI UR47, URZ, 0x1f, UR46 ;  /* 0x0000001fff2f7899 */ /* 0x000fe2000801142e */
[----:B------:R-:W-:Y:S01]  /*0cd0*/  BSSY.RECONVERGENT B6, `(.L_x_3188) ;  /* 0x00000d1000067945 */ /* 0x000fe20003800200 */
[----:B0-----:R-:W-:Y:S01]  /*0ce0*/  ISETP.LT.OR P0, PT, R6, 0x1, P0 ;  /* 0x000000010600780c */ /* 0x001fe20000701670 */
[----:B----4-:R-:W-:Y:S01]  /*0cf0*/  FADD.FTZ R16, R12, R16 ;  /* 0x000000100c107221 */ /* 0x010fe20000010000 */
[----:B------:R-:W-:Y:S01]  /*0d00*/  FADD.FTZ R17, R13, R17 ;  /* 0x000000110d117221 */ /* 0x000fe20000010000 */
[----:B---3--:R-:W-:Y:S01]  /*0d10*/  @P3 R2UR UR39, R8 ;  /* 0x00000000082732ca */ /* 0x008fe200000e0000 */
[----:B------:R-:W-:Y:S01]  /*0d20*/  FADD.FTZ R24, R20, R24 ;  /* 0x0000001814187221 */ /* 0x000fe20000010000 */
[----:B------:R-:W-:Y:S01]  /*0d30*/  FADD.FTZ R25, R21, R25 ;  /* 0x0000001915197221 */ /* 0x000fe20000010000 */
[----:B------:R-:W-:Y:S01]  /*0d40*/  FADD.FTZ R26, R22, R26 ;  /* 0x0000001a161a7221 */ /* 0x000fe20000010000 */
[----:B------:R-:W-:Y:S01]  /*0d50*/  FADD.FTZ R27, R23, R27 ;  /* 0x0000001b171b7221 */ /* 0x000fe20000010000 */
[----:B------:R-:W-:Y:S01]  /*0d60*/  FADD.FTZ R18, R14, R18 ;  /* 0x000000120e127221 */ /* 0x000fe20000010000 */
[----:B------:R-:W-:Y:S01]  /*0d70*/  FADD.FTZ R19, R15, R19 ;  /* 0x000000130f137221 */ /* 0x000fe20000010000 */
[----:B--2---:R-:W-:Y:S01]  /*0d80*/  @!P2 FMUL.FTZ R24, R24, R28 ;  /* 0x0000001c1818a220 */ /* 0x004fe20000410000 */
[----:B------:R-:W-:Y:S01]  /*0d90*/  @!P2 FMUL.FTZ R25, R25, R29 ;  /* 0x0000001d1919a220 */ /* 0x000fe20000410000 */
[----:B------:R-:W-:Y:S01]  /*0da0*/  @!P2 FMUL.FTZ R26, R26, R30 ;  /* 0x0000001e1a1aa220 */ /* 0x000fe20000410000 */
[----:B------:R-:W-:Y:S01]  /*0db0*/  @!P2 FMUL.FTZ R27, R27, R31 ;  /* 0x0000001f1b1ba220 */ /* 0x000fe20000410000 */
[----:B------:R-:W-:Y:S06]  /*0dc0*/  @P0 BRA `(.L_x_3189) ;  /* 0x0000000000ac0947 */ /* 0x000fec0003800000 */
[----:B------:R-:W-:-:S13]  /*0dd0*/  ISETP.GE.AND P0, PT, R121, R6, PT ;  /* 0x000000067900720c */ /* 0x000fda0003f06270 */
[----:B------:R-:W-:Y:S05]  /*0de0*/  @P0 BRA `(.L_x_3190) ;  /* 0x0000000800fc0947 */ /* 0x000fea0003800000 */
[----:B------:R-:W-:Y:S01]  /*0df0*/  I2FP.F32.U32 R2, R6 ;  /* 0x0000000600027245 */ /* 0x000fe20000201000 */
[----:B------:R-:W0:Y:S01]  /*0e00*/  LDCU UR4, c[0x0][0x40c] ;  /* 0x00008180ff0477ac */ /* 0x000e220008000800 */
[----:B------:R-:W-:Y:S02]  /*0e10*/  IADD3 R0, PT, PT, R121, 0x2, RZ ;  /* 0x0000000279007810 */ /* 0x000fe40007ffe0ff */
[----:B------:R-:W1:Y:S02]  /*0e20*/  MUFU.RCP R5, R2 ;  /* 0x0000000200057308 */ /* 0x000e640000001000 */
[----:B------:R-:W-:Y:S01]  /*0e30*/  I2FP.F32.U32 R0, R0 ;  /* 0x0000000000007245 */ /* 0x000fe20000201000 */
[----:B0-----:R-:W-:-:S04]  /*0e40*/  UIADD3 UR4, UPT, UPT, -UR39, UR4, URZ ;  /* 0x0000000427047290 */ /* 0x001fc8000fffe1ff */
[----:B-1----:R-:W-:Y:S01]  /*0e50*/  FMUL.FTZ R3, R0, R5 ;  /* 0x0000000500037220 */ /* 0x002fe20000410000 */
        /* <DEDUP_REMOVED lines=21> */
[-C--:B------:R-:W-:Y:S01]  /*0fb0*/  FMUL.FTZ R4, R16, R2.reuse ;  /* 0x0000000210047220 */ /* 0x080fe20000410000 */
[----:B------:R-:W-:Y:S01]  /*0fc0*/  FMUL.FTZ R2, R24, R2 ;  /* 0x0000000218027220 */ /* 0x000fe20000410000 */
[-C--:B--2---:R-:W-:Y:S01]  /*0fd0*/  FFMA.FTZ R3, R16, R0.reuse, -R3 ;  /* 0x0000000010037223 */ /* 0x084fe20000010803 */
[-C--:B------:R-:W-:Y:S01]  /*0fe0*/  FFMA.FTZ R24, R24, R0.reuse, -R5 ;  /* 0x0000000018187223 */ /* 0x080fe20000010805 */
[-C--:B------:R-:W-:Y:S01]  /*0ff0*/  FFMA.FTZ R17, R17, R0.reuse, R4 ;  /* 0x0000000011117223 */ /* 0x080fe20000010004 */
[----:B------:R-:W-:Y:S02]  /*1000*/  FFMA.FTZ R25, R25, R0, R2 ;  /* 0x0000000019197223 */ /* 0x000fe40000010002 */
[----:B------:R-:W-:Y:S01]  /*1010*/  MOV R16, R3 ;  /* 0x0000000300107202 */ /* 0x000fe20000000f00 */
[-C--:B0-----:R-:W-:Y:S01]  /*1020*/  FFMA.FTZ R7, R18, R6.reuse, -R7 ;  /* 0x0000000612077223 */ /* 0x081fe20000010807 */
[-C--:B------:R-:W-:Y:S01]  /*1030*/  FFMA.FTZ R26, R26, R6.reuse, -R9 ;  /* 0x000000061a1a7223 */ /* 0x080fe20000010809 */
[-C--:B------:R-:W-:Y:S01]  /*1040*/  FFMA.FTZ R19, R19, R6.reuse, R8 ;  /* 0x0000000613137223 */ /* 0x080fe20000010008 */
[----:B------:R-:W-:Y:S01]  /*1050*/  FFMA.FTZ R27, R27, R6, R10 ;  /* 0x000000061b1b7223 */ /* 0x000fe2000001000a */
[----:B------:R-:W-:Y:S01]  /*1060*/  IMAD.MOV.U32 R18, RZ, RZ, R7 ;  /* 0x000000ffff127224 */ /* 0x000fe200078e0007 */
[----:B------:R-:W-:Y:S06]  /*1070*/  BRA `(.L_x_3190) ;  /* 0x0000000800587947 */ /* 0x000fec0003800000 */
.L_x_3189:
        /* <DEDUP_REMOVED lines=15> */
[----:B------:R-:W-:Y:S02]  /*1170*/  IMAD R7, R4, R5, RZ ;  /* 0x0000000504077224 */ /* 0x000fe400078e02ff */
[----:B------:R-:W-:Y:S02]  /*1180*/  IMAD.MOV.U32 R4, RZ, RZ, R8 ;  /* 0x000000ffff047224 */ /* 0x000fe400078e0008 */
        /* <DEDUP_REMOVED lines=11> */
[----:B------:R-:W-:-:S03]  /*1240*/  ISETP.GE.AND P0, PT, R121, R6, PT ;  /* 0x000000067900720c */ /* 0x000fc60003f06270 */
[----:B------:R-:W-:-:S05]  /*1250*/  IMAD.MOV.U32 R23, RZ, RZ, R3 ;  /* 0x000000ffff177224 */ /* 0x000fca00078e0003 */
        /* <DEDUP_REMOVED lines=10> */
[----:B------:R-:W-:Y:S01]  /*1300*/  MOV R8, 0x53f ;  /* 0x0000053f00087802 */ /* 0x000fe20000000f00 */
        /* <DEDUP_REMOVED lines=13> */
.L_x_3191:
        /* <DEDUP_REMOVED lines=8> */
[----:B-1----:R-:W-:Y:S01]  /*1460*/  LEA R2, R5, R0, 0x2 ;  /* 0x0000000005027211 */ /* 0x002fe200078e10ff */
[----:B------:R-:W-:-:S03]  /*1470*/  @!P6 IMAD R4, R3, 0x4, R0 ;  /* 0x000000040304e824 */ /* 0x000fc600078e0200 */
[----:B------:R-:W-:Y:S02]  /*1480*/  @!P6 LEA R3, R3, R2, 0x2 ;  /* 0x000000020303e211 */ /* 0x000fe400078e10ff */
[----:B------:R-:W-:Y:S04]  /*1490*/  @!P6 STS.128 [R4], R16 ;  /* 0x000000100400e388 */ /* 0x000fe80000000c00 */
[----:B------:R0:W-:Y:S02]  /*14a0*/  @!P6 STS.128 [R3], R24 ;  /* 0x000000180300e388 */ /* 0x0001e40000000c00 */
        /* <DEDUP_REMOVED lines=9> */
[C---:B------:R-:W-:Y:S01]  /*1540*/  LEA.HI R4, R3.reuse, R3, RZ, 0x1 ;  /* 0x0000000303047211 */ /* 0x040fe200078f08ff */
[C---:B------:R-:W-:Y:S02]  /*1550*/  IMAD R15, R3.reuse, 0x4, R0 ;  /* 0x00000004030f7824 */ /* 0x040fe400078e0200 */
[----:B------:R-:W-:Y:S01]  /*1560*/  IMAD R21, R3, 0x4, R2 ;  /* 0x0000000403157824 */ /* 0x000fe200078e0202 */
[----:B------:R-:W-:Y:S02]  /*1570*/  SHF.L.U32 R4, R4, 0x1, RZ ;  /* 0x0000000104047819 */ /* 0x000fe400000006ff */
[C---:B------:R-:W-:Y:S01]  /*1580*/  LEA R20, R22.reuse, R15, 0x2 ;  /* 0x0000000f16147211 */ /* 0x040fe200078e10ff */
[----:B------:R-:W-:Y:S01]  /*1590*/  IMAD R30, R22, 0x4, R21 ;  /* 0x00000004161e7824 */ /* 0x000fe200078e0215 */
[----:B------:R0:W1:Y:S01]  /*15a0*/  LDS R16, [R15] ;  /* 0x000000000f107984 */ /* 0x0000620000000800 */
[----:B------:R-:W-:-:S03]  /*15b0*/  LOP3.LUT R6, R4, 0xfffffffc, RZ, 0xc0, !PT ;  /* 0xfffffffc04067812 */ /* 0x000fc600078ec0ff */
[----:B------:R0:W2:Y:S01]  /*15c0*/  LDS R18, [R15+0x4] ;  /* 0x000004000f127984 */ /* 0x0000a20000000800 */
[----:B------:R-:W-:-:S03]  /*15d0*/  ISETP.GE.AND P0, PT, R6, R5, PT ;  /* 0x000000050600720c */ /* 0x000fc60003f06270 */
[----:B------:R0:W3:Y:S04]  /*15e0*/  LDS R24, [R21] ;  /* 0x0000000015187984 */ /* 0x0000e80000000800 */
[----:B------:R0:W4:Y:S04]  /*15f0*/  LDS R26, [R21+0x4] ;  /* 0x00000400151a7984 */ /* 0x0001280000000800 */
[----:B------:R0:W0:Y:S04]  /*1600*/  LDS R17, [R20] ;  /* 0x0000000014117984 */ /* 0x0000280000000800 */
[----:B------:R0:W0:Y:S04]  /*1610*/  LDS R19, [R20+0x4] ;  /* 0x0000040014137984 */ /* 0x0000280000000800 */
[----:B------:R0:W0:Y:S04]  /*1620*/  LDS R25, [R30] ;  /* 0x000000001e197984 */ /* 0x0000280000000800 */
[----:B------:R0:W0:Y:S01]  /*1630*/  LDS R27, [R30+0x4] ;  /* 0x000004001e1b7984 */ /* 0x0000220000000800 */
[----:B------:R-:W-:Y:S05]  /*1640*/  @P0 BRA `(.L_x_3195) ;  /* 0x0000000000a00947 */ /* 0x000fea0003800000 */
[----:B------:R-:W-:Y:S01]  /*1650*/  I2FP.F32.S32 R4, R5 ;  /* 0x0000000500047245 */ /* 0x000fe20000201400 */
[----:B------:R-:W5:Y:S01]  /*1660*/  LDCU UR4, c[0x0][0x40c] ;  /* 0x00008180ff0477ac */ /* 0x000f620008000800 */
[----:B------:R-:W-:-:S04]  /*1670*/  IADD3 R3, PT, PT, R6, 0x2, RZ ;  /* 0x0000000206037810 */ /* 0x000fc80007ffe0ff */
[----:B------:R-:W1:Y:S01]  /*1680*/  MUFU.RCP R4, R4 ;  /* 0x0000000400047308 */ /* 0x000e620000001000 */
[----:B------:R-:W-:Y:S01]  /*1690*/  I2FP.F32.S32 R3, R3 ;  /* 0x0000000300037245 */ /* 0x000fe20000201400 */
[----:B-----5:R-:W-:-:S04]  /*16a0*/  UIADD3 UR4, UPT, UPT, -UR39, UR4, URZ ;  /* 0x0000000427047290 */ /* 0x020fc8000fffe1ff */
[----:B-1----:R-:W-:Y:S01]  /*16b0*/  FMUL.FTZ R5, R3, R4 ;  /* 0x0000000403057220 */ /* 0x002fe20000410000 */
[----:B------:R-:W-:Y:S02]  /*16c0*/  I2FP.F32.S32 R3, R6 ;  /* 0x0000000600037245 */ /* 0x000fe40000201400 */
[----:B------:R-:W-:Y:S01]  /*16d0*/  I2FP.F32.S32 R6, UR4 ;  /* 0x0000000400067c45 */ /* 0x000fe20008201400 */
[----:B------:R-:W-:Y:S02]  /*16e0*/  FMUL.FTZ R5, R5, 13.28771209716796875 ;  /* 0x41549a7805057820 */ /* 0x000fe40000410000 */
[----:B------:R-:W-:-:S04]  /*16f0*/  FMUL.FTZ R3, R3, R4 ;  /* 0x0000000403037220 */ /* 0x000fc80000410000 */
[----:B------:R-:W-:Y:S01]  /*1700*/  FMUL.FTZ R3, R3, 13.28771209716796875 ;  /* 0x41549a7803037820 */ /* 0x000fe20000410000 */
[----:B------:R-:W1:Y:S08]  /*1710*/  MUFU.EX2 R5, -R5 ;  /* 0x8000000500057308 */ /* 0x000e700000000800 */
[----:B------:R-:W5:Y:S01]  /*1720*/  MUFU.EX2 R3, -R3 ;  /* 0x8000000300037308 */ /* 0x000f620000000800 */
[----:B-1----:R-:W-:-:S04]  /*1730*/  FMUL.FTZ R4, R6, R5 ;  /* 0x0000000506047220 */ /* 0x002fc80000410000 */
[----:B------:R-:W-:Y:S01]  /*1740*/  FMUL.RZ R13, R4, 0.15915493667125701904 ;  /* 0x3e22f983040d7820 */ /* 0x000fe2000040c000 */
[----:B-----5:R-:W-:-:S03]  /*1750*/  FMUL.FTZ R4, R6, R3 ;  /* 0x0000000306047220 */ /* 0x020fc60000410000 */
[----:B------:R-:W-:Y:S01]  /*1760*/  MUFU.COS R9, R13 ;  /* 0x0000000d00097308 */ /* 0x000fe20000000000 */
[----:B------:R-:W-:-:S07]  /*1770*/  FMUL.RZ R8, R4, 0.15915493667125701904 ;  /* 0x3e22f98304087820 */ /* 0x000fce000040c000 */
[----:B------:R-:W0:Y:S08]  /*1780*/  MUFU.SIN R6, R13 ;  /* 0x0000000d00067308 */ /* 0x000e300000000400 */
[----:B------:R-:W1:Y:S08]  /*1790*/  MUFU.SIN R5, R8 ;  /* 0x0000000800057308 */ /* 0x000e700000000400 */
[----:B------:R3:W5:Y:S01]  /*17a0*/  MUFU.COS R4, R8 ;  /* 0x0000000800047308 */ /* 0x0007620000000000 */
[-C--:B0-----:R-:W-:Y:S01]  /*17b0*/  FMUL.FTZ R7, R19, R6.reuse ;  /* 0x0000000613077220 */ /* 0x081fe20000410000 */
[-C--:B------:R-:W-:Y:S01]  /*17c0*/  FMUL.FTZ R11, R27, R6.reuse ;  /* 0x000000061b0b7220 */ /* 0x080fe20000410000 */
[-C--:B--2---:R-:W-:Y:S01]  /*17d0*/  FMUL.FTZ R12, R18, R6.reuse ;  /* 0x00000006120c7220 */ /* 0x084fe20000410000 */
[----:B----4-:R-:W-:Y:S01]  /*17e0*/  FMUL.FTZ R14, R26, R6 ;  /* 0x000000061a0e7220 */ /* 0x010fe20000410000 */
[-C--:B------:R-:W-:Y:S01]  /*17f0*/  FFMA.FTZ R10, R18, R9.reuse, -R7 ;  /* 0x00000009120a7223 */ /* 0x080fe20000010807 */
[-C--:B------:R-:W-:Y:S01]  /*1800*/  FFMA.FTZ R26, R26, R9.reuse, -R11 ;  /* 0x000000091a1a7223 */ /* 0x080fe2000001080b */
[-C--:B------:R-:W-:Y:S01]  /*1810*/  FFMA.FTZ R19, R19, R9.reuse, R12 ;  /* 0x0000000913137223 */ /* 0x080fe2000001000c */
[----:B------:R-:W-:Y:S01]  /*1820*/  FFMA.FTZ R27, R27, R9, R14 ;  /* 0x000000091b1b7223 */ /* 0x000fe2000001000e */
[-C--:B-1----:R-:W-:Y:S01]  /*1830*/  FMUL.FTZ R3, R17, R5.reuse ;  /* 0x0000000511037220 */ /* 0x082fe20000410000 */
[-C--:B------:R-:W-:Y:S01]  /*1840*/  FMUL.FTZ R7, R25, R5.reuse ;  /* 0x0000000519077220 */ /* 0x080fe20000410000 */
[-C--:B------:R-:W-:Y:S01]  /*1850*/  FMUL.FTZ R6, R16, R5.reuse ;  /* 0x0000000510067220 */ /* 0x080fe20000410000 */
[----:B---3--:R-:W-:Y:S01]  /*1860*/  FMUL.FTZ R8, R24, R5 ;  /* 0x0000000518087220 */ /* 0x008fe20000410000 */
[----:B------:R-:W-:-:S02]  /*1870*/  IMAD.MOV.U32 R18, RZ, RZ, R10 ;  /* 0x000000ffff127224 */ /* 0x000fc400078e000a */
[-C--:B-----5:R-:W-:Y:S01]  /*1880*/  FFMA.FTZ R3, R16, R4.reuse, -R3 ;  /* 0x0000000410037223 */ /* 0x0a0fe20000010803 */
[-C--:B------:R-:W-:Y:S01]  /*1890*/  FFMA.FTZ R24, R24, R4.reuse, -R7 ;  /* 0x0000000418187223 */ /* 0x080fe20000010807 */
[-C--:B------:R-:W-:Y:S01]  /*18a0*/  FFMA.FTZ R17, R17, R4.reuse, R6 ;  /* 0x0000000411117223 */ /* 0x080fe20000010006 */
[----:B------:R-:W-:Y:S02]  /*18b0*/  FFMA.FTZ R25, R25, R4, R8 ;  /* 0x0000000419197223 */ /* 0x000fe40000010008 */
[----:B------:R-:W-:-:S07]  /*18c0*/  MOV R16, R3 ;  /* 0x0000000300107202 */ /* 0x000fce0000000f00 */
.L_x_3195:
[----:B------:R-:W-:Y:S05]  /*18d0*/  BSYNC.RECONVERGENT B1 ;  /* 0x0000000000017941 */ /* 0x000fea0003800200 */
.L_x_3194:
[----:B---3--:R3:W-:Y:S04]  /*18e0*/  STS [R21], R24 ;  /* 0x0000001815007388 */ /* 0x0087e80000000800 */
[----:B----4-:R3:W-:Y:S04]  /*18f0*/  STS [R21+0x4], R26 ;  /* 0x0000041a15007388 */ /* 0x0107e80000000800 */
[----:B0-----:R3:W-:Y:S04]  /*1900*/  STS [R30], R25 ;  /* 0x000000191e007388 */ /* 0x0017e80000000800 */
[----:B------:R3:W-:Y:S04]  /*1910*/  STS [R30+0x4], R27 ;  /* 0x0000041b1e007388 */ /* 0x0007e80000000800 */
[----:B-1----:R3:W-:Y:S04]  /*1920*/  STS [R15], R16 ;  /* 0x000000100f007388 */ /* 0x0027e80000000800 */
[----:B--2---:R3:W-:Y:S04]  /*1930*/  STS [R15+0x4], R18 ;  /* 0x000004120f007388 */ /* 0x0047e80000000800 */
[----:B------:R3:W-:Y:S04]  /*1940*/  STS [R20], R17 ;  /* 0x0000001114007388 */ /* 0x0007e80000000800 */
[----:B------:R3:W-:Y:S02]  /*1950*/  STS [R20+0x4], R19 ;  /* 0x0000041314007388 */ /* 0x0007e40000000800 */
.L_x_3193:
[----:B------:R-:W-:Y:S05]  /*1960*/  BSYNC.RECONVERGENT B0 ;  /* 0x0000000000007941 */ /* 0x000fea0003800200 */
.L_x_3192:
[----:B------:R-:W-:Y:S01]  /*1970*/  BAR.SYNC.DEFER_BLOCKING 0x0 ;  /* 0x0000000000007b1d */ /* 0x000fe20000010000 */
[----:B------:R-:W-:-:S04]  /*1980*/  @!P6 IMAD R23, R22, R23, R28 ;  /* 0x000000171617e224 */ /* 0x000fc800078e021c */
[C---:B------:R-:W-:Y:S01]  /*1990*/  @!P6 IMAD R0, R23.reuse, 0x4, R0 ;  /* 0x000000041700e824 */ /* 0x040fe200078e0200 */
[----:B------:R-:W-:-:S04]  /*19a0*/  @!P6 LEA R2, R23, R2, 0x2 ;  /* 0x000000021702e211 */ /* 0x000fc800078e10ff */
[----:B---3--:R0:W1:Y:S04]  /*19b0*/  @!P6 LDS.128 R16, [R0] ;  /* 0x000000000010e984 */ /* 0x0080680000000c00 */
[----:B------:R0:W2:Y:S01]  /*19c0*/  @!P6 LDS.128 R24, [R2] ;  /* 0x000000000218e984 */ /* 0x0000a20000000c00 */
[----:B------:R-:W-:Y:S06]  /*19d0*/  BAR.SYNC.DEFER_BLOCKING 0x0 ;  /* 0x0000000000007b1d */ /* 0x000fec0000010000 */
.L_x_3190:
[----:B------:R-:W-:Y:S05]  /*19e0*/  BSYNC.RECONVERGENT B6 ;  /* 0x0000000000067941 */ /* 0x000fea0003800200 */
.L_x_3188:
[----:B------:R-:W3:Y:S01]  /*19f0*/  S2R R9, SR_CgaCtaId ;  /* 0x0000000000097919 */ /* 0x000ee20000008800 */
[----:B------:R-:W-:Y:S02]  /*1a00*/  MOV R122, 0x400 ;  /* 0x00000400007a7802 */ /* 0x000fe40000000f00 */
[----:B------:R-:W-:Y:S02]  /*1a10*/  ISETP.GT.U32.AND P0, PT, R120, 0x1f, PT ;  /* 0x0000001f7800780c */ /* 0x000fe40003f04070 */
[----:B------:R-:W-:Y:S01]  /*1a20*/  IADD3 R6, PT, PT, -R123, UR45, RZ ;  /* 0x0000002d7b067c10 */ /* 0x000fe2000fffe1ff */
[----:B0-----:R-:W-:-:S05]  /*1a30*/  VIADD R0, R122, 0x240 ;  /* 0x000002407a007836 */ /* 0x001fca0000000000 */
[----:B---3--:R-:W-:Y:S02]  /*1a40*/  LEA R124, R9, R0, 0x18 ;  /* 0x00000000097c7211 */ /* 0x008fe400078ec0ff */
[----:B------:R-:W-:-:S03]  /*1a50*/  MOV R0, 0xff7fffff ;  /* 0xff7fffff00007802 */ /* 0x000fc60000000f00 */
[----:B------:R-:W-:Y:S02]  /*1a60*/  IMAD R8, R6, 0x4, R124 ;  /* 0x0000000406087824 */ /* 0x000fe400078e027c */
[----:B------:R0:W-:Y:S01]  /*1a70*/  STL [R1+0xc], R0 ;  /* 0x00000c0001007387 */ /* 0x0001e20000100800 */
[----:B------:R-:W-:Y:S05]  /*1a80*/  @P0 BRA `(.L_x_3196) ;  /* 0x0000000000cc0947 */ /* 0x000fea0003800000 */
[----:B------:R-:W-:Y:S01]  /*1a90*/  ISETP.GT.U32.AND P0, PT, R120, 0x1b, PT ;  /* 0x0000001b7800780c */ /* 0x000fe20003f04070 */
[----:B------:R-:W-:Y:S01]  /*1aa0*/  UMOV UR4, 0xffffffff ;  /* 0xffffffff00047882 */ /* 0x000fe20000000000 */
[----:B0-----:R-:W-:-:S11]  /*1ab0*/  IADD3 R0, PT, PT, R122, 0x40, RZ ;  /* 0x000000407a007810 */ /* 0x001fd60007ffe0ff */
[----:B------:R-:W0:Y:S08]  /*1ac0*/  @!P0 LDC R5, c[0x0][0x3f4] ;  /* 0x0000fd00ff058b82 */ /* 0x000e300000000800 */
[----:B------:R-:W3:Y:S01]  /*1ad0*/  @!P0 LDC.64 R2, c[0x0][0x3b8] ;  /* 0x0000ee00ff028b82 */ /* 0x000ee20000000a00 */
[----:B0-----:R-:W-:Y:S02]  /*1ae0*/  @!P0 IMAD R4, R120, R5, UR40 ;  /* 0x0000002878048e24 */ /* 0x001fe4000f8e0205 */
[----:B------:R-:W-:-:S04]  /*1af0*/  @!P0 IMAD R5, R5, UR44, RZ ;  /* 0x0000002c05058c24 */ /* 0x000fc8000f8e02ff */
[----:B------:R-:W-:Y:S01]  /*1b00*/  @!P0 IMAD R4, R5, 0x1c, R4 ;  /* 0x0000001c05048824 */ /* 0x000fe200078e0204 */
[----:B------:R-:W-:Y:S01]  /*1b10*/  LEA R5, R9, R0, 0x18 ;  /* 0x0000000009057211 */ /* 0x000fe200078ec0ff */
[----:B-12---:R-:W-:Y:S02]  /*1b20*/  FMUL.FTZ R0, R24, R16 ;  /* 0x0000001018007220 */ /* 0x006fe40000410000 */
[----:B------:R-:W-:Y:S01]  /*1b30*/  @!P0 IMAD.SHL.U32 R7, R4, 0x4, RZ ;  /* 0x0000000404078824 */ /* 0x000fe200078e00ff */
[----:B------:R-:W-:-:S03]  /*1b40*/  LEA R5, R120, R5, 0x4 ;  /* 0x0000000578057211 */ /* 0x000fc600078e20ff */
[----:B---3--:R-:W-:-:S04]  /*1b50*/  @!P0 IMAD.WIDE R2, R7, 0x4, R2 ;  /* 0x0000000407028825 */ /* 0x008fc800078e0202 */
[----:B------:R-:W-:Y:S01]  /*1b60*/  FFMA.FTZ R7, R25, R17, R0 ;  /* 0x0000001119077223 */ /* 0x000fe20000010000 */
[----:B------:R0:W-:Y:S03]  /*1b70*/  STS.128 [R5], R16 ;  /* 0x0000001005007388 */ /* 0x0001e60000000c00 */
        /* <DEDUP_REMOVED lines=13> */
.L_x_3339:
[----:B------:R-:W-:Y:S01]  /*1c50*/  ISETP.NE.AND P0, PT, R120, RZ, PT ;  /* 0x000000ff7800720c */ /* 0x000fe20003f05270 */
[----:B-1----:R-:W-:-:S12]  /*1c60*/  FADD.FTZ R14, R4, R14 ;  /* 0x0000000e040e7221 */ /* 0x002fd80000010000 */
[----:B------:R-:W-:Y:S05]  /*1c70*/  @P0 BRA `(.L_x_3196) ;  /* 0x0000000000500947 */ /* 0x000fea0003800000 */
[----:B------:R-:W1:Y:S01]  /*1c80*/  LDCU UR4, c[0x0][0x410] ;  /* 0x00008200ff0477ac */ /* 0x000e620008000800 */
[----:B------:R-:W2:Y:S01]  /*1c90*/  LDCU.64 UR6, c[0x0][0x438] ;  /* 0x00008700ff0677ac */ /* 0x000ea20008000a00 */
[----:B-1----:R-:W-:Y:S01]  /*1ca0*/  FMUL.FTZ R0, R14, UR4 ;  /* 0x000000040e007c20 */ /* 0x002fe20008410000 */
[----:B--2---:R-:W-:-:S04]  /*1cb0*/  UISETP.NE.U32.AND UP0, UPT, UR6, URZ, UPT ;  /* 0x000000ff0600728c */ /* 0x004fc8000bf05070 */
[----:B------:R1:W-:Y:S01]  /*1cc0*/  STL [R1+0xc], R0 ;  /* 0x00000c0001007387 */ /* 0x0003e20000100800 */
[----:B------:R-:W-:-:S09]  /*1cd0*/  UISETP.NE.AND.EX UP0, UPT, UR7, URZ, UPT, UP0 ;  /* 0x000000ff0700728c */ /* 0x000fd2000bf05300 */
[----:B-1----:R-:W-:Y:S05]  /*1ce0*/  BRA.U !UP0, `(.L_x_3198) ;  /* 0x00000001082c7547 */ /* 0x002fea000b800000 */
[----:B------:R-:W1:Y:S01]  /*1cf0*/  LDCU UR8, c[0x0][0x440] ;  /* 0x00008800ff0877ac */ /* 0x000e620008000800 */
[----:B------:R-:W2:Y:S01]  /*1d00*/  LDCU.64 UR4, c[0x0][0x438] ;  /* 0x00008700ff0477ac */ /* 0x000ea20008000a00 */
[----:B------:R-:W-:-:S04]  /*1d10*/  UIADD3 UR6, UPT, UPT, -UR39, UR45, URZ ;  /* 0x0000002d27067290 */ /* 0x000fc8000fffe1ff */
[----:B-1----:R-:W-:-:S04]  /*1d20*/  UIMAD UR7, UR42, UR8, UR6 ;  /* 0x000000082a0772a4 */ /* 0x002fc8000f8e0206 */
[----:B------:R-:W-:-:S04]  /*1d30*/  UIMAD UR7, UR7, UR8, UR6 ;  /* 0x00000008070772a4 */ /* 0x000fc8000f8e0206 */
[----:B--2---:R-:W-:-:S06]  /*1d40*/  UIMAD.WIDE UR4, UR7, 0x4, UR4 ;  /* 0x00000004070478a5 */ /* 0x004fcc000f8e0204 */
[----:B------:R-:W-:Y:S01]  /*1d50*/  IMAD.U32 R2, RZ, RZ, UR4 ;  /* 0x00000004ff027e24 */ /* 0x000fe2000f8e00ff */
[----:B------:R-:W-:-:S05]  /*1d60*/  MOV R3, UR5 ;  /* 0x0000000500037c02 */ /* 0x000fca0008000f00 */
[----:B------:R-:W2:Y:S02]  /*1d70*/  LDG.E R2, desc[UR36][R2.64] ;  /* 0x0000002402027981 */ /* 0x000ea4000c1e1900 */
[----:B--2---:R-:W-:-:S05]  /*1d80*/  FADD.FTZ R0, R0, R2 ;  /* 0x0000000200007221 */ /* 0x004fca0000010000 */
[----:B------:R1:W-:Y:S02]  /*1d90*/  STL [R1+0xc], R0 ;  /* 0x00000c0001007387 */ /* 0x0003e40000100800 */
.L_x_3198:
[----:B-1----:R-:W2:Y:S04]  /*1da0*/  LDL R0, [R1+0xc] ;  /* 0x00000c0001007983 */ /* 0x002ea80000100800 */
[----:B--2---:R3:W-:Y:S02]  /*1db0*/  STS [R8], R0 ;  /* 0x0000000008007388 */ /* 0x0047e40000000800 */
.L_x_3196:
[----:B------:R-:W-:Y:S05]  /*1dc0*/  WARPSYNC.ALL ;  /* 0x0000000000007948 */ /* 0x000fea0003800000 */
[----:B0--3--:R-:W-:Y:S01]  /*1dd0*/  VIADD R0, R6, 0x1f ;  /* 0x0000001f06007836 */ /* 0x009fe20000000000 */
[----:B------:R-:W0:Y:S01]  /*1de0*/  LDCU UR4, c[0x0][0x3f0] ;  /* 0x00007e00ff0477ac */ /* 0x000e220008000800 */
[----:B------:R-:W-:Y:S03]  /*1df0*/  BSSY.RECONVERGENT B0, `(.L_x_3199) ;  /* 0x00004a4000007945 */ /* 0x000fe60003800200 */
[----:B------:R-:W-:Y:S01]  /*1e00*/  SHF.R.S32.HI R3, RZ, 0x1f, R0 ;  /* 0x0000001fff037819 */ /* 0x000fe20000011400 */
[----:B------:R-:W3:Y:S03]  /*1e10*/  LDCU UR17, c[0x0][0x3f8] ;  /* 0x00007f00ff1177ac */ /* 0x000ee60008000800 */
[----:B------:R-:W-:Y:S01]  /*1e20*/  LEA.HI R3, R3, R0, RZ, 0x5 ;  /* 0x0000000003037211 */ /* 0x000fe200078f28ff */
[----:B------:R-:W4:Y:S03]  /*1e30*/  LDCU UR18, c[0x0][0x410] ;  /* 0x00008200ff1277ac */ /* 0x000f260008000800 */
[----:B------:R-:W-:Y:S01]  /*1e40*/  LOP3.LUT R2, R3, 0xffffffe0, RZ, 0xc0, !PT ;  /* 0xffffffe003027812 */ /* 0x000fe200078ec0ff */
[----:B------:R-:W1:Y:S01]  /*1e50*/  LDCU.64 UR6, c[0x0][0x3c8] ;  /* 0x00007900ff0677ac */ /* 0x000e620008000a00 */
[----:B------:R-:W-:Y:S02]  /*1e60*/  BAR.SYNC.DEFER_BLOCKING 0x0 ;  /* 0x0000000000007b1d */ /* 0x000fe40000010000 */
[----:B------:R-:W-:Y:S01]  /*1e70*/  ISETP.GE.AND P0, PT, R120, R2, PT ;  /* 0x000000027800720c */ /* 0x000fe20003f06270 */
[----:B0-----:R-:W-:-:S03]  /*1e80*/  UIMAD UR4, UR41, UR4, UR42 ;  /* 0x00000004290472a4 */ /* 0x001fc6000f8e022a */
[----:B------:R-:W0:Y:S01]  /*1e90*/  LDCU.64 UR8, c[0x0][0x3b8] ;  /* 0x00007700ff0877ac */ /* 0x000e220008000a00 */
[----:B------:R-:W0:Y:S01]  /*1ea0*/  LDCU.64 UR10, c[0x0][0x438] ;  /* 0x00008700ff0a77ac */ /* 0x000e220008000a00 */
[----:B------:R-:W0:Y:S01]  /*1eb0*/  LDCU.64 UR12, c[0x0][0x448] ;  /* 0x00008900ff0c77ac */ /* 0x000e220008000a00 */
[----:B------:R-:W-:-:S06]  /*1ec0*/  UIMAD UR4, UR4, 0x70, URZ ;  /* 0x00000070040478a4 */ /* 0x000fcc000f8e02ff */
[----:B---34-:R-:W-:Y:S06]  /*1ed0*/  @P0 BRA `(.L_x_3200) ;  /* 0x0000004800540947 */ /* 0x018fec0003800000 */
[----:B------:R-:W-:Y:S01]  /*1ee0*/  LEA R122, R9, R122, 0x18 ;  /* 0x0000007a097a7211 */ /* 0x000fe200078ec0ff */
[----:B------:R-:W3:Y:S01]  /*1ef0*/  LDC R0, c[0x0][0x3f4] ;  /* 0x0000fd00ff007b82 */ /* 0x000ee20000000800 */
[----:B------:R-:W4:Y:S01]  /*1f00*/  LDCU.64 UR14, c[0x0][0x420] ;  /* 0x00008400ff0e77ac */ /* 0x000f220008000a00 */
[----:B------:R-:W-:Y:S02]  /*1f10*/  IADD3 R121, PT, PT, R121, R124, RZ ;  /* 0x0000007c79797210 */ /* 0x000fe40007ffe0ff */
[----:B------:R-:W5:Y:S01]  /*1f20*/  LDS.128 R4, [R122+0x40] ;  /* 0x000040007a047984 */ /* 0x000f620000000c00 */
[----:B------:R-:W1:Y:S03]  /*1f30*/  LDCU UR16, c[0x0][0x440] ;  /* 0x00008800ff1077ac */ /* 0x000e660008000800 */
[----:B------:R-:W2:Y:S04]  /*1f40*/  LDS.128 R8, [R122+0x50] ;  /* 0x000050007a087984 */ /* 0x000ea80000000c00 */
[----:B------:R-:W-:Y:S04]  /*1f50*/  LDS.128 R116, [R122+0x70] ;  /* 0x000070007a747984 */ /* 0x000fe80000000c00 */
[----:B------:R-:W-:Y:S01]  /*1f60*/  LDS.128 R112, [R122+0x80] ;  /* 0x000080007a707984 */ /* 0x000fe20000000c00 */
[----:B----4-:R-:W-:-:S03]  /*1f70*/  IMAD.U32 R251, RZ, RZ, UR15 ;  /* 0x0000000ffffb7e24 */ /* 0x010fc6000f8e00ff */
[----:B------:R-:W-:Y:S01]  /*1f80*/  LDS.128 R108, [R122+0x90] ;  /* 0x000090007a6c7984 */ /* 0x000fe20000000c00 */
[----:B------:R-:W-:Y:S01]  /*1f90*/  ISETP.NE.U32.AND P0, PT, RZ, UR14, PT ;  /* 0x0000000eff007c0c */ /* 0x000fe2000bf05070 */
[----:B-1----:R-:W-:Y:S01]  /*1fa0*/  UIMAD UR5, UR42, UR16, UR45 ;  /* 0x000000102a0572a4 */ /* 0x002fe2000f8e022d */
[----:B---3--:R-:W-:Y:S01]  /*1fb0*/  IABS R0, R0 ;  /* 0x0000000000007213 */ /* 0x008fe20000000000 */
[----:B------:R-:W-:Y:S01]  /*1fc0*/  LDS.128 R104, [R122+0xa0] ;  /* 0x0000a0007a687984 */ /* 0x000fe20000000c00 */
[----:B------:R-:W-:Y:S01]  /*1fd0*/  IMAD.U32 R125, RZ, RZ, UR16 ;  /* 0x00000010ff7d7e24 */ /* 0x000fe2000f8e00ff */
[----:B------:R-:W-:Y:S02]  /*1fe0*/  ISETP.NE.AND.EX P0, PT, RZ, UR15, PT, P0 ;  /* 0x0000000fff007c0c */ /* 0x000fe4000bf05300 */
[----:B------:R-:W-:Y:S01]  /*1ff0*/  MOV R126, R0 ;  /* 0x00000000007e7202 */ /* 0x000fe20000000f00 */
[----:B------:R-:W-:Y:S03]  /*2000*/  LDS.128 R100, [R122+0xb0] ;  /* 0x0000b0007a647984 */ /* 0x000fe60000000c00 */
[----:B------:R-:W1:Y:S01]  /*2010*/  I2F.RP R0, R126 ;  /* 0x0000007e00007306 */ /* 0x000e620000209400 */
[----:B------:R-:W-:Y:S04]  /*2020*/  LDS.128 R96, [R122+0xc0] ;  /* 0x0000c0007a607984 */ /* 0x000fe80000000c00 */
[----:B------:R-:W-:Y:S04]  /*2030*/  LDS.128 R92, [R122+0xd0] ;  /* 0x0000d0007a5c7984 */ /* 0x000fe80000000c00 */
[----:B------:R-:W-:Y:S04]  /*2040*/  LDS.128 R88, [R122+0xe0] ;  /* 0x0000e0007a587984 */ /* 0x000fe80000000c00 */
[----:B-----5:R-:W-:Y:S01]  /*2050*/  STL.64 [R1+0x30], R4 ;  /* 0x0000300401007387 */ /* 0x020fe20000100a00 */
[----:B-1----:R-:W1:Y:S03]  /*2060*/  MUFU.RCP R0, R0 ;  /* 0x0000000000007308 */ /* 0x002e660000001000 */
[----:B------:R-:W-:Y:S04]  /*2070*/  STL.64 [R1+0x38], R6 ;  /* 0x0000380601007387 */ /* 0x000fe80000100a00 */
[----:B------:R-:W3:Y:S04]  /*2080*/  LDS.128 R4, [R122+0x60] ;  /* 0x000060007a047984 */ /* 0x000ee80000000c00 */
[----:B--2---:R-:W-:Y:S04]  /*2090*/  STL.64 [R1+0x20], R8 ;  /* 0x0000200801007387 */ /* 0x004fe80000100a00 */
[----:B------:R-:W-:Y:S01]  /*20a0*/  STL.64 [R1+0x28], R10 ;  /* 0x0000280a01007387 */ /* 0x000fe20000100a00 */
[----:B-1----:R-:W-:Y:S01]  /*20b0*/  VIADD R3, R0, 0xffffffe ;  /* 0x0ffffffe00037836 */ /* 0x002fe20000000000 */
[----:B------:R-:W-:-:S02]  /*20c0*/  IADD3 R0, PT, PT, R123, R120, RZ ;  /* 0x000000787b007210 */ /* 0x000fc40007ffe0ff */
[----:B------:R-:W1:Y:S03]  /*20d0*/  LDS.128 R84, [R122+0xf0] ;  /* 0x0000f0007a547984 */ /* 0x000e660000000c00 */
[----:B------:R-:W2:Y:S01]  /*20e0*/  F2I.FTZ.U32.TRUNC.NTZ R3, R3 ;  /* 0x0000000300037305 */ /* 0x000ea2000021f000 */
[----:B------:R-:W4:Y:S04]  /*20f0*/  LDS.128 R80, [R122+0x100] ;  /* 0x000100007a507984 */ /* 0x000f280000000c00 */
[----:B------:R-:W0:Y:S04]  /*2100*/  LDS.128 R76, [R122+0x110] ;  /* 0x000110007a4c7984 */ /* 0x000e280000000c00 */
[----:B------:R-:W0:Y:S04]  /*2110*/  LDS.128 R72, [R122+0x120] ;  /* 0x000120007a487984 */ /* 0x000e280000000c00 */
[----:B------:R-:W0:Y:S01]  /*2120*/  LDS.128 R68, [R122+0x130] ;  /* 0x000130007a447984 */ /* 0x000e220000000c00 */
[----:B--2---:R-:W-:-:S03]  /*2130*/  IMAD.MOV R124, RZ, RZ, -R3 ;  /* 0x000000ffff7c7224 */ /* 0x004fc600078e0a03 */
[----:B------:R-:W2:Y:S02]  /*2140*/  LDS.128 R64, [R122+0x140] ;  /* 0x000140007a407984 */ /* 0x000ea40000000c00 */
[----:B------:R-:W-:Y:S02]  /*2150*/  MOV R120, R124 ;  /* 0x0000007c00787202 */ /* 0x000fe40000000f00 */
[----:B------:R-:W0:Y:S04]  /*2160*/  LDS.128 R60, [R122+0x150] ;  /* 0x000150007a3c7984 */ /* 0x000e280000000c00 */
[----:B---3--:R-:W-:Y:S04]  /*2170*/  STL.64 [R1+0x10], R4 ;  /* 0x0000100401007387 */ /* 0x008fe80000100a00 */
[----:B------:R-:W-:Y:S04]  /*2180*/  STL.64 [R1+0x18], R6 ;  /* 0x0000180601007387 */ /* 0x000fe80000100a00 */
[----:B------:R3:W-:Y:S04]  /*2190*/  STL [R1+0x4], R121 ;  /* 0x0000047901007387 */ /* 0x0007e80000100800 */
[----:B------:R0:W0:Y:S04]  /*21a0*/  LDS.128 R56, [R122+0x160] ;  /* 0x000160007a387984 */ /* 0x0000280000000c00 */
[----:B------:R0:W0:Y:S01]  /*21b0*/  LDS.128 R52, [R122+0x170] ;  /* 0x000170007a347984 */ /* 0x0000220000000c00 */
[----:B---3--:R-:W-:-:S03]  /*21c0*/  IMAD.U32 R121, RZ, RZ, UR14 ;  /* 0x0000000eff797e24 */ /* 0x008fc6000f8e00ff */
[----:B------:R3:W0:Y:S02]  /*21d0*/  LDS.128 R48, [R122+0x180] ;  /* 0x000180007a307984 */ /* 0x0006240000000c00 */
[----:B------:R-:W-:Y:S01]  /*21e0*/  IADD3 R252, P1, P2, R121, UR46, R0 ;  /* 0x0000002e79fc7c10 */ /* 0x000fe2000fa3e000 */
[----:B------:R-:W-:Y:S01]  /*21f0*/  IMAD R121, R120, R126, RZ ;  /* 0x0000007e78797224 */ /* 0x000fe200078e02ff */
[----:B------:R-:W-:Y:S01]  /*2200*/  IADD3 R120, PT, PT, R123, R2, RZ ;  /* 0x000000027b787210 */ /* 0x000fe20007ffe0ff */
[----:B------:R-:W-:Y:S01]  /*2210*/  HFMA2 R2, -RZ, RZ, 0, 0 ;  /* 0x00000000ff027431 */ /* 0x000fe200000001ff */
[----:B------:R3:W0:Y:S01]  /*2220*/  LDS.128 R44, [R122+0x190] ;  /* 0x000190007a2c7984 */ /* 0x0006220000000c00 */
[----:B------:R-:W-:-:S03]  /*2230*/  IADD3.X R251, PT, PT, R251, UR47, RZ, P1, P2 ;  /* 0x0000002ffbfb7c10 */ /* 0x000fc60008fe44ff */
[----:B------:R3:W0:Y:S04]  /*2240*/  LDS.128 R40, [R122+0x1a0] ;  /* 0x0001a0007a287984 */ /* 0x0006280000000c00 */
[----:B------:R3:W0:Y:S01]  /*2250*/  LDS.128 R36, [R122+0x1b0] ;  /* 0x0001b0007a247984 */ /* 0x0006220000000c00 */
[----:B------:R-:W-:-:S03]  /*2260*/  IMAD.HI.U32 R3, R3, R121, R2 ;  /* 0x0000007903037227 */ /* 0x000fc600078e0002 */
[----:B------:R3:W0:Y:S01]  /*2270*/  LDS.128 R32, [R122+0x1c0] ;  /* 0x0001c0007a207984 */ /* 0x0006220000000c00 */
[----:B------:R-:W-:-:S03]  /*2280*/  IMAD R2, R125, UR5, R0 ;  /* 0x000000057d027c24 */ /* 0x000fc6000f8e0200 */
[----:B------:R3:W0:Y:S04]  /*2290*/  LDS.128 R28, [R122+0x1d0] ;  /* 0x0001d0007a1c7984 */ /* 0x0006280000000c00 */
[----:B------:R3:W0:Y:S04]  /*22a0*/  LDS.128 R24, [R122+0x1e0] ;  /* 0x0001e0007a187984 */ /* 0x0006280000000c00 */
[----:B------:R3:W0:Y:S04]  /*22b0*/  LDS.128 R20, [R122+0x1f0] ;  /* 0x0001f0007a147984 */ /* 0x0006280000000c00 */
[----:B------:R3:W0:Y:S04]  /*22c0*/  LDS.128 R16, [R122+0x200] ;  /* 0x000200007a107984 */ /* 0x0006280000000c00 */
[----:B------:R3:W0:Y:S04]  /*22d0*/  LDS.128 R12, [R122+0x210] ;  /* 0x000210007a0c7984 */ /* 0x0006280000000c00 */
[----:B------:R3:W0:Y:S04]  /*22e0*/  LDS.128 R8, [R122+0x220] ;  /* 0x000220007a087984 */ /* 0x0006280000000c00 */
[----:B------:R3:W0:Y:S04]  /*22f0*/  LDS.128 R4, [R122+0x230] ;  /* 0x000230007a047984 */ /* 0x0006280000000c00 */
[----:B------:R3:W-:Y:S04]  /*2300*/  STL [R1+0x44], R120 ;  /* 0x0000447801007387 */ /* 0x0007e80000100800 */
[----:B------:R3:W-:Y:S04]  /*2310*/  STL [R1], R2 ;  /* 0x0000000201007387 */ /* 0x0007e80000100800 */
[----:B-12-4-:R3:W-:Y:S02]  /*2320*/  STL [R1+0x40], R3 ;  /* 0x0000400301007387 */ /* 0x0167e40000100800 */
.L_x_3267:
[----:B----4-:R-:W2:Y:S01]  /*2330*/  LDL R248, [R1+0x40] ;  /* 0x0000400001f87983 */ /* 0x010ea20000100800 */
[----:B---3--:R-:W1:Y:S01]  /*2340*/  LDC R2, c[0x0][0x3f4] ;  /* 0x0000fd00ff027b82 */ /* 0x008e620000000800 */
[----:B------:R-:W-:-:S07]  /*2350*/  IABS R3, R0 ;  /* 0x0000000000037213 */ /* 0x000fce0000000000 */
[----:B------:R-:W3:Y:S01]  /*2360*/  LDC R250, c[0x0][0x3f4] ;  /* 0x0000fd00fffa7b82 */ /* 0x000ee20000000800 */
[----:B-1----:R-:W-:Y:S02]  /*2370*/  IABS R249, R2 ;  /* 0x0000000200f97213 */ /* 0x002fe40000000000 */
[----:B---3--:R-:W-:Y:S01]  /*2380*/  IABS R250, R250 ;  /* 0x000000fa00fa7213 */ /* 0x008fe20000000000 */
[----:B--2---:R-:W-:-:S04]  /*2390*/  IMAD.HI.U32 R248, R248, R3, RZ ;  /* 0x00000003f8f87227 */ /* 0x004fc800078e00ff */
[----:B------:R-:W-:-:S04]  /*23a0*/  IMAD.MOV R248, RZ, RZ, -R248 ;  /* 0x000000fffff87224 */ /* 0x000fc800078e0af8 */
[----:B------:R-:W-:Y:S01]  /*23b0*/  IMAD R3, R249, R248, R3 ;  /* 0x000000f8f9037224 */ /* 0x000fe200078e0203 */
[----:B------:R-:W-:-:S04]  /*23c0*/  @P0 MOV R248, R252 ;  /* 0x000000fc00f80202 */ /* 0x000fc80000000f00 */
[----:B------:R-:W-:-:S13]  /*23d0*/  ISETP.GT.U32.AND P1, PT, R250, R3, PT ;  /* 0x00000003fa00720c */ /* 0x000fda0003f24070 */
[----:B------:R-:W-:-:S04]  /*23e0*/  @!P1 IADD3 R3, PT, PT, R3, -R249, RZ ;  /* 0x800000f903039210 */ /* 0x000fc80007ffe0ff */
[----:B------:R-:W-:-:S13]  /*23f0*/  ISETP.GT.U32.AND P1, PT, R250, R3, PT ;  /* 0x00000003fa00720c */ /* 0x000fda0003f24070 */
[----:B------:R-:W-:Y:S02]  /*2400*/  @!P1 IMAD.IADD R3, R3, 0x1, -R249 ;  /* 0x0000000103039824 */ /* 0x000fe400078e0af9 */
[----:B------:R-:W-:-:S05]  /*2410*/  @P0 IMAD.MOV.U32 R249, RZ, RZ, R251 ;  /* 0x000000fffff90224 */ /* 0x000fca00078e00fb */
[----:B------:R-:W2:Y:S01]  /*2420*/  @P0 LDG.E.U8 R248, desc[UR36][R248.64] ;  /* 0x00000024f8f80981 */ /* 0x000ea2000c1e1100 */
[----:B------:R-:W-:Y:S01]  /*2430*/  ISETP.GE.AND P2, PT, R0, RZ, PT ;  /* 0x000000ff0000720c */ /* 0x000fe20003f46270 */
[----:B------:R-:W-:Y:S01]  /*2440*/  BSSY.RECONVERGENT B1, `(.L_x_3201) ;  /* 0x000001e000017945 */ /* 0x000fe20003800200 */
[C---:B------:R-:W-:Y:S01]  /*2450*/  ISETP.NE.AND P4, PT, R2.reuse, RZ, PT ;  /* 0x000000ff0200720c */ /* 0x040fe20003f85270 */
[----:B------:R-:W-:Y:S01]  /*2460*/  IMAD R250, R2, 0x70, RZ ;  /* 0x0000007002fa7824 */ /* 0x000fe200078e02ff */
[----:B------:R-:W-:-:S09]  /*2470*/  ISETP.GE.AND P1, PT, R0, UR45, PT ;  /* 0x0000002d00007c0c */ /* 0x000fd2000bf26270 */
[----:B------:R-:W-:Y:S02]  /*2480*/  @!P2 IADD3 R3, PT, PT, -R3, RZ, RZ ;  /* 0x000000ff0303a210 */ /* 0x000fe40007ffe1ff */
[----:B------:R-:W-:Y:S02]  /*2490*/  @!P4 LOP3.LUT R3, RZ, R2, RZ, 0x33, !PT ;  /* 0x00000002ff03c212 */ /* 0x000fe400078e33ff */
[----:B--2---:R-:W-:-:S03]  /*24a0*/  ISETP.NE.AND P3, PT, R248, RZ, P0 ;  /* 0x000000fff800720c */ /* 0x004fc60000765270 */
[----:B------:R-:W-:Y:S01]  /*24b0*/  IMAD.SHL.U32 R248, R3, 0x4, RZ ;  /* 0x0000000403f87824 */ /* 0x000fe200078e00ff */
[----:B------:R-:W-:Y:S09]  /*24c0*/  @P1 BRA `(.L_x_3202) ;  /* 0x0000000000541947 */ /* 0x000ff20003800000 */
[----:B------:R-:W-:Y:S02]  /*24d0*/  ISETP.GE.AND P2, PT, R248, R250, PT ;  /* 0x000000faf800720c */ /* 0x000fe40003f46270 */
[----:B0-----:R-:W-:Y:S02]  /*24e0*/  CS2R R122, SRZ ;  /* 0x00000000007a7805 */ /* 0x001fe4000001ff00 */
        /* <DEDUP_REMOVED lines=8> */
[----:B------:R0:W2:Y:S02]  /*2570*/  LDG.E R120, desc[UR36][R120.64] ;  /* 0x0000002478787981 */ /* 0x0000a4000c1e1900 */
[----:B0-----:R-:W-:-:S04]  /*2580*/  IMAD R121, R2, UR17, RZ ;  /* 0x0000001102797c24 */ /* 0x001fc8000f8e02ff */
[----:B--2---:R-:W-:Y:S02]  /*2590*/  IMAD R120, R120, R121, RZ ;  /* 0x0000007978787224 */ /* 0x004fe400078e02ff */
[----:B------:R-:W-:Y:S02]  /*25a0*/  IMAD R121, R2, UR4, RZ ;  /* 0x0000000402797c24 */ /* 0x000fe4000f8e02ff */
[----:B------:R-:W-:-:S03]  /*25b0*/  IMAD R122, R120, 0x70, R248 ;  /* 0x00000070787a7824 */ /* 0x000fc600078e02f8 */
[----:B------:R-:W-:Y:S02]  /*25c0*/  SHF.R.S32.HI R120, RZ, 0x1f, R121 ;  /* 0x0000001fff787819 */ /* 0x000fe40000011479 */
[----:B------:R-:W-:-:S04]  /*25d0*/  IADD3 R121, P2, PT, R122, R121, RZ ;  /* 0x000000797a797210 */ /* 0x000fc80007f5e0ff */
[----:B------:R-:W-:Y:S02]  /*25e0*/  LEA.HI.X.SX32 R122, R122, R120, 0x1, P2 ;  /* 0x000000787a7a7211 */ /* 0x000fe400010f0eff */
[----:B------:R-:W-:-:S04]  /*25f0*/  LEA R120, P2, R121, UR8, 0x2 ;  /* 0x0000000879787c11 */ /* 0x000fc8000f8410ff */
[----:B------:R-:W-:-:S06]  /*2600*/  LEA.HI.X R121, R121, UR9, R122, 0x2, P2 ;  /* 0x0000000979797c11 */ /* 0x000fcc00090f147a */
[----:B------:R-:W5:Y:S03]  /*2610*/  LDG.E.128 R120, desc[UR36][R120.64] ;  /* 0x0000002478787981 */ /* 0x000f66000c1e1d00 */
.L_x_3202:
[----:B0-----:R-:W-:Y:S05]  /*2620*/  BSYNC.RECONVERGENT B1 ;  /* 0x0000000000017941 */ /* 0x001fea0003800200 */
.L_x_3201:
[----:B------:R-:W-:Y:S01]  /*2630*/  BSSY.RECONVERGENT B1, `(.L_x_3203) ;  /* 0x000001a000017945 */ /* 0x000fe20003800200 */
[----:B------:R-:W-:-:S03]  /*2640*/  IADD3 R249, PT, PT, R3, R2, RZ ;  /* 0x0000000203f97210 */ /* 0x000fc60007ffe0ff */
[----:B------:R-:W-:Y:S05]  /*2650*/  @P1 BRA `(.L_x_3204) ;  /* 0x00000000005c1947 */ /* 0x000fea0003800000 */
[----:B------:R-:W-:Y:S01]  /*2660*/  IMAD R124, R2, 0x70, RZ ;  /* 0x00000070027c7824 */ /* 0x000fe200078e02ff */
[----:B------:R-:W-:Y:S01]  /*2670*/  CS2R R126, SRZ ;  /* 0x00000000007e7805 */ /* 0x000fe2000001ff00 */
[----:B------:R-:W-:-:S05]  /*2680*/  IMAD.SHL.U32 R250, R249, 0x4, RZ ;  /* 0x00000004f9fa7824 */ /* 0x000fca00078e00ff */
        /* <DEDUP_REMOVED lines=20> */
.L_x_3204:
[----:B------:R-:W-:Y:S05]  /*27d0*/  BSYNC.RECONVERGENT B1 ;  /* 0x0000000000017941 */ /* 0x000fea0003800200 */
.L_x_3203:
[----:B------:R-:W-:Y:S04]  /*27e0*/  BSSY.RECONVERGENT B1, `(.L_x_3205) ;  /* 0x0000019000017945 */ /* 0x000fe80003800200 */
[----:B------:R-:W-:Y:S05]  /*27f0*/  @P1 BRA `(.L_x_3206) ;  /* 0x00000000005c1947 */ /* 0x000fea0003800000 */
[C---:B------:R-:W-:Y:S01]  /*2800*/  IMAD R128, R2.reuse, 0x70, RZ ;  /* 0x0000007002807824 */ /* 0x040fe200078e02ff */
[----:B------:R-:W-:Y:S02]  /*2810*/  LEA R250, R2, R248, 0x3 ;  /* 0x000000f802fa7211 */ /* 0x000fe400078e18ff */
        /* <DEDUP_REMOVED lines=21> */
.L_x_3206:
[----:B------:R-:W-:Y:S05]  /*2970*/  BSYNC.RECONVERGENT B1 ;  /* 0x0000000000017941 */ /* 0x000fea0003800200 */
.L_x_3205:
[----:B------:R-:W-:Y:S04]  /*2980*/  BSSY.RECONVERGENT B1, `(.L_x_3207) ;  /* 0x000001a000017945 */ /* 0x000fe80003800200 */
[----:B------:R-:W-:Y:S05]  /*2990*/  @P1 BRA `(.L_x_3208) ;  /* 0x0000000000601947 */ /* 0x000fea0003800000 */
[C---:B------:R-:W-:Y:S01]  /*29a0*/  IMAD R132, R2.reuse, 0x2, R249 ;  /* 0x0000000202847824 */ /* 0x040fe200078e02f9 */
[----:B------:R-:W-:Y:S01]  /*29b0*/  CS2R R134, SRZ ;  /* 0x0000000000867805 */ /* 0x000fe2000001ff00 */
[----:B------:R-:W-:-:S03]  /*29c0*/  IMAD R133, R2, 0x70, RZ ;  /* 0x0000007002857824 */ /* 0x000fc600078e02ff */
        /* <DEDUP_REMOVED lines=21> */
.L_x_3208:
[----:B------:R-:W-:Y:S05]  /*2b20*/  BSYNC.RECONVERGENT B1 ;  /* 0x0000000000017941 */ /* 0x000fea0003800200 */
.L_x_3207:
[----:B------:R-:W-:Y:S04]  /*2b30*/  BSSY.RECONVERGENT B1, `(.L_x_3209) ;  /* 0x0000019000017945 */ /* 0x000fe80003800200 */
[----:B------:R-:W-:Y:S05]  /*2b40*/  @P1 BRA `(.L_x_3210) ;  /* 0x00000000005c1947 */ /* 0x000fea0003800000 */
[C---:B------:R-:W-:Y:S01]  /*2b50*/  IMAD R136, R2.reuse, 0x70, RZ ;  /* 0x0000007002887824 */ /* 0x040fe200078e02ff */
[----:B------:R-:W-:Y:S01]  /*2b60*/  CS2R R138, SRZ ;  /* 0x00000000008a7805 */ /* 0x000fe2000001ff00 */
[----:B------:R-:W-:-:S05]  /*2b70*/  IMAD R250, R2, 0x10, R248 ;  /* 0x0000001002fa7824 */ /* 0x000fca00078e02f8 */
        /* <DEDUP_REMOVED lines=20> */
.L_x_3210:
[----:B------:R-:W-:Y:S05]  /*2cc0*/  BSYNC.RECONVERGENT B1 ;  /* 0x0000000000017941 */ /* 0x000fea0003800200 */
.L_x_3209:
[----:B------:R-:W-:Y:S04]  /*2cd0*/  BSSY.RECONVERGENT B1, `(.L_x_3211) ;  /* 0x000001b000017945 */ /* 0x000fe80003800200 */
[----:B------:R-:W-:Y:S05]  /*2ce0*/  @P1 BRA `(.L_x_3212) ;  /* 0x0000000000641947 */ /* 0x000fea0003800000 */
[C---:B------:R-:W-:Y:S01]  /*2cf0*/  LEA R250, R2.reuse, R249, 0x2 ;  /* 0x000000f902fa7211 */ /* 0x040fe200078e10ff */
[----:B------:R-:W-:Y:S01]  /*2d00*/  IMAD R141, R2, 0x70, RZ ;  /* 0x00000070028d7824 */ /* 0x000fe200078e02ff */
[----:B------:R-:W-:-:S03]  /*2d10*/  CS2R R142, SRZ ;  /* 0x00000000008e7805 */ /* 0x000fc6000001ff00 */
        /* <DEDUP_REMOVED lines=22> */
.L_x_3212:
[----:B------:R-:W-:Y:S05]  /*2e80*/  BSYNC.RECONVERGENT B1 ;  /* 0x0000000000017941 */ /* 0x000fea0003800200 */
.L_x_3211:
[----:B------:R-:W-:Y:S04]  /*2e90*/  BSSY.RECONVERGENT B1, `(.L_x_3213) ;  /* 0x000001c000017945 */ /* 0x000fe80003800200 */
[----:B------:R-:W-:Y:S05]  /*2ea0*/  @P1 BRA `(.L_x_3214) ;  /* 0x0000000000681947 */ /* 0x000fea0003800000 */
[C---:B------:R-:W-:Y:S01]  /*2eb0*/  IMAD R144, R2.reuse, 0x4, R249 ;  /* 0x0000000402907824 */ /* 0x040fe200078e02f9 */
[----:B------:R-:W-:Y:S01]  /*2ec0*/  CS2R R146, SRZ ;  /* 0x0000000000927805 */ /* 0x000fe2000001ff00 */
[----:B------:R-:W-:-:S03]  /*2ed0*/  IMAD R145, R2, 0x70, RZ ;  /* 0x0000007002917824 */ /* 0x000fc600078e02ff */
[----:B------:R-:W-:-:S05]  /*2ee0*/  IADD3 R250, PT, PT, R144, R2, RZ ;  /* 0x0000000290fa7210 */ /* 0x000fca0007ffe0ff */
        /* <DEDUP_REMOVED lines=22> */
.L_x_3214:
[----:B------:R-:W-:Y:S05]  /*3050*/  BSYNC.RECONVERGENT B1 ;  /* 0x0000000000017941 */ /* 0x000fea0003800200 */
.L_x_3213:
[----:B------:R-:W-:Y:S04]  /*3060*/  BSSY.RECONVERGENT B1, `(.L_x_3215) ;  /* 0x000001c000017945 */ /* 0x000fe80003800200 */
[----:B------:R-:W-:Y:S05]  /*3070*/  @P1 BRA `(.L_x_3216) ;  /* 0x0000000000681947 */ /* 0x000fea0003800000 */
[C---:B------:R-:W-:Y:S01]  /*3080*/  IMAD R148, R2.reuse, 0x4, R249 ;  /* 0x0000000402947824 */ /* 0x040fe200078e02f9 */
[----:B------:R-:W-:Y:S01]  /*3090*/  CS2R R150, SRZ ;  /* 0x0000000000967805 */ /* 0x000fe2000001ff00 */
[----:B------:R-:W-:-:S03]  /*30a0*/  IMAD R149, R2, 0x70, RZ ;  /* 0x0000007002957824 */ /* 0x000fc600078e02ff */
[----:B------:R-:W-:-:S05]  /*30b0*/  LEA R250, R2, R148, 0x1 ;  /* 0x0000009402fa7211 */ /* 0x000fca00078e08ff */
        /* <DEDUP_REMOVED lines=22> */
.L_x_3216:
[----:B------:R-:W-:Y:S05]  /*3220*/  BSYNC.RECONVERGENT B1 ;  /* 0x0000000000017941 */ /* 0x000fea0003800200 */
.L_x_3215:
        /* <DEDUP_REMOVED lines=25> */
.L_x_3218:
[----:B------:R-:W-:Y:S05]  /*33c0*/  BSYNC.RECONVERGENT B1 ;  /* 0x0000000000017941 */ /* 0x000fea0003800200 */
.L_x_3217:
[----:B------:R-:W-:Y:S04]  /*33d0*/  BSSY.RECONVERGENT B1, `(.L_x_3219) ;  /* 0x000001d000017945 */ /* 0x000fe80003800200 */
[----:B------:R-:W-:Y:S05]  /*33e0*/  @P1 BRA `(.L_x_3220) ;  /* 0x00000000006c1947 */ /* 0x000fea0003800000 */
[C---:B------:R-:W-:Y:S01]  /*33f0*/  LEA R156, R2.reuse, R249, 0x2 ;  /* 0x000000f9029c7211 */ /* 0x040fe200078e10ff */
[----:B------:R-:W-:Y:S01]  /*3400*/  IMAD R157, R2, 0x70, RZ ;  /* 0x00000070029d7824 */ /* 0x000fe200078e02ff */
[----:B------:R-:W-:-:S03]  /*3410*/  CS2R R158, SRZ ;  /* 0x00000000009e7805 */ /* 0x000fc6000001ff00 */
[----:B------:R-:W-:-:S05]  /*3420*/  IMAD R156, R2, 0x2, R156 ;  /* 0x00000002029c7824 */ /* 0x000fca00078e029c */
        /* <DEDUP_REMOVED lines=23> */
.L_x_3220:
[----:B------:R-:W-:Y:S05]  /*35a0*/  BSYNC.RECONVERGENT B1 ;  /* 0x0000000000017941 */ /* 0x000fea0003800200 */
.L_x_3219:
[----:B------:R-:W-:Y:S04]  /*35b0*/  BSSY.RECONVERGENT B1, `(.L_x_3221) ;  /* 0x000001e000017945 */ /* 0x000fe80003800200 */
[----:B------:R-:W-:Y:S05]  /*35c0*/  @P1 BRA `(.L_x_3222) ;  /* 0x0000000000701947 */ /* 0x000fea0003800000 */
[C---:B------:R-:W-:Y:S01]  /*35d0*/  IMAD R160, R2.reuse, 0x4, R249 ;  /* 0x0000000402a07824 */ /* 0x040fe200078e02f9 */
[----:B------:R-:W-:Y:S01]  /*35e0*/  CS2R R162, SRZ ;  /* 0x0000000000a27805 */ /* 0x000fe2000001ff00 */
[----:B------:R-:W-:-:S03]  /*35f0*/  IMAD R161, R2, 0x70, RZ ;  /* 0x0000007002a17824 */ /* 0x000fc600078e02ff */
[----:B------:R-:W-:-:S05]  /*3600*/  LEA R160, R2, R160, 0x1 ;  /* 0x000000a002a07211 */ /* 0x000fca00078e08ff */
[----:B------:R-:W-:-:S05]  /*3610*/  IMAD R160, R2, 0x2, R160 ;  /* 0x0000000202a07824 */ /* 0x000fca00078e02a0 */
        /* <DEDUP_REMOVED lines=23> */
.L_x_3222:
[----:B------:R-:W-:Y:S05]  /*3790*/  BSYNC.RECONVERGENT B1 ;  /* 0x0000000000017941 */ /* 0x000fea0003800200 */
.L_x_3221:
[C---:B------:R-:W-:Y:S01]  /*37a0*/  IMAD R249, R2.reuse, 0x4, R249 ;  /* 0x0000000402f97824 */ /* 0x040fe200078e02f9 */
[----:B------:R-:W-:Y:S04]  /*37b0*/  BSSY.RECONVERGENT B1, `(.L_x_3223) ;  /* 0x000001e000017945 */ /* 0x000fe80003800200 */
[----:B------:R-:W-:-:S05]  /*37c0*/  LEA R249, R2, R249, 0x1 ;  /* 0x000000f902f97211 */ /* 0x000fca00078e08ff */
[C---:B------:R-:W-:Y:S01]  /*37d0*/  IMAD R250, R2.reuse, 0x2, R249 ;  /* 0x0000000202fa7824 */ /* 0x040fe200078e02f9 */
[----:B------:R-:W-:-:S03]  /*37e0*/  LEA R249, R2, R248, 0x6 ;  /* 0x000000f802f97211 */ /* 0x000fc600078e30ff */
[----:B------:R-:W-:Y:S01]  /*37f0*/  IMAD R248, R2, 0x2, R250 ;  /* 0x0000000202f87824 */ /* 0x000fe200078e02fa */
[----:B------:R-:W-:Y:S06]  /*3800*/  @P1 BRA `(.L_x_3224) ;  /* 0x0000000000601947 */ /* 0x000fec0003800000 */
[----:B------:R-:W-:Y:S01]  /*3810*/  IMAD R250, R2, 0x70, RZ ;  /* 0x0000007002fa7824 */ /* 0x000fe200078e02ff */
        /* <DEDUP_REMOVED lines=23> */
.L_x_3224:
[----:B------:R-:W-:Y:S05]  /*3990*/  BSYNC.RECONVERGENT B1 ;  /* 0x0000000000017941 */ /* 0x000fea0003800200 */
.L_x_3223:
        /* <DEDUP_REMOVED lines=27> */
.L_x_3226:
[----:B------:R-:W-:Y:S05]  /*3b50*/  BSYNC.RECONVERGENT B1 ;  /* 0x0000000000017941 */ /* 0x000fea0003800200 */
.L_x_3225:
[----:B------:R-:W-:Y:S01]  /*3b60*/  BSSY.RECONVERGENT B1, `(.L_x_3227) ;  /* 0x000001b000017945 */ /* 0x000fe20003800200 */
[----:B------:R-:W-:-:S03]  /*3b70*/  IMAD.IADD R248, R248, 0x1, R2 ;  /* 0x00000001f8f87824 */ /* 0x000fc600078e0202 */
[----:B------:R-:W-:Y:S05]  /*3b80*/  @P1 BRA `(.L_x_3228) ;  /* 0x0000000000601947 */ /* 0x000fea0003800000 */
        /* <DEDUP_REMOVED lines=24> */
.L_x_3228:
[----:B------:R-:W-:Y:S05]  /*3d10*/  BSYNC.RECONVERGENT B1 ;  /* 0x0000000000017941 */ /* 0x000fea0003800200 */
.L_x_3227:
        /* <DEDUP_REMOVED lines=27> */
.L_x_3230:
[----:B------:R-:W-:Y:S05]  /*3ed0*/  BSYNC.RECONVERGENT B1 ;  /* 0x0000000000017941 */ /* 0x000fea0003800200 */
.L_x_3229:
        /* <DEDUP_REMOVED lines=27> */
.L_x_3232:
[----:B------:R-:W-:Y:S05]  /*4090*/  BSYNC.RECONVERGENT B1 ;  /* 0x0000000000017941 */ /* 0x000fea0003800200 */
.L_x_3231:
[----:B------:R-:W-:Y:S04]  /*40a0*/  BSSY.RECONVERGENT B1, `(.L_x_3233) ;  /* 0x0000018000017945 */ /* 0x000fe80003800200 */
[----:B------:R-:W-:Y:S05]  /*40b0*/  @P1 BRA `(.L_x_3234) ;  /* 0x0000000000581947 */ /* 0x000fea0003800000 */
[----:B------:R-:W-:Y:S01]  /*40c0*/  IMAD R250, R2, 0x70, RZ ;  /* 0x0000007002fa7824 */ /* 0x000fe200078e02ff */
        /* <DEDUP_REMOVED lines=21> */
.L_x_3234:
[----:B------:R-:W-:Y:S05]  /*4220*/  BSYNC.RECONVERGENT B1 ;  /* 0x0000000000017941 */ /* 0x000fea0003800200 */
.L_x_3233:
[----:B------:R-:W-:Y:S01]  /*4230*/  BSSY.RECONVERGENT B1, `(.L_x_3235) ;  /* 0x000001b000017945 */ /* 0x000fe20003800200 */
[----:B------:R-:W-:-:S03]  /*4240*/  LEA R248, R2, R248, 0x1 ;  /* 0x000000f802f87211 */ /* 0x000fc600078e08ff */
        /* <DEDUP_REMOVED lines=25> */
.L_x_3236:
[----:B------:R-:W-:Y:S05]  /*43e0*/  BSYNC.RECONVERGENT B1 ;  /* 0x0000000000017941 */ /* 0x000fea0003800200 */
.L_x_3235:
        /* <DEDUP_REMOVED lines=27> */
.L_x_3238:
[----:B------:R-:W-:Y:S05]  /*45a0*/  BSYNC.RECONVERGENT B1 ;  /* 0x0000000000017941 */ /* 0x000fea0003800200 */
.L_x_3237:
        /* <DEDUP_REMOVED lines=27> */
.L_x_3240:
[----:B------:R-:W-:Y:S05]  /*4760*/  BSYNC.RECONVERGENT B1 ;  /* 0x0000000000017941 */ /* 0x000fea0003800200 */
.L_x_3239:
        /* <DEDUP_REMOVED lines=27> */
.L_x_3242:
[----:B------:R-:W-:Y:S05]  /*4920*/  BSYNC.RECONVERGENT B1 ;  /* 0x0000000000017941 */ /* 0x000fea0003800200 */
.L_x_3241:
        /* <DEDUP_REMOVED lines=27> */
.L_x_3244:
[----:B------:R-:W-:Y:S05]  /*4ae0*/  BSYNC.RECONVERGENT B1 ;  /* 0x0000000000017941 */ /* 0x000fea0003800200 */
.L_x_3243:
        /* <DEDUP_REMOVED lines=27> */
.L_x_3246:
[----:B------:R-:W-:Y:S05]  /*4ca0*/  BSYNC.RECONVERGENT B1 ;  /* 0x0000000000017941 */ /* 0x000fea0003800200 */
.L_x_3245:
        /* <DEDUP_REMOVED lines=27> */
.L_x_3248:
[----:B------:R-:W-:Y:S05]  /*4e60*/  BSYNC.RECONVERGENT B1 ;  /* 0x0000000000017941 */ /* 0x000fea0003800200 */
.L_x_3247:
        /* <DEDUP_REMOVED lines=27> */
.L_x_3250:
[----:B------:R-:W-:Y:S05]  /*5020*/  BSYNC.RECONVERGENT B1 ;  /* 0x0000000000017941 */ /* 0x000fea0003800200 */
.L_x_3249:
        /* <DEDUP_REMOVED lines=27> */
.L_x_3252:
[----:B------:R-:W-:Y:S05]  /*51e0*/  BSYNC.RECONVERGENT B1 ;  /* 0x0000000000017941 */ /* 0x000fea0003800200 */
.L_x_3251:
        /* <DEDUP_REMOVED lines=27> */
.L_x_3254:
[----:B------:R-:W-:Y:S05]  /*53a0*/  BSYNC.RECONVERGENT B1 ;  /* 0x0000000000017941 */ /* 0x000fea0003800200 */
.L_x_3253:
        /* <DEDUP_REMOVED lines=27> */
.L_x_3256:
[----:B------:R-:W-:Y:S05]  /*5560*/  BSYNC.RECONVERGENT B1 ;  /* 0x0000000000017941 */ /* 0x000fea0003800200 */
.L_x_3255:
        /* <DEDUP_REMOVED lines=27> */
.L_x_3258:
[----:B------:R-:W-:Y:S05]  /*5720*/  BSYNC.RECONVERGENT B1 ;  /* 0x0000000000017941 */ /* 0x000fea0003800200 */
.L_x_3257:
        /* <DEDUP_REMOVED lines=27> */
.L_x_3260:
[----:B------:R-:W-:Y:S05]  /*58e0*/  BSYNC.RECONVERGENT B1 ;  /* 0x0000000000017941 */ /* 0x000fea0003800200 */
.L_x_3259:
        /* <DEDUP_REMOVED lines=27> */
.L_x_3262:
[----:B------:R-:W-:Y:S05]  /*5aa0*/  BSYNC.RECONVERGENT B1 ;  /* 0x0000000000017941 */ /* 0x000fea0003800200 */
.L_x_3261:
[----:B------:R-:W-:Y:S04]  /*5ab0*/  BSSY.RECONVERGENT B1, `(.L_x_3263) ;  /* 0x000001a000017945 */ /* 0x000fe80003800200 */
[----:B------:R-:W-:Y:S05]  /*5ac0*/  @P1 BRA `(.L_x_3264) ;  /* 0x0000000000601947 */ /* 0x000fea0003800000 */
[----:B------:R-:W-:Y:S01]  /*5ad0*/  IADD3 R244, PT, PT, R248, R2, RZ ;  /* 0x00000002f8f47210 */ /* 0x000fe20007ffe0ff */
[----:B------:R-:W-:Y:S01]  /*5ae0*/  IMAD R249, R2, 0x70, RZ ;  /* 0x0000007002f97824 */ /* 0x000fe200078e02ff */
[----:B------:R-:W-:-:S03]  /*5af0*/  CS2R R246, SRZ ;  /* 0x0000000000f67805 */ /* 0x000fc6000001ff00 */
[----:B------:R-:W-:Y:S01]  /*5b00*/  IMAD.SHL.U32 R248, R244, 0x4, RZ ;  /* 0x00000004f4f87824 */ /* 0x000fe200078e00ff */
[----:B------:R-:W-:-:S04]  /*5b10*/  CS2R R244, SRZ ;  /* 0x0000000000f47805 */ /* 0x000fc8000001ff00 */
        /* <DEDUP_REMOVED lines=16> */
[----:B------:R-:W-:-:S04]  /*5c20*/  LEA R2, P2, R3, UR8, 0x2 ;  /* 0x0000000803027c11 */ /* 0x000fc8000f8410ff */
[----:B------:R-:W-:-:S05]  /*5c30*/  LEA.HI.X R3, R3, UR9, R244, 0x2, P2 ;  /* 0x0000000903037c11 */ /* 0x000fca00090f14f4 */
[----:B------:R0:W5:Y:S04]  /*5c40*/  LDG.E.128 R244, desc[UR36][R2.64] ;  /* 0x0000002402f47981 */ /* 0x000168000c1e1d00 */
.L_x_3264:
[----:B------:R-:W-:Y:S05]  /*5c50*/  BSYNC.RECONVERGENT B1 ;  /* 0x0000000000017941 */ /* 0x000fea0003800200 */
.L_x_3263:
[----:B------:R-:W-:Y:S04]  /*5c60*/  BSSY.RECONVERGENT B1, `(.L_x_3265) ;  /* 0x00000b0000017945 */ /* 0x000fe80003800200 */
[----:B------:R-:W-:Y:S05]  /*5c70*/  @P1 BRA `(.L_x_3266) ;  /* 0x0000000800b81947 */ /* 0x000fea0003800000 */
[----:B------:R-:W-:Y:S01]  /*5c80*/  ISETP.NE.U32.AND P1, PT, RZ, UR12, PT ;  /* 0x0000000cff007c0c */ /* 0x000fe2000bf25070 */
[----:B------:R1:W-:Y:S03]  /*5c90*/  STL [R1+0x4c], R252 ;  /* 0x00004cfc01007387 */ /* 0x0003e60000100800 */
[----:B------:R-:W-:Y:S01]  /*5ca0*/  ISETP.NE.AND.EX P1, PT, RZ, UR13, PT, P1 ;  /* 0x0000000dff007c0c */ /* 0x000fe2000bf25310 */
[----:B------:R-:W2:Y:S04]  /*5cb0*/  LDL R250, [R1+0x10] ;  /* 0x0000100001fa7983 */ /* 0x000ea80000100800 */
[----:B------:R-:W3:Y:S04]  /*5cc0*/  LDL R249, [R1+0x14] ;  /* 0x0000140001f97983 */ /* 0x000ee80000100800 */
[----:B-1----:R-:W4:Y:S04]  /*5cd0*/  LDL R252, [R1+0x30] ;  /* 0x0000300001fc7983 */ /* 0x002f280000100800 */
[----:B0-----:R-:W0:Y:S08]  /*5ce0*/  @P1 LDC R2, c[0x0][0x408] ;  /* 0x00010200ff021b82 */ /* 0x001e300000000800 */
[----:B------:R-:W0:Y:S01]  /*5cf0*/  @P1 LDC R3, c[0x0][0x430] ;  /* 0x00010c00ff031b82 */ /* 0x000e220000000800 */
[----:B------:R-:W1:Y:S01]  /*5d00*/  @P1 S2R R248, SR_CTAID.X ;  /* 0x0000000000f81919 */ /* 0x000e620000002500 */
[----:B0-----:R-:W-:-:S04]  /*5d10*/  @P1 IADD3 R2, PT, PT, R3, R2, RZ ;  /* 0x0000000203021210 */ /* 0x001fc80007ffe0ff */
[----:B------:R-:W-:Y:S02]  /*5d20*/  @P1 ISETP.GE.AND P4, PT, R0, R2, PT ;  /* 0x000000020000120c */ /* 0x000fe40003f86270 */
[----:B------:R-:W1:Y:S01]  /*5d30*/  @P1 LDC.64 R2, c[0x0][0x448] ;  /* 0x00011200ff021b82 */ /* 0x000e620000000a00 */
[----:B------:R0:W-:Y:S04]  /*5d40*/  STL [R1+0x48], R251 ;  /* 0x000048fb01007387 */ /* 0x0001e80000100800 */
[----:B0-----:R-:W2:Y:S01]  /*5d50*/  LDL R251, [R1+0x34] ;  /* 0x0000340001fb7983 */ /* 0x001ea20000100800 */
[----:B-1----:R-:W-:-:S05]  /*5d60*/  @P1 IMAD.WIDE.U32 R2, R248, 0x4, R2 ;  /* 0x00000004f8021825 */ /* 0x002fca00078e0002 */
[----:B------:R0:W3:Y:S04]  /*5d70*/  @P1 LDG.E R248, desc[UR36][R2.64] ;  /* 0x0000002402f81981 */ /* 0x0000e8000c1e1900 */
[----:B------:R-:W0:Y:S04]  /*5d80*/  LDL R3, [R1+0x20] ;  /* 0x0000200001037983 */ /* 0x000e280000100800 */
[----:B------:R-:W4:Y:S01]  /*5d90*/  LDL R2, [R1+0x24] ;  /* 0x0000240001027983 */ /* 0x000f220000100800 */
[----:B0----5:R-:W-:Y:S01]  /*5da0*/  FMUL.FTZ R3, R3, R124 ;  /* 0x0000007c03037220 */ /* 0x021fe20000410000 */
[----:B----4-:R-:W-:-:S03]  /*5db0*/  FMUL.FTZ R2, R2, R125 ;  /* 0x0000007d02027220 */ /* 0x010fc60000410000 */
[----:B------:R-:W-:Y:S02]  /*5dc0*/  FFMA.FTZ R3, R252, R120, R3 ;  /* 0x00000078fc037223 */ /* 0x000fe40000010003 */
[----:B------:R-:W5:Y:S01]  /*5dd0*/  LDL.LU R252, [R1+0x4c] ;  /* 0x00004c0001fc7983 */ /* 0x000f620000300800 */
[----:B--2---:R-:W-:-:S03]  /*5de0*/  FFMA.FTZ R2, R251, R121, R2 ;  /* 0x00000079fb027223 */ /* 0x004fc60000010002 */
[----:B------:R-:W2:Y:S01]  /*5df0*/  LDL R251, [R1+0x28] ;  /* 0x0000280001fb7983 */ /* 0x000ea20000100800 */
[----:B------:R-:W-:-:S03]  /*5e00*/  FFMA.FTZ R3, R250, R128, R3 ;  /* 0x00000080fa037223 */ /* 0x000fc60000010003 */
[----:B------:R-:W4:Y:S01]  /*5e10*/  LDL R250, [R1+0x38] ;  /* 0x0000380001fa7983 */ /* 0x000f220000100800 */
[----:B---3--:R-:W-:-:S03]  /*5e20*/  FFMA.FTZ R2, R249, R129, R2 ;  /* 0x00000081f9027223 */ /* 0x008fc60000010002 */
[----:B------:R-:W3:Y:S01]  /*5e30*/  LDL R249, [R1+0x18] ;  /* 0x0000180001f97983 */ /* 0x000ee20000100800 */
        /* <DEDUP_REMOVED lines=59> */
[----:B--2---:R-:W-:Y:S02]  /*61f0*/  FMUL.FTZ R3, R251, R126 ;  /* 0x0000007efb037220 */ /* 0x004fe40000410000 */
[----:B------:R-:W2:Y:S02]  /*6200*/  LDL R251, [R1+0x2c] ;  /* 0x00002c0001fb7983 */ /* 0x000ea40000100800 */
[----:B----4-:R-:W-:Y:S02]  /*6210*/  FFMA.FTZ R3, R250, R122, R3 ;  /* 0x0000007afa037223 */ /* 0x010fe40000010003 */
[----:B------:R-:W4:Y:S02]  /*6220*/  LDL R250, [R1+0x3c] ;  /* 0x00003c0001fa7983 */ /* 0x000f240000100800 */
[----:B---3--:R-:W-:Y:S02]  /*6230*/  FFMA.FTZ R3, R249, R130, R3 ;  /* 0x00000082f9037223 */ /* 0x008fe40000010003 */
[----:B------:R-:W3:Y:S02]  /*6240*/  LDL R249, [R1+0x1c] ;  /* 0x00001c0001f97983 */ /* 0x000ee40000100800 */
        /* <DEDUP_REMOVED lines=29> */
[----:B------:R-:W-:Y:S01]  /*6420*/  FADD.FTZ R2, R3, R2 ;  /* 0x0000000203027221 */ /* 0x000fe20000010000 */
[----:B--2---:R-:W-:Y:S02]  /*6430*/  FMUL.FTZ R3, R251, R127 ;  /* 0x0000007ffb037220 */ /* 0x004fe40000410000 */
[----:B------:R-:W2:Y:S02]  /*6440*/  LDL R251, [R1] ;  /* 0x0000000001fb7983 */ /* 0x000ea40000100800 */
[----:B----4-:R-:W-:Y:S01]  /*6450*/  FFMA.FTZ R3, R250, R123, R3 ;  /* 0x0000007bfa037223 */ /* 0x010fe20000010003 */
[----:B------:R-:W-:Y:S01]  /*6460*/  ISETP.NE.U32.AND P2, PT, RZ, UR10, PT ;  /* 0x0000000aff007c0c */ /* 0x000fe2000bf45070 */
[----:B------:R-:W4:Y:S02]  /*6470*/  LDL R250, [R1+0xc] ;  /* 0x00000c0001fa7983 */ /* 0x000f240000100800 */
[----:B---3--:R-:W-:-:S04]  /*6480*/  FFMA.FTZ R3, R249, R131, R3 ;  /* 0x00000083f9037223 */ /* 0x008fc80000010003 */
        /* <DEDUP_REMOVED lines=26> */
[----:B------:R-:W-:-:S03]  /*6630*/  ISETP.NE.AND.EX P2, PT, RZ, UR11, PT, P2 ;  /* 0x0000000bff007c0c */ /* 0x000fc6000bf45320 */
[----:B------:R-:W-:-:S04]  /*6640*/  FFMA.FTZ R3, R15, R239, R3 ;  /* 0x000000ef0f037223 */ /* 0x000fc80000010003 */
[----:B------:R-:W-:-:S04]  /*6650*/  FFMA.FTZ R3, R11, R243, R3 ;  /* 0x000000f30b037223 */ /* 0x000fc80000010003 */
[----:B------:R-:W-:-:S04]  /*6660*/  FFMA.FTZ R3, R7, R247, R3 ;  /* 0x000000f707037223 */ /* 0x000fc80000010003 */
[----:B------:R-:W-:Y:S02]  /*6670*/  FADD.FTZ R249, R3, R2 ;  /* 0x0000000203f97221 */ /* 0x000fe40000010000 */
[----:B------:R-:W2:Y:S02]  /*6680*/  @P2 LDC.64 R2, c[0x0][0x438] ;  /* 0x00010e00ff022b82 */ /* 0x000ea40000000a00 */
[----:B--2---:R-:W-:Y:S02]  /*6690*/  @P2 IMAD.WIDE R2, R251, 0x4, R2 ;  /* 0x00000004fb022825 */ /* 0x004fe400078e0202 */
[----:B------:R-:W5:Y:S04]  /*66a0*/  LDL.LU R251, [R1+0x48] ;  /* 0x0000480001fb7983 */ /* 0x000f680000300800 */
[----:B------:R0:W2:Y:S02]  /*66b0*/  @P2 LDG.E R2, desc[UR36][R2.64] ;  /* 0x0000002402022981 */ /* 0x0000a4000c1e1900 */
[----:B0-----:R-:W-:-:S02]  /*66c0*/  FMUL.FTZ R3, R249, UR18 ;  /* 0x00000012f9037c20 */ /* 0x001fc40008410000 */
[----:B------:R-:W3:Y:S02]  /*66d0*/  LDL R249, [R1+0x4] ;  /* 0x0000040001f97983 */ /* 0x000ee40000100800 */
[----:B--2---:R-:W-:Y:S01]  /*66e0*/  @P2 FADD.FTZ R3, R3, R2 ;  /* 0x0000000203032221 */ /* 0x004fe20000010000 */
[----:B------:R-:W-:-:S04]  /*66f0*/  @P1 SEL R2, RZ, UR39, P4 ;  /* 0x00000027ff021c07 */ /* 0x000fc8000a000000 */
[----:B------:R-:W-:-:S04]  /*6700*/  @P1 IADD3 R2, PT, PT, R0, -UR45, R2 ;  /* 0x8000002d00021c10 */ /* 0x000fc8000fffe002 */
[----:B------:R-:W-:-:S05]  /*6710*/  @P1 I2FP.F32.S32 R2, R2 ;  /* 0x0000000200021245 */ /* 0x000fca0000201400 */
[----:B------:R-:W-:-:S05]  /*6720*/  @P1 FFMA.FTZ R3, R2, R248, R3 ;  /* 0x000000f802031223 */ /* 0x000fca0000010003 */
[----:B----4-:R-:W-:Y:S01]  /*6730*/  @!P3 FMNMX.FTZ R250, R250, R3, !PT ;  /* 0x00000003fafab209 */ /* 0x010fe20007810000 */
[----:B---3--:R1:W-:Y:S04]  /*6740*/  STS [R249], R3 ;  /* 0x00000003f9007388 */ /* 0x0083e80000000800 */
[----:B------:R1:W-:Y:S02]  /*6750*/  @!P3 STL [R1+0xc], R250 ;  /* 0x00000cfa0100b387 */ /* 0x0003e40000100800 */
.L_x_3266:
[----:B------:R-:W-:Y:S05]  /*6760*/  BSYNC.RECONVERGENT B1 ;  /* 0x0000000000017941 */ /* 0x000fea0003800200 */
.L_x_3265:
[----:B------:R-:W2:Y:S04]  /*6770*/  LDL.LU R248, [R1+0x4] ;  /* 0x0000040001f87983 */ /* 0x000ea80000300800 */
[----:B01----:R-:W3:Y:S04]  /*6780*/  LDL.LU R3, [R1] ;  /* 0x0000000001037983 */ /* 0x003ee80000300800 */
[----:B------:R-:W4:Y:S01]  /*6790*/  LDL R2, [R1+0x44] ;  /* 0x0000440001027983 */ /* 0x000f220000100800 */
[----:B-----5:R-:W-:Y:S01]  /*67a0*/  IADD3 R252, P1, PT, R252, 0x100, RZ ;  /* 0x00000100fcfc7810 */ /* 0x020fe20007f3e0ff */
[----:B------:R-:W-:-:S03]  /*67b0*/  VIADD R0, R0, 0x100 ;  /* 0x0000010000007836 */ /* 0x000fc60000000000 */
[----:B------:R-:W-:Y:S02]  /*67c0*/  IADD3.X R251, PT, PT, RZ, R251, RZ, P1, !PT ;  /* 0x000000fbfffb7210 */ /* 0x000fe40000ffe4ff */
[----:B--2---:R-:W-:Y:S01]  /*67d0*/  IADD3 R248, PT, PT, R248, 0x400, RZ ;  /* 0x00000400f8f87810 */ /* 0x004fe20007ffe0ff */
[----:B---3--:R-:W-:Y:S01]  /*67e0*/  VIADD R3, R3, 0x100 ;  /* 0x0000010003037836 */ /* 0x008fe20000000000 */
[----:B----4-:R-:W-:-:S04]  /*67f0*/  ISETP.GE.AND P1, PT, R0, R2, PT ;  /* 0x000000020000720c */ /* 0x010fc80003f26270 */
[----:B------:R4:W-:Y:S04]  /*6800*/  STL [R1], R3 ;  /* 0x0000000301007387 */ /* 0x0009e80000100800 */
[----:B------:R4:W-:Y:S05]  /*6810*/  STL [R1+0x4], R248 ;  /* 0x000004f801007387 */ /* 0x0009ea0000100800 */
[----:B------:R-:W-:Y:S05]  /*6820*/  @!P1 BRA `(.L_x_3267) ;  /* 0xffffffb800c09947 */ /* 0x000fea000383ffff */
.L_x_3200:
[----:B01----:R-:W-:Y:S05]  /*6830*/  BSYNC.RECONVERGENT B0 ;  /* 0x0000000000007941 */ /* 0x003fea0003800200 */
.L_x_3199:
[----:B------:R-:W3:Y:S01]  /*6840*/  LDL.LU R2, [R1+0xc] ;  /* 0x00000c0001027983 */ /* 0x000ee20000300800 */
[----:B------:R-:W0:Y:S01]  /*6850*/  S2UR UR10, SR_CgaCtaId ;  /* 0x00000000000a79c3 */ /* 0x000e220000008800 */
[----:B------:R-:W-:Y:S01]  /*6860*/  UMOV UR9, 0x400 ;  /* 0x0000040000097882 */ /* 0x000fe20000000000 */
[----:B------:R-:W1:Y:S01]  /*6870*/  LDCU UR5, c[0x0][0x3f4] ;  /* 0x00007e80ff0577ac */ /* 0x000e620008000800 */
[----:B------:R-:W-:Y:S01]  /*6880*/  BSSY.RECONVERGENT B0, `(.L_x_3268) ;  /* 0x000018d000007945 */ /* 0x000fe20003800200 */
[----:B------:R-:W5:Y:S04]  /*6890*/  LDCU UR6, c[0x0][0x3f4] ;  /* 0x00007e80ff0677ac */ /* 0x000f680008000800 */
[----:B------:R-:W5:Y:S01]  /*68a0*/  S2UR UR13, SR_CTAID.Y ;  /* 0x00000000000d79c3 */ /* 0x000f620000002600 */
[----:B------:R-:W-:-:S02]  /*68b0*/  UIADD3 UR12, UPT, UPT, UR45, 0x1, URZ ;  /* 0x000000012d0c7890 */ /* 0x000fc4000fffe0ff */
[----:B-1----:R-:W-:Y:S02]  /*68c0*/  UIADD3 UR5, UPT, UPT, UR45, 0x1, -UR5 ;  /* 0x000000012d057890 */ /* 0x002fe4000fffe805 */
[----:B0-----:R-:W-:Y:S02]  /*68d0*/  ULEA UR11, UR10, UR9, 0x18 ;  /* 0x000000090a0b7291 */ /* 0x001fe4000f8ec0ff */
[----:B------:R-:W-:-:S04]  /*68e0*/  UISETP.LT.AND UP0, UPT, URZ, UR5, UPT ;  /* 0x00000005ff00728c */ /* 0x000fc8000bf01270 */
[----:B------:R-:W-:Y:S02]  /*68f0*/  USEL UR5, URZ, UR5, !UP0 ;  /* 0x00000005ff057287 */ /* 0x000fe4000c000000 */
[----:B-----5:R-:W-:-:S04]  /*6900*/  UIMAD UR6, UR13, UR6, URZ ;  /* 0x000000060d0672a4 */ /* 0x020fc8000f8e02ff */
[----:B------:R-:W-:Y:S01]  /*6910*/  USHF.R.S32.HI UR15, URZ, 0x1f, UR6 ;  /* 0x0000001fff0f7899 */ /* 0x000fe20008011406 */
[----:B---3--:R-:W4:Y:S02]  /*6920*/  SHFL.BFLY PT, R0, R2, 0x10, 0x1f ;  /* 0x0e001f0002007f89 */ /* 0x008f2400000e0000 */
[----:B----4-:R-:W-:-:S05]  /*6930*/  FMNMX.FTZ R3, R0, R2, !PT ;  /* 0x0000000200037209 */ /* 0x010fca0007810000 */
[----:B------:R-:W0:Y:S02]  /*6940*/  SHFL.BFLY PT, R0, R3, 0x8, 0x1f ;  /* 0x0d001f0003007f89 */ /* 0x000e2400000e0000 */
[----:B0-----:R-:W-:Y:S02]  /*6950*/  FMNMX.FTZ R4, R3, R0, !PT ;  /* 0x0000000003047209 */ /* 0x001fe40007810000 */
[----:B------:R-:W0:Y:S03]  /*6960*/  S2R R0, SR_TID.X ;  /* 0x0000000000007919 */ /* 0x000e260000002100 */
[----:B------:R-:W1:Y:S02]  /*6970*/  SHFL.BFLY PT, R5, R4, 0x4, 0x1f ;  /* 0x0c801f0004057f89 */ /* 0x000e6400000e0000 */
[----:B-1----:R-:W-:Y:S02]  /*6980*/  FMNMX.FTZ R5, R4, R5, !PT ;  /* 0x0000000504057209 */ /* 0x002fe40007810000 */
[----:B0-----:R-:W-:-:S03]  /*6990*/  SHF.L.U32 R14, R0, 0x2, RZ ;  /* 0x00000002000e7819 */ /* 0x001fc600000006ff */
[----:B------:R-:W0:Y:S02]  /*69a0*/  SHFL.BFLY PT, R2, R5, 0x2, 0x1f ;  /* 0x0c401f0005027f89 */ /* 0x000e2400000e0000 */
[----:B0-----:R-:W-:Y:S01]  /*69b0*/  FMNMX.FTZ R6, R5, R2, !PT ;  /* 0x0000000205067209 */ /* 0x001fe20007810000 */
[----:B------:R-:W-:Y:S01]  /*69c0*/  IMAD.MOV.U32 R5, RZ, RZ, -0x800001 ;  /* 0xff7fffffff057424 */ /* 0x000fe200078e00ff */
[----:B------:R-:W-:-:S03]  /*69d0*/  LOP3.LUT P0, R2, R0, 0x1f, RZ, 0xc0, !PT ;  /* 0x0000001f00027812 */ /* 0x000fc6000780c0ff */
[----:B------:R-:W0:Y:S01]  /*69e0*/  SHFL.BFLY PT, R7, R6, 0x1, 0x1f ;  /* 0x0c201f0006077f89 */ /* 0x000e2200000e0000 */
[C---:B------:R-:W-:Y:S02]  /*69f0*/  ISETP.GT.U32.AND P1, PT, R2.reuse, 0x7, PT ;  /* 0x000000070200780c */ /* 0x040fe40003f24070 */
[----:B------:R-:W-:-:S07]  /*6a00*/  LEA R4, R2, UR11, 0x2 ;  /* 0x0000000b02047c11 */ /* 0x000fce000f8e10ff */
[----:B------:R-:W-:Y:S02]  /*6a10*/  @!P0 LEA.HI R3, R0, UR11, RZ, 0x1d ;  /* 0x0000000b00038c11 */ /* 0x000fe4000f8fe8ff */
[----:B0-----:R-:W-:-:S05]  /*6a20*/  FMNMX.FTZ R10, R6, R7, !PT ;  /* 0x00000007060a7209 */ /* 0x001fca0007810000 */
[----:B------:R0:W-:Y:S01]  /*6a30*/  @!P0 STS [R3], R10 ;  /* 0x0000000a03008388 */ /* 0x0001e20000000800 */
[----:B------:R-:W-:Y:S01]  /*6a40*/  BAR.SYNC.DEFER_BLOCKING 0x0 ;  /* 0x0000000000007b1d */ /* 0x000fe20000010000 */
[----:B0-----:R-:W-:-:S05]  /*6a50*/  IMAD.MOV.U32 R3, RZ, RZ, RZ ;  /* 0x000000ffff037224 */ /* 0x001fca00078e00ff */
[----:B------:R-:W0:Y:S04]  /*6a60*/  @!P1 LDS R5, [R4] ;  /* 0x0000000004059984 */ /* 0x000e280000000800 */
[----:B0-----:R-:W0:Y:S02]  /*6a70*/  SHFL.BFLY PT, R6, R5, 0x4, 0x1f ;  /* 0x0c801f0005067f89 */ /* 0x001e2400000e0000 */
[----:B0-----:R-:W-:Y:S02]  /*6a80*/  FMNMX.FTZ R6, R6, R5, !PT ;  /* 0x0000000506067209 */ /* 0x001fe40007810000 */
[----:B------:R-:W-:-:S03]  /*6a90*/  IADD3 R5, PT, PT, R0, UR5, RZ ;  /* 0x0000000500057c10 */ /* 0x000fc6000fffe0ff */
[----:B------:R-:W0:Y:S01]  /*6aa0*/  SHFL.BFLY PT, R7, R6, 0x2, 0x1f ;  /* 0x0c401f0006077f89 */ /* 0x000e2200000e0000 */
[----:B------:R-:W-:Y:S02]  /*6ab0*/  ISETP.GT.AND P0, PT, R5, UR45, PT ;  /* 0x0000002d05007c0c */ /* 0x000fe4000bf04270 */
[----:B0-----:R-:W-:-:S05]  /*6ac0*/  FMNMX.FTZ R7, R6, R7, !PT ;  /* 0x0000000706077209 */ /* 0x001fca0007810000 */
[----:B------:R-:W0:Y:S02]  /*6ad0*/  SHFL.BFLY PT, R8, R7, 0x1, 0x1f ;  /* 0x0c201f0007087f89 */ /* 0x000e2400000e0000 */
[----:B0-----:R-:W-:-:S05]  /*6ae0*/  FMNMX.FTZ R8, R7, R8, !PT ;  /* 0x0000000807087209 */ /* 0x001fca0007810000 */
[----:B--2---:R0:W1:Y:S01]  /*6af0*/  SHFL.IDX PT, R25, R8, RZ, 0x1f ;  /* 0x00001fff08197589 */ /* 0x00406200000e0000 */
[----:B------:R-:W-:Y:S05]  /*6b00*/  @P0 BRA `(.L_x_3269) ;  /* 0x0000001400900947 */ /* 0x000fea0003800000 */
[----:B------:R-:W2:Y:S02]  /*6b10*/  LDC.64 R6, c[0x0][0x420] ;  /* 0x00010800ff067b82 */ /* 0x000ea40000000a00 */
[----:B--2---:R-:W-:-:S04]  /*6b20*/  ISETP.NE.U32.AND P0, PT, R6, RZ, PT ;  /* 0x000000ff0600720c */ /* 0x004fc80003f05070 */
[----:B------:R-:W-:-:S13]  /*6b30*/  ISETP.NE.AND.EX P0, PT, R7, RZ, PT, P0 ;  /* 0x000000ff0700720c */ /* 0x000fda0003f05300 */
[----:B------:R-:W-:Y:S05]  /*6b40*/  @P0 BRA `(.L_x_3270) ;  /* 0x0000001000040947 */ /* 0x000fea0003800000 */
[----:B0-----:R-:W-:Y:S01]  /*6b50*/  IMAD.U32 R8, RZ, RZ, UR12 ;  /* 0x0000000cff087e24 */ /* 0x001fe2000f8e00ff */
[----:B------:R-:W-:Y:S01]  /*6b60*/  LOP3.LUT R6, RZ, R0, RZ, 0x33, !PT ;  /* 0x00000000ff067212 */ /* 0x000fe200078e33ff */
[----:B------:R-:W-:Y:S03]  /*6b70*/  BSSY.RECONVERGENT B1, `(.L_x_3271) ;  /* 0x000001c000017945 */ /* 0x000fe60003800200 */
[----:B------:R-:W-:-:S04]  /*6b80*/  VIADDMNMX R3, R5, 0x100, R8, !PT ;  /* 0x0000010005037846 */ /* 0x000fc80007800108 */
[----:B------:R-:W-:Y:S01]  /*6b90*/  IADD3 R7, PT, PT, R3, -UR5, R6 ;  /* 0x8000000503077c10 */ /* 0x000fe2000fffe006 */
[----:B------:R-:W-:-:S03]  /*6ba0*/  IMAD.MOV.U32 R6, RZ, RZ, R5 ;  /* 0x000000ffff067224 */ /* 0x000fc600078e0005 */
        /* <DEDUP_REMOVED lines=11> */
[----:B------:R-:W-:Y:S01]  /*6c60*/  IADD3 R8, PT, PT, -R7, RZ, RZ ;  /* 0x000000ff07087210 */ /* 0x000fe20007ffe1ff */
[----:B------:R-:W-:-:S07]  /*6c70*/  VIADD R7, R14, UR7 ;  /* 0x000000070e077c36 */ /* 0x000fce0008000000 */
.L_x_3273:
[----:B------:R-:W1:Y:S01]  /*6c80*/  LDS R9, [R7] ;  /* 0x0000000007097984 */ /* 0x000e620000000800 */
[----:B------:R-:W-:Y:S01]  /*6c90*/  IADD3 R8, PT, PT, R8, 0x1, RZ ;  /* 0x0000000108087810 */ /* 0x000fe20007ffe0ff */
[----:B------:R-:W-:-:S03]  /*6ca0*/  VIADD R6, R6, 0x100 ;  /* 0x0000010006067836 */ /* 0x000fc60000000000 */
[----:B------:R-:W-:Y:S01]  /*6cb0*/  ISETP.NE.AND P0, PT, R8, RZ, PT ;  /* 0x000000ff0800720c */ /* 0x000fe20003f05270 */
[----:B-1----:R-:W-:-:S04]  /*6cc0*/  FADD.FTZ R9, -R25, R9 ;  /* 0x0000000919097221 */ /* 0x002fc80000010100 */
[----:B------:R-:W-:-:S04]  /*6cd0*/  FMUL.FTZ R9, R9, 1.4426950216293334961 ;  /* 0x3fb8aa3b09097820 */ /* 0x000fc80000410000 */
[----:B------:R-:W0:Y:S02]  /*6ce0*/  MUFU.EX2 R10, R9 ;  /* 0x00000009000a7308 */ /* 0x000e240000000800 */
[----:B0-----:R0:W-:Y:S01]  /*6cf0*/  STS [R7], R10 ;  /* 0x0000000a07007388 */ /* 0x0011e20000000800 */
[----:B------:R-:W-:Y:S01]  /*6d00*/  FADD.FTZ R3, R10, R3 ;  /* 0x000000030a037221 */ /* 0x000fe20000010000 */
[----:B0-----:R-:W-:Y:S01]  /*6d10*/  IADD3 R7, PT, PT, R7, 0x400, RZ ;  /* 0x0000040007077810 */ /* 0x001fe20007ffe0ff */
[----:B------:R-:W-:Y:S06]  /*6d20*/  @P0 BRA `(.L_x_3273) ;  /* 0xfffffffc00d40947 */ /* 0x000fec000383ffff */
.L_x_3272:
[----:B------:R-:W-:Y:S05]  /*6d30*/  BSYNC.RECONVERGENT B1 ;  /* 0x0000000000017941 */ /* 0x000fea0003800200 */
.L_x_3271:
[----:B------:R-:W-:Y:S05]  /*6d40*/  @!P1 BRA `(.L_x_3269) ;  /* 0x0000001400009947 */ /* 0x000fea0003800000 */
[----:B------:R-:W-:Y:S02]  /*6d50*/  UIADD3 UR7, UPT, UPT, UR9, 0x240, URZ ;  /* 0x0000024009077890 */ /* 0x000fe4000fffe0ff */
[----:B------:R-:W-:Y:S02]  /*6d60*/  USHF.L.U32 UR8, UR5, 0x2, URZ ;  /* 0x0000000205087899 */ /* 0x000fe400080006ff */
[----:B------:R-:W-:-:S04]  /*6d70*/  ULEA UR7, UR10, UR7, 0x18 ;  /* 0x000000070a077291 */ /* 0x000fc8000f8ec0ff */
[----:B------:R-:W-:-:S05]  /*6d80*/  LEA R7, R6, -UR8, 0x2 ;  /* 0x8000000806077c11 */ /* 0x000fca000f8e10ff */
[----:B------:R-:W1:Y:S04]  /*6d90*/  LDS R8, [R7+UR7] ;  /* 0x0000000707087984 */ /* 0x000e680008000800 */
[----:B------:R-:W0:Y:S04]  /*6da0*/  LDS R9, [R7+UR7+0x400] ;  /* 0x0004000707097984 */ /* 0x000e280008000800 */
[----:B------:R-:W2:Y:S04]  /*6db0*/  LDS R10, [R7+UR7+0x800] ;  /* 0x00080007070a7984 */ /* 0x000ea80008000800 */
[----:B------:R-:W3:Y:S01]  /*6dc0*/  LDS R12, [R7+UR7+0xc00] ;  /* 0x000c0007070c7984 */ /* 0x000ee20008000800 */
[----:B-1----:R-:W-:-:S04]  /*6dd0*/  FADD.FTZ R8, -R25, R8 ;  /* 0x0000000819087221 */ /* 0x002fc80000010100 */
[----:B------:R-:W-:Y:S01]  /*6de0*/  FMUL.FTZ R8, R8, 1.4426950216293334961 ;  /* 0x3fb8aa3b08087820 */ /* 0x000fe20000410000 */
[C---:B0-----:R-:W-:Y:S01]  /*6df0*/  FADD.FTZ R9, -R25.reuse, R9 ;  /* 0x0000000919097221 */ /* 0x041fe20000010100 */
[----:B--2---:R-:W-:-:S03]  /*6e00*/  FADD.FTZ R11, -R25, R10 ;  /* 0x0000000a190b7221 */ /* 0x004fc60000010100 */
[----:B------:R-:W-:Y:S01]  /*6e10*/  FMUL.FTZ R9, R9, 1.4426950216293334961 ;  /* 0x3fb8aa3b09097820 */ /* 0x000fe20000410000 */
[----:B------:R-:W0:Y:S01]  /*6e20*/  MUFU.EX2 R8, R8 ;  /* 0x0000000800087308 */ /* 0x000e220000000800 */
[----:B---3--:R-:W-:Y:S01]  /*6e30*/  FADD.FTZ R13, -R25, R12 ;  /* 0x0000000c190d7221 */ /* 0x008fe20000010100 */
[----:B------:R-:W-:-:S03]  /*6e40*/  FMUL.FTZ R11, R11, 1.4426950216293334961 ;  /* 0x3fb8aa3b0b0b7820 */ /* 0x000fc60000410000 */
[----:B------:R-:W-:-:S03]  /*6e50*/  FMUL.FTZ R13, R13, 1.4426950216293334961 ;  /* 0x3fb8aa3b0d0d7820 */ /* 0x000fc60000410000 */
[----:B------:R1:W2:Y:S08]  /*6e60*/  MUFU.EX2 R10, R9 ;  /* 0x00000009000a7308 */ /* 0x0002b00000000800 */
[----:B------:R-:W3:Y:S01]  /*6e70*/  MUFU.EX2 R12, R11 ;  /* 0x0000000b000c7308 */ /* 0x000ee20000000800 */
[----:B-1----:R-:W-:Y:S02]  /*6e80*/  VIADD R9, R6, 0x400 ;  /* 0x0000040006097836 */ /* 0x002fe40000000000 */
[----:B0-----:R-:W-:Y:S01]  /*6e90*/  FADD.FTZ R3, R3, R8 ;  /* 0x0000000803037221 */ /* 0x001fe20000010000 */
[----:B------:R4:W-:Y:S01]  /*6ea0*/  STS [R7+UR7], R8 ;  /* 0x0000000807007988 */ /* 0x0009e20008000807 */
[----:B------:R-:W-:-:S02]  /*6eb0*/  IADD3 R6, PT, PT, R7, UR7, RZ ;  /* 0x0000000707067c10 */ /* 0x000fc4000fffe0ff */
[----:B------:R-:W-:Y:S01]  /*6ec0*/  ISETP.GT.AND P0, PT, R9, UR45, PT ;  /* 0x0000002d09007c0c */ /* 0x000fe2000bf04270 */
[----:B------:R-:W0:Y:S01]  /*6ed0*/  MUFU.EX2 R16, R13 ;  /* 0x0000000d00107308 */ /* 0x000e220000000800 */
[----:B--2---:R-:W-:Y:S01]  /*6ee0*/  FADD.FTZ R3, R3, R10 ;  /* 0x0000000a03037221 */ /* 0x004fe20000010000 */
[----:B------:R4:W-:Y:S03]  /*6ef0*/  STS [R7+UR7+0x400], R10 ;  /* 0x0004000a07007988 */ /* 0x0009e60008000807 */
[----:B---3--:R-:W-:Y:S01]  /*6f00*/  FADD.FTZ R3, R3, R12 ;  /* 0x0000000c03037221 */ /* 0x008fe20000010000 */
[----:B------:R4:W-:Y:S04]  /*6f10*/  STS [R7+UR7+0x800], R12 ;  /* 0x0008000c07007988 */ /* 0x0009e80008000807 */
[----:B0-----:R4:W-:Y:S01]  /*6f20*/  STS [R7+UR7+0xc00], R16 ;  /* 0x000c001007007988 */ /* 0x0019e20008000807 */
[----:B------:R-:W-:Y:S01]  /*6f30*/  FADD.FTZ R3, R3, R16 ;  /* 0x0000001003037221 */ /* 0x000fe20000010000 */
[----:B------:R-:W-:Y:S06]  /*6f40*/  @P0 BRA `(.L_x_3269) ;  /* 0x0000001000800947 */ /* 0x000fec0003800000 */
[----:B----4-:R-:W-:Y:S01]  /*6f50*/  IADD3 R7, PT, PT, -R9, UR45, RZ ;  /* 0x0000002d09077c10 */ /* 0x010fe2000fffe1ff */
[----:B------:R-:W-:Y:S01]  /*6f60*/  BSSY.RECONVERGENT B1, `(.L_x_3274) ;  /* 0x000006c000017945 */ /* 0x000fe20003800200 */
[----:B------:R-:W-:Y:S01]  /*6f70*/  VIADD R6, R6, 0x1800 ;  /* 0x0000180006067836 */ /* 0x000fe20000000000 */
[----:B------:R-:W-:Y:S02]  /*6f80*/  PLOP3.LUT P0, PT, PT, PT, PT, 0x80, 0x8 ;  /* 0x000000000008781c */ /* 0x000fe40003f0f070 */
[----:B------:R-:W-:-:S13]  /*6f90*/  ISETP.GT.AND P1, PT, R7, 0xbff, PT ;  /* 0x00000bff0700780c */ /* 0x000fda0003f24270 */
[----:B------:R-:W-:Y:S05]  /*6fa0*/  @!P1 BRA `(.L_x_3275) ;  /* 0x00000004009c9947 */ /* 0x000fea0003800000 */
[----:B------:R-:W-:Y:S02]  /*6fb0*/  MOV R26, UR45 ;  /* 0x0000002d001a7c02 */ /* 0x000fe40008000f00 */
[----:B------:R-:W-:-:S03]  /*6fc0*/  PLOP3.LUT P0, PT, PT, PT, PT, 0x8, 0x80 ;  /* 0x000000000080781c */ /* 0x000fc60003f0e170 */
[----:B------:R-:W-:-:S10]  /*6fd0*/  VIADD R26, R26, 0xfffff401 ;  /* 0xfffff4011a1a7836 */ /* 0x000fd40000000000 */
.L_x_3276:
        /* <DEDUP_REMOVED lines=31> */
[----:B------:R-:W-:Y:S02]  /*71d0*/  FADD.FTZ R15, -R25, R15 ;  /* 0x0000000f190f7221 */ /* 0x000fe40000010100 */
        /* <DEDUP_REMOVED lines=24> */
[----:B---3--:R-:W-:Y:S01]  /*7360*/  FADD.FTZ R22, -R25, R22 ;  /* 0x0000001619167221 */ /* 0x008fe20000010100 */
        /* <DEDUP_REMOVED lines=43> */
.L_x_3275:
[----:B------:R-:W-:Y:S05]  /*7620*/  BSYNC.RECONVERGENT B1 ;  /* 0x0000000000017941 */ /* 0x000fea0003800200 */
.L_x_3274:
        /* <DEDUP_REMOVED lines=55> */
.L_x_3278:
[----:B------:R-:W-:Y:S05]  /*79a0*/  BSYNC.RECONVERGENT B1 ;  /* 0x0000000000017941 */ /* 0x000fea0003800200 */
.L_x_3277:
[----:B------:R-:W-:-:S13]  /*79b0*/  ISETP.GT.AND P1, PT, R9, UR45, PT ;  /* 0x0000002d09007c0c */ /* 0x000fda000bf24270 */
        /* <DEDUP_REMOVED lines=26> */
.L_x_3270:
[----:B------:R-:W-:Y:S01]  /*7b60*/  MOV R10, UR12 ;  /* 0x0000000c000a7c02 */ /* 0x000fe20008000f00 */
[----:B------:R-:W-:Y:S01]  /*7b70*/  BSSY.RECONVERGENT B1, `(.L_x_3279) ;  /* 0x0000025000017945 */ /* 0x000fe20003800200 */
[----:B0-----:R-:W-:Y:S02]  /*7b80*/  LOP3.LUT R8, RZ, R0, RZ, 0x33, !PT ;  /* 0x00000000ff087212 */ /* 0x001fe400078e33ff */
[----:B------:R-:W-:Y:S02]  /*7b90*/  VIADDMNMX R3, R5, 0x100, R10, !PT ;  /* 0x0000010005037846 */ /* 0x000fe4000780010a */
[----:B------:R-:W-:Y:S02]  /*7ba0*/  MOV R9, R5 ;  /* 0x0000000500097202 */ /* 0x000fe40000000f00 */
[----:B------:R-:W-:-:S04]  /*7bb0*/  IADD3 R8, PT, PT, R3, -UR5, R8 ;  /* 0x8000000503087c10 */ /* 0x000fc8000fffe008 */
[C---:B------:R-:W-:Y:S02]  /*7bc0*/  LOP3.LUT R3, R8.reuse, 0x300, RZ, 0xc0, !PT ;  /* 0x0000030008037812 */ /* 0x040fe400078ec0ff */
[----:B------:R-:W-:Y:S02]  /*7bd0*/  ISETP.GE.U32.AND P1, PT, R8, 0x300, PT ;  /* 0x000003000800780c */ /* 0x000fe40003f26070 */
[----:B------:R-:W-:Y:S01]  /*7be0*/  ISETP.NE.AND P0, PT, R3, 0x300, PT ;  /* 0x000003000300780c */ /* 0x000fe20003f05270 */
[----:B------:R-:W-:-:S12]  /*7bf0*/  IMAD.MOV.U32 R3, RZ, RZ, RZ ;  /* 0x000000ffff037224 */ /* 0x000fd800078e00ff */
[----:B------:R-:W-:Y:S05]  /*7c00*/  @!P0 BRA `(.L_x_3280) ;  /* 0x00000000006c8947 */ /* 0x000fea0003800000 */
[----:B------:R-:W-:Y:S01]  /*7c10*/  UIADD3 UR7, UPT, UPT, UR9, 0x240, URZ ;  /* 0x0000024009077890 */ /* 0x000fe2000fffe0ff */
[----:B------:R-:W-:Y:S02]  /*7c20*/  LEA.HI R3, R8, 0x1, RZ, 0x18 ;  /* 0x0000000108037811 */ /* 0x000fe400078fc0ff */
[----:B------:R-:W-:Y:S01]  /*7c30*/  IADD3 R13, P0, P2, R6, UR6, R5 ;  /* 0x00000006060d7c10 */ /* 0x000fe2000fa1e005 */
[----:B------:R-:W-:Y:S01]  /*7c40*/  ULEA UR7, UR10, UR7, 0x18 ;  /* 0x000000070a077291 */ /* 0x000fe2000f8ec0ff */
[----:B------:R-:W-:Y:S01]  /*7c50*/  LOP3.LUT R6, R3, 0x3, RZ, 0xc0, !PT ;  /* 0x0000000303067812 */ /* 0x000fe200078ec0ff */
[----:B------:R-:W-:Y:S01]  /*7c60*/  IMAD.MOV.U32 R3, RZ, RZ, RZ ;  /* 0x000000ffff037224 */ /* 0x000fe200078e00ff */
[----:B------:R-:W-:Y:S02]  /*7c70*/  IADD3.X R7, PT, PT, R7, UR15, RZ, P0, P2 ;  /* 0x0000000f07077c10 */ /* 0x000fe400087e44ff */
[----:B------:R-:W-:Y:S01]  /*7c80*/  MOV R9, R5 ;  /* 0x0000000500097202 */ /* 0x000fe20000000f00 */
[----:B------:R-:W-:Y:S01]  /*7c90*/  IMAD.MOV R10, RZ, RZ, -R6 ;  /* 0x000000ffff0a7224 */ /* 0x000fe200078e0a06 */
[----:B------:R-:W-:-:S07]  /*7ca0*/  IADD3 R8, PT, PT, R14, UR7, RZ ;  /* 0x000000070e087c10 */ /* 0x000fce000fffe0ff */
.L_x_3281:
[----:B------:R-:W-:-:S06]  /*7cb0*/  IMAD.MOV.U32 R6, RZ, RZ, R13 ;  /* 0x000000ffff067224 */ /* 0x000fcc00078e000d */
[----:B------:R0:W2:Y:S01]  /*7cc0*/  LDG.E.U8 R6, desc[UR36][R6.64] ;  /* 0x0000002406067981 */ /* 0x0000a2000c1e1100 */
[----:B------:R-:W-:Y:S01]  /*7cd0*/  VIADD R10, R10, 0x1 ;  /* 0x000000010a0a7836 */ /* 0x000fe20000000000 */
[----:B------:R-:W-:Y:S02]  /*7ce0*/  IADD3 R13, P2, PT, R13, 0x100, RZ ;  /* 0x000001000d0d7810 */ /* 0x000fe40007f5e0ff */
[----:B------:R-:W-:-:S03]  /*7cf0*/  IADD3 R9, PT, PT, R9, 0x100, RZ ;  /* 0x0000010009097810 */ /* 0x000fc60007ffe0ff */
        /* <DEDUP_REMOVED lines=12> */
.L_x_3280:
[----:B------:R-:W-:Y:S05]  /*7dc0*/  BSYNC.RECONVERGENT B1 ;  /* 0x0000000000017941 */ /* 0x000fea0003800200 */
.L_x_3279:
[----:B------:R-:W-:Y:S05]  /*7dd0*/  @!P1 BRA `(.L_x_3269) ;  /* 0x0000000000dc9947 */ /* 0x000fea0003800000 */
[----:B------:R-:W0:Y:S01]  /*7de0*/  S2R R8, SR_CgaCtaId ;  /* 0x0000000000087919 */ /* 0x000e220000008800 */
[----:B------:R-:W2:Y:S01]  /*7df0*/  LDC.64 R16, c[0x0][0x420] ;  /* 0x00010800ff107b82 */ /* 0x000ea20000000a00 */
[----:B------:R-:W-:Y:S01]  /*7e00*/  MOV R6, 0x400 ;  /* 0x0000040000067802 */ /* 0x000fe20000000f00 */
[----:B------:R-:W-:-:S04]  /*7e10*/  USHF.L.U32 UR7, UR5, 0x2, URZ ;  /* 0x0000000205077899 */ /* 0x000fc800080006ff */
[----:B------:R-:W-:Y:S02]  /*7e20*/  VIADD R7, R6, 0x240 ;  /* 0x0000024006077836 */ /* 0x000fe40000000000 */
[----:B------:R-:W-:Y:S02]  /*7e30*/  LEA R6, R9, -UR7, 0x2 ;  /* 0x8000000709067c11 */ /* 0x000fe4000f8e10ff */
[----:B--2---:R-:W-:-:S04]  /*7e40*/  IADD3 R11, P0, P1, R16, UR6, R9 ;  /* 0x00000006100b7c10 */ /* 0x004fc8000f91e009 */
[----:B------:R-:W-:Y:S02]  /*7e50*/  IADD3 R11, P2, PT, R11, 0x200, RZ ;  /* 0x000002000b0b7810 */ /* 0x000fe40007f5e0ff */
[----:B0-----:R-:W-:Y:S02]  /*7e60*/  LEA R13, R8, R7, 0x18 ;  /* 0x00000007080d7211 */ /* 0x001fe400078ec0ff */
[----:B------:R-:W-:Y:S02]  /*7e70*/  IADD3.X R7, PT, PT, R17, UR15, RZ, P0, P1 ;  /* 0x0000000f11077c10 */ /* 0x000fe400087e24ff */
[----:B------:R-:W-:Y:S02]  /*7e80*/  IADD3 R8, PT, PT, R6, 0x800, R13 ;  /* 0x0000080006087810 */ /* 0x000fe40007ffe00d */
[----:B------:R-:W-:-:S07]  /*7e90*/  IADD3.X R7, PT, PT, RZ, R7, RZ, P2, !PT ;  /* 0x00000007ff077210 */ /* 0x000fce00017fe4ff */
.L_x_3282:
[----:B------:R-:W-:-:S05]  /*7ea0*/  IMAD.MOV.U32 R6, RZ, RZ, R11 ;  /* 0x000000ffff067224 */ /* 0x000fca00078e000b */
        /* <DEDUP_REMOVED lines=15> */
[----:B------:R-:W-:-:S03]  /*7fa0*/  MOV R10, RZ ;  /* 0x000000ff000a7202 */ /* 0x000fc60000000f00 */
[----:B------:R-:W-:Y:S01]  /*7fb0*/  @!P0 FMUL.FTZ R11, R11, 1.4426950216293334961 ;  /* 0x3fb8aa3b0b0b8820 */ /* 0x000fe20000410000 */
[C---:B0-----:R-:W-:Y:S01]  /*7fc0*/  @!P1 FADD.FTZ R12, -R25.reuse, R12 ;  /* 0x0000000c190c9221 */ /* 0x041fe20000010100 */
[C---:B--2---:R-:W-:Y:S01]  /*7fd0*/  @!P2 FADD.FTZ R16, -R25.reuse, R15 ;  /* 0x0000000f1910a221 */ /* 0x044fe20000010100 */
[----:B------:R-:W-:Y:S01]  /*7fe0*/  HFMA2 R15, -RZ, RZ, 0, 0 ;  /* 0x00000000ff0f7431 */ /* 0x000fe200000001ff */
[----:B------:R0:W1:Y:S01]  /*7ff0*/  @!P0 MUFU.EX2 R10, R11 ;  /* 0x0000000b000a8308 */ /* 0x0000620000000800 */
[----:B------:R-:W-:Y:S01]  /*8000*/  @!P1 FMUL.FTZ R12, R12, 1.4426950216293334961 ;  /* 0x3fb8aa3b0c0c9820 */ /* 0x000fe20000410000 */
[----:B---3--:R-:W-:Y:S01]  /*8010*/  @!P3 FADD.FTZ R18, -R25, R17 ;  /* 0x000000111912b221 */ /* 0x008fe20000010100 */
[----:B------:R-:W-:Y:S01]  /*8020*/  @!P2 FMUL.FTZ R16, R16, 1.4426950216293334961 ;  /* 0x3fb8aa3b1010a820 */ /* 0x000fe20000410000 */
[----:B------:R-:W-:Y:S01]  /*8030*/  IMAD.MOV.U32 R17, RZ, RZ, RZ ;  /* 0x000000ffff117224 */ /* 0x000fe200078e00ff */
[----:B------:R-:W-:Y:S01]  /*8040*/  ISETP.GT.AND P0, PT, R9, UR45, PT ;  /* 0x0000002d09007c0c */ /* 0x000fe2000bf04270 */
[----:B------:R-:W-:-:S02]  /*8050*/  @!P3 FMUL.FTZ R18, R18, 1.4426950216293334961 ;  /* 0x3fb8aa3b1212b820 */ /* 0x000fc40000410000 */
[----:B------:R1:W2:Y:S01]  /*8060*/  @!P1 MUFU.EX2 R13, R12 ;  /* 0x0000000c000d9308 */ /* 0x0002a20000000800 */
[----:B0-----:R-:W-:-:S05]  /*8070*/  IADD3 R11, P1, PT, R6, 0x400, RZ ;  /* 0x00000400060b7810 */ /* 0x001fca0007f3e0ff */
[----:B------:R-:W-:Y:S02]  /*8080*/  IMAD.X R7, RZ, RZ, R7, P1 ;  /* 0x000000ffff077224 */ /* 0x000fe400008e0607 */
        /* <DEDUP_REMOVED lines=12> */
.L_x_3269:
[----:B------:R-:W-:Y:S05]  /*8150*/  BSYNC.RECONVERGENT B0 ;  /* 0x0000000000007941 */ /* 0x000fea0003800200 */
.L_x_3268:
[----:B---3--:R-:W2:Y:S01]  /*8160*/  SHFL.BFLY PT, R6, R3, 0x10, 0x1f ;  /* 0x0e001f0003067f89 */ /* 0x008ea200000e0000 */
[C---:B------:R-:W-:Y:S01]  /*8170*/  ISETP.NE.AND P0, PT, R2.reuse, RZ, PT ;  /* 0x000000ff0200720c */ /* 0x040fe20003f05270 */
[----:B------:R-:W3:Y:S01]  /*8180*/  LDCU.U8 UR9, c[0x0][0x48c] ;  /* 0x00009180ff0977ac */ /* 0x000ee20008000000 */
[----:B------:R-:W-:Y:S01]  /*8190*/  ISETP.GT.U32.AND P1, PT, R2, 0x7, PT ;  /* 0x000000070200780c */ /* 0x000fe20003f24070 */
[----:B----4-:R-:W4:Y:S01]  /*81a0*/  LDC R16, c[0x0][0x3f8] ;  /* 0x0000fe00ff107b82 */ /* 0x010f220000000800 */
[----:B------:R-:W-:-:S09]  /*81b0*/  SHF.R.U32.HI R2, RZ, 0x5, R0 ;  /* 0x00000005ff027819 */ /* 0x000fd20000011600 */
[----:B------:R-:W-:Y:S01]  /*81c0*/  @!P0 LEA R11, R2, UR11, 0x2 ;  /* 0x0000000b020b8c11 */ /* 0x000fe2000f8e10ff */
[----:B---3--:R-:W-:Y:S01]  /*81d0*/  UISETP.NE.AND UP0, UPT, UR9, URZ, UPT ;  /* 0x000000ff0900728c */ /* 0x008fe2000bf05270 */
[----:B--2---:R-:W-:-:S05]  /*81e0*/  FADD.FTZ R6, R6, R3 ;  /* 0x0000000306067221 */ /* 0x004fca0000010000 */
[----:B------:R-:W2:Y:S02]  /*81f0*/  SHFL.BFLY PT, R7, R6, 0x8, 0x1f ;  /* 0x0d001f0006077f89 */ /* 0x000ea400000e0000 */
[----:B--2---:R-:W-:-:S05]  /*8200*/  FADD.FTZ R7, R6, R7 ;  /* 0x0000000706077221 */ /* 0x004fca0000010000 */
        /* <DEDUP_REMOVED lines=8> */
[----:B------:R-:W-:-:S05]  /*8290*/  ISETP.GT.AND P0, PT, R5, UR45, PT ;  /* 0x0000002d05007c0c */ /* 0x000fca000bf04270 */
[----:B------:R-:W0:Y:S04]  /*82a0*/  @!P1 LDS R10, [R4+0x20] ;  /* 0x00002000040a9984 */ /* 0x000e280000000800 */
[----:B0-----:R-:W0:Y:S02]  /*82b0*/  SHFL.BFLY PT, R3, R10, 0x4, 0x1f ;  /* 0x0c801f000a037f89 */ /* 0x001e2400000e0000 */
[----:B0-----:R-:W-:-:S05]  /*82c0*/  FADD.FTZ R6, R3, R10 ;  /* 0x0000000a03067221 */ /* 0x001fca0000010000 */
[----:B------:R-:W0:Y:S02]  /*82d0*/  SHFL.BFLY PT, R3, R6, 0x2, 0x1f ;  /* 0x0c401f0006037f89 */ /* 0x000e2400000e0000 */
[----:B0-----:R-:W-:Y:S01]  /*82e0*/  FADD.FTZ R8, R6, R3 ;  /* 0x0000000306087221 */ /* 0x001fe20000010000 */
[----:B------:R-:W-:-:S04]  /*82f0*/  CS2R R6, SRZ ;  /* 0x0000000000067805 */ /* 0x000fc8000001ff00 */
[----:B------:R-:W0:Y:S02]  /*8300*/  SHFL.BFLY PT, R3, R8, 0x1, 0x1f ;  /* 0x0c201f0008037f89 */ /* 0x000e2400000e0000 */
[----:B0-----:R-:W-:Y:S02]  /*8310*/  FADD.FTZ R9, R8, R3 ;  /* 0x0000000308097221 */ /* 0x001fe40000010000 */
[----:B------:R-:W4:Y:S04]  /*8320*/  S2R R3, SR_CTAID.X ;  /* 0x0000000000037919 */ /* 0x000f280000002500 */
[----:B------:R-:W0:Y:S02]  /*8330*/  SHFL.IDX PT, R9, R9, RZ, 0x1f ;  /* 0x00001fff09097589 */ /* 0x000e2400000e0000 */
[----:B0-----:R-:W-:-:S04]  /*8340*/  FADD.FTZ R4, R9, 9.9999999747524270788e-07 ;  /* 0x358637bd09047421 */ /* 0x001fc80000010000 */
[----:B------:R0:W2:Y:S01]  /*8350*/  MUFU.RCP R33, R4 ;  /* 0x0000000400217308 */ /* 0x0000a20000001000 */
[----:B----4-:R-:W-:Y:S01]  /*8360*/  IMAD R35, R16, UR13, R3 ;  /* 0x0000000d10237c24 */ /* 0x010fe2000f8e0203 */
[----:B------:R-:W-:Y:S06]  /*8370*/  BRA.U !UP0, `(.L_x_3283) ;  /* 0x0000000108187547 */ /* 0x000fec000b800000 */
[----:B0-----:R-:W0:Y:S08]  /*8380*/  LDC R4, c[0x0][0x488] ;  /* 0x00012200ff047b82 */ /* 0x001e300000000800 */
[----:B------:R-:W0:Y:S08]  /*8390*/  LDC R6, c[0x0][0x40c] ;  /* 0x00010300ff067b82 */ /* 0x000e300000000800 */
[----:B------:R-:W3:Y:S01]  /*83a0*/  LDC R7, c[0x0][0x3f4] ;  /* 0x0000fd00ff077b82 */ /* 0x000ee20000000800 */
[----:B0-----:R-:W-:-:S04]  /*83b0*/  IMAD R4, R35, R4, R6 ;  /* 0x0000000423047224 */ /* 0x001fc800078e0206 */
[----:B---3--:R-:W-:-:S05]  /*83c0*/  IMAD R6, R4, R7, RZ ;  /* 0x0000000704067224 */ /* 0x008fca00078e02ff */
[----:B------:R-:W-:-:S07]  /*83d0*/  SHF.R.S32.HI R7, RZ, 0x1f, R6 ;  /* 0x0000001fff077819 */ /* 0x000fce0000011406 */
.L_x_3283:
[----:B------:R-:W-:Y:S04]  /*83e0*/  BSSY.RECONVERGENT B0, `(.L_x_3284) ;  /* 0x0000168000007945 */ /* 0x000fe80003800200 */
[----:B------:R-:W-:Y:S05]  /*83f0*/  @P0 BRA `(.L_x_3285) ;  /* 0x0000001400980947 */ /* 0x000fea0003800000 */
[----:B------:R-:W-:-:S09]  /*8400*/  UISETP.NE.AND UP0, UPT, UR9, URZ, UPT ;  /* 0x000000ff0900728c */ /* 0x000fd2000bf05270 */
[----:B------:R-:W-:Y:S05]  /*8410*/  BRA.U UP0, `(.L_x_3286) ;  /* 0x0000000900807547 */ /* 0x000fea000b800000 */
[----:B0-----:R-:W-:Y:S01]  /*8420*/  IMAD.U32 R4, RZ, RZ, UR12 ;  /* 0x0000000cff047e24 */ /* 0x001fe2000f8e00ff */
[----:B------:R-:W-:Y:S01]  /*8430*/  LOP3.LUT R7, RZ, R0, RZ, 0x33, !PT ;  /* 0x00000000ff077212 */ /* 0x000fe200078e33ff */
[----:B------:R-:W-:Y:S03]  /*8440*/  BSSY.RECONVERGENT B1, `(.L_x_3287) ;  /* 0x0000019000017945 */ /* 0x000fe60003800200 */
[----:B------:R-:W-:-:S04]  /*8450*/  VIADDMNMX R4, R5, 0x100, R4, !PT ;  /* 0x0000010005047846 */ /* 0x000fc80007800104 */
        /* <DEDUP_REMOVED lines=8> */
[----:B------:R-:W-:Y:S01]  /*84e0*/  UIADD3 UR7, UPT, UPT, UR7, 0x240, URZ ;  /* 0x0000024007077890 */ /* 0x000fe2000fffe0ff */
[C---:B------:R-:W-:Y:S02]  /*84f0*/  SHF.L.U32 R6, R4.reuse, 0x8, RZ ;  /* 0x0000000804067819 */ /* 0x040fe400000006ff */
[----:B------:R-:W-:Y:S02]  /*8500*/  LOP3.LUT R4, R4, 0x3, RZ, 0xc0, !PT ;  /* 0x0000000304047812 */ /* 0x000fe400078ec0ff */
[----:B------:R-:W-:-:S03]  /*8510*/  LOP3.LUT R6, R6, 0x300, RZ, 0xc0, !PT ;  /* 0x0000030006067812 */ /* 0x000fc600078ec0ff */
[----:B------:R-:W-:Y:S01]  /*8520*/  IMAD.MOV R7, RZ, RZ, -R4 ;  /* 0x000000ffff077224 */ /* 0x000fe200078e0a04 */
[----:B------:R-:W-:Y:S01]  /*8530*/  IADD3 R5, PT, PT, R5, R6, RZ ;  /* 0x0000000605057210 */ /* 0x000fe20007ffe0ff */
[----:B0-----:R-:W-:-:S06]  /*8540*/  ULEA UR7, UR8, UR7, 0x18 ;  /* 0x0000000708077291 */ /* 0x001fcc000f8ec0ff */
[----:B------:R-:W-:-:S07]  /*8550*/  VIADD R4, R14, UR7 ;  /* 0x000000070e047c36 */ /* 0x000fce0008000000 */
.L_x_3289:
[----:B------:R-:W2:Y:S01]  /*8560*/  LDS R6, [R4] ;  /* 0x0000000004067984 */ /* 0x000ea20000000800 */
[----:B------:R-:W-:-:S04]  /*8570*/  IADD3 R7, PT, PT, R7, 0x1, RZ ;  /* 0x0000000107077810 */ /* 0x000fc80007ffe0ff */
[----:B------:R-:W-:Y:S01]  /*8580*/  ISETP.NE.AND P0, PT, R7, RZ, PT ;  /* 0x000000ff0700720c */ /* 0x000fe20003f05270 */
[----:B--2---:R-:W-:-:S05]  /*8590*/  FMUL.FTZ R9, R6, R33 ;  /* 0x0000002106097220 */ /* 0x004fca0000410000 */
[----:B------:R0:W-:Y:S02]  /*85a0*/  STS [R4], R9 ;  /* 0x0000000904007388 */ /* 0x0001e40000000800 */
[----:B0-----:R-:W-:-:S05]  /*85b0*/  VIADD R4, R4, 0x400 ;  /* 0x0000040004047836 */ /* 0x001fca0000000000 */
[----:B------:R-:W-:Y:S05]  /*85c0*/  @P0 BRA `(.L_x_3289) ;  /* 0xfffffffc00e40947 */ /* 0x000fea000383ffff */
.L_x_3288:
[----:B------:R-:W-:Y:S05]  /*85d0*/  BSYNC.RECONVERGENT B1 ;  /* 0x0000000000017941 */ /* 0x000fea0003800200 */
.L_x_3287:
[----:B------:R-:W-:Y:S05]  /*85e0*/  @!P1 BRA `(.L_x_3285) ;  /* 0x00000014001c9947 */ /* 0x000fea0003800000 */
[----:B------:R-:W0:Y:S01]  /*85f0*/  S2UR UR8, SR_CgaCtaId ;  /* 0x00000000000879c3 */ /* 0x000e220000008800 */
[----:B------:R-:W-:Y:S01]  /*8600*/  UMOV UR7, 0x400 ;  /* 0x0000040000077882 */ /* 0x000fe20000000000 */
[----:B------:R-:W-:Y:S02]  /*8610*/  USHF.L.U32 UR10, UR5, 0x2, URZ ;  /* 0x00000002050a7899 */ /* 0x000fe400080006ff */
[----:B------:R-:W-:-:S04]  /*8620*/  UIADD3 UR7, UPT, UPT, UR7, 0x240, URZ ;  /* 0x0000024007077890 */ /* 0x000fc8000fffe0ff */
[----:B------:R-:W-:Y:S01]  /*8630*/  LEA R4, R5, -UR10, 0x2 ;  /* 0x8000000a05047c11 */ /* 0x000fe2000f8e10ff */
[----:B0-----:R-:W-:-:S09]  /*8640*/  ULEA UR7, UR8, UR7, 0x18 ;  /* 0x0000000708077291 */ /* 0x001fd2000f8ec0ff */
[----:B------:R-:W2:Y:S04]  /*8650*/  LDS R6, [R4+UR7] ;  /* 0x0000000704067984 */ /* 0x000ea80008000800 */
[----:B------:R-:W0:Y:S04]  /*8660*/  LDS R8, [R4+UR7+0x400] ;  /* 0x0004000704087984 */ /* 0x000e280008000800 */
[----:B------:R-:W3:Y:S04]  /*8670*/  LDS R10, [R4+UR7+0x800] ;  /* 0x00080007040a7984 */ /* 0x000ee80008000800 */
[----:B------:R-:W4:Y:S01]  /*8680*/  LDS R12, [R4+UR7+0xc00] ;  /* 0x000c0007040c7984 */ /* 0x000f220008000800 */
[----:B--2---:R-:W-:Y:S01]  /*8690*/  FMUL.FTZ R7, R6, R33 ;  /* 0x0000002106077220 */ /* 0x004fe20000410000 */
[----:B------:R-:W-:Y:S01]  /*86a0*/  IADD3 R6, PT, PT, R5, 0x400, RZ ;  /* 0x0000040005067810 */ /* 0x000fe20007ffe0ff */
[----:B------:R-:W-:-:S02]  /*86b0*/  VIADD R5, R4, UR7 ;  /* 0x0000000704057c36 */ /* 0x000fc40008000000 */
[-C--:B0-----:R-:W-:Y:S01]  /*86c0*/  FMUL.FTZ R9, R8, R33.reuse ;  /* 0x0000002108097220 */ /* 0x081fe20000410000 */
[----:B------:R-:W-:Y:S01]  /*86d0*/  ISETP.GT.AND P0, PT, R6, UR45, PT ;  /* 0x0000002d06007c0c */ /* 0x000fe2000bf04270 */
[----:B------:R0:W-:Y:S01]  /*86e0*/  STS [R4+UR7], R7 ;  /* 0x0000000704007988 */ /* 0x0001e20008000807 */
[----:B---3--:R-:W-:-:S03]  /*86f0*/  FMUL.FTZ R11, R10, R33 ;  /* 0x000000210a0b7220 */ /* 0x008fc60000410000 */
[----:B------:R0:W-:Y:S01]  /*8700*/  STS [R4+UR7+0x400], R9 ;  /* 0x0004000904007988 */ /* 0x0001e20008000807 */
[----:B----4-:R-:W-:-:S03]  /*8710*/  FMUL.FTZ R13, R12, R33 ;  /* 0x000000210c0d7220 */ /* 0x010fc60000410000 */
[----:B------:R0:W-:Y:S04]  /*8720*/  STS [R4+UR7+0x800], R11 ;  /* 0x0008000b04007988 */ /* 0x0001e80008000807 */
[----:B------:R0:W-:Y:S01]  /*8730*/  STS [R4+UR7+0xc00], R13 ;  /* 0x000c000d04007988 */ /* 0x0001e20008000807 */
[----:B------:R-:W-:Y:S05]  /*8740*/  @P0 BRA `(.L_x_3285) ;  /* 0x0000001000c40947 */ /* 0x000fea0003800000 */
[----:B0-----:R-:W-:Y:S01]  /*8750*/  IADD3 R4, PT, PT, -R6, UR45, RZ ;  /* 0x0000002d06047c10 */ /* 0x001fe2000fffe1ff */
[----:B------:R-:W-:Y:S01]  /*8760*/  BSSY.RECONVERGENT B1, `(.L_x_3290) ;  /* 0x000003c000017945 */ /* 0x000fe20003800200 */
[----:B------:R-:W-:Y:S02]  /*8770*/  IADD3 R5, PT, PT, R5, 0x1800, RZ ;  /* 0x0000180005057810 */ /* 0x000fe40007ffe0ff */
[----:B------:R-:W-:Y:S02]  /*8780*/  ISETP.GT.AND P1, PT, R4, 0xbff, PT ;  /* 0x00000bff0400780c */ /* 0x000fe40003f24270 */
[----:B------:R-:W-:-:S11]  /*8790*/  PLOP3.LUT P0, PT, PT, PT, PT, 0x80, 0x8 ;  /* 0x000000000008781c */ /* 0x000fd60003f0f070 */
[----:B------:R-:W-:Y:S05]  /*87a0*/  @!P1 BRA `(.L_x_3291) ;  /* 0x0000000000dc9947 */ /* 0x000fea0003800000 */
[----:B------:R-:W-:Y:S01]  /*87b0*/  IMAD.U32 R37, RZ, RZ, UR45 ;  /* 0x0000002dff257e24 */ /* 0x000fe2000f8e00ff */
[----:B------:R-:W-:-:S04]  /*87c0*/  PLOP3.LUT P0, PT, PT, PT, PT, 0x8, 0x80 ;  /* 0x000000000080781c */ /* 0x000fc80003f0e170 */
[----:B------:R-:W-:-:S09]  /*87d0*/  IADD3 R37, PT, PT, R37, -0xbff, RZ ;  /* 0xfffff40125257810 */ /* 0x000fd20007ffe0ff */
.L_x_3292:
[----:B------:R-:W0:Y:S01]  /*87e0*/  LDS R4, [R5+-0x800] ;  /* 0xfff8000005047984 */ /* 0x000e220000000800 */
[----:B------:R-:W-:-:S03]  /*87f0*/  VIADD R6, R6, 0x1000 ;  /* 0x0000100006067836 */ /* 0x000fc60000000000 */
[----:B------:R-:W2:Y:S02]  /*8800*/  LDS R7, [R5+-0x400] ;  /* 0xfffc000005077984 */ /* 0x000ea40000000800 */
[----:B------:R-:W-:Y:S02]  /*8810*/  ISETP.GE.AND P1, PT, R6, R37, PT ;  /* 0x000000250600720c */ /* 0x000fe40003f26270 */
[----:B------:R-:W3:Y:S04]  /*8820*/  LDS R9, [R5] ;  /* 0x0000000005097984 */ /* 0x000ee80000000800 */
[----:B------:R-:W4:Y:S04]  /*8830*/  LDS R11, [R5+0x400] ;  /* 0x00040000050b7984 */ /* 0x000f280000000800 */
[----:B------:R-:W5:Y:S04]  /*8840*/  LDS R13, [R5+0x800] ;  /* 0x00080000050d7984 */ /* 0x000f680000000800 */
[----:B------:R-:W5:Y:S04]  /*8850*/  LDS R15, [R5+0xc00] ;  /* 0x000c0000050f7984 */ /* 0x000f680000000800 */
[----:B------:R-:W-:Y:S04]  /*8860*/  LDS R17, [R5+0x1000] ;  /* 0x0010000005117984 */ /* 0x000fe80000000800 */
[----:B------:R-:W5:Y:S04]  /*8870*/  LDS R19, [R5+0x1400] ;  /* 0x0014000005137984 */ /* 0x000f680000000800 */
[----:B------:R-:W5:Y:S04]  /*8880*/  LDS R21, [R5+0x1800] ;  /* 0x0018000005157984 */ /* 0x000f680000000800 */
[----:B------:R-:W5:Y:S04]  /*8890*/  LDS R23, [R5+0x1c00] ;  /* 0x001c000005177984 */ /* 0x000f680000000800 */
[----:B-1----:R-:W1:Y:S01]  /*88a0*/  LDS R25, [R5+0x2000] ;  /* 0x0020000005197984 */ /* 0x002e620000000800 */
[----:B0-----:R-:W-:-:S03]  /*88b0*/  FMUL.FTZ R4, R33, R4 ;  /* 0x0000000421047220 */ /* 0x001fc60000410000 */
[----:B------:R-:W0:Y:S01]  /*88c0*/  LDS R27, [R5+0x2400] ;  /* 0x00240000051b7984 */ /* 0x000e220000000800 */
[----:B--2---:R-:W-:-:S03]  /*88d0*/  FMUL.FTZ R8, R33, R7 ;  /* 0x0000000721087220 */ /* 0x004fc60000410000 */
[----:B------:R-:W2:Y:S01]  /*88e0*/  LDS R29, [R5+0x2800] ;  /* 0x00280000051d7984 */ /* 0x000ea20000000800 */
[----:B---3--:R-:W-:-:S03]  /*88f0*/  FMUL.FTZ R10, R33, R9 ;  /* 0x00000009210a7220 */ /* 0x008fc60000410000 */
[----:B------:R-:W3:Y:S01]  /*8900*/  LDS R30, [R5+0x2c00] ;  /* 0x002c0000051e7984 */ /* 0x000ee20000000800 */
[----:B----4-:R-:W-:-:S03]  /*8910*/  FMUL.FTZ R12, R33, R11 ;  /* 0x0000000b210c7220 */ /* 0x010fc60000410000 */
[----:B------:R-:W4:Y:S01]  /*8920*/  LDS R31, [R5+0x3000] ;  /* 0x00300000051f7984 */ /* 0x000f220000000800 */
        /* <DEDUP_REMOVED lines=13> */
[----:B0-----:R-:W-:-:S03]  /*8a00*/  FMUL.FTZ R8, R33, R27 ;  /* 0x0000001b21087220 */ /* 0x001fc60000410000 */
[----:B------:R-:W-:Y:S01]  /*8a10*/  STS [R5+0xc00], R20 ;  /* 0x000c001405007388 */ /* 0x000fe20000000800 */
[----:B--2---:R-:W-:-:S03]  /*8a20*/  FMUL.FTZ R10, R33, R29 ;  /* 0x0000001d210a7220 */ /* 0x004fc60000410000 */
        /* <DEDUP_REMOVED lines=13> */
[----:B0-----:R-:W-:Y:S01]  /*8b00*/  IADD3 R5, PT, PT, R5, 0x4000, RZ ;  /* 0x0000400005057810 */ /* 0x001fe20007ffe0ff */
[----:B------:R-:W-:Y:S06]  /*8b10*/  @!P1 BRA `(.L_x_3292) ;  /* 0xfffffffc00309947 */ /* 0x000fec000383ffff */
.L_x_3291:
[----:B------:R-:W-:Y:S05]  /*8b20*/  BSYNC.RECONVERGENT B1 ;  /* 0x0000000000017941 */ /* 0x000fea0003800200 */
.L_x_3290:
[----:B------:R-:W-:Y:S01]  /*8b30*/  IADD3 R4, PT, PT, -R6, UR45, RZ ;  /* 0x0000002d06047c10 */ /* 0x000fe2000fffe1ff */
[----:B------:R-:W-:Y:S03]  /*8b40*/  BSSY.RECONVERGENT B1, `(.L_x_3293) ;  /* 0x000001e000017945 */ /* 0x000fe60003800200 */
[----:B------:R-:W-:-:S13]  /*8b50*/  ISETP.GT.AND P1, PT, R4, 0x3ff, PT ;  /* 0x000003ff0400780c */ /* 0x000fda0003f24270 */
[----:B------:R-:W-:Y:S05]  /*8b60*/  @!P1 BRA `(.L_x_3294) ;  /* 0x00000000006c9947 */ /* 0x000fea0003800000 */
[----:B------:R-:W0:Y:S01]  /*8b70*/  LDS R4, [R5+-0x800] ;  /* 0xfff8000005047984 */ /* 0x000e220000000800 */
[----:B------:R-:W-:Y:S01]  /*8b80*/  PLOP3.LUT P0, PT, PT, PT, PT, 0x8, 0x80 ;  /* 0x000000000080781c */ /* 0x000fe20003f0e170 */
[----:B------:R-:W-:Y:S02]  /*8b90*/  VIADD R6, R6, 0x800 ;  /* 0x0000080006067836 */ /* 0x000fe40000000000 */
[----:B------:R-:W2:Y:S04]  /*8ba0*/  LDS R7, [R5+-0x400] ;  /* 0xfffc000005077984 */ /* 0x000ea80000000800 */
[----:B------:R-:W3:Y:S04]  /*8bb0*/  LDS R9, [R5] ;  /* 0x0000000005097984 */ /* 0x000ee80000000800 */
[----:B------:R-:W4:Y:S04]  /*8bc0*/  LDS R11, [R5+0x400] ;  /* 0x00040000050b7984 */ /* 0x000f280000000800 */
[----:B------:R-:W5:Y:S04]  /*8bd0*/  LDS R13, [R5+0x800] ;  /* 0x00080000050d7984 */ /* 0x000f680000000800 */
[----:B------:R-:W1:Y:S04]  /*8be0*/  LDS R15, [R5+0xc00] ;  /* 0x000c0000050f7984 */ /* 0x000e680000000800 */
[----:B------:R-:W1:Y:S04]  /*8bf0*/  LDS R17, [R5+0x1000] ;  /* 0x0010000005117984 */ /* 0x000e680000000800 */
[----:B------:R-:W1:Y:S01]  /*8c00*/  LDS R19, [R5+0x1400] ;  /* 0x0014000005137984 */ /* 0x000e620000000800 */
[C---:B0-----:R-:W-:Y:S01]  /*8c10*/  FMUL.FTZ R4, R33.reuse, R4 ;  /* 0x0000000421047220 */ /* 0x041fe20000410000 */
[----:B--2---:R-:W-:-:S04]  /*8c20*/  FMUL.FTZ R8, R33, R7 ;  /* 0x0000000721087220 */ /* 0x004fc80000410000 */
        /* <DEDUP_REMOVED lines=14> */
[----:B0-----:R-:W-:-:S07]  /*8d10*/  IADD3 R5, PT, PT, R5, 0x2000, RZ ;  /* 0x0000200005057810 */ /* 0x001fce0007ffe0ff */
.L_x_3294:
[----:B------:R-:W-:Y:S05]  /*8d20*/  BSYNC.RECONVERGENT B1 ;  /* 0x0000000000017941 */ /* 0x000fea0003800200 */
.L_x_3293:
[----:B------:R-:W-:-:S13]  /*8d30*/  ISETP.GT.AND P1, PT, R6, UR45, PT ;  /* 0x0000002d06007c0c */ /* 0x000fda000bf24270 */
[----:B------:R-:W-:Y:S05]  /*8d40*/  @!P0 BRA P1, `(.L_x_3285) ;  /* 0x0000000c00448947 */ /* 0x000fea0000800000 */
[----:B------:R-:W0:Y:S04]  /*8d50*/  LDS R4, [R5+-0x800] ;  /* 0xfff8000005047984 */ /* 0x000e280000000800 */
[----:B------:R-:W2:Y:S04]  /*8d60*/  LDS R6, [R5+-0x400] ;  /* 0xfffc000005067984 */ /* 0x000ea80000000800 */
[----:B------:R-:W3:Y:S04]  /*8d70*/  LDS R7, [R5] ;  /* 0x0000000005077984 */ /* 0x000ee80000000800 */
[----:B------:R-:W4:Y:S01]  /*8d80*/  LDS R9, [R5+0x400] ;  /* 0x0004000005097984 */ /* 0x000f220000000800 */
[C---:B0-----:R-:W-:Y:S01]  /*8d90*/  FMUL.FTZ R4, R33.reuse, R4 ;  /* 0x0000000421047220 */ /* 0x041fe20000410000 */
[----:B--2---:R-:W-:-:S04]  /*8da0*/  FMUL.FTZ R6, R33, R6 ;  /* 0x0000000621067220 */ /* 0x004fc80000410000 */
[----:B------:R0:W-:Y:S01]  /*8db0*/  STS [R5+-0x800], R4 ;  /* 0xfff8000405007388 */ /* 0x0001e20000000800 */
[----:B---3--:R-:W-:-:S03]  /*8dc0*/  FMUL.FTZ R8, R33, R7 ;  /* 0x0000000721087220 */ /* 0x008fc60000410000 */
[----:B------:R0:W-:Y:S01]  /*8dd0*/  STS [R5+-0x400], R6 ;  /* 0xfffc000605007388 */ /* 0x0001e20000000800 */
[----:B----4-:R-:W-:-:S03]  /*8de0*/  FMUL.FTZ R10, R33, R9 ;  /* 0x00000009210a7220 */ /* 0x010fc60000410000 */
[----:B------:R0:W-:Y:S04]  /*8df0*/  STS [R5], R8 ;  /* 0x0000000805007388 */ /* 0x0001e80000000800 */
[----:B------:R0:W-:Y:S01]  /*8e00*/  STS [R5+0x400], R10 ;  /* 0x0004000a05007388 */ /* 0x0001e20000000800 */
[----:B------:R-:W-:Y:S05]  /*8e10*/  BRA `(.L_x_3285) ;  /* 0x0000000c00107947 */ /* 0x000fea0003800000 */
.L_x_3286:
        /* <DEDUP_REMOVED lines=12> */
[----:B------:R-:W-:Y:S01]  /*8ee0*/  IADD3 R13, P0, PT, R5, R6, RZ ;  /* 0x00000006050d7210 */ /* 0x000fe20007f1e0ff */
[----:B------:R-:W-:Y:S01]  /*8ef0*/  UMOV UR7, 0x400 ;  /* 0x0000040000077882 */ /* 0x000fe20000000000 */
[C---:B------:R-:W-:Y:S01]  /*8f00*/  SHF.L.U32 R8, R4.reuse, 0x8, RZ ;  /* 0x0000000804087819 */ /* 0x040fe200000006ff */
[----:B------:R-:W-:Y:S01]  /*8f10*/  UIADD3 UR7, UPT, UPT, UR7, 0x240, URZ ;  /* 0x0000024007077890 */ /* 0x000fe2000fffe0ff */
[----:B------:R-:W-:Y:S01]  /*8f20*/  LOP3.LUT R4, R4, 0x3, RZ, 0xc0, !PT ;  /* 0x0000000304047812 */ /* 0x000fe200078ec0ff */
[----:B------:R-:W-:Y:S01]  /*8f30*/  IMAD.X R10, RZ, RZ, R7, P0 ;  /* 0x000000ffff0a7224 */ /* 0x000fe200000e0607 */
[----:B------:R-:W-:-:S04]  /*8f40*/  LOP3.LUT R8, R8, 0x300, RZ, 0xc0, !PT ;  /* 0x0000030008087812 */ /* 0x000fc800078ec0ff */
[----:B------:R-:W-:Y:S02]  /*8f50*/  IADD3 R5, PT, PT, R5, R8, RZ ;  /* 0x0000000805057210 */ /* 0x000fe40007ffe0ff */
[----:B---3--:R-:W-:-:S04]  /*8f60*/  LEA R12, P0, R13, UR10, 0x2 ;  /* 0x0000000a0d0c7c11 */ /* 0x008fc8000f8010ff */
[----:B------:R-:W-:Y:S01]  /*8f70*/  LEA.HI.X R13, R13, UR11, R10, 0x2, P0 ;  /* 0x0000000b0d0d7c11 */ /* 0x000fe200080f140a */
[----:B0-----:R-:W-:Y:S01]  /*8f80*/  ULEA UR7, UR8, UR7, 0x18 ;  /* 0x0000000708077291 */ /* 0x001fe2000f8ec0ff */
[----:B------:R-:W-:-:S05]  /*8f90*/  IMAD.MOV R10, RZ, RZ, -R4 ;  /* 0x000000ffff0a7224 */ /* 0x000fca00078e0a04 */
[----:B------:R-:W-:-:S07]  /*8fa0*/  IADD3 R4, PT, PT, R14, UR7, RZ ;  /* 0x000000070e047c10 */ /* 0x000fce000fffe0ff */
.L_x_3297:
[----:B---3--:R-:W2:Y:S01]  /*8fb0*/  LDS R8, [R4] ;  /* 0x0000000004087984 */ /* 0x008ea20000000800 */
[----:B------:R-:W-:Y:S01]  /*8fc0*/  MOV R9, R13 ;  /* 0x0000000d00097202 */ /* 0x000fe20000000f00 */
[----:B------:R-:W-:-:S05]  /*8fd0*/  VIADD R10, R10, 0x1 ;  /* 0x000000010a0a7836 */ /* 0x000fca0000000000 */
[----:B------:R-:W-:Y:S01]  /*8fe0*/  ISETP.NE.AND P0, PT, R10, RZ, PT ;  /* 0x000000ff0a00720c */ /* 0x000fe20003f05270 */
[----:B--2---:R-:W-:Y:S01]  /*8ff0*/  FMUL.FTZ R11, R8, R33 ;  /* 0x00000021080b7220 */ /* 0x004fe20000410000 */
[----:B------:R-:W-:Y:S01]  /*9000*/  IMAD.MOV.U32 R8, RZ, RZ, R12 ;  /* 0x000000ffff087224 */ /* 0x000fe200078e000c */
[----:B------:R-:W-:-:S03]  /*9010*/  IADD3 R12, P2, PT, R12, 0x400, RZ ;  /* 0x000004000c0c7810 */ /* 0x000fc60007f5e0ff */
[----:B------:R0:W-:Y:S01]  /*9020*/  STS [R4], R11 ;  /* 0x0000000b04007388 */ /* 0x0001e20000000800 */
[----:B------:R-:W-:-:S03]  /*9030*/  IADD3.X R13, PT, PT, RZ, R13, RZ, P2, !PT ;  /* 0x0000000dff0d7210 */ /* 0x000fc600017fe4ff */
[----:B------:R3:W-:Y:S01]  /*9040*/  STG.E desc[UR36][R8.64], R11 ;  /* 0x0000000b08007986 */ /* 0x0007e2000c101924 */
[----:B0-----:R-:W-:Y:S02]  /*9050*/  VIADD R4, R4, 0x400 ;  /* 0x0000040004047836 */ /* 0x001fe40000000000 */
[----:B------:R-:W-:Y:S05]  /*9060*/  @P0 BRA `(.L_x_3297) ;  /* 0xfffffffc00d00947 */ /* 0x000fea000383ffff */
.L_x_3296:
[----:B------:R-:W-:Y:S05]  /*9070*/  BSYNC.RECONVERGENT B1 ;  /* 0x0000000000017941 */ /* 0x000fea0003800200 */
.L_x_3295:
[----:B------:R-:W-:Y:S05]  /*9080*/  @!P1 BRA `(.L_x_3285) ;  /* 0x0000000800749947 */ /* 0x000fea0003800000 */
[----:B---3--:R-:W0:Y:S01]  /*9090*/  S2R R9, SR_CgaCtaId ;  /* 0x0000000000097919 */ /* 0x008e220000008800 */
[----:B------:R-:W3:Y:S01]  /*90a0*/  LDCU.64 UR10, c[0x0][0x480] ;  /* 0x00009000ff0a77ac */ /* 0x000ee20008000a00 */
[C---:B------:R-:W-:Y:S01]  /*90b0*/  IADD3 R10, PT, PT, -R5.reuse, UR45, RZ ;  /* 0x0000002d050a7c10 */ /* 0x040fe2000fffe1ff */
[----:B------:R-:W-:Y:S01]  /*90c0*/  BSSY.RECONVERGENT B1, `(.L_x_3298) ;  /* 0x000005b000017945 */ /* 0x000fe20003800200 */
[----:B------:R-:W-:Y:S01]  /*90d0*/  IADD3 R6, P0, PT, R5, R6, RZ ;  /* 0x0000000605067210 */ /* 0x000fe20007f1e0ff */
[----:B------:R-:W-:Y:S01]  /*90e0*/  USHF.L.U32 UR7, UR5, 0x2, URZ ;  /* 0x0000000205077899 */ /* 0x000fe200080006ff */
[----:B------:R-:W-:Y:S02]  /*90f0*/  MOV R4, 0x400 ;  /* 0x0000040000047802 */ /* 0x000fe40000000f00 */
[----:B------:R-:W-:Y:S02]  /*9100*/  ISETP.GT.AND P1, PT, R10, 0xbff, PT ;  /* 0x00000bff0a00780c */ /* 0x000fe40003f24270 */
[----:B------:R-:W-:Y:S01]  /*9110*/  IADD3.X R7, PT, PT, RZ, R7, RZ, P0, !PT ;  /* 0x00000007ff077210 */ /* 0x000fe200007fe4ff */
[----:B------:R-:W-:Y:S01]  /*9120*/  VIADD R4, R4, 0x240 ;  /* 0x0000024004047836 */ /* 0x000fe20000000000 */
[----:B---3--:R-:W-:-:S04]  /*9130*/  LEA R8, P0, R6, UR10, 0x2 ;  /* 0x0000000a06087c11 */ /* 0x008fc8000f8010ff */
[----:B------:R-:W-:Y:S02]  /*9140*/  LEA.HI.X R7, R6, UR11, R7, 0x2, P0 ;  /* 0x0000000b06077c11 */ /* 0x000fe400080f1407 */
[----:B------:R-:W-:-:S04]  /*9150*/  IADD3 R6, P0, PT, R8, 0x800, RZ ;  /* 0x0000080008067810 */ /* 0x000fc80007f1e0ff */
[----:B------:R-:W-:Y:S02]  /*9160*/  IADD3.X R7, PT, PT, RZ, R7, RZ, P0, !PT ;  /* 0x00000007ff077210 */ /* 0x000fe400007fe4ff */
[----:B------:R-:W-:Y:S02]  /*9170*/  PLOP3.LUT P0, PT, PT, PT, PT, 0x80, 0x8 ;  /* 0x000000000008781c */ /* 0x000fe40003f0f070 */
[----:B0-----:R-:W-:Y:S02]  /*9180*/  LEA R9, R9, R4, 0x18 ;  /* 0x0000000409097211 */ /* 0x001fe400078ec0ff */
[----:B------:R-:W-:-:S04]  /*9190*/  LEA R4, R5, -UR7, 0x2 ;  /* 0x8000000705047c11 */ /* 0x000fc8000f8e10ff */
[----:B------:R-:W-:Y:S01]  /*91a0*/  IADD3 R4, PT, PT, R4, 0x800, R9 ;  /* 0x0000080004047810 */ /* 0x000fe20007ffe009 */
[----:B------:R-:W-:Y:S06]  /*91b0*/  @!P1 BRA `(.L_x_3299) ;  /* 0x00000004002c9947 */ /* 0x000fec0003800000 */
[----:B------:R-:W-:Y:S01]  /*91c0*/  IMAD.U32 R30, RZ, RZ, UR45 ;  /* 0x0000002dff1e7e24 */ /* 0x000fe2000f8e00ff */
[----:B------:R-:W-:-:S04]  /*91d0*/  PLOP3.LUT P0, PT, PT, PT, PT, 0x8, 0x80 ;  /* 0x000000000080781c */ /* 0x000fc80003f0e170 */
[----:B------:R-:W-:-:S09]  /*91e0*/  IADD3 R30, PT, PT, R30, -0xbff, RZ ;  /* 0xfffff4011e1e7810 */ /* 0x000fd20007ffe0ff */
.L_x_3300:
        /* <DEDUP_REMOVED lines=9> */
[----:B------:R-:W5:Y:S04]  /*9280*/  LDS R18, [R4+0xc00] ;  /* 0x000c000004127984 */ /* 0x000f680000000800 */
[----:B------:R-:W5:Y:S04]  /*9290*/  LDS R20, [R4+0x1000] ;  /* 0x0010000004147984 */ /* 0x000f680000000800 */
[----:B------:R-:W5:Y:S01]  /*92a0*/  LDS R23, [R4+0x1800] ;  /* 0x0018000004177984 */ /* 0x000f620000000800 */
[----:B--2---:R-:W-:-:S03]  /*92b0*/  FMUL.FTZ R9, R33, R8 ;  /* 0x0000000821097220 */ /* 0x004fc60000410000 */
[----:B-1----:R-:W1:Y:S01]  /*92c0*/  LDS R25, [R4+0x2000] ;  /* 0x0020000004197984 */ /* 0x002e620000000800 */
[----:B0-----:R-:W-:-:S03]  /*92d0*/  FMUL.FTZ R11, R33, R10 ;  /* 0x0000000a210b7220 */ /* 0x001fc60000410000 */
[----:B------:R-:W-:Y:S01]  /*92e0*/  LDS R8, [R4+0x3400] ;  /* 0x0034000004087984 */ /* 0x000fe20000000800 */
[----:B---3--:R-:W-:-:S03]  /*92f0*/  FMUL.FTZ R15, R33, R15 ;  /* 0x0000000f210f7220 */ /* 0x008fc60000410000 */
[----:B------:R-:W-:Y:S01]  /*9300*/  LDS R26, [R4+0x2400] ;  /* 0x00240000041a7984 */ /* 0x000fe20000000800 */
[----:B----4-:R-:W-:-:S03]  /*9310*/  FMUL.FTZ R13, R33, R12 ;  /* 0x0000000c210d7220 */ /* 0x010fc60000410000 */
[----:B------:R-:W0:Y:S04]  /*9320*/  LDS R27, [R4+0x2800] ;  /* 0x00280000041b7984 */ /* 0x000e280000000800 */
[----:B------:R-:W-:Y:S04]  /*9330*/  LDS R28, [R4+0x2c00] ;  /* 0x002c0000041c7984 */ /* 0x000fe80000000800 */
[----:B------:R-:W2:Y:S01]  /*9340*/  LDS R29, [R4+0x3000] ;  /* 0x00300000041d7984 */ /* 0x000ea20000000800 */
[----:B-----5:R-:W-:-:S03]  /*9350*/  FMUL.FTZ R17, R33, R17 ;  /* 0x0000001121117220 */ /* 0x020fc60000410000 */
[----:B------:R-:W-:Y:S01]  /*9360*/  STG.E desc[UR36][R6.64+-0x800], R9 ;  /* 0xfff8000906007986 */ /* 0x000fe2000c101924 */
[----:B------:R-:W-:-:S03]  /*9370*/  FMUL.FTZ R19, R33, R18 ;  /* 0x0000001221137220 */ /* 0x000fc60000410000 */
[----:B------:R3:W-:Y:S01]  /*9380*/  STS [R4+-0x800], R9 ;  /* 0xfff8000904007388 */ /* 0x0007e20000000800 */
[----:B------:R-:W-:-:S03]  /*9390*/  FMUL.FTZ R21, R33, R20 ;  /* 0x0000001421157220 */ /* 0x000fc60000410000 */
[----:B------:R-:W-:Y:S01]  /*93a0*/  STG.E desc[UR36][R6.64+-0x400], R11 ;  /* 0xfffc000b06007986 */ /* 0x000fe2000c101924 */
[----:B------:R-:W-:-:S03]  /*93b0*/  FMUL.FTZ R23, R33, R23 ;  /* 0x0000001721177220 */ /* 0x000fc60000410000 */
[----:B------:R4:W-:Y:S01]  /*93c0*/  STS [R4+-0x400], R11 ;  /* 0xfffc000b04007388 */ /* 0x0009e20000000800 */
[----:B---3--:R-:W-:-:S03]  /*93d0*/  FMUL.FTZ R9, R33, R22 ;  /* 0x0000001621097220 */ /* 0x008fc60000410000 */
[----:B------:R-:W-:Y:S01]  /*93e0*/  STG.E desc[UR36][R6.64+0x400], R15 ;  /* 0x0004000f06007986 */ /* 0x000fe2000c101924 */
[----:B-1----:R-:W-:-:S03]  /*93f0*/  FMUL.FTZ R25, R33, R25 ;  /* 0x0000001921197220 */ /* 0x002fc60000410000 */
        /* <DEDUP_REMOVED lines=9> */
[C---:B--2---:R-:W-:Y:S01]  /*9490*/  FMUL.FTZ R29, R33.reuse, R29 ;  /* 0x0000001d211d7220 */ /* 0x044fe20000410000 */
[----:B---3--:R-:W-:-:S02]  /*94a0*/  FMUL.FTZ R13, R33, R26 ;  /* 0x0000001a210d7220 */ /* 0x008fc40000410000 */
[----:B------:R-:W-:Y:S04]  /*94b0*/  STG.E desc[UR36][R6.64+0x1c00], R11 ;  /* 0x001c000b06007986 */ /* 0x000fe8000c101924 */
[----:B------:R1:W-:Y:S01]  /*94c0*/  STS [R4+0x1c00], R11 ;  /* 0x001c000b04007388 */ /* 0x0003e20000000800 */
[----:B0-----:R-:W-:-:S03]  /*94d0*/  FMUL.FTZ R9, R33, R28 ;  /* 0x0000001c21097220 */ /* 0x001fc60000410000 */
[----:B------:R-:W-:Y:S04]  /*94e0*/  STG.E desc[UR36][R6.64+0x800], R17 ;  /* 0x0008001106007986 */ /* 0x000fe8000c101924 */
[----:B------:R-:W-:Y:S01]  /*94f0*/  STS [R4+0x800], R17 ;  /* 0x0008001104007388 */ /* 0x000fe20000000800 */
[----:B-1----:R-:W-:-:S03]  /*9500*/  IADD3.X R11, PT, PT, RZ, R7, RZ, P2, !PT ;  /* 0x00000007ff0b7210 */ /* 0x002fc600017fe4ff */
        /* <DEDUP_REMOVED lines=20> */
[----:B-1----:R-:W-:Y:S01]  /*9650*/  VIADD R4, R4, 0x4000 ;  /* 0x0000400004047836 */ /* 0x002fe20000000000 */
[----:B------:R-:W-:Y:S06]  /*9660*/  @!P1 BRA `(.L_x_3300) ;  /* 0xfffffff800e09947 */ /* 0x000fec000383ffff */
.L_x_3299:
[----:B------:R-:W-:Y:S05]  /*9670*/  BSYNC.RECONVERGENT B1 ;  /* 0x0000000000017941 */ /* 0x000fea0003800200 */
.L_x_3298:
        /* <DEDUP_REMOVED lines=28> */
[----:B0-----:R-:W-:Y:S01]  /*9840*/  IADD3.X R11, PT, PT, RZ, R7, RZ, P1, !PT ;  /* 0x00000007ff0b7210 */ /* 0x001fe20000ffe4ff */
[----:B------:R-:W-:Y:S02]  /*9850*/  FMUL.FTZ R9, R33, R22 ;  /* 0x0000001621097220 */ /* 0x000fe40000410000 */
        /* <DEDUP_REMOVED lines=11> */
[----:B------:R-:W-:-:S02]  /*9910*/  MOV R7, R11 ;  /* 0x0000000b00077202 */ /* 0x000fc40000000f00 */
[----:B-1----:R-:W-:-:S07]  /*9920*/  IADD3 R4, PT, PT, R4, 0x2000, RZ ;  /* 0x0000200004047810 */ /* 0x002fce0007ffe0ff */
.L_x_3302:
[----:B------:R-:W-:Y:S05]  /*9930*/  BSYNC.RECONVERGENT B1 ;  /* 0x0000000000017941 */ /* 0x000fea0003800200 */
.L_x_3301:
[----:B------:R-:W-:-:S13]  /*9940*/  ISETP.LE.OR P0, PT, R5, UR45, P0 ;  /* 0x0000002d05007c0c */ /* 0x000fda0008703670 */
        /* <DEDUP_REMOVED lines=17> */
.L_x_3285:
[----:B------:R-:W-:Y:S05]  /*9a60*/  BSYNC.RECONVERGENT B0 ;  /* 0x0000000000007941 */ /* 0x000fea0003800200 */
.L_x_3284:
[----:B------:R-:W-:Y:S01]  /*9a70*/  USHF.R.S32.HI UR7, URZ, 0x1f, UR45 ;  /* 0x0000001fff077899 */ /* 0x000fe2000801142d */
[----:B------:R-:W-:Y:S01]  /*9a80*/  LOP3.LUT R14, R14, 0x7c, RZ, 0xc0, !PT ;  /* 0x0000007c0e0e7812 */ /* 0x000fe200078ec0ff */
[----:B------:R-:W4:Y:S01]  /*9a90*/  LDCU.64 UR8, c[0x0][0x3b0] ;  /* 0x00007600ff0877ac */ /* 0x000f220008000a00 */
[----:B0-----:R-:W-:Y:S01]  /*9aa0*/  CS2R R6, SRZ ;  /* 0x0000000000067805 */ /* 0x001fe2000001ff00 */
[----:B------:R-:W-:Y:S01]  /*9ab0*/  ULEA.HI UR7, UR7, UR45, URZ, 0x3 ;  /* 0x0000002d07077291 */ /* 0x000fe2000f8f18ff */
[----:B------:R-:W0:Y:S03]  /*9ac0*/  LDCU.64 UR10, c[0x0][0x3c8] ;  /* 0x00007900ff0a77ac */ /* 0x000e260008000a00 */
[----:B------:R-:W-:Y:S01]  /*9ad0*/  ULOP3.LUT UR7, UR7, 0xfffffff8, URZ, 0xc0, !UPT ;  /* 0xfffffff807077892 */ /* 0x000fe2000f8ec0ff */
[----:B------:R-:W0:Y:S03]  /*9ae0*/  LDCU.64 UR12, c[0x0][0x3c8] ;  /* 0x00007900ff0c77ac */ /* 0x000e260008000a00 */
[----:B------:R-:W-:Y:S01]  /*9af0*/  UIADD3 UR7, UPT, UPT, -UR7, UR45, URZ ;  /* 0x0000002d07077290 */ /* 0x000fe2000fffe1ff */
[----:B----4-:R-:W-:-:S05]  /*9b00*/  ISETP.EQ.U32.AND P1, PT, RZ, UR8, PT ;  /* 0x00000008ff007c0c */ /* 0x010fca000bf22070 */
[----:B------:R-:W-:-:S04]  /*9b10*/  ISETP.NE.AND P0, PT, R2, UR7, PT ;  /* 0x0000000702007c0c */ /* 0x000fc8000bf05270 */
[----:B------:R-:W-:-:S04]  /*9b20*/  ISETP.GT.U32.OR P0, PT, R14, 0x6f, P0 ;  /* 0x0000006f0e00780c */ /* 0x000fc80000704470 */
[----:B------:R-:W-:-:S13]  /*9b30*/  ISETP.EQ.OR.EX P0, PT, RZ, UR9, P0, P1 ;  /* 0x00000009ff007c0c */ /* 0x000fda0008702710 */
[----:B------:R-:W4:Y:S01]  /*9b40*/  @!P0 LDC.64 R12, c[0x0][0x3b0] ;  /* 0x0000ec00ff0c8b82 */ /* 0x000f220000000a00 */
[----:B------:R-:W-:Y:S01]  /*9b50*/  @!P0 IMAD R5, R3, 0x70, R14 ;  /* 0x0000007003058824 */ /* 0x000fe200078e020e */
[----:B------:R-:W-:Y:S03]  /*9b60*/  BSSY.RECONVERGENT B0, `(.L_x_3303) ;  /* 0x0000230000007945 */ /* 0x000fe60003800200 */
[----:B----4-:R-:W-:Y:S01]  /*9b70*/  @!P0 IMAD.WIDE.U32 R12, R5, 0x4, R12 ;  /* 0x00000004050c8825 */ /* 0x010fe200078e000c */
[----:B------:R-:W-:-:S06]  /*9b80*/  CS2R R4, SRZ ;  /* 0x0000000000047805 */ /* 0x000fcc000001ff00 */
[----:B------:R4:W5:Y:S01]  /*9b90*/  @!P0 LDG.E.128 R4, desc[UR36][R12.64] ;  /* 0x000000240c048981 */ /* 0x000962000c1e1d00 */
[----:B------:R-:W-:Y:S01]  /*9ba0*/  BAR.SYNC.DEFER_BLOCKING 0x0 ;  /* 0x0000000000007b1d */ /* 0x000fe20000010000 */
[----:B------:R-:W-:Y:S01]  /*9bb0*/  ISETP.GT.U32.AND P0, PT, R14, 0x6f, PT ;  /* 0x0000006f0e00780c */ /* 0x000fe20003f04070 */
[----:B------:R-:W-:Y:S01]  /*9bc0*/  IMAD R15, R35, 0x70, RZ ;  /* 0x00000070230f7824 */ /* 0x000fe200078e02ff */
[----:B---3--:R-:W-:Y:S02]  /*9bd0*/  CS2R R10, SRZ ;  /* 0x00000000000a7805 */ /* 0x008fe4000001ff00 */
[----:B------:R-:W-:-:S09]  /*9be0*/  CS2R R8, SRZ ;  /* 0x0000000000087805 */ /* 0x000fd2000001ff00 */
[----:B0---4-:R-:W-:Y:S05]  /*9bf0*/  @P0 BRA `(.L_x_3304) ;  /* 0x0000002000980947 */ /* 0x011fea0003800000 */
[----:B------:R-:W0:Y:S01]  /*9c00*/  LDCU UR8, c[0x0][0x3f4] ;  /* 0x00007e80ff0877ac */ /* 0x000e220008000800 */
[----:B------:R-:W3:Y:S01]  /*9c10*/  LDC.64 R12, c[0x0][0x3c0] ;  /* 0x0000f000ff0c7b82 */ /* 0x000ee20000000a00 */
[----:B------:R-:W-:Y:S01]  /*9c20*/  IADD3 R26, PT, PT, R2, UR5, RZ ;  /* 0x00000005021a7c10 */ /* 0x000fe2000fffe0ff */
[----:B------:R-:W-:Y:S01]  /*9c30*/  BSSY.RECONVERGENT B1, `(.L_x_3305) ;  /* 0x0000094000017945 */ /* 0x000fe20003800200 */
[----:B------:R-:W-:Y:S02]  /*9c40*/  IMAD.MOV.U32 R11, RZ, RZ, RZ ;  /* 0x000000ffff0b7224 */ /* 0x000fe400078e00ff */
[----:B0-----:R-:W-:-:S04]  /*9c50*/  IMAD.U32 R17, RZ, RZ, UR8 ;  /* 0x00000008ff117e24 */ /* 0x001fc8000f8e00ff */
[C---:B------:R-:W-:Y:S01]  /*9c60*/  IMAD R19, R17.reuse, UR4, R14 ;  /* 0x0000000411137c24 */ /* 0x040fe2000f8e020e */
[----:B------:R-:W-:-:S03]  /*9c70*/  VIMNMX R21, PT, PT, R17, UR45, PT ;  /* 0x0000002d11157c48 */ /* 0x000fc6000bfe0100 */
[----:B---3--:R-:W-:Y:S01]  /*9c80*/  IMAD.WIDE R12, R19, 0x4, R12 ;  /* 0x00000004130c7825 */ /* 0x008fe200078e020c */
[----:B------:R-:W-:-:S13]  /*9c90*/  ISETP.GE.AND P0, PT, R26, R21, PT ;  /* 0x000000151a00720c */ /* 0x000fda0003f06270 */
[----:B------:R-:W-:Y:S05]  /*9ca0*/  @P0 BRA `(.L_x_3306) ;  /* 0x0000000800300947 */ /* 0x000fea0003800000 */
[----:B------:R-:W-:Y:S01]  /*9cb0*/  IADD3 R18, PT, PT, R26, 0x8, RZ ;  /* 0x000000081a127810 */ /* 0x000fe20007ffe0ff */
[----:B------:R-:W-:Y:S01]  /*9cc0*/  ULOP3.LUT UR8, URZ, UR5, URZ, 0x33, !UPT ;  /* 0x00000005ff087292 */ /* 0x000fe2000f8e33ff */
[----:B------:R-:W-:Y:S01]  /*9cd0*/  BSSY.RECONVERGENT B2, `(.L_x_3307) ;  /* 0x000004c000027945 */ /* 0x000fe20003800200 */
[----:B------:R-:W-:Y:S01]  /*9ce0*/  IMAD R54, R16, R17, RZ ;  /* 0x0000001110367224 */ /* 0x000fe200078e02ff */
[----:B------:R-:W-:Y:S01]  /*9cf0*/  VIMNMX R9, PT, PT, R21, R18, !PT ;  /* 0x0000001215097248 */ /* 0x000fe20007fe0100 */
[----:B------:R-:W-:Y:S01]  /*9d00*/  IMAD.MOV.U32 R28, RZ, RZ, R26 ;  /* 0x000000ffff1c7224 */ /* 0x000fe200078e001a */
[----:B------:R-:W-:Y:S02]  /*9d10*/  CS2R R10, SRZ ;  /* 0x00000000000a7805 */ /* 0x000fe4000001ff00 */
[----:B------:R-:W-:Y:S02]  /*9d20*/  IADD3 R53, PT, PT, -R2, UR8, R9 ;  /* 0x0000000802357c10 */ /* 0x000fe4000fffe109 */
[----:B------:R-:W-:-:S02]  /*9d30*/  CS2R R8, SRZ ;  /* 0x0000000000087805 */ /* 0x000fc4000001ff00 */
[C---:B------:R-:W-:Y:S02]  /*9d40*/  ISETP.GE.U32.AND P0, PT, R53.reuse, 0x18, PT ;  /* 0x000000183500780c */ /* 0x040fe40003f06070 */
[----:B------:R-:W-:-:S04]  /*9d50*/  LEA.HI R19, R53, 0x1, RZ, 0x1d ;  /* 0x0000000135137811 */ /* 0x000fc800078fe8ff */
[----:B------:R-:W-:-:S07]  /*9d60*/  LOP3.LUT P1, R55, R19, 0x3, RZ, 0xc0, !PT ;  /* 0x0000000313377812 */ /* 0x000fce000782c0ff */
[----:B------:R-:W-:Y:S06]  /*9d70*/  @!P0 BRA `(.L_x_3308) ;  /* 0x0000000400048947 */ /* 0x000fec0003800000 */
[----:B------:R-:W0:Y:S01]  /*9d80*/  S2UR UR9, SR_CgaCtaId ;  /* 0x00000000000979c3 */ /* 0x000e220000008800 */
[----:B------:R-:W-:Y:S01]  /*9d90*/  UMOV UR8, 0x400 ;  /* 0x0000040000087882 */ /* 0x000fe20000000000 */
[----:B------:R-:W-:Y:S01]  /*9da0*/  MOV R27, R18 ;  /* 0x00000012001b7202 */ /* 0x000fe20000000f00 */
[----:B------:R-:W-:Y:S01]  /*9db0*/  UIADD3 UR8, UPT, UPT, UR8, 0x240, URZ ;  /* 0x0000024008087890 */ /* 0x000fe2000fffe0ff */
[----:B------:R-:W-:Y:S01]  /*9dc0*/  LOP3.LUT R18, R19, 0x3ffffffc, RZ, 0xc0, !PT ;  /* 0x3ffffffc13127812 */ /* 0x000fe200078ec0ff */
[----:B------:R-:W-:Y:S02]  /*9dd0*/  HFMA2 R8, -RZ, RZ, 0, 0 ;  /* 0x00000000ff087431 */ /* 0x000fe400000001ff */
[C---:B------:R-:W-:Y:S01]  /*9de0*/  VIADD R29, R26.reuse, 0x18 ;  /* 0x000000181a1d7836 */ /* 0x040fe20000000000 */
[----:B------:R-:W-:Y:S01]  /*9df0*/  IADD3 R30, PT, PT, R26, 0x10, RZ ;  /* 0x000000101a1e7810 */ /* 0x000fe20007ffe0ff */
[----:B------:R-:W-:Y:S02]  /*9e00*/  IMAD.MOV.U32 R28, RZ, RZ, R26 ;  /* 0x000000ffff1c7224 */ /* 0x000fe400078e001a */
[----:B------:R-:W-:Y:S01]  /*9e10*/  IMAD.MOV R31, RZ, RZ, -R18 ;  /* 0x000000ffff1f7224 */ /* 0x000fe200078e0a12 */
[----:B0-----:R-:W-:-:S06]  /*9e20*/  ULEA UR8, UR9, UR8, 0x18 ;  /* 0x0000000809087291 */ /* 0x001fcc000f8ec0ff */
[----:B------:R-:W-:-:S04]  /*9e30*/  LEA R19, R2, UR8, 0x2 ;  /* 0x0000000802137c11 */ /* 0x000fc8000f8e10ff */
[----:B------:R-:W-:-:S07]  /*9e40*/  IADD3 R32, PT, PT, R19, 0x40, RZ ;  /* 0x0000004013207810 */ /* 0x000fce0007ffe0ff */
.L_x_3309:
[----:B------:R-:W-:Y:S01]  /*9e50*/  IADD3 R19, P0, PT, R28, UR6, RZ ;  /* 0x000000061c137c10 */ /* 0x000fe2000ff1e0ff */
[----:B------:R-:W-:Y:S04]  /*9e60*/  LDS R34, [R32+-0x20] ;  /* 0xffffe00020227984 */ /* 0x000fe80000000800 */
[----:B------:R-:W-:Y:S01]  /*9e70*/  IMAD.X R20, RZ, RZ, UR15, P0 ;  /* 0x0000000fff147e24 */ /* 0x000fe200080e06ff */
[C---:B------:R-:W-:Y:S01]  /*9e80*/  LEA R18, P0, R19.reuse, UR10, 0x2 ;  /* 0x0000000a13127c11 */ /* 0x040fe2000f8010ff */
[----:B------:R-:W-:Y:S03]  /*9e90*/  LDS R35, [R32] ;  /* 0x0000000020237984 */ /* 0x000fe60000000800 */
[----:B------:R-:W-:Y:S01]  /*9ea0*/  LEA.HI.X R19, R19, UR11, R20, 0x2, P0 ;  /* 0x0000000b13137c11 */ /* 0x000fe200080f1414 */
[----:B------:R-:W-:Y:S04]  /*9eb0*/  LDS R52, [R32+0x20] ;  /* 0x0000200020347984 */ /* 0x000fe80000000800 */
[----:B------:R-:W3:Y:S04]  /*9ec0*/  LDG.E R21, desc[UR36][R18.64] ;  /* 0x0000002412157981 */ /* 0x000ee8000c1e1900 */
[----:B------:R-:W4:Y:S04]  /*9ed0*/  LDG.E R20, desc[UR36][R18.64+0x20] ;  /* 0x0000202412147981 */ /* 0x000f28000c1e1900 */
[----:B------:R-:W2:Y:S04]  /*9ee0*/  LDG.E R23, desc[UR36][R18.64+0x40] ;  /* 0x0000402412177981 */ /* 0x000ea8000c1e1900 */
[----:B------:R-:W2:Y:S01]  /*9ef0*/  LDG.E R24, desc[UR36][R18.64+0x60] ;  /* 0x0000602412187981 */ /* 0x000ea2000c1e1900 */
[----:B---3--:R-:W-:-:S02]  /*9f00*/  IMAD R21, R54, R21, R28 ;  /* 0x0000001536157224 */ /* 0x008fc400078e021c */
[C---:B----4-:R-:W-:Y:S02]  /*9f10*/  IMAD R20, R54.reuse, R20, R27 ;  /* 0x0000001436147224 */ /* 0x050fe400078e021b */
[----:B------:R-:W-:Y:S02]  /*9f20*/  IMAD R21, R21, 0x70, RZ ;  /* 0x0000007015157824 */ /* 0x000fe400078e02ff */
[----:B--2---:R-:W-:Y:S02]  /*9f30*/  IMAD R22, R54, R23, R30 ;  /* 0x0000001736167224 */ /* 0x004fe400078e021e */
[----:B------:R-:W-:Y:S02]  /*9f40*/  IMAD R23, R20, 0x70, RZ ;  /* 0x0000007014177824 */ /* 0x000fe400078e02ff */
[----:B------:R-:W-:-:S04]  /*9f50*/  IMAD.WIDE R20, R21, 0x4, R12 ;  /* 0x0000000415147825 */ /* 0x000fc800078e020c */
[----:B-1----:R-:W-:Y:S01]  /*9f60*/  IMAD R25, R22, 0x70, RZ ;  /* 0x0000007016197824 */ /* 0x002fe200078e02ff */
[----:B------:R-:W2:Y:S01]  /*9f70*/  LDG.E.128 R36, desc[UR36][R20.64] ;  /* 0x0000002414247981 */ /* 0x000ea2000c1e1d00 */
[----:B------:R-:W-:Y:S02]  /*9f80*/  IMAD R24, R54, R24, R29 ;  /* 0x0000001836187224 */ /* 0x000fe400078e021d */
[----:B------:R-:W-:-:S04]  /*9f90*/  IMAD.WIDE R22, R23, 0x4, R12 ;  /* 0x0000000417167825 */ /* 0x000fc800078e020c */
[----:B------:R-:W-:Y:S01]  /*9fa0*/  IMAD R33, R24, 0x70, RZ ;  /* 0x0000007018217824 */ /* 0x000fe200078e02ff */
[----:B------:R-:W3:Y:S01]  /*9fb0*/  LDG.E.128 R40, desc[UR36][R22.64] ;  /* 0x0000002416287981 */ /* 0x000ee2000c1e1d00 */
[----:B------:R-:W-:-:S04]  /*9fc0*/  IMAD.WIDE R18, R25, 0x4, R12 ;  /* 0x0000000419127825 */ /* 0x000fc800078e020c */
[----:B------:R-:W-:Y:S01]  /*9fd0*/  IMAD.WIDE R24, R33, 0x4, R12 ;  /* 0x0000000421187825 */ /* 0x000fe200078e020c */
[----:B------:R-:W4:Y:S04]  /*9fe0*/  LDG.E.128 R44, desc[UR36][R18.64] ;  /* 0x00000024122c7981 */ /* 0x000f28000c1e1d00 */
[----:B------:R-:W4:Y:S04]  /*9ff0*/  LDG.E.128 R48, desc[UR36][R24.64] ;  /* 0x0000002418307981 */ /* 0x000f28000c1e1d00 */
[----:B------:R0:W2:Y:S01]  /*a000*/  LDS R33, [R32+-0x40] ;  /* 0xffffc00020217984 */ /* 0x0000a20000000800 */
[----:B------:R-:W-:-:S04]  /*a010*/  IADD3 R31, PT, PT, R31, 0x4, RZ ;  /* 0x000000041f1f7810 */ /* 0x000fc80007ffe0ff */
[----:B------:R-:W-:Y:S01]  /*a020*/  ISETP.NE.AND P0, PT, R31, RZ, PT ;  /* 0x000000ff1f00720c */ /* 0x000fe20003f05270 */
[----:B------:R-:W-:Y:S01]  /*a030*/  VIADD R27, R27, 0x20 ;  /* 0x000000201b1b7836 */ /* 0x000fe20000000000 */
[----:B------:R-:W-:Y:S01]  /*a040*/  IADD3 R28, PT, PT, R28, 0x20, RZ ;  /* 0x000000201c1c7810 */ /* 0x000fe20007ffe0ff */
[----:B0-----:R-:W-:Y:S01]  /*a050*/  VIADD R32, R32, 0x80 ;  /* 0x0000008020207836 */ /* 0x001fe20000000000 */
[----:B------:R-:W-:Y:S01]  /*a060*/  IADD3 R30, PT, PT, R30, 0x20, RZ ;  /* 0x000000201e1e7810 */ /* 0x000fe20007ffe0ff */
[----:B------:R-:W-:Y:S02]  /*a070*/  VIADD R29, R29, 0x20 ;  /* 0x000000201d1d7836 */ /* 0x000fe40000000000 */
[-C--:B--2---:R-:W-:Y:S01]  /*a080*/  FFMA.FTZ R21, R36, R33.reuse, R8 ;  /* 0x0000002124157223 */ /* 0x084fe20000010008 */
[-C--:B------:R-:W-:Y:S01]  /*a090*/  FFMA.FTZ R8, R37, R33.reuse, R9 ;  /* 0x0000002125087223 */ /* 0x080fe20000010009 */
[-C--:B------:R-:W-:Y:S01]  /*a0a0*/  FFMA.FTZ R9, R38, R33.reuse, R10 ;  /* 0x0000002126097223 */ /* 0x080fe2000001000a */
[----:B------:R-:W-:-:S03]  /*a0b0*/  FFMA.FTZ R10, R39, R33, R11 ;  /* 0x00000021270a7223 */ /* 0x000fc6000001000b */
        /* <DEDUP_REMOVED lines=13> */
.L_x_3308:
[----:B------:R-:W-:Y:S05]  /*a190*/  BSYNC.RECONVERGENT B2 ;  /* 0x0000000000027941 */ /* 0x000fea0003800200 */
.L_x_3307:
        /* <DEDUP_REMOVED lines=10> */
[----:B------:R-:W3:Y:S04]  /*a240*/  LDG.E R21, desc[UR36][R18.64] ;  /* 0x0000002412157981 */ /* 0x000ee8000c1e1900 */
[----:B------:R0:W4:Y:S01]  /*a250*/  LDG.E R23, desc[UR36][R18.64+0x20] ;  /* 0x0000202412177981 */ /* 0x000122000c1e1900 */
[----:B------:R-:W-:Y:S01]  /*a260*/  IMAD.MOV.U32 R20, RZ, RZ, 0x70 ;  /* 0x00000070ff147424 */ /* 0x000fe200078e00ff */
[----:B------:R-:W1:Y:S01]  /*a270*/  S2UR UR9, SR_CgaCtaId ;  /* 0x00000000000979c3 */ /* 0x000e620000008800 */
[----:B------:R-:W-:Y:S02]  /*a280*/  UMOV UR8, 0x400 ;  /* 0x0000040000087882 */ /* 0x000fe40000000000 */
[----:B------:R-:W-:Y:S01]  /*a290*/  UIADD3 UR8, UPT, UPT, UR8, 0x240, URZ ;  /* 0x0000024008087890 */ /* 0x000fe2000fffe0ff */
[----:B0-----:R-:W-:-:S03]  /*a2a0*/  IADD3 R18, PT, PT, R28, -UR5, RZ ;  /* 0x800000051c127c10 */ /* 0x001fc6000fffe0ff */
[----:B-1----:R-:W-:Y:S01]  /*a2b0*/  ULEA UR8, UR9, UR8, 0x18 ;  /* 0x0000000809087291 */ /* 0x002fe2000f8ec0ff */
[C-C-:B---3--:R-:W-:Y:S02]  /*a2c0*/  IMAD R21, R54.reuse, R21, R28.reuse ;  /* 0x0000001536157224 */ /* 0x148fe400078e021c */
[----:B----4-:R-:W-:Y:S02]  /*a2d0*/  IMAD R23, R54, R23, R28 ;  /* 0x0000001736177224 */ /* 0x010fe400078e021c */
[----:B------:R-:W-:Y:S02]  /*a2e0*/  IMAD R21, R21, 0x70, RZ ;  /* 0x0000007015157824 */ /* 0x000fe400078e02ff */
[----:B------:R-:W-:Y:S02]  /*a2f0*/  IMAD R23, R23, R20, 0x380 ;  /* 0x0000038017177424 */ /* 0x000fe400078e0214 */
[----:B------:R-:W-:-:S04]  /*a300*/  IMAD.WIDE R20, R21, 0x4, R12 ;  /* 0x0000000415147825 */ /* 0x000fc800078e020c */
[----:B------:R-:W-:Y:S01]  /*a310*/  IMAD.WIDE R22, R23, 0x4, R12 ;  /* 0x0000000417167825 */ /* 0x000fe200078e020c */
[----:B--2---:R-:W2:Y:S04]  /*a320*/  LDG.E.128 R32, desc[UR36][R20.64] ;  /* 0x0000002414207981 */ /* 0x004ea8000c1e1d00 */
[----:B------:R0:W3:Y:S01]  /*a330*/  LDG.E.128 R36, desc[UR36][R22.64] ;  /* 0x0000002416247981 */ /* 0x0000e2000c1e1d00 */
[----:B------:R-:W-:Y:S01]  /*a340*/  LEA R18, R18, UR8, 0x2 ;  /* 0x0000000812127c11 */ /* 0x000fe2000f8e10ff */
[----:B------:R-:W-:-:S04]  /*a350*/  VIADD R28, R28, 0x10 ;  /* 0x000000101c1c7836 */ /* 0x000fc80000000000 */
[----:B------:R-:W2:Y:S04]  /*a360*/  LDS R19, [R18] ;  /* 0x0000000012137984 */ /* 0x000ea80000000800 */
[----:B------:R-:W3:Y:S01]  /*a370*/  LDS R24, [R18+0x20] ;  /* 0x0000200012187984 */ /* 0x000ee20000000800 */
[-C--:B--2---:R-:W-:Y:S01]  /*a380*/  FFMA.FTZ R25, R32, R19.reuse, R8 ;  /* 0x0000001320197223 */ /* 0x084fe20000010008 */
[-C--:B------:R-:W-:Y:S01]  /*a390*/  FFMA.FTZ R20, R33, R19.reuse, R9 ;  /* 0x0000001321147223 */ /* 0x080fe20000010009 */
[-C--:B------:R-:W-:Y:S01]  /*a3a0*/  FFMA.FTZ R21, R34, R19.reuse, R10 ;  /* 0x0000001322157223 */ /* 0x080fe2000001000a */
[----:B0-----:R-:W-:Y:S01]  /*a3b0*/  FFMA.FTZ R22, R35, R19, R11 ;  /* 0x0000001323167223 */ /* 0x001fe2000001000b */
[-C--:B---3--:R-:W-:Y:S01]  /*a3c0*/  FFMA.FTZ R8, R36, R24.reuse, R25 ;  /* 0x0000001824087223 */ /* 0x088fe20000010019 */
[-C--:B------:R-:W-:Y:S01]  /*a3d0*/  FFMA.FTZ R9, R37, R24.reuse, R20 ;  /* 0x0000001825097223 */ /* 0x080fe20000010014 */
[-C--:B------:R-:W-:Y:S01]  /*a3e0*/  FFMA.FTZ R10, R38, R24.reuse, R21 ;  /* 0x00000018260a7223 */ /* 0x080fe20000010015 */
[----:B------:R-:W-:-:S07]  /*a3f0*/  FFMA.FTZ R11, R39, R24, R22 ;  /* 0x00000018270b7223 */ /* 0x000fce0000010016 */
.L_x_3311:
[----:B------:R-:W-:Y:S05]  /*a400*/  BSYNC.RECONVERGENT B2 ;  /* 0x0000000000027941 */ /* 0x000fea0003800200 */
.L_x_3310:
[----:B------:R-:W-:Y:S05]  /*a410*/  @P0 BRA `(.L_x_3306) ;  /* 0x0000000000540947 */ /* 0x000fea0003800000 */
[----:B------:R-:W0:Y:S01]  /*a420*/  LDCU.64 UR8, c[0x0][0x3c8] ;  /* 0x00007900ff0877ac */ /* 0x000e220008000a00 */
[----:B------:R-:W-:-:S04]  /*a430*/  IADD3 R18, P0, PT, R28, UR6, RZ ;  /* 0x000000061c127c10 */ /* 0x000fc8000ff1e0ff */
[----:B------:R-:W-:Y:S02]  /*a440*/  IADD3.X R19, PT, PT, RZ, UR15, RZ, P0, !PT ;  /* 0x0000000fff137c10 */ /* 0x000fe400087fe4ff */
[----:B0-----:R-:W-:-:S04]  /*a450*/  LEA R20, P0, R18, UR8, 0x2 ;  /* 0x0000000812147c11 */ /* 0x001fc8000f8010ff */
[----:B------:R-:W-:-:S06]  /*a460*/  LEA.HI.X R21, R18, UR9, R19, 0x2, P0 ;  /* 0x0000000912157c11 */ /* 0x000fcc00080f1413 */
[----:B------:R-:W3:Y:S01]  /*a470*/  LDG.E R21, desc[UR36][R20.64] ;  /* 0x0000002414157981 */ /* 0x000ee2000c1e1900 */
[----:B------:R-:W0:Y:S01]  /*a480*/  S2UR UR9, SR_CgaCtaId ;  /* 0x00000000000979c3 */ /* 0x000e220000008800 */
[----:B------:R-:W-:Y:S02]  /*a490*/  UMOV UR8, 0x400 ;  /* 0x0000040000087882 */ /* 0x000fe40000000000 */
[----:B------:R-:W-:Y:S01]  /*a4a0*/  UIADD3 UR8, UPT, UPT, UR8, 0x240, URZ ;  /* 0x0000024008087890 */ /* 0x000fe2000fffe0ff */
[----:B------:R-:W-:-:S03]  /*a4b0*/  VIADD R22, R28, -UR5 ;  /* 0x800000051c167c36 */ /* 0x000fc60008000000 */
[----:B0-----:R-:W-:-:S06]  /*a4c0*/  ULEA UR8, UR9, UR8, 0x18 ;  /* 0x0000000809087291 */ /* 0x001fcc000f8ec0ff */
[----:B------:R-:W-:-:S06]  /*a4d0*/  LEA R22, R22, UR8, 0x2 ;  /* 0x0000000816167c11 */ /* 0x000fcc000f8e10ff */
[----:B------:R-:W0:Y:S01]  /*a4e0*/  LDS R22, [R22] ;  /* 0x0000000016167984 */ /* 0x000e220000000800 */
[----:B---3--:R-:W-:-:S04]  /*a4f0*/  IMAD R18, R54, R21, R28 ;  /* 0x0000001536127224 */ /* 0x008fc800078e021c */
[----:B------:R-:W-:-:S04]  /*a500*/  IMAD R19, R18, 0x70, RZ ;  /* 0x0000007012137824 */ /* 0x000fc800078e02ff */
[----:B------:R-:W-:-:S05]  /*a510*/  IMAD.WIDE R18, R19, 0x4, R12 ;  /* 0x0000000413127825 */ /* 0x000fca00078e020c */
[----:B--2---:R-:W0:Y:S02]  /*a520*/  LDG.E.128 R32, desc[UR36][R18.64] ;  /* 0x0000002412207981 */ /* 0x004e24000c1e1d00 */
[-C--:B0-----:R-:W-:Y:S01]  /*a530*/  FFMA.FTZ R8, R32, R22.reuse, R8 ;  /* 0x0000001620087223 */ /* 0x081fe20000010008 */
[-C--:B------:R-:W-:Y:S01]  /*a540*/  FFMA.FTZ R9, R33, R22.reuse, R9 ;  /* 0x0000001621097223 */ /* 0x080fe20000010009 */
[-C--:B------:R-:W-:Y:S01]  /*a550*/  FFMA.FTZ R10, R34, R22.reuse, R10 ;  /* 0x00000016220a7223 */ /* 0x080fe2000001000a */
[----:B------:R-:W-:-:S07]  /*a560*/  FFMA.FTZ R11, R35, R22, R11 ;  /* 0x00000016230b7223 */ /* 0x000fce000001000b */
.L_x_3306:
[----:B------:R-:W-:Y:S05]  /*a570*/  BSYNC.RECONVERGENT B1 ;  /* 0x0000000000017941 */ /* 0x000fea0003800200 */
.L_x_3305:
[----:B------:R-:W-:Y:S01]  /*a580*/  ISETP.GE.AND P0, PT, R26, UR45, PT ;  /* 0x0000002d1a007c0c */ /* 0x000fe2000bf06270 */
[----:B------:R-:W-:-:S12]  /*a590*/  BSSY.RECONVERGENT B3, `(.L_x_3312) ;  /* 0x0000150000037945 */ /* 0x000fd80003800200 */
[----:B------:R-:W-:Y:S05]  /*a5a0*/  @P0 BRA `(.L_x_3313) ;  /* 0x0000001400380947 */ /* 0x000fea0003800000 */
[----:B------:R-:W-:Y:S01]  /*a5b0*/  MOV R19, 0x8 ;  /* 0x0000000800137802 */ /* 0x000fe20000000f00 */
[----:B------:R-:W-:Y:S01]  /*a5c0*/  ULOP3.LUT UR8, URZ, UR5, URZ, 0x33, !UPT ;  /* 0x00000005ff087292 */ /* 0x000fe2000f8e33ff */
[----:B------:R-:W-:Y:S01]  /*a5d0*/  BSSY.RECONVERGENT B2, `(.L_x_3314) ;  /* 0x00000bd000027945 */ /* 0x000fe20003800200 */
[----:B--2---:R-:W-:Y:S01]  /*a5e0*/  IMAD R33, R16, R17, RZ ;  /* 0x0000001110217224 */ /* 0x004fe200078e02ff */
[----:B------:R-:W-:-:S04]  /*a5f0*/  VIADDMNMX R19, R26, R19, UR45, !PT ;  /* 0x0000002d1a137e46 */ /* 0x000fc8000f800113 */
[----:B-1----:R-:W-:-:S04]  /*a600*/  IADD3 R25, PT, PT, -R2, UR8, R19 ;  /* 0x0000000802197c10 */ /* 0x002fc8000fffe113 */
[C---:B------:R-:W-:Y:S02]  /*a610*/  ISETP.GE.U32.AND P0, PT, R25.reuse, 0x18, PT ;  /* 0x000000181900780c */ /* 0x040fe40003f06070 */
[----:B------:R-:W-:-:S11]  /*a620*/  LEA.HI R27, R25, 0x1, RZ, 0x1d ;  /* 0x00000001191b7811 */ /* 0x000fd600078fe8ff */
[----:B------:R-:W-:Y:S05]  /*a630*/  @!P0 BRA `(.L_x_3315) ;  /* 0x0000000800d88947 */ /* 0x000fea0003800000 */
[----:B------:R-:W0:Y:S01]  /*a640*/  S2UR UR9, SR_CgaCtaId ;  /* 0x00000000000979c3 */ /* 0x000e220000008800 */
[----:B------:R-:W-:Y:S01]  /*a650*/  UMOV UR8, 0x400 ;  /* 0x0000040000087882 */ /* 0x000fe20000000000 */
[----:B------:R-:W-:Y:S01]  /*a660*/  LOP3.LUT R16, R27, 0x3ffffffc, RZ, 0xc0, !PT ;  /* 0x3ffffffc1b107812 */ /* 0x000fe200078ec0ff */
[----:B------:R-:W-:Y:S01]  /*a670*/  UIADD3 UR8, UPT, UPT, UR8, 0x240, URZ ;  /* 0x0000024008087890 */ /* 0x000fe2000fffe0ff */
[----:B------:R-:W-:Y:S01]  /*a680*/  BSSY.RECONVERGENT B1, `(.L_x_3316) ;  /* 0x00000b0000017945 */ /* 0x000fe20003800200 */
[----:B------:R-:W-:Y:S01]  /*a690*/  VIADD R26, R26, 0x10 ;  /* 0x000000101a1a7836 */ /* 0x000fe20000000000 */
[----:B------:R-:W-:Y:S02]  /*a6a0*/  IADD3 R22, PT, PT, -R16, RZ, RZ ;  /* 0x000000ff10167210 */ /* 0x000fe40007ffe1ff */
[----:B------:R-:W1:Y:S01]  /*a6b0*/  LDC R35, c[0x0][0x3f4] ;  /* 0x0000fd00ff237b82 */ /* 0x000e620000000800 */
[----:B0-----:R-:W-:-:S06]  /*a6c0*/  ULEA UR8, UR9, UR8, 0x18 ;  /* 0x0000000809087291 */ /* 0x001fcc000f8ec0ff */
[----:B------:R-:W-:-:S05]  /*a6d0*/  LEA R17, R2, UR8, 0x2 ;  /* 0x0000000802117c11 */ /* 0x000fca000f8e10ff */
[----:B------:R-:W-:-:S07]  /*a6e0*/  VIADD R16, R17, 0x40 ;  /* 0x0000004011107836 */ /* 0x000fce0000000000 */
.L_x_3325:
[C---:B------:R-:W-:Y:S01]  /*a6f0*/  VIADD R20, R26.reuse, 0xfffffff0 ;  /* 0xfffffff01a147836 */ /* 0x040fe20000000000 */
[----:B-1----:R-:W-:Y:S01]  /*a700*/  MOV R17, R35 ;  /* 0x0000002300117202 */ /* 0x002fe20000000f00 */
[----:B------:R-:W-:Y:S01]  /*a710*/  VIADD R32, R26, 0xfffffff8 ;  /* 0xfffffff81a207836 */ /* 0x000fe20000000000 */
[----:B------:R-:W-:Y:S01]  /*a720*/  IADD3 R22, PT, PT, R22, 0x4, RZ ;  /* 0x0000000416167810 */ /* 0x000fe20007ffe0ff */
[----:B------:R-:W-:Y:S01]  /*a730*/  BSSY.RECONVERGENT B4, `(.L_x_3317) ;  /* 0x000002c000047945 */ /* 0x000fe20003800200 */
[-C--:B------:R-:W-:Y:S02]  /*a740*/  ISETP.GE.AND P4, PT, R20, R17.reuse, PT ;  /* 0x000000111400720c */ /* 0x080fe40003f86270 */
[----:B------:R-:W-:Y:S02]  /*a750*/  IADD3 R34, PT, PT, R26, 0x8, RZ ;  /* 0x000000081a227810 */ /* 0x000fe40007ffe0ff */
[----:B------:R-:W-:Y:S02]  /*a760*/  ISETP.NE.AND P0, PT, R22, RZ, PT ;  /* 0x000000ff1600720c */ /* 0x000fe40003f05270 */
[----:B------:R-:W-:-:S02]  /*a770*/  ISETP.GE.AND P1, PT, R32, R17, PT ;  /* 0x000000112000720c */ /* 0x000fc40003f26270 */
[-C--:B------:R-:W-:Y:S02]  /*a780*/  ISETP.GE.AND P2, PT, R26, R17.reuse, PT ;  /* 0x000000111a00720c */ /* 0x080fe40003f46270 */
[----:B------:R-:W-:-:S03]  /*a790*/  ISETP.GE.AND P3, PT, R34, R17, PT ;  /* 0x000000112200720c */ /* 0x000fc60003f66270 */
[----:B------:R-:W-:Y:S10]  /*a7a0*/  @!P4 BRA `(.L_x_3318) ;  /* 0x000000000090c947 */ /* 0x000ff40003800000 */
[----:B------:R-:W-:Y:S02]  /*a7b0*/  IABS R21, R17 ;  /* 0x0000001100157213 */ /* 0x000fe40000000000 */
[----:B------:R-:W-:Y:S02]  /*a7c0*/  IABS R28, R20 ;  /* 0x00000014001c7213 */ /* 0x000fe40000000000 */
[----:B------:R-:W0:Y:S01]  /*a7d0*/  I2F.RP R23, R21 ;  /* 0x0000001500177306 */ /* 0x000e220000209400 */
[----:B------:R-:W-:Y:S02]  /*a7e0*/  ISETP.GE.AND P5, PT, R20, RZ, PT ;  /* 0x000000ff1400720c */ /* 0x000fe40003fa6270 */
[----:B------:R-:W-:-:S05]  /*a7f0*/  ISETP.NE.AND P6, PT, R17, RZ, PT ;  /* 0x000000ff1100720c */ /* 0x000fca0003fc5270 */
[----:B0-----:R-:W0:Y:S02]  /*a800*/  MUFU.RCP R23, R23 ;  /* 0x0000001700177308 */ /* 0x001e240000001000 */
[----:B0-----:R-:W-:Y:S02]  /*a810*/  VIADD R24, R23, 0xffffffe ;  /* 0x0ffffffe17187836 */ /* 0x001fe40000000000 */
[----:B------:R-:W0:Y:S04]  /*a820*/  LDS R23, [R16+-0x40] ;  /* 0xffffc00010177984 */ /* 0x000e280000000800 */
[----:B------:R-:W1:Y:S02]  /*a830*/  F2I.FTZ.U32.TRUNC.NTZ R19, R24 ;  /* 0x0000001800137305 */ /* 0x000e64000021f000 */
[----:B-1----:R-:W-:-:S05]  /*a840*/  IADD3 R18, PT, PT, RZ, -R19, RZ ;  /* 0x80000013ff127210 */ /* 0x002fca0007ffe0ff */
        /* <DEDUP_REMOVED lines=14> */
[----:B------:R-:W-:Y:S01]  /*a930*/  IMAD.X R24, RZ, RZ, UR15, P4 ;  /* 0x0000000fff187e24 */ /* 0x000fe2000a0e06ff */
[----:B------:R-:W-:-:S04]  /*a940*/  LEA R20, P4, R19, UR12, 0x2 ;  /* 0x0000000c13147c11 */ /* 0x000fc8000f8810ff */
[----:B------:R-:W-:-:S06]  /*a950*/  LEA.HI.X R21, R19, UR13, R24, 0x2, P4 ;  /* 0x0000000d13157c11 */ /* 0x000fcc000a0f1418 */
[----:B------:R-:W2:Y:S02]  /*a960*/  LDG.E R21, desc[UR36][R20.64] ;  /* 0x0000002414157981 */ /* 0x000ea4000c1e1900 */
[----:B--2---:R-:W-:-:S04]  /*a970*/  IMAD R18, R33, R21, R18 ;  /* 0x0000001521127224 */ /* 0x004fc800078e0212 */
[----:B------:R-:W-:-:S04]  /*a980*/  IMAD R19, R18, 0x70, RZ ;  /* 0x0000007012137824 */ /* 0x000fc800078e02ff */
[----:B------:R-:W-:-:S05]  /*a990*/  IMAD.WIDE R18, R19, 0x4, R12 ;  /* 0x0000000413127825 */ /* 0x000fca00078e020c */
[----:B------:R-:W0:Y:S02]  /*a9a0*/  LDG.E.128 R28, desc[UR36][R18.64] ;  /* 0x00000024121c7981 */ /* 0x000e24000c1e1d00 */
[-C--:B0-----:R-:W-:Y:S01]  /*a9b0*/  FFMA.FTZ R8, R28, R23.reuse, R8 ;  /* 0x000000171c087223 */ /* 0x081fe20000010008 */
[-C--:B------:R-:W-:Y:S01]  /*a9c0*/  FFMA.FTZ R9, R29, R23.reuse, R9 ;  /* 0x000000171d097223 */ /* 0x080fe20000010009 */
[-C--:B------:R-:W-:Y:S01]  /*a9d0*/  FFMA.FTZ R10, R30, R23.reuse, R10 ;  /* 0x000000171e0a7223 */ /* 0x080fe2000001000a */
[----:B------:R-:W-:-:S07]  /*a9e0*/  FFMA.FTZ R11, R31, R23, R11 ;  /* 0x000000171f0b7223 */ /* 0x000fce000001000b */
.L_x_3318:
[----:B------:R-:W-:Y:S05]  /*a9f0*/  BSYNC.RECONVERGENT B4 ;  /* 0x0000000000047941 */ /* 0x000fea0003800200 */
.L_x_3317:
        /* <DEDUP_REMOVED lines=10> */
[----:B0-----:R-:W0:Y:S01]  /*aaa0*/  LDS R23, [R16+-0x20] ;  /* 0xffffe00010177984 */ /* 0x001e220000000800 */
[----:B-1----:R-:W-:-:S04]  /*aab0*/  IMAD.MOV R18, RZ, RZ, -R19 ;  /* 0x000000ffff127224 */ /* 0x002fc800078e0a13 */
        /* <DEDUP_REMOVED lines=26> */
.L_x_3320:
[----:B------:R-:W-:Y:S05]  /*ac60*/  BSYNC.RECONVERGENT B4 ;  /* 0x0000000000047941 */ /* 0x000fea0003800200 */
.L_x_3319:
        /* <DEDUP_REMOVED lines=10> */
[----:B0-----:R-:W0:Y:S01]  /*ad10*/  LDS R23, [R16] ;  /* 0x0000000010177984 */ /* 0x001e220000000800 */
        /* <DEDUP_REMOVED lines=27> */
.L_x_3322:
[----:B------:R-:W-:Y:S05]  /*aed0*/  BSYNC.RECONVERGENT B4 ;  /* 0x0000000000047941 */ /* 0x000fea0003800200 */
.L_x_3321:
        /* <DEDUP_REMOVED lines=10> */
[----:B0-----:R-:W0:Y:S01]  /*af80*/  LDS R23, [R16+0x20] ;  /* 0x0000200010177984 */ /* 0x001e220000000800 */
        /* <DEDUP_REMOVED lines=27> */
.L_x_3324:
[----:B------:R-:W-:Y:S05]  /*b140*/  BSYNC.RECONVERGENT B4 ;  /* 0x0000000000047941 */ /* 0x000fea0003800200 */
.L_x_3323:
[----:B------:R-:W-:Y:S01]  /*b150*/  VIADD R26, R26, 0x20 ;  /* 0x000000201a1a7836 */ /* 0x000fe20000000000 */
[----:B------:R-:W-:Y:S01]  /*b160*/  IADD3 R16, PT, PT, R16, 0x80, RZ ;  /* 0x0000008010107810 */ /* 0x000fe20007ffe0ff */
[----:B------:R-:W-:Y:S06]  /*b170*/  @P0 BRA `(.L_x_3325) ;  /* 0xfffffff4005c0947 */ /* 0x000fec000383ffff */
[----:B------:R-:W-:Y:S05]  /*b180*/  BSYNC.RECONVERGENT B1 ;  /* 0x0000000000017941 */ /* 0x000fea0003800200 */
.L_x_3316:
[----:B------:R-:W-:-:S07]  /*b190*/  VIADD R26, R26, 0xfffffff0 ;  /* 0xfffffff01a1a7836 */ /* 0x000fce0000000000 */
.L_x_3315:
[----:B------:R-:W-:Y:S05]  /*b1a0*/  BSYNC.RECONVERGENT B2 ;  /* 0x0000000000027941 */ /* 0x000fea0003800200 */
.L_x_3314:
[----:B------:R-:W-:-:S13]  /*b1b0*/  LOP3.LUT P0, R27, R27, 0x3, RZ, 0xc0, !PT ;  /* 0x000000031b1b7812 */ /* 0x000fda000780c0ff */
[----:B------:R-:W-:Y:S05]  /*b1c0*/  @!P0 BRA `(.L_x_3313) ;  /* 0x0000000800308947 */ /* 0x000fea0003800000 */
[----:B------:R-:W-:Y:S01]  /*b1d0*/  ISETP.NE.AND P0, PT, R27, 0x1, PT ;  /* 0x000000011b00780c */ /* 0x000fe20003f05270 */
[----:B------:R-:W-:-:S12]  /*b1e0*/  BSSY.RECONVERGENT B1, `(.L_x_3326) ;  /* 0x000005c000017945 */ /* 0x000fd80003800200 */
[----:B------:R-:W-:Y:S05]  /*b1f0*/  @!P0 BRA `(.L_x_3327) ;  /* 0x0000000400688947 */ /* 0x000fea0003800000 */
[----:B------:R-:W0:Y:S01]  /*b200*/  S2UR UR9, SR_CgaCtaId ;  /* 0x00000000000979c3 */ /* 0x000e220000008800 */
[----:B------:R-:W-:Y:S01]  /*b210*/  UMOV UR8, 0x400 ;  /* 0x0000040000087882 */ /* 0x000fe20000000000 */
[CC--:B------:R-:W-:Y:S01]  /*b220*/  ISETP.GE.AND P1, PT, R26.reuse, R17.reuse, PT ;  /* 0x000000111a00720c */ /* 0x0c0fe20003f26270 */
[----:B------:R-:W-:Y:S01]  /*b230*/  UIADD3 UR8, UPT, UPT, UR8, 0x240, URZ ;  /* 0x0000024008087890 */ /* 0x000fe2000fffe0ff */
[C---:B------:R-:W-:Y:S01]  /*b240*/  VIADD R16, R26.reuse, -UR5 ;  /* 0x800000051a107c36 */ /* 0x040fe20008000000 */
[----:B------:R-:W-:Y:S01]  /*b250*/  IADD3 R24, PT, PT, R26, 0x8, RZ ;  /* 0x000000081a187810 */ /* 0x000fe20007ffe0ff */
[----:B------:R-:W-:Y:S03]  /*b260*/  BSSY.RECONVERGENT B2, `(.L_x_3328) ;  /* 0x000002a000027945 */ /* 0x000fe60003800200 */
[----:B------:R-:W-:Y:S01]  /*b270*/  ISETP.GE.AND P0, PT, R24, R17, PT ;  /* 0x000000111800720c */ /* 0x000fe20003f06270 */
[----:B0-----:R-:W-:-:S06]  /*b280*/  ULEA UR8, UR9, UR8, 0x18 ;  /* 0x0000000809087291 */ /* 0x001fcc000f8ec0ff */
[----:B------:R-:W-:Y:S01]  /*b290*/  LEA R22, R16, UR8, 0x2 ;  /* 0x0000000810167c11 */ /* 0x000fe2000f8e10ff */
[----:B------:R-:W-:Y:S06]  /*b2a0*/  @!P1 BRA `(.L_x_3329) ;  /* 0x0000000000949947 */ /* 0x000fec0003800000 */
[----:B------:R-:W-:Y:S01]  /*b2b0*/  IABS R21, R17 ;  /* 0x0000001100157213 */ /* 0x000fe20000000000 */
[----:B------:R-:W0:Y:S01]  /*b2c0*/  LDCU.64 UR8, c[0x0][0x3c8] ;  /* 0x00007900ff0877ac */ /* 0x000e220008000a00 */
[----:B------:R-:W-:Y:S02]  /*b2d0*/  MOV R18, RZ ;  /* 0x000000ff00127202 */ /* 0x000fe40000000f00 */
        /* <DEDUP_REMOVED lines=22> */
[----:B0-----:R-:W-:-:S04]  /*b440*/  LEA R20, P1, R18, UR8, 0x2 ;  /* 0x0000000812147c11 */ /* 0x001fc8000f8210ff */
[----:B------:R-:W-:-:S06]  /*b450*/  LEA.HI.X R21, R18, UR9, R19, 0x2, P1 ;  /* 0x0000000912157c11 */ /* 0x000fcc00088f1413 */
[----:B------:R-:W2:Y:S02]  /*b460*/  LDG.E R21, desc[UR36][R20.64] ;  /* 0x0000002414157981 */ /* 0x000ea4000c1e1900 */
[----:B--2---:R-:W-:-:S04]  /*b470*/  IMAD R16, R33, R21, R16 ;  /* 0x0000001521107224 */ /* 0x004fc800078e0210 */
[----:B------:R-:W-:Y:S02]  /*b480*/  IMAD R19, R16, 0x70, RZ ;  /* 0x0000007010137824 */ /* 0x000fe400078e02ff */
[----:B------:R-:W0:Y:S02]  /*b490*/  LDS R16, [R22] ;  /* 0x0000000016107984 */ /* 0x000e240000000800 */
[----:B------:R-:W-:-:S05]  /*b4a0*/  IMAD.WIDE R18, R19, 0x4, R12 ;  /* 0x0000000413127825 */ /* 0x000fca00078e020c */
[----:B------:R-:W0:Y:S02]  /*b4b0*/  LDG.E.128 R28, desc[UR36][R18.64] ;  /* 0x00000024121c7981 */ /* 0x000e24000c1e1d00 */
[-C--:B0-----:R-:W-:Y:S01]  /*b4c0*/  FFMA.FTZ R8, R28, R16.reuse, R8 ;  /* 0x000000101c087223 */ /* 0x081fe20000010008 */
[-C--:B------:R-:W-:Y:S01]  /*b4d0*/  FFMA.FTZ R9, R29, R16.reuse, R9 ;  /* 0x000000101d097223 */ /* 0x080fe20000010009 */
[-C--:B------:R-:W-:Y:S01]  /*b4e0*/  FFMA.FTZ R10, R30, R16.reuse, R10 ;  /* 0x000000101e0a7223 */ /* 0x080fe2000001000a */
[----:B------:R-:W-:-:S07]  /*b4f0*/  FFMA.FTZ R11, R31, R16, R11 ;  /* 0x000000101f0b7223 */ /* 0x000fce000001000b */
.L_x_3329:
[----:B------:R-:W-:Y:S05]  /*b500*/  BSYNC.RECONVERGENT B2 ;  /* 0x0000000000027941 */ /* 0x000fea0003800200 */
.L_x_3328:
[----:B------:R-:W-:Y:S04]  /*b510*/  BSSY.RECONVERGENT B2, `(.L_x_3330) ;  /* 0x0000027000027945 */ /* 0x000fe80003800200 */
[----:B------:R-:W-:Y:S05]  /*b520*/  @!P0 BRA `(.L_x_3331) ;  /* 0x0000000000948947 */ /* 0x000fea0003800000 */
[----:B------:R-:W-:Y:S01]  /*b530*/  IABS R21, R17 ;  /* 0x0000001100157213 */ /* 0x000fe20000000000 */
[----:B------:R-:W-:Y:S01]  /*b540*/  IMAD.MOV.U32 R18, RZ, RZ, RZ ;  /* 0x000000ffff127224 */ /* 0x000fe200078e00ff */
[----:B------:R-:W-:Y:S01]  /*b550*/  ISETP.GE.AND P1, PT, R24, RZ, PT ;  /* 0x000000ff1800720c */ /* 0x000fe20003f26270 */
[----:B------:R-:W0:Y:S01]  /*b560*/  LDCU.64 UR8, c[0x0][0x3c8] ;  /* 0x00007900ff0877ac */ /* 0x000e220008000a00 */
[----:B------:R-:W1:Y:S01]  /*b570*/  I2F.RP R20, R21 ;  /* 0x0000001500147306 */ /* 0x000e620000209400 */
[----:B------:R-:W-:-:S07]  /*b580*/  ISETP.NE.AND P2, PT, R17, RZ, PT ;  /* 0x000000ff1100720c */ /* 0x000fce0003f45270 */
[----:B-1----:R-:W1:Y:S02]  /*b590*/  MUFU.RCP R20, R20 ;  /* 0x0000001400147308 */ /* 0x002e640000001000 */
[----:B-1----:R-:W-:-:S06]  /*b5a0*/  VIADD R23, R20, 0xffffffe ;  /* 0x0ffffffe14177836 */ /* 0x002fcc0000000000 */
[----:B------:R-:W1:Y:S02]  /*b5b0*/  F2I.FTZ.U32.TRUNC.NTZ R19, R23 ;  /* 0x0000001700137305 */ /* 0x000e64000021f000 */
[----:B-1----:R-:W-:-:S05]  /*b5c0*/  IADD3 R16, PT, PT, RZ, -R19, RZ ;  /* 0x80000013ff107210 */ /* 0x002fca0007ffe0ff */
[----:B------:R-:W-:Y:S01]  /*b5d0*/  IMAD R27, R16, R21, RZ ;  /* 0x00000015101b7224 */ /* 0x000fe200078e02ff */
[----:B------:R-:W-:-:S03]  /*b5e0*/  IABS R16, R24 ;  /* 0x0000001800107213 */ /* 0x000fc60000000000 */
        /* <DEDUP_REMOVED lines=15> */
[----:B------:R-:W2:Y:S02]  /*b6e0*/  LDG.E R21, desc[UR36][R20.64] ;  /* 0x0000002414157981 */ /* 0x000ea4000c1e1900 */
[----:B--2---:R-:W-:-:S04]  /*b6f0*/  IMAD R16, R33, R21, R16 ;  /* 0x0000001521107224 */ /* 0x004fc800078e0210 */
[----:B------:R-:W-:Y:S02]  /*b700*/  IMAD R19, R16, 0x70, RZ ;  /* 0x0000007010137824 */ /* 0x000fe400078e02ff */
[----:B------:R-:W0:Y:S02]  /*b710*/  LDS R16, [R22+0x20] ;  /* 0x0000200016107984 */ /* 0x000e240000000800 */
[----:B------:R-:W-:-:S05]  /*b720*/  IMAD.WIDE R18, R19, 0x4, R12 ;  /* 0x0000000413127825 */ /* 0x000fca00078e020c */
[----:B------:R-:W0:Y:S02]  /*b730*/  LDG.E.128 R28, desc[UR36][R18.64] ;  /* 0x00000024121c7981 */ /* 0x000e24000c1e1d00 */
[-C--:B0-----:R-:W-:Y:S01]  /*b740*/  FFMA.FTZ R8, R28, R16.reuse, R8 ;  /* 0x000000101c087223 */ /* 0x081fe20000010008 */
[-C--:B------:R-:W-:Y:S01]  /*b750*/  FFMA.FTZ R9, R29, R16.reuse, R9 ;  /* 0x000000101d097223 */ /* 0x080fe20000010009 */
[-C--:B------:R-:W-:Y:S01]  /*b760*/  FFMA.FTZ R10, R30, R16.reuse, R10 ;  /* 0x000000101e0a7223 */ /* 0x080fe2000001000a */
[----:B------:R-:W-:-:S07]  /*b770*/  FFMA.FTZ R11, R31, R16, R11 ;  /* 0x000000101f0b7223 */ /* 0x000fce000001000b */
.L_x_3331:
[----:B------:R-:W-:Y:S05]  /*b780*/  BSYNC.RECONVERGENT B2 ;  /* 0x0000000000027941 */ /* 0x000fea0003800200 */
.L_x_3330:
[----:B------:R-:W-:-:S07]  /*b790*/  IADD3 R26, PT, PT, R26, 0x10, RZ ;  /* 0x000000101a1a7810 */ /* 0x000fce0007ffe0ff */
.L_x_3327:
[----:B------:R-:W-:Y:S05]  /*b7a0*/  BSYNC.RECONVERGENT B1 ;  /* 0x0000000000017941 */ /* 0x000fea0003800200 */
.L_x_3326:
[----:B------:R-:W-:-:S04]  /*b7b0*/  LOP3.LUT P0, RZ, R25, 0x8, RZ, 0xc0, !PT ;  /* 0x0000000819ff7812 */ /* 0x000fc8000780c0ff */
[----:B------:R-:W-:-:S13]  /*b7c0*/  ISETP.LT.OR P0, PT, R26, R17, P0 ;  /* 0x000000111a00720c */ /* 0x000fda0000701670 */
[----:B------:R-:W-:Y:S05]  /*b7d0*/  @P0 BRA `(.L_x_3313) ;  /* 0x0000000000ac0947 */ /* 0x000fea0003800000 */
        /* <DEDUP_REMOVED lines=27> */
[----:B------:R-:W2:Y:S01]  /*b990*/  LDG.E R19, desc[UR36][R18.64] ;  /* 0x0000002412137981 */ /* 0x000ea2000c1e1900 */
[----:B------:R-:W0:Y:S01]  /*b9a0*/  S2UR UR9, SR_CgaCtaId ;  /* 0x00000000000979c3 */ /* 0x000e220000008800 */
[----:B------:R-:W-:Y:S02]  /*b9b0*/  UMOV UR8, 0x400 ;  /* 0x0000040000087882 */ /* 0x000fe40000000000 */
[----:B------:R-:W-:Y:S01]  /*b9c0*/  UIADD3 UR8, UPT, UPT, UR8, 0x240, URZ ;  /* 0x0000024008087890 */ /* 0x000fe2000fffe0ff */
[----:B------:R-:W-:-:S03]  /*b9d0*/  IADD3 R26, PT, PT, R26, -UR5, RZ ;  /* 0x800000051a1a7c10 */ /* 0x000fc6000fffe0ff */
[----:B0-----:R-:W-:-:S06]  /*b9e0*/  ULEA UR8, UR9, UR8, 0x18 ;  /* 0x0000000809087291 */ /* 0x001fcc000f8ec0ff */
[----:B------:R-:W-:-:S06]  /*b9f0*/  LEA R26, R26, UR8, 0x2 ;  /* 0x000000081a1a7c11 */ /* 0x000fcc000f8e10ff */
[----:B------:R-:W0:Y:S01]  /*ba00*/  LDS R26, [R26] ;  /* 0x000000001a1a7984 */ /* 0x000e220000000800 */
        /* <DEDUP_REMOVED lines=8> */
.L_x_3313:
[----:B------:R-:W-:Y:S05]  /*ba90*/  BSYNC.RECONVERGENT B3 ;  /* 0x0000000000037941 */ /* 0x000fea0003800200 */
.L_x_3312:
[----:B------:R-:W-:-:S13]  /*baa0*/  ISETP.NE.AND P0, PT, R2, UR7, PT ;  /* 0x0000000702007c0c */ /* 0x000fda000bf05270 */
[----:B------:R-:W-:Y:S05]  /*bab0*/  @P0 BRA `(.L_x_3304) ;  /* 0x0000000000e80947 */ /* 0x000fea0003800000 */
[----:B------:R-:W0:Y:S01]  /*bac0*/  LDC R12, c[0x0][0x478] ;  /* 0x00011e00ff0c7b82 */ /* 0x000e220000000800 */
[----:B--2---:R-:W-:Y:S01]  /*bad0*/  IADD3 R33, PT, PT, R14, UR43, RZ ;  /* 0x0000002b0e217c10 */ /* 0x004fe2000fffe0ff */
[----:B------:R-:W2:Y:S01]  /*bae0*/  LDCU.64 UR8, c[0x0][0x460] ;  /* 0x00008c00ff0877ac */ /* 0x000ea20008000a00 */
[----:B------:R-:W3:Y:S01]  /*baf0*/  LDCU.64 UR16, c[0x0][0x3c0] ;  /* 0x00007800ff1077ac */ /* 0x000ee20008000a00 */
[----:B0-----:R-:W-:-:S13]  /*bb00*/  ISETP.NE.AND P1, PT, R12, 0x2, PT ;  /* 0x000000020c00780c */ /* 0x001fda0003f25270 */
[----:B------:R-:W0:Y:S08]  /*bb10*/  @!P1 LDC.64 R12, c[0x0][0x3a8] ;  /* 0x0000ea00ff0c9b82 */ /* 0x000e300000000a00 */
[----:B------:R-:W4:Y:S08]  /*bb20*/  @!P1 LDC.64 R22, c[0x0][0x468] ;  /* 0x00011a00ff169b82 */ /* 0x000f300000000a00 */
[----:B------:R-:W1:Y:S01]  /*bb30*/  @P1 LDC.64 R18, c[0x0][0x3a8] ;  /* 0x0000ea00ff121b82 */ /* 0x000e620000000a00 */
[----:B0-----:R-:W-:-:S04]  /*bb40*/  @!P1 IADD3 R12, P0, PT, R33, R12, RZ ;  /* 0x0000000c210c9210 */ /* 0x001fc80007f1e0ff */
[----:B------:R-:W-:Y:S01]  /*bb50*/  @!P1 LEA.HI.X.SX32 R13, R33, R13, 0x1, P0 ;  /* 0x0000000d210d9211 */ /* 0x000fe200000f0eff */
[----:B----4-:R-:W4:Y:S04]  /*bb60*/  @!P1 LDG.E R22, desc[UR36][R22.64+0x8] ;  /* 0x0000082416169981 */ /* 0x010f28000c1e1900 */
[----:B------:R-:W3:Y:S01]  /*bb70*/  @!P1 LDG.E R16, desc[UR36][R12.64] ;  /* 0x000000240c109981 */ /* 0x000ee2000c1e1900 */
[----:B--2---:R-:W-:-:S04]  /*bb80*/  ISETP.NE.U32.AND P0, PT, RZ, UR8, PT ;  /* 0x00000008ff007c0c */ /* 0x004fc8000bf05070 */
[----:B------:R-:W-:-:S13]  /*bb90*/  ISETP.NE.AND.EX P0, PT, RZ, UR9, PT, P0 ;  /* 0x00000009ff007c0c */ /* 0x000fda000bf05300 */
[----:B------:R-:W0:Y:S08]  /*bba0*/  @P0 LDC R24, c[0x0][0x3f8] ;  /* 0x0000fe00ff180b82 */ /* 0x000e300000000800 */
[----:B------:R-:W2:Y:S01]  /*bbb0*/  @P0 LDC.64 R20, c[0x0][0x458] ;  /* 0x00011600ff140b82 */ /* 0x000ea20000000a00 */
[----:B-1----:R-:W-:-:S04]  /*bbc0*/  @P1 IMAD.WIDE R12, R33, 0x4, R18 ;  /* 0x00000004210c1825 */ /* 0x002fc800078e0212 */
[----:B0-----:R-:W-:-:S04]  /*bbd0*/  @P0 IMAD R3, R24, UR38, R3 ;  /* 0x0000002618030c24 */ /* 0x001fc8000f8e0203 */
[----:B------:R-:W-:-:S04]  /*bbe0*/  @P0 IMAD R3, R3, 0x70, R14 ;  /* 0x0000007003030824 */ /* 0x000fc800078e020e */
[----:B--2---:R-:W-:Y:S01]  /*bbf0*/  @P0 IMAD.WIDE R18, R3, 0x4, R20 ;  /* 0x0000000403120825 */ /* 0x004fe200078e0214 */
[----:B---3--:R-:W4:Y:S08]  /*bc00*/  @!P1 I2F.S8 R25, R16 ;  /* 0x0000001000199306 */ /* 0x008f300000001400 */
[----:B------:R-:W0:Y:S08]  /*bc10*/  @!P1 I2F.S8 R27, R16.B1 ;  /* 0x10000010001b9306 */ /* 0x000e300000001400 */
[----:B------:R-:W1:Y:S08]  /*bc20*/  @!P1 I2F.S8 R29, R16.B2 ;  /* 0x20000010001d9306 */ /* 0x000e700000001400 */
[----:B------:R-:W2:Y:S01]  /*bc30*/  @!P1 I2F.S8 R31, R16.B3 ;  /* 0x30000010001f9306 */ /* 0x000ea20000001400 */
[C---:B----4-:R-:W-:Y:S01]  /*bc40*/  @!P1 FMUL.FTZ R24, R22.reuse, R25 ;  /* 0x0000001916189220 */ /* 0x050fe20000410000 */
[C---:B0-----:R-:W-:Y:S01]  /*bc50*/  @!P1 FMUL.FTZ R25, R22.reuse, R27 ;  /* 0x0000001b16199220 */ /* 0x041fe20000410000 */
[C---:B-1----:R-:W-:Y:S01]  /*bc60*/  @!P1 FMUL.FTZ R26, R22.reuse, R29 ;  /* 0x0000001d161a9220 */ /* 0x042fe20000410000 */
[----:B--2---:R-:W-:-:S02]  /*bc70*/  @!P1 FMUL.FTZ R27, R22, R31 ;  /* 0x0000001f161b9220 */ /* 0x004fc40000410000 */
[----:B------:R-:W2:Y:S04]  /*bc80*/  @P0 LDG.E.128 R20, desc[UR36][R18.64] ;  /* 0x0000002412140981 */ /* 0x000ea8000c1e1d00 */
[----:B------:R0:W3:Y:S01]  /*bc90*/  @P1 LDG.E.128 R24, desc[UR36][R12.64] ;  /* 0x000000240c181981 */ /* 0x0000e2000c1e1d00 */
[----:B------:R-:W1:Y:S01]  /*bca0*/  S2UR UR14, SR_CgaCtaId ;  /* 0x00000000000e79c3 */ /* 0x000e620000008800 */
[----:B------:R-:W-:Y:S02]  /*bcb0*/  UMOV UR8, 0x400 ;  /* 0x0000040000087882 */ /* 0x000fe40000000000 */
[----:B------:R-:W-:Y:S02]  /*bcc0*/  UIADD3 UR9, UPT, UPT, UR8, 0x240, URZ ;  /* 0x0000024008097890 */ /* 0x000fe4000fffe0ff */
[----:B------:R-:W-:Y:S01]  /*bcd0*/  UIADD3 UR8, UPT, UPT, -UR5, UR45, URZ ;  /* 0x0000002d05087290 */ /* 0x000fe2000fffe1ff */
[----:B------:R-:W-:Y:S01]  /*bce0*/  IMAD R17, R15, R17, R14 ;  /* 0x000000110f117224 */ /* 0x000fe200078e020e */
[----:B-1----:R-:W-:-:S04]  /*bcf0*/  ULEA UR9, UR14, UR9, 0x18 ;  /* 0x000000090e097291 */ /* 0x002fc8000f8ec0ff */
[----:B------:R-:W-:Y:S01]  /*bd00*/  ULEA UR8, UR8, UR9, 0x2 ;  /* 0x0000000908087291 */ /* 0x000fe2000f8e10ff */
[----:B0-----:R-:W-:-:S08]  /*bd10*/  SHF.R.S32.HI R12, RZ, 0x1f, R17 ;  /* 0x0000001fff0c7819 */ /* 0x001fd00000011411 */
[----:B------:R-:W0:Y:S01]  /*bd20*/  LDS R3, [UR8] ;  /* 0x00000008ff037984 */ /* 0x000e220008000800 */
[----:B------:R-:W-:-:S06]  /*bd30*/  UIMAD UR8, UR40, 0x70, URZ ;  /* 0x00000070280878a4 */ /* 0x000fcc000f8e02ff */
[----:B------:R-:W-:Y:S01]  /*bd40*/  IMAD.U32 R13, RZ, RZ, UR8 ;  /* 0x00000008ff0d7e24 */ /* 0x000fe2000f8e00ff */
[----:B------:R-:W-:-:S04]  /*bd50*/  IADD3 R17, P1, PT, R17, UR8, RZ ;  /* 0x0000000811117c10 */ /* 0x000fc8000ff3e0ff */
[----:B------:R-:W-:Y:S02]  /*bd60*/  LEA.HI.X.SX32 R16, R13, R12, 0x1, P1 ;  /* 0x0000000c0d107211 */ /* 0x000fe400008f0eff */
[----:B------:R-:W-:-:S04]  /*bd70*/  LEA R12, P1, R17, UR16, 0x2 ;  /* 0x00000010110c7c11 */ /* 0x000fc8000f8210ff */
[----:B------:R-:W-:Y:S01]  /*bd80*/  LEA.HI.X R13, R17, UR17, R16, 0x2, P1 ;  /* 0x00000011110d7c11 */ /* 0x000fe200088f1410 */
        /* <DEDUP_REMOVED lines=8> */
[----:B------:R3:W-:Y:S01]  /*be10*/  STG.E.128 desc[UR36][R12.64], R4 ;  /* 0x000000040c007986 */ /* 0x0007e2000c101d24 */
[C---:B0-----:R-:W-:Y:S01]  /*be20*/  FFMA.FTZ R8, R3.reuse, R4, R8 ;  /* 0x0000000403087223 */ /* 0x041fe20000010008 */
[C---:B------:R-:W-:Y:S01]  /*be30*/  FFMA.FTZ R9, R3.reuse, R5, R9 ;  /* 0x0000000503097223 */ /* 0x040fe20000010009 */
[C---:B------:R-:W-:Y:S01]  /*be40*/  FFMA.FTZ R10, R3.reuse, R6, R10 ;  /* 0x00000006030a7223 */ /* 0x040fe2000001000a */
[----:B------:R-:W-:-:S07]  /*be50*/  FFMA.FTZ R11, R3, R7, R11 ;  /* 0x00000007030b7223 */ /* 0x000fce000001000b */
.L_x_3304:
[----:B------:R-:W-:Y:S05]  /*be60*/  BSYNC.RECONVERGENT B0 ;  /* 0x0000000000007941 */ /* 0x000fea0003800200 */
.L_x_3303:
[----:B------:R-:W-:Y:S01]  /*be70*/  BAR.SYNC.DEFER_BLOCKING 0x0 ;  /* 0x0000000000007b1d */ /* 0x000fe20000010000 */
[----:B------:R-:W-:-:S04]  /*be80*/  ISETP.GT.U32.AND P1, PT, R14, 0x6f, PT ;  /* 0x0000006f0e00780c */ /* 0x000fc80003f24070 */
[----:B------:R-:W-:-:S09]  /*be90*/  ISETP.GT.U32.OR P0, PT, R0, 0x1f, P1 ;  /* 0x0000001f0000780c */ /* 0x000fd20000f04470 */
[----:B------:R-:W-:Y:S05]  /*bea0*/  @P1 BRA `(.L_x_3332) ;  /* 0x0000000000a01947 */ /* 0x000fea0003800000 */
        /* <DEDUP_REMOVED lines=10> */
[----:B------:R-:W-:Y:S01]  /*bf50*/  LEA R2, R2, UR4, 0x2 ;  /* 0x0000000402027c11 */ /* 0x000fe2000f8e10ff */
[----:B------:R-:W-:Y:S05]  /*bf60*/  WARPSYNC.ALL ;  /* 0x0000000000007948 */ /* 0x000fea0003800000 */
[----:B------:R-:W-:Y:S01]  /*bf70*/  @!P1 STS.128 [R2+-0x700], R8 ;  /* 0xfff9000802009388 */ /* 0x000fe20000000c00 */
[----:B------:R-:W-:Y:S01]  /*bf80*/  BAR.SYNC.DEFER_BLOCKING 0x0 ;  /* 0x0000000000007b1d */ /* 0x000fe20000010000 */
[----:B------:R-:W-:Y:S02]  /*bf90*/  ISETP.NE.AND P1, PT, R3, 0x40, PT ;  /* 0x000000400300780c */ /* 0x000fe40003f25270 */
[----:B------:R-:W-:-:S03]  /*bfa0*/  LOP3.LUT R3, R0, 0x3e0, RZ, 0xc0, !PT ;  /* 0x000003e000037812 */ /* 0x000fc600078ec0ff */
[----:B---3-5:R-:W0:Y:S02]  /*bfb0*/  @!P2 LDS.128 R4, [R2] ;  /* 0x000000000204a984 */ /* 0x028e240000000c00 */
        /* <DEDUP_REMOVED lines=15> */
[----:B------:R-:W-:Y:S02]  /*c0b0*/  @!P1 STS.128 [R2+-0x1c0], R8 ;  /* 0xfffe400802009388 */ /* 0x000fe40000000c00 */
[----:B------:R-:W-:Y:S06]  /*c0c0*/  BAR.SYNC.DEFER_BLOCKING 0x0 ;  /* 0x0000000000007b1d */ /* 0x000fec0000010000 */
[----:B------:R-:W0:Y:S02]  /*c0d0*/  @!P2 LDS.128 R4, [R2] ;  /* 0x000000000204a984 */ /* 0x000e240000000c00 */
[----:B0-----:R-:W-:Y:S01]  /*c0e0*/  @!P2 FADD.FTZ R8, R8, R4 ;  /* 0x000000040808a221 */ /* 0x001fe20000010000 */
[----:B------:R-:W-:Y:S01]  /*c0f0*/  @!P2 FADD.FTZ R9, R9, R5 ;  /* 0x000000050909a221 */ /* 0x000fe20000010000 */
[----:B------:R-:W-:Y:S01]  /*c100*/  @!P2 FADD.FTZ R10, R10, R6 ;  /* 0x000000060a0aa221 */ /* 0x000fe20000010000 */
[----:B------:R-:W-:Y:S01]  /*c110*/  @!P2 FADD.FTZ R11, R11, R7 ;  /* 0x000000070b0ba221 */ /* 0x000fe20000010000 */
[----:B------:R-:W-:Y:S06]  /*c120*/  BAR.SYNC.DEFER_BLOCKING 0x0 ;  /* 0x0000000000007b1d */ /* 0x000fec0000010000 */
.L_x_3332:
[----:B------:R-:W-:Y:S05]  /*c130*/  @P0 EXIT ;  /* 0x000000000000094d */ /* 0x000fea0003800000 */
[----:B------:R-:W0:Y:S02]  /*c140*/  LDCU UR4, c[0x0][0x478] ;  /* 0x00008f00ff0477ac */ /* 0x000e240008000800 */
[----:B0-----:R-:W-:-:S09]  /*c150*/  UISETP.NE.AND UP0, UPT, UR4, 0x2, UPT ;  /* 0x000000020400788c */ /* 0x001fd2000bf05270 */
[----:B------:R-:W-:Y:S05]  /*c160*/  BRA.U UP0, `(.L_x_3333) ;  /* 0x00000001007c7547 */ /* 0x000fea000b800000 */
[----:B------:R-:W0:Y:S01]  /*c170*/  LDC.64 R2, c[0x0][0x470] ;  /* 0x00011c00ff027b82 */ /* 0x000e220000000a00 */
[----:B------:R-:W4:Y:S01]  /*c180*/  LDCU.64 UR4, c[0x0][0x380] ;  /* 0x00007000ff0477ac */ /* 0x000f220008000a00 */
[----:B0-----:R-:W2:Y:S01]  /*c190*/  LDG.E R2, desc[UR36][R2.64] ;  /* 0x0000002402027981 */ /* 0x001ea2000c1e1900 */
[----:B------:R-:W-:Y:S01]  /*c1a0*/  IADD3 R14, PT, PT, R15, R14, RZ ;  /* 0x0000000e0f0e7210 */ /* 0x000fe20007ffe0ff */
        /* <DEDUP_REMOVED lines=10> */
[----:B------:R-:W3:Y:S01]  /*c250*/  F2I.S8.NTZ R8, R8 ;  /* 0x0000000800087305 */ /* 0x000ee20000202100 */
[----:B------:R-:W-:Y:S02]  /*c260*/  SHF.L.U32 R2, R0, 0x10, RZ ;  /* 0x0000001000027819 */ /* 0x000fe400000006ff */
[----:B------:R-:W-:Y:S02]  /*c270*/  PRMT R0, R3, 0x7710, RZ ;  /* 0x0000771003007816 */ /* 0x000fe400000000ff */
[----:B------:R-:W-:Y:S02]  /*c280*/  LOP3.LUT R3, R2, 0xff0000, RZ, 0xc0, !PT ;  /* 0x00ff000002037812 */ /* 0x000fe400078ec0ff */
[----:B0-----:R-:W-:-:S03]  /*c290*/  PRMT R9, R9, 0x8880, RZ ;  /* 0x0000888009097816 */ /* 0x001fc600000000ff */
[----:B------:R-:W-:Y:S01]  /*c2a0*/  IMAD R3, R0, 0x1000000, R3 ;  /* 0x0100000000037824 */ /* 0x000fe200078e0203 */
[----:B------:R-:W-:Y:S02]  /*c2b0*/  PRMT R2, R9, 0x7710, RZ ;  /* 0x0000771009027816 */ /* 0x000fe400000000ff */
[----:B---3-5:R-:W-:-:S04]  /*c2c0*/  PRMT R4, R8, 0x8880, RZ ;  /* 0x0000888008047816 */ /* 0x028fc800000000ff */
[----:B------:R-:W-:Y:S02]  /*c2d0*/  PRMT R0, R4, 0x7710, RZ ;  /* 0x0000771004007816 */ /* 0x000fe400000000ff */
[----:B------:R-:W-:Y:S02]  /*c2e0*/  LOP3.LUT R4, R2, 0xff, RZ, 0xc0, !PT ;  /* 0x000000ff02047812 */ /* 0x000fe400078ec0ff */
[----:B----4-:R-:W-:Y:S02]  /*c2f0*/  IADD3 R2, P0, PT, R14, UR4, RZ ;  /* 0x000000040e027c10 */ /* 0x010fe4000ff1e0ff */
[----:B------:R-:W-:Y:S02]  /*c300*/  LOP3.LUT R5, R0, 0xff, RZ, 0xc0, !PT ;  /* 0x000000ff00057812 */ /* 0x000fe400078ec0ff */
[----:B------:R-:W-:Y:S02]  /*c310*/  LEA R4, R4, R3, 0x8 ;  /* 0x0000000304047211 */ /* 0x000fe400078e40ff */
[----:B------:R-:W-:-:S02]  /*c320*/  LEA.HI.X.SX32 R3, R14, UR5, 0x1, P0 ;  /* 0x000000050e037c11 */ /* 0x000fc400080f0eff */
[----:B------:R-:W-:-:S05]  /*c330*/  IADD3 R5, PT, PT, R4, R5, RZ ;  /* 0x0000000504057210 */ /* 0x000fca0007ffe0ff */
[----:B------:R-:W-:Y:S01]  /*c340*/  STG.E desc[UR36][R2.64], R5 ;  /* 0x0000000502007986 */ /* 0x000fe2000c101924 */
[----:B------:R-:W-:Y:S05]  /*c350*/  EXIT ;  /* 0x000000000000794d */ /* 0x000fea0003800000 */
.L_x_3333:
[----:B------:R-:W0:Y:S01]  /*c360*/  LDC.64 R2, c[0x0][0x380] ;  /* 0x0000e000ff027b82 */ /* 0x000e220000000a00 */
[----:B------:R-:W-:-:S04]  /*c370*/  IMAD.IADD R15, R15, 0x1, R14 ;  /* 0x000000010f0f7824 */ /* 0x000fc800078e020e */
[----:B0-----:R-:W-:-:S05]  /*c380*/  IMAD.WIDE R2, R15, 0x4, R2 ;  /* 0x000000040f027825 */ /* 0x001fca00078e0202 */
[----:B------:R-:W-:Y:S01]  /*c390*/  STG.E.128 desc[UR36][R2.64], R8 ;  /* 0x0000000802007986 */ /* 0x000fe2000c101d24 */
[----:B------:R-:W-:Y:S05]  /*c3a0*/  EXIT ;  /* 0x000000000000794d */ /* 0x000fea0003800000 */
.L_x_3197:
[----:B------:R-:W-:Y:S01]  /*c3b0*/  HFMA2 R12, -RZ, RZ, 0, 9.5367431640625e-07 ;  /* 0x00000010ff0c7431 */ /* 0x000fe200000001ff */
[----:B------:R-:W-:Y:S01]  /*c3c0*/  MOV R11, 0x1f ;  /* 0x0000001f000b7802 */ /* 0x000fe20000000f00 */
[----:B------:R-:W-:-:S07]  /*c3d0*/  IMAD.MOV.U32 R15, RZ, RZ, -0x1 ;  /* 0xffffffffff0f7424 */ /* 0x000fce00078e00ff */
[----:B0-----:R-:W-:Y:S05]  /*c3e0*/  WARPSYNC.COLLECTIVE R15, `(.L_x_3334) ;  /* 0x000000000f087348 */ /* 0x001fea0003c00000 */
[----:B------:R1:W2:Y:S02]  /*c3f0*/  SHFL.BFLY P6, R14, R13, R12, R11 ;  /* 0x0c00000c0d0e7389 */ /* 0x0002a400000c000b */
[----:B012---:R-:W-:Y:S05]  /*c400*/  ENDCOLLECTIVE ;  /* 0x000000000000791b */ /* 0x007fea0003800000 */
.L_x_3334:
[----:B------:R-:W-:Y:S02]  /*c410*/  HFMA2 R12, -RZ, RZ, 0, 4.76837158203125e-07 ;  /* 0x00000008ff0c7431 */ /* 0x000fe400000001ff */
[----:B------:R-:W-:-:S05]  /*c420*/  FADD.FTZ R0, R13, R14 ;  /* 0x0000000e0d007221 */ /* 0x000fca0000010000 */
[----:B------:R-:W-:-:S07]  /*c430*/  MOV R13, R0 ;  /* 0x00000000000d7202 */ /* 0x000fce0000000f00 */
[----:B------:R-:W-:Y:S05]  /*c440*/  WARPSYNC.COLLECTIVE R15, `(.L_x_3335) ;  /* 0x000000000f087348 */ /* 0x000fea0003c00000 */
[----:B------:R0:W1:Y:S02]  /*c450*/  SHFL.BFLY P6, R14, R13, R12, R11 ;  /* 0x0c00000c0d0e7389 */ /* 0x00006400000c000b */
[----:B01----:R-:W-:Y:S05]  /*c460*/  ENDCOLLECTIVE ;  /* 0x000000000000791b */ /* 0x003fea0003800000 */
.L_x_3335:
[----:B------:R-:W-:Y:S01]  /*c470*/  MOV R12, 0x4 ;  /* 0x00000004000c7802 */ /* 0x000fe20000000f00 */
[----:B------:R-:W-:-:S04]  /*c480*/  FADD.FTZ R2, R0, R14 ;  /* 0x0000000e00027221 */ /* 0x000fc80000010000 */
[----:B------:R-:W-:-:S07]  /*c490*/  IMAD.MOV.U32 R13, RZ, RZ, R2 ;  /* 0x000000ffff0d7224 */ /* 0x000fce00078e0002 */
[----:B------:R-:W-:Y:S05]  /*c4a0*/  WARPSYNC.COLLECTIVE R15, `(.L_x_3336) ;  /* 0x000000000f087348 */ /* 0x000fea0003c00000 */
[----:B------:R0:W1:Y:S02]  /*c4b0*/  SHFL.BFLY P6, R14, R13, R12, R11 ;  /* 0x0c00000c0d0e7389 */ /* 0x00006400000c000b */
[----:B01----:R-:W-:Y:S05]  /*c4c0*/  ENDCOLLECTIVE ;  /* 0x000000000000791b */ /* 0x003fea0003800000 */
.L_x_3336:
[----:B------:R-:W-:Y:S02]  /*c4d0*/  IMAD.MOV.U32 R12, RZ, RZ, 0x2 ;  /* 0x00000002ff0c7424 */ /* 0x000fe400078e00ff */
[----:B------:R-:W-:-:S05]  /*c4e0*/  FADD.FTZ R3, R2, R14 ;  /* 0x0000000e02037221 */ /* 0x000fca0000010000 */
[----:B------:R-:W-:-:S07]  /*c4f0*/  MOV R13, R3 ;  /* 0x00000003000d7202 */ /* 0x000fce0000000f00 */
[----:B------:R-:W-:Y:S05]  /*c500*/  WARPSYNC.COLLECTIVE R15, `(.L_x_3337) ;  /* 0x000000000f087348 */ /* 0x000fea0003c00000 */
[----:B------:R0:W1:Y:S02]  /*c510*/  SHFL.BFLY P6, R14, R13, R12, R11 ;  /* 0x0c00000c0d0e7389 */ /* 0x00006400000c000b */
[----:B01----:R-:W-:Y:S05]  /*c520*/  ENDCOLLECTIVE ;  /* 0x000000000000791b */ /* 0x003fea0003800000 */
.L_x_3337:
[----:B------:R-:W-:Y:S02]  /*c530*/  HFMA2 R12, -RZ, RZ, 0, 5.9604644775390625e-08 ;  /* 0x00000001ff0c7431 */ /* 0x000fe400000001ff */
[----:B------:R-:W-:-:S05]  /*c540*/  FADD.FTZ R4, R3, R14 ;  /* 0x0000000e03047221 */ /* 0x000fca0000010000 */
[----:B------:R-:W-:-:S07]  /*c550*/  MOV R13, R4 ;  /* 0x00000004000d7202 */ /* 0x000fce0000000f00 */
[----:B------:R-:W-:Y:S05]  /*c560*/  WARPSYNC.COLLECTIVE R15, `(.L_x_3338) ;  /* 0x000000000f087348 */ /* 0x000fea0003c00000 */
[----:B------:R0:W1:Y:S02]  /*c570*/  SHFL.BFLY P6, R14, R13, R12, R11 ;  /* 0x0c00000c0d0e7389 */ /* 0x00006400000c000b */
[----:B01----:R-:W-:Y:S05]  /*c580*/  ENDCOLLECTIVE ;  /* 0x000000000000791b */ /* 0x003fea0003800000 */
.L_x_3338:
[----:B------:R-:W-:Y:S05]  /*c590*/  BRA `(.L_x_3339) ;  /* 0xffffff5400ac7947 */ /* 0x000fea000383ffff */
.L_x_3340:
        /* <DEDUP_REMOVED lines=14> */
.L_x_4071:


//--------------------- .text._ZN4mmha33masked_multihead_attention_kernelIfLi112ELi128ELi2ELi32ELi128ELb0ELb1EEEv26Multihead_attention_paramsIT_XT5_EE --------------------------
	.section	.text._ZN4mmha33masked_multihead_attention_kernelIfLi112ELi128ELi2ELi32ELi128ELb0ELb1EEEv26Multihead_attention_paramsIT_XT5_EE,"ax",@progbits
	.align	128
        .global         _ZN4mmha33masked_multihead_attention_kernelIfLi112ELi128ELi2ELi32ELi128ELb0ELb1EEEv26Multihead_attention_paramsIT_XT5_EE
        .type           _ZN4mmha33masked_multihead_attention_kernelIfLi112ELi128ELi2ELi32ELi128ELb0ELb1EEEv26Multihead_attention_paramsIT_XT5_EE,@function
        .size           _ZN4mmha33masked_multihead_attention_kernelIfLi112ELi128ELi2ELi32ELi128ELb0ELb1EEEv26Multihead_attention_paramsIT_XT5_EE,(.L_x_4072 - _ZN4mmha33masked_multihead_attention_kernelIfLi112ELi128ELi2ELi32ELi128ELb0ELb1EEEv26Multihead_attention_paramsIT_XT5_EE)
        .other          _ZN4mmha33masked_multihead_attention_kernelIfLi112ELi128ELi2ELi32ELi128ELb0ELb1EEEv26Multihead_attention_paramsIT_XT5_EE,@"STO_CUDA_ENTRY STV_DEFAULT"
_ZN4mmha33masked_multihead_attention_kernelIfLi112ELi128ELi2ELi32ELi128ELb0ELb1EEEv26Multihead_attention_paramsIT_XT5_EE:
.text._ZN4mmha33masked_multihead_attention_kernelIfLi112ELi128ELi2ELi32ELi128ELb0ELb1EEEv26Multihead_attention_paramsIT_XT5_EE:
        /* <DEDUP_REMOVED lines=12> */
.L_x_3341:
[----:B------:R-:W1:Y:S01]  /*00c0*/  LDC R10, c[0x0][0x3f0] ;  /* 0x0000fc00ff0a7b82 */ /* 0x000e620000000800 */
[----:B------:R-:W3:Y:S01]  /*00d0*/  S2R R87, SR_CTAID.X ;  /* 0x0000000000577919 */ /* 0x000ee20000002500 */
[----:B------:R-:W4:Y:S06]  /*00e0*/  S2R R22, SR_TID.X ;  /* 0x0000000000167919 */ /* 0x000f2c0000002100 */
[----:B------:R-:W0:Y:S08]  /*00f0*/  LDC R7, c[0x0][0x478] ;  /* 0x00011e00ff077b82 */ /* 0x000e300000000800 */
[----:B------:R-:W3:Y:S01]  /*0100*/  LDC R4, c[0x0][0x3e8] ;  /* 0x0000fa00ff047b82 */ /* 0x000ee20000000800 */
[----:B-1----:R-:W-:-:S07]  /*0110*/  IABS R6, R10 ;  /* 0x0000000a00067213 */ /* 0x002fce0000000000 */
[----:B------:R-:W1:Y:S01]  /*0120*/  LDC R36, c[0x0][0x3f8] ;  /* 0x0000fe00ff247b82 */ /* 0x000e620000000800 */
[----:B--2---:R-:W-:Y:S01]  /*0130*/  LOP3.LUT R11, R33, R10, RZ, 0x3c, !PT ;  /* 0x0000000a210b7212 */ /* 0x004fe200078e3cff */
[----:B------:R-:W2:Y:S01]  /*0140*/  I2F.RP R0, R6 ;  /* 0x0000000600007306 */ /* 0x000ea20000209400 */
[----:B0-----:R-:W-:-:S05]  /*0150*/  ISETP.NE.AND P1, PT, R7, 0x2, PT ;  /* 0x000000020700780c */ /* 0x001fca0003f25270 */
[----:B------:R-:W0:Y:S01]  /*0160*/  LDC.64 R26, c[0x0][0x460] ;  /* 0x00011800ff1a7b82 */ /* 0x000e220000000a00 */
[----:B---3--:R-:W-:Y:S01]  /*0170*/  ISETP.NE.AND P0, PT, R4, RZ, PT ;  /* 0x000000ff0400720c */ /* 0x008fe20003f05270 */
[----:B--2---:R-:W2:Y:S06]  /*0180*/  MUFU.RCP R0, R0 ;  /* 0x0000000000007308 */ /* 0x004eac0000001000 */
[----:B------:R-:W3:Y:S01]  /*0190*/  @!P1 LDC.64 R12, c[0x0][0x398] ;  /* 0x0000e600ff0c9b82 */ /* 0x000ee20000000a00 */
[----:B-1----:R-:W-:-:S07]  /*01a0*/  IMAD R32, R33, R36, R87 ;  /* 0x0000002421207224 */ /* 0x002fce00078e0257 */
[----:B------:R-:W1:Y:S01]  /*01b0*/  @!P1 LDC.64 R8, c[0x0][0x468] ;  /* 0x00011a00ff089b82 */ /* 0x000e620000000a00 */
[----:B--2---:R-:W-:Y:S01]  /*01c0*/  VIADD R2, R0, 0xffffffe ;  /* 0x0ffffffe00027836 */ /* 0x004fe20000000000 */
[----:B------:R-:W-:-:S03]  /*01d0*/  IABS R0, R33 ;  /* 0x0000002100007213 */ /* 0x000fc60000000000 */
[----:B------:R2:W4:Y:S02]  /*01e0*/  F2I.FTZ.U32.TRUNC.NTZ R3, R2 ;  /* 0x0000000200037305 */ /* 0x000524000021f000 */
[----:B--2---:R-:W-:Y:S01]  /*01f0*/  IMAD.MOV.U32 R2, RZ, RZ, RZ ;  /* 0x000000ffff027224 */ /* 0x004fe200078e00ff */
[----:B-1----:R-:W2:Y:S01]  /*0200*/  @!P1 LDG.E R8, desc[UR36][R8.64+0x4] ;  /* 0x0000042408089981 */ /* 0x002ea2000c1e1900 */
[----:B----4-:R-:W-:-:S05]  /*0210*/  IADD3 R5, PT, PT, RZ, -R3, RZ ;  /* 0x80000003ff057210 */ /* 0x010fca0007ffe0ff */
[----:B------:R-:W-:-:S04]  /*0220*/  IMAD R5, R5, R6, RZ ;  /* 0x0000000605057224 */ /* 0x000fc800078e02ff */
[----:B------:R-:W-:-:S04]  /*0230*/  IMAD.HI.U32 R2, R3, R5, R2 ;  /* 0x0000000503027227 */ /* 0x000fc800078e0002 */
[----:B------:R-:W-:-:S04]  /*0240*/  IMAD.MOV.U32 R5, RZ, RZ, R0 ;  /* 0x000000ffff057224 */ /* 0x000fc800078e0000 */
[----:B------:R-:W-:-:S04]  /*0250*/  IMAD.HI.U32 R3, R2, R5, RZ ;  /* 0x0000000502037227 */ /* 0x000fc800078e00ff */
[----:B------:R-:W-:Y:S01]  /*0260*/  @!P0 IMAD R2, R32, 0x70, RZ ;  /* 0x0000007020028824 */ /* 0x000fe200078e02ff */
[----:B------:R-:W-:-:S05]  /*0270*/  IADD3 R0, PT, PT, -R3, RZ, RZ ;  /* 0x000000ff03007210 */ /* 0x000fca0007ffe1ff */
[----:B------:R-:W-:Y:S02]  /*0280*/  IMAD R5, R6, R0, R5 ;  /* 0x0000000006057224 */ /* 0x000fe400078e0205 */
[----:B------:R-:W-:-:S03]  /*0290*/  @P0 IMAD R0, R33, R4, RZ ;  /* 0x0000000421000224 */ /* 0x000fc600078e02ff */
[----:B------:R-:W-:Y:S01]  /*02a0*/  ISETP.GT.U32.AND P2, PT, R6, R5, PT ;  /* 0x000000050600720c */ /* 0x000fe20003f44070 */
[----:B------:R-:W-:Y:S01]  /*02b0*/  @P0 IMAD R2, R87, 0x70, R0 ;  /* 0x0000007057020824 */ /* 0x000fe200078e0200 */
[----:B0-----:R-:W-:Y:S01]  /*02c0*/  ISETP.NE.U32.AND P0, PT, R26, RZ, PT ;  /* 0x000000ff1a00720c */ /* 0x001fe20003f05070 */
[----:B------:R-:W-:-:S03]  /*02d0*/  IMAD.SHL.U32 R0, R22, 0x4, RZ ;  /* 0x0000000416007824 */ /* 0x000fc600078e00ff */
[----:B------:R-:W-:Y:S01]  /*02e0*/  ISETP.NE.AND.EX P0, PT, R27, RZ, PT, P0 ;  /* 0x000000ff1b00720c */ /* 0x000fe20003f05300 */
[----:B------:R-:W-:-:S05]  /*02f0*/  IMAD.IADD R25, R0, 0x1, R2 ;  /* 0x0000000100197824 */ /* 0x000fca00078e0202 */
[----:B---3--:R-:W-:Y:S02]  /*0300*/  @!P1 IADD3 R4, P4, PT, R25, R12, RZ ;  /* 0x0000000c19049210 */ /* 0x008fe40007f9e0ff */
[----:B------:R-:W-:-:S04]  /*0310*/  @!P2 IADD3 R5, PT, PT, R5, -R6, RZ ;  /* 0x800000060505a210 */ /* 0x000fc80007ffe0ff */
[----:B------:R-:W-:Y:S02]  /*0320*/  ISETP.GE.U32.AND P3, PT, R5, R6, PT ;  /* 0x000000060500720c */ /* 0x000fe40003f66070 */
[----:B------:R-:W-:Y:S01]  /*0330*/  @!P1 LEA.HI.X.SX32 R5, R25, R13, 0x1, P4 ;  /* 0x0000000d19059211 */ /* 0x000fe200020f0eff */
[----:B------:R-:W0:Y:S04]  /*0340*/  @P0 LDC.64 R6, c[0x0][0x460] ;  /* 0x00011800ff060b82 */ /* 0x000e280000000a00 */
[----:B------:R1:W3:Y:S01]  /*0350*/  @!P1 LDG.E R12, desc[UR36][R4.64] ;  /* 0x00000024040c9981 */ /* 0x0002e2000c1e1900 */
[----:B------:R-:W-:Y:S01]  /*0360*/  @!P2 VIADD R3, R3, 0x1 ;  /* 0x000000010303a836 */ /* 0x000fe20000000000 */
[----:B------:R-:W-:Y:S02]  /*0370*/  ISETP.GE.AND P4, PT, R11, RZ, PT ;  /* 0x000000ff0b00720c */ /* 0x000fe40003f86270 */
[----:B------:R-:W-:-:S02]  /*0380*/  ISETP.NE.AND P2, PT, R10, RZ, PT ;  /* 0x000000ff0a00720c */ /* 0x000fc40003f45270 */
[----:B------:R-:W-:Y:S01]  /*0390*/  @P3 VIADD R3, R3, 0x1 ;  /* 0x0000000103033836 */ /* 0x000fe20000000000 */
[----:B-1----:R-:W1:Y:S04]  /*03a0*/  LDC.64 R4, c[0x0][0x4a0] ;  /* 0x00012800ff047b82 */ /* 0x002e680000000a00 */
[----:B------:R-:W-:-:S05]  /*03b0*/  MOV R37, R3 ;  /* 0x0000000300257202 */ /* 0x000fca0000000f00 */
[----:B------:R-:W-:Y:S01]  /*03c0*/  @!P4 IMAD.MOV R37, RZ, RZ, -R37 ;  /* 0x000000ffff25c224 */ /* 0x000fe200078e0a25 */
[----:B------:R-:W-:Y:S01]  /*03d0*/  @!P2 LOP3.LUT R37, RZ, R10, RZ, 0x33, !PT ;  /* 0x0000000aff25a212 */ /* 0x000fe200078e33ff */
[----:B------:R-:W-:-:S04]  /*03e0*/  IMAD.MOV.U32 R16, RZ, RZ, RZ ;  /* 0x000000ffff107224 */ /* 0x000fc800078e00ff */
[----:B0-----:R-:W-:-:S05]  /*03f0*/  @P0 IMAD.WIDE R6, R37, 0x4, R6 ;  /* 0x0000000425060825 */ /* 0x001fca00078e0206 */
[----:B------:R0:W5:Y:S01]  /*0400*/  @P0 LDG.E R16, desc[UR36][R6.64] ;  /* 0x0000002406100981 */ /* 0x000162000c1e1900 */
[----:B-1----:R-:W-:-:S04]  /*0410*/  ISETP.NE.U32.AND P0, PT, R4, RZ, PT ;  /* 0x000000ff0400720c */ /* 0x002fc80003f05070 */
[----:B------:R-:W-:Y:S02]  /*0420*/  ISETP.NE.AND.EX P0, PT, R5, RZ, PT, P0 ;  /* 0x000000ff0500720c */ /* 0x000fe40003f05300 */
[----:B------:R-:W-:-:S11]  /*0430*/  ISETP.GT.U32.AND P2, PT, R22, 0x1b, PT ;  /* 0x0000001b1600780c */ /* 0x000fd60003f44070 */
[----:B------:R-:W1:Y:S01]  /*0440*/  @P0 LDC.64 R18, c[0x0][0x4a0] ;  /* 0x00012800ff120b82 */ /* 0x000e620000000a00 */
[----:B------:R-:W-:Y:S01]  /*0450*/  BSSY.RECONVERGENT B0, `(.L_x_3342) ;  /* 0x000001f000007945 */ /* 0x000fe20003800200 */
[----:B---3--:R-:W2:Y:S08]  /*0460*/  @!P1 I2F.S8 R3, R12 ;  /* 0x0000000c00039306 */ /* 0x008eb00000001400 */
[----:B------:R-:W3:Y:S08]  /*0470*/  @!P1 I2F.S8 R5, R12.B1 ;  /* 0x1000000c00059306 */ /* 0x000ef00000001400 */
[----:B------:R-:W0:Y:S08]  /*0480*/  @!P1 I2F.S8 R11, R12.B2 ;  /* 0x2000000c000b9306 */ /* 0x000e300000001400 */
[----:B------:R-:W4:Y:S01]  /*0490*/  @!P1 I2F.S8 R9, R12.B3 ;  /* 0x3000000c00099306 */ /* 0x000f220000001400 */
[C---:B--2---:R-:W-:Y:S01]  /*04a0*/  @!P1 FMUL.FTZ R4, R8.reuse, R3 ;  /* 0x0000000308049220 */ /* 0x044fe20000410000 */
[C---:B---3--:R-:W-:Y:S01]  /*04b0*/  @!P1 FMUL.FTZ R5, R8.reuse, R5 ;  /* 0x0000000508059220 */ /* 0x048fe20000410000 */
[C---:B0-----:R-:W-:Y:S01]  /*04c0*/  @!P1 FMUL.FTZ R6, R8.reuse, R11 ;  /* 0x0000000b08069220 */ /* 0x041fe20000410000 */
[----:B------:R-:W-:Y:S01]  /*04d0*/  CS2R R10, SRZ ;  /* 0x00000000000a7805 */ /* 0x000fe2000001ff00 */
[----:B----4-:R-:W-:Y:S01]  /*04e0*/  @!P1 FMUL.FTZ R7, R8, R9 ;  /* 0x0000000908079220 */ /* 0x010fe20000410000 */
[----:B------:R-:W-:Y:S01]  /*04f0*/  CS2R R8, SRZ ;  /* 0x0000000000087805 */ /* 0x000fe2000001ff00 */
[----:B-1----:R-:W-:Y:S06]  /*0500*/  @P2 BRA `(.L_x_3343) ;  /* 0x00000000004c2947 */ /* 0x002fec0003800000 */
        /* <DEDUP_REMOVED lines=19> */
.L_x_3343:
[----:B------:R-:W-:Y:S05]  /*0640*/  BSYNC.RECONVERGENT B0 ;  /* 0x0000000000007941 */ /* 0x000fea0003800200 */
.L_x_3342:
[----:B------:R-:W-:Y:S05]  /*0650*/  @!P1 BRA `(.L_x_3344) ;  /* 0x0000000000209947 */ /* 0x000fea0003800000 */
[----:B------:R-:W-:Y:S01]  /*0660*/  BSSY.RECONVERGENT B0, `(.L_x_3344) ;  /* 0x0000007000007945 */ /* 0x000fe20003800200 */
[----:B------:R-:W-:Y:S02]  /*0670*/  CS2R R6, SRZ ;  /* 0x0000000000067805 */ /* 0x000fe4000001ff00 */
[----:B------:R-:W-:Y:S01]  /*0680*/  CS2R R4, SRZ ;  /* 0x0000000000047805 */ /* 0x000fe2000001ff00 */
[----:B------:R-:W-:Y:S06]  /*0690*/  @P2 BRA `(.L_x_3345) ;  /* 0x00000000000c2947 */ /* 0x000fec0003800000 */
[----:B------:R-:W1:Y:S02]  /*06a0*/  LDC.64 R4, c[0x0][0x398] ;  /* 0x0000e600ff047b82 */ /* 0x000e640000000a00 */
[----:B-1----:R-:W-:-:S06]  /*06b0*/  IMAD.WIDE R4, R25, 0x4, R4 ;  /* 0x0000000419047825 */ /* 0x002fcc00078e0204 */
[----:B------:R-:W5:Y:S02]  /*06c0*/  LDG.E.128 R4, desc[UR36][R4.64] ;  /* 0x0000002404047981 */ /* 0x000f64000c1e1d00 */
.L_x_3345:
[----:B------:R-:W-:Y:S05]  /*06d0*/  BSYNC.RECONVERGENT B0 ;  /* 0x0000000000007941 */ /* 0x000fea0003800200 */
.L_x_3344:
[----:B------:R-:W-:Y:S01]  /*06e0*/  @P0 IMAD.WIDE.U32 R12, R33, 0x4, R18 ;  /* 0x00000004210c0825 */ /* 0x000fe200078e0012 */
[----:B------:R-:W1:Y:S01]  /*06f0*/  LDCU.64 UR6, c[0x0][0x3a0] ;  /* 0x00007400ff0677ac */ /* 0x000e620008000a00 */
[----:B------:R-:W2:Y:S03]  /*0700*/  LDCU.64 UR4, c[0x0][0x390] ;  /* 0x00007200ff0477ac */ /* 0x000ea60008000a00 */
[----:B------:R3:W4:Y:S01]  /*0710*/  @P0 LDG.E R3, desc[UR36][R12.64] ;  /* 0x000000240c030981 */ /* 0x000722000c1e1900 */
[----:B------:R-:W-:Y:S01]  /*0720*/  ISETP.EQ.U32.AND P4, PT, R26, RZ, PT ;  /* 0x000000ff1a00720c */ /* 0x000fe20003f82070 */
[----:B0-----:R-:W0:Y:S01]  /*0730*/  LDC.64 R14, c[0x0][0x418] ;  /* 0x00010600ff0e7b82 */ /* 0x001e220000000a00 */
[----:B------:R-:W-:Y:S02]  /*0740*/  ISETP.GT.U32.AND P2, PT, R22, 0x1f, PT ;  /* 0x0000001f1600780c */ /* 0x000fe40003f44070 */
[----:B------:R-:W-:-:S02]  /*0750*/  CS2R R24, SRZ ;  /* 0x0000000000187805 */ /* 0x000fc4000001ff00 */
[----:B------:R-:W-:Y:S02]  /*0760*/  ISETP.EQ.OR.EX P2, PT, R27, RZ, P2, P4 ;  /* 0x000000ff1b00720c */ /* 0x000fe40001742740 */
[----:B------:R-:W-:Y:S02]  /*0770*/  CS2R R30, SRZ ;  /* 0x00000000001e7805 */ /* 0x000fe4000001ff00 */
[----:B------:R-:W-:Y:S02]  /*0780*/  CS2R R28, SRZ ;  /* 0x00000000001c7805 */ /* 0x000fe4000001ff00 */
[----:B------:R-:W-:Y:S01]  /*0790*/  CS2R R26, SRZ ;  /* 0x00000000001a7805 */ /* 0x000fe2000001ff00 */
[----:B------:R-:W0:Y:S01]  /*07a0*/  LDC R23, c[0x0][0x3f4] ;  /* 0x0000fd00ff177b82 */ /* 0x000e220000000800 */
[----:B-1----:R-:W-:Y:S02]  /*07b0*/  ISETP.NE.U32.AND P3, PT, RZ, UR6, PT ;  /* 0x00000006ff007c0c */ /* 0x002fe4000bf65070 */
[----:B--2---:R-:W-:Y:S01]  /*07c0*/  ISETP.NE.U32.AND P1, PT, RZ, UR4, PT ;  /* 0x00000004ff007c0c */ /* 0x004fe2000bf25070 */
[----:B------:R-:W1:Y:S01]  /*07d0*/  LDCU.U8 UR4, c[0x0][0x404] ;  /* 0x00008080ff0477ac */ /* 0x000e620008000000 */
[----:B------:R-:W-:-:S03]  /*07e0*/  ISETP.NE.AND.EX P3, PT, RZ, UR7, PT, P3 ;  /* 0x00000007ff007c0c */ /* 0x000fc6000bf65330 */
[----:B---3--:R-:W2:Y:S01]  /*07f0*/  @!P2 LDC.64 R12, c[0x0][0x450] ;  /* 0x00011400ff0cab82 */ /* 0x008ea20000000a00 */
[----:B------:R-:W-:Y:S02]  /*0800*/  ISETP.NE.AND.EX P1, PT, RZ, UR5, PT, P1 ;  /* 0x00000005ff007c0c */ /* 0x000fe4000bf25310 */
[C---:B------:R-:W-:Y:S02]  /*0810*/  ISETP.GT.U32.OR P3, PT, R22.reuse, 0x1b, !P3 ;  /* 0x0000001b1600780c */ /* 0x040fe40005f64470 */
[----:B------:R-:W-:Y:S02]  /*0820*/  ISETP.GT.U32.OR P1, PT, R22, 0x1b, !P1 ;  /* 0x0000001b1600780c */ /* 0x000fe40004f24470 */
[----:B0-----:R-:W-:Y:S01]  /*0830*/  ISETP.NE.U32.AND P4, PT, R14, RZ, PT ;  /* 0x000000ff0e00720c */ /* 0x001fe20003f85070 */
[----:B-----5:R-:W-:Y:S01]  /*0840*/  @!P2 IMAD R14, R16, R36, RZ ;  /* 0x00000024100ea224 */ /* 0x020fe200078e02ff */
[----:B------:R-:W4:Y:S02]  /*0850*/  @P0 LDC R38, c[0x0][0x430] ;  /* 0x00010c00ff260b82 */ /* 0x000f240000000800 */
[----:B------:R-:W-:Y:S01]  /*0860*/  ISETP.NE.AND.EX P4, PT, R15, RZ, PT, P4 ;  /* 0x000000ff0f00720c */ /* 0x000fe20003f85340 */
[----:B------:R-:W-:-:S04]  /*0870*/  IMAD R15, R87, 0x70, R0 ;  /* 0x00000070570f7824 */ /* 0x000fc800078e0200 */
[----:B------:R-:W-:Y:S01]  /*0880*/  @!P2 IMAD R17, R14, 0x70, R15 ;  /* 0x000000700e11a824 */ /* 0x000fe200078e020f */
[----:B------:R-:W0:Y:S08]  /*0890*/  @!P3 LDC.64 R20, c[0x0][0x3a0] ;  /* 0x0000e800ff14bb82 */ /* 0x000e300000000a00 */
[----:B------:R-:W3:Y:S01]  /*08a0*/  @!P1 LDC.64 R18, c[0x0][0x390] ;  /* 0x0000e400ff129b82 */ /* 0x000ee20000000a00 */
[----:B--2---:R-:W-:Y:S01]  /*08b0*/  @!P2 IMAD.WIDE R12, R17, 0x4, R12 ;  /* 0x00000004110ca825 */ /* 0x004fe200078e020c */
[----:B------:R-:W-:-:S06]  /*08c0*/  IABS R40, R23 ;  /* 0x0000001700287213 */ /* 0x000fcc0000000000 */
[----:B------:R-:W2:Y:S01]  /*08d0*/  @P4 LDC.64 R34, c[0x0][0x418] ;  /* 0x00010600ff224b82 */ /* 0x000ea20000000a00 */
[----:B0-----:R-:W-:-:S05]  /*08e0*/  @!P3 IMAD.WIDE.U32 R20, R15, 0x4, R20 ;  /* 0x000000040f14b825 */ /* 0x001fca00078e0014 */
[----:B------:R-:W4:Y:S01]  /*08f0*/  @!P3 LDG.E.128 R28, desc[UR36][R20.64] ;  /* 0x00000024141cb981 */ /* 0x000f22000c1e1d00 */
[----:B---3--:R-:W-:-:S03]  /*0900*/  @!P1 IMAD.WIDE.U32 R18, R15, 0x4, R18 ;  /* 0x000000040f129825 */ /* 0x008fc600078e0012 */
[----:B------:R-:W3:Y:S04]  /*0910*/  @!P2 LDG.E.128 R12, desc[UR36][R12.64] ;  /* 0x000000240c0ca981 */ /* 0x000ee8000c1e1d00 */
[----:B------:R0:W3:Y:S02]  /*0920*/  @!P1 LDG.E.128 R24, desc[UR36][R18.64] ;  /* 0x0000002412189981 */ /* 0x0000e4000c1e1d00 */
[----:B0-----:R-:W0:Y:S08]  /*0930*/  I2F.RP R19, R40 ;  /* 0x0000002800137306 */ /* 0x001e300000209400 */
[----:B0-----:R-:W0:Y:S01]  /*0940*/  MUFU.RCP R19, R19 ;  /* 0x0000001300137308 */ /* 0x001e220000001000 */
[----:B------:R-:W1:Y:S01]  /*0950*/  @!P0 LDC R18, c[0x0][0x40c] ;  /* 0x00010300ff128b82 */ /* 0x000e620000000800 */
[----:B------:R-:W-:-:S02]  /*0960*/  HFMA2 R17, -RZ, RZ, 0, 0 ;  /* 0x00000000ff117431 */ /* 0x000fc400000001ff */
[----:B--2---:R-:W-:-:S05]  /*0970*/  @P4 IMAD.WIDE.U32 R34, R33, 0x4, R34 ;  /* 0x0000000421224825 */ /* 0x004fca00078e0022 */
[----:B------:R2:W5:Y:S01]  /*0980*/  @P4 LDG.E R17, desc[UR36][R34.64] ;  /* 0x0000002422114981 */ /* 0x000562000c1e1900 */
[----:B0-----:R-:W-:-:S04]  /*0990*/  VIADD R20, R19, 0xffffffe ;  /* 0x0ffffffe13147836 */ /* 0x001fc80000000000 */
[----:B------:R0:W2:Y:S02]  /*09a0*/  F2I.FTZ.U32.TRUNC.NTZ R21, R20 ;  /* 0x0000001400157305 */ /* 0x0000a4000021f000 */
[----:B0-----:R-:W-:Y:S02]  /*09b0*/  IMAD.MOV.U32 R20, RZ, RZ, RZ ;  /* 0x000000ffff147224 */ /* 0x001fe400078e00ff */
[----:B--2---:R-:W-:Y:S01]  /*09c0*/  IMAD.MOV R35, RZ, RZ, -R21 ;  /* 0x000000ffff237224 */ /* 0x004fe200078e0a15 */
[----:B------:R-:W-:Y:S01]  /*09d0*/  ISETP.NE.AND P1, PT, R23, RZ, PT ;  /* 0x000000ff1700720c */ /* 0x000fe20003f25270 */
[----:B------:R-:W-:Y:S01]  /*09e0*/  IMAD R88, R33, R23, RZ ;  /* 0x0000001721587224 */ /* 0x000fe200078e02ff */
[----:B------:R-:W-:Y:S01]  /*09f0*/  BSSY.RECONVERGENT B6, `(.L_x_3346) ;  /* 0x00000e3000067945 */ /* 0x000fe20003800200 */
[----:B------:R-:W-:-:S03]  /*0a00*/  IMAD R34, R37, R36, RZ ;  /* 0x0000002425227224 */ /* 0x000fc600078e02ff */
[----:B------:R-:W-:Y:S02]  /*0a10*/  SHF.R.S32.HI R86, RZ, 0x1f, R88 ;  /* 0x0000001fff567819 */ /* 0x000fe40000011458 */
[----:B----4-:R-:W-:Y:S01]  /*0a20*/  @P0 IADD3 R18, PT, PT, R3, R38, RZ ;  /* 0x0000002603120210 */ /* 0x010fe20007ffe0ff */
[----:B------:R-:W-:-:S03]  /*0a30*/  IMAD R3, R35, R40, RZ ;  /* 0x0000002823037224 */ /* 0x000fc600078e02ff */
[----:B-1----:R-:W-:Y:S01]  /*0a40*/  IABS R19, R18 ;  /* 0x0000001200137213 */ /* 0x002fe20000000000 */
[----:B------:R-:W-:-:S06]  /*0a50*/  IMAD.HI.U32 R21, R21, R3, R20 ;  /* 0x0000000315157227 */ /* 0x000fcc00078e0014 */
[----:B------:R-:W-:-:S04]  /*0a60*/  IMAD.HI.U32 R21, R21, R19, RZ ;  /* 0x0000001315157227 */ /* 0x000fc800078e00ff */
[----:B------:R-:W-:-:S04]  /*0a70*/  IMAD.MOV R21, RZ, RZ, -R21 ;  /* 0x000000ffff157224 */ /* 0x000fc800078e0a15 */
[C---:B------:R-:W-:Y:S02]  /*0a80*/  IMAD R19, R40.reuse, R21, R19 ;  /* 0x0000001528137224 */ /* 0x040fe400078e0213 */
[----:B------:R-:W0:Y:S03]  /*0a90*/  LDC R21, c[0x0][0x400] ;  /* 0x00010000ff157b82 */ /* 0x000e260000000800 */
[----:B------:R-:W-:-:S13]  /*0aa0*/  ISETP.GT.U32.AND P0, PT, R40, R19, PT ;  /* 0x000000132800720c */ /* 0x000fda0003f04070 */
[----:B------:R-:W-:-:S04]  /*0ab0*/  @!P0 IADD3 R19, PT, PT, R19, -R40, RZ ;  /* 0x8000002813138210 */ /* 0x000fc80007ffe0ff */
[----:B------:R-:W-:Y:S02]  /*0ac0*/  ISETP.GT.U32.AND P0, PT, R40, R19, PT ;  /* 0x000000132800720c */ /* 0x000fe40003f04070 */
[----:B------:R-:W-:-:S11]  /*0ad0*/  ISETP.GE.AND P3, PT, R18, RZ, PT ;  /* 0x000000ff1200720c */ /* 0x000fd60003f66270 */
[----:B------:R-:W-:Y:S01]  /*0ae0*/  @!P0 IMAD.IADD R19, R19, 0x1, -R40 ;  /* 0x0000000113138824 */ /* 0x000fe200078e0a28 */
[----:B------:R-:W-:-:S04]  /*0af0*/  ISETP.NE.AND P0, PT, RZ, UR4, PT ;  /* 0x00000004ff007c0c */ /* 0x000fc8000bf05270 */
[----:B0-----:R-:W-:Y:S01]  /*0b00*/  ISETP.LT.OR P0, PT, R21, 0x1, P0 ;  /* 0x000000011500780c */ /* 0x001fe20000701670 */
[----:B------:R-:W-:Y:S01]  /*0b10*/  @!P3 IMAD.MOV R19, RZ, RZ, -R19 ;  /* 0x000000ffff13b224 */ /* 0x000fe200078e0a13 */
[----:B------:R-:W-:Y:S02]  /*0b20*/  @!P1 LOP3.LUT R19, RZ, R23, RZ, 0x33, !PT ;  /* 0x00000017ff139212 */ /* 0x000fe400078e33ff */
[----:B------:R-:W-:Y:S01]  /*0b30*/  IADD3 R23, PT, PT, R18, 0x1, -R23 ;  /* 0x0000000112177810 */ /* 0x000fe20007ffe817 */
[----:B------:R-:W-:Y:S01]  /*0b40*/  FADD.FTZ R28, R28, R4 ;  /* 0x000000041c1c7221 */ /* 0x000fe20000010000 */
[----:B------:R-:W-:Y:S01]  /*0b50*/  FADD.FTZ R29, R29, R5 ;  /* 0x000000051d1d7221 */ /* 0x000fe20000010000 */
[----:B------:R-:W-:Y:S01]  /*0b60*/  FADD.FTZ R30, R30, R6 ;  /* 0x000000061e1e7221 */ /* 0x000fe20000010000 */
[----:B------:R-:W-:Y:S01]  /*0b70*/  FADD.FTZ R31, R31, R7 ;  /* 0x000000071f1f7221 */ /* 0x000fe20000010000 */
[----:B------:R-:W-:Y:S01]  /*0b80*/  VIMNMX R23, PT, PT, RZ, R23, !PT ;  /* 0x00000017ff177248 */ /* 0x000fe20007fe0100 */
[----:B---3--:R-:W-:Y:S01]  /*0b90*/  @!P2 FMUL.FTZ R28, R28, R12 ;  /* 0x0000000c1c1ca220 */ /* 0x008fe20000410000 */
        /* <DEDUP_REMOVED lines=8> */
[----:B------:R-:W-:-:S13]  /*0c20*/  ISETP.GE.AND P0, PT, R0, R21, PT ;  /* 0x000000150000720c */ /* 0x000fda0003f06270 */
[----:B------:R-:W-:Y:S05]  /*0c30*/  @P0 BRA `(.L_x_3348) ;  /* 0x0000000800f80947 */ /* 0x000fea0003800000 */
[----:B------:R-:W-:Y:S01]  /*0c40*/  I2FP.F32.U32 R3, R21 ;  /* 0x0000001500037245 */ /* 0x000fe20000201000 */
[----:B------:R-:W0:Y:S01]  /*0c50*/  LDCU UR4, c[0x0][0x40c] ;  /* 0x00008180ff0477ac */ /* 0x000e220008000800 */
[----:B------:R-:W-:Y:S02]  /*0c60*/  IADD3 R4, PT, PT, R0, 0x2, RZ ;  /* 0x0000000200047810 */ /* 0x000fe40007ffe0ff */
[----:B------:R-:W-:Y:S02]  /*0c70*/  I2FP.F32.U32 R0, R0 ;  /* 0x0000000000007245 */ /* 0x000fe40000201000 */
[----:B------:R-:W1:Y:S01]  /*0c80*/  MUFU.RCP R3, R3 ;  /* 0x0000000300037308 */ /* 0x000e620000001000 */
[----:B------:R-:W-:-:S05]  /*0c90*/  I2FP.F32.U32 R4, R4 ;  /* 0x0000000400047245 */ /* 0x000fca0000201000 */
[-C--:B-1----:R-:W-:Y:S01]  /*0ca0*/  FMUL.FTZ R4, R4, R3.reuse ;  /* 0x0000000304047220 */ /* 0x082fe20000410000 */
[----:B------:R-:W-:-:S03]  /*0cb0*/  FMUL.FTZ R0, R0, R3 ;  /* 0x0000000300007220 */ /* 0x000fc60000410000 */
[----:B------:R-:W-:Y:S01]  /*0cc0*/  FMUL.FTZ R5, R4, 13.28771209716796875 ;  /* 0x41549a7804057820 */ /* 0x000fe20000410000 */
[----:B------:R-:W-:Y:S01]  /*0cd0*/  FMUL.FTZ R4, R0, 13.28771209716796875 ;  /* 0x41549a7800047820 */ /* 0x000fe20000410000 */
[----:B0----5:R-:W-:-:S03]  /*0ce0*/  IADD3 R0, PT, PT, -R17, UR4, RZ ;  /* 0x0000000411007c10 */ /* 0x021fc6000fffe1ff */
[----:B------:R-:W-:Y:S01]  /*0cf0*/  MUFU.EX2 R7, -R4 ;  /* 0x8000000400077308 */ /* 0x000fe20000000800 */
[----:B------:R-:W-:-:S07]  /*0d00*/  I2FP.F32.S32 R0, R0 ;  /* 0x0000000000007245 */ /* 0x000fce0000201400 */
        /* <DEDUP_REMOVED lines=28> */
.L_x_3347:
        /* <DEDUP_REMOVED lines=49> */
[----:B----4-:R-:W-:Y:S01]  /*11e0*/  IMAD.U32 R10, RZ, RZ, UR8 ;  /* 0x00000008ff0a7e24 */ /* 0x010fe2000f8e00ff */
[----:B-1----:R-:W-:-:S07]  /*11f0*/  MOV R11, UR9 ;  /* 0x00000009000b7c02 */ /* 0x002fce0008000f00 */
[----:B------:R-:W-:-:S07]  /*1200*/  LEPC R20, `(.L_x_3349) ;  /* 0x000000001014794e */ /* 0x000fce0000000000 */
[----:B--2--5:R-:W-:Y:S05]  /*1210*/  CALL.ABS.NOINC R14 ;  /* 0x000000000e007343 */ /* 0x024fea0003c00000 */
.L_x_3349:
        /* <DEDUP_REMOVED lines=8> */
[----:B------:R-:W-:Y:S01]  /*12a0*/  @!P6 LEA R5, R4, R0, 0x2 ;  /* 0x000000000405e211 */ /* 0x000fe200078e10ff */
[----:B-1----:R-:W-:-:S04]  /*12b0*/  IMAD R3, R9, 0x4, R0 ;  /* 0x0000000409037824 */ /* 0x002fc800078e0200 */
[----:B------:R-:W-:Y:S01]  /*12c0*/  @!P6 IMAD R4, R4, 0x4, R3 ;  /* 0x000000040404e824 */ /* 0x000fe200078e0203 */
        /* <DEDUP_REMOVED lines=29> */
[----:B------:R-:W-:Y:S01]  /*14a0*/  VIADD R4, R7, 0x2 ;  /* 0x0000000207047836 */ /* 0x000fe20000000000 */
[----:B------:R-:W1:Y:S04]  /*14b0*/  LDCU UR4, c[0x0][0x40c] ;  /* 0x00008180ff0477ac */ /* 0x000e680008000800 */
[----:B------:R-:W2:Y:S01]  /*14c0*/  MUFU.RCP R5, R5 ;  /* 0x0000000500057308 */ /* 0x000ea20000001000 */
[----:B------:R-:W-:-:S05]  /*14d0*/  I2FP.F32.S32 R4, R4 ;  /* 0x0000000400047245 */ /* 0x000fca0000201400 */
[----:B--2---:R-:W-:Y:S01]  /*14e0*/  FMUL.FTZ R6, R4, R5 ;  /* 0x0000000504067220 */ /* 0x004fe20000410000 */
[----:B------:R-:W-:Y:S02]  /*14f0*/  I2FP.F32.S32 R4, R7 ;  /* 0x0000000700047245 */ /* 0x000fe40000201400 */
[----:B-1---5:R-:W-:Y:S01]  /*1500*/  IADD3 R7, PT, PT, -R17, UR4, RZ ;  /* 0x0000000411077c10 */ /* 0x022fe2000fffe1ff */
[----:B------:R-:W-:Y:S02]  /*1510*/  FMUL.FTZ R6, R6, 13.28771209716796875 ;  /* 0x41549a7806067820 */ /* 0x000fe40000410000 */
[----:B------:R-:W-:Y:S01]  /*1520*/  FMUL.FTZ R4, R4, R5 ;  /* 0x0000000504047220 */ /* 0x000fe20000410000 */
[----:B------:R-:W-:-:S03]  /*1530*/  I2FP.F32.S32 R7, R7 ;  /* 0x0000000700077245 */ /* 0x000fc60000201400 */
[----:B------:R-:W-:Y:S01]  /*1540*/  FMUL.FTZ R4, R4, 13.28771209716796875 ;  /* 0x41549a7804047820 */ /* 0x000fe20000410000 */
[----:B------:R-:W1:Y:S08]  /*1550*/  MUFU.EX2 R6, -R6 ;  /* 0x8000000600067308 */ /* 0x000e700000000800 */
[----:B------:R-:W2:Y:S01]  /*1560*/  MUFU.EX2 R4, -R4 ;  /* 0x8000000400047308 */ /* 0x000ea20000000800 */
[----:B-1----:R-:W-:-:S04]  /*1570*/  FMUL.FTZ R5, R7, R6 ;  /* 0x0000000607057220 */ /* 0x002fc80000410000 */
[----:B------:R-:W-:Y:S01]  /*1580*/  FMUL.RZ R15, R5, 0.15915493667125701904 ;  /* 0x3e22f983050f7820 */ /* 0x000fe2000040c000 */
[----:B--2---:R-:W-:-:S03]  /*1590*/  FMUL.FTZ R5, R7, R4 ;  /* 0x0000000407057220 */ /* 0x004fc60000410000 */
[----:B------:R-:W0:Y:S01]  /*15a0*/  MUFU.SIN R9, R15 ;  /* 0x0000000f00097308 */ /* 0x000e220000000400 */
[----:B------:R-:W-:-:S07]  /*15b0*/  FMUL.RZ R13, R5, 0.15915493667125701904 ;  /* 0x3e22f983050d7820 */ /* 0x000fce000040c000 */
[----:B------:R-:W1:Y:S08]  /*15c0*/  MUFU.COS R8, R15 ;  /* 0x0000000f00087308 */ /* 0x000e700000000000 */
[----:B------:R-:W2:Y:S01]  /*15d0*/  MUFU.SIN R6, R13 ;  /* 0x0000000d00067308 */ /* 0x000ea20000000400 */
[-C--:B0-----:R-:W-:Y:S01]  /*15e0*/  FMUL.FTZ R7, R27, R9.reuse ;  /* 0x000000091b077220 */ /* 0x081fe20000410000 */
[-C--:B------:R-:W-:Y:S01]  /*15f0*/  FMUL.FTZ R11, R31, R9.reuse ;  /* 0x000000091f0b7220 */ /* 0x080fe20000410000 */
[-C--:B------:R-:W-:Y:S01]  /*1600*/  FMUL.FTZ R12, R26, R9.reuse ;  /* 0x000000091a0c7220 */ /* 0x080fe20000410000 */
[----:B----4-:R-:W-:-:S04]  /*1610*/  FMUL.FTZ R14, R30, R9 ;  /* 0x000000091e0e7220 */ /* 0x010fc80000410000 */
        /* <DEDUP_REMOVED lines=9> */
[----:B---3--:R-:W-:Y:S01]  /*16b0*/  FMUL.FTZ R6, R28, R6 ;  /* 0x000000061c067220 */ /* 0x008fe20000410000 */
[-C--:B0-----:R-:W-:Y:S01]  /*16c0*/  FFMA.FTZ R7, R24, R5.reuse, -R7 ;  /* 0x0000000518077223 */ /* 0x081fe20000010807 */
[-C--:B------:R-:W-:Y:S01]  /*16d0*/  FFMA.FTZ R28, R28, R5.reuse, -R9 ;  /* 0x000000051c1c7223 */ /* 0x080fe20000010809 */
[-C--:B------:R-:W-:Y:S01]  /*16e0*/  FFMA.FTZ R25, R25, R5.reuse, R4 ;  /* 0x0000000519197223 */ /* 0x080fe20000010004 */
[----:B------:R-:W-:-:S02]  /*16f0*/  FFMA.FTZ R29, R29, R5, R6 ;  /* 0x000000051d1d7223 */ /* 0x000fc40000010006 */
[----:B------:R-:W-:-:S07]  /*1700*/  MOV R24, R7 ;  /* 0x0000000700187202 */ /* 0x000fce0000000f00 */
.L_x_3353:
[----:B------:R-:W-:Y:S05]  /*1710*/  BSYNC.RECONVERGENT B1 ;  /* 0x0000000000017941 */ /* 0x000fea0003800200 */
.L_x_3352:
        /* <DEDUP_REMOVED lines=8> */
.L_x_3351:
[----:B------:R-:W-:Y:S05]  /*17a0*/  BSYNC.RECONVERGENT B0 ;  /* 0x0000000000007941 */ /* 0x000fea0003800200 */
.L_x_3350:
[----:B------:R-:W-:Y:S01]  /*17b0*/  BAR.SYNC.DEFER_BLOCKING 0x0 ;  /* 0x0000000000007b1d */ /* 0x000fe20000010000 */
[----:B------:R-:W-:-:S04]  /*17c0*/  @!P6 IMAD R33, R33, R36, R35 ;  /* 0x000000242121e224 */ /* 0x000fc800078e0223 */
[C---:B------:R-:W-:Y:S02]  /*17d0*/  @!P6 IMAD R0, R33.reuse, 0x4, R0 ;  /* 0x000000042100e824 */ /* 0x040fe400078e0200 */
[----:B------:R-:W-:-:S03]  /*17e0*/  @!P6 IMAD R3, R33, 0x4, R3 ;  /* 0x000000042103e824 */ /* 0x000fc600078e0203 */
[----:B---3--:R0:W1:Y:S04]  /*17f0*/  @!P6 LDS.128 R24, [R0] ;  /* 0x000000000018e984 */ /* 0x0080680000000c00 */
[----:B------:R0:W2:Y:S01]  /*1800*/  @!P6 LDS.128 R28, [R3] ;  /* 0x00000000031ce984 */ /* 0x0000a20000000c00 */
[----:B------:R-:W-:Y:S06]  /*1810*/  BAR.SYNC.DEFER_BLOCKING 0x0 ;  /* 0x0000000000007b1d */ /* 0x000fec0000010000 */
.L_x_3348:
[----:B------:R-:W-:Y:S05]  /*1820*/  BSYNC.RECONVERGENT B6 ;  /* 0x0000000000067941 */ /* 0x000fea0003800200 */
.L_x_3346:
[----:B------:R-:W3:Y:S01]  /*1830*/  S2UR UR6, SR_CgaCtaId ;  /* 0x00000000000679c3 */ /* 0x000ee20000008800 */
[----:B------:R-:W-:Y:S01]  /*1840*/  ISETP.GT.U32.AND P0, PT, R22, 0x1f, PT ;  /* 0x0000001f1600780c */ /* 0x000fe20003f04070 */
[----:B------:R-:W-:Y:S01]  /*1850*/  UMOV UR5, 0x400 ;  /* 0x0000040000057882 */ /* 0x000fe20000000000 */
[----:B------:R-:W-:Y:S01]  /*1860*/  IADD3 R8, PT, PT, -R23, R18, RZ ;  /* 0x0000001217087210 */ /* 0x000fe20007ffe1ff */
[----:B------:R-:W-:Y:S01]  /*1870*/  UIADD3 UR4, UPT, UPT, UR5, 0x220, URZ ;  /* 0x0000022005047890 */ /* 0x000fe2000fffe0ff */
[----:B0-----:R-:W-:-:S03]  /*1880*/  IMAD.MOV.U32 R0, RZ, RZ, -0x800001 ;  /* 0xff7fffffff007424 */ /* 0x001fc600078e00ff */
[----:B---3--:R-:W-:-:S06]  /*1890*/  ULEA UR7, UR6, UR4, 0x18 ;  /* 0x0000000406077291 */ /* 0x008fcc000f8ec0ff */
[----:B------:R-:W-:Y:S01]  /*18a0*/  LEA R151, R8, UR7, 0x2 ;  /* 0x0000000708977c11 */ /* 0x000fe2000f8e10ff */
[----:B------:R-:W-:Y:S06]  /*18b0*/  @P0 BRA `(.L_x_3354) ;  /* 0x0000000000b80947 */ /* 0x000fec0003800000 */
[----:B------:R-:W-:Y:S01]  /*18c0*/  ISETP.GT.U32.AND P0, PT, R22, 0x1b, PT ;  /* 0x0000001b1600780c */ /* 0x000fe20003f04070 */
[----:B------:R-:W-:Y:S01]  /*18d0*/  UIADD3 UR4, UPT, UPT, UR5, 0x20, URZ ;  /* 0x0000002005047890 */ /* 0x000fe2000fffe0ff */
[----:B-12---:R-:W-:-:S03]  /*18e0*/  FMUL.FTZ R6, R28, R24 ;  /* 0x000000181c067220 */ /* 0x006fc60000410000 */
[----:B------:R-:W-:-:S08]  /*18f0*/  ULEA UR4, UR6, UR4, 0x18 ;  /* 0x0000000406047291 */ /* 0x000fd0000f8ec0ff */
[----:B------:R-:W0:Y:S08]  /*1900*/  @!P0 LDC R3, c[0x0][0x3f4] ;  /* 0x0000fd00ff038b82 */ /* 0x000e300000000800 */
[----:B------:R-:W1:Y:S01]  /*1910*/  @!P0 LDC.64 R4, c[0x0][0x3b8] ;  /* 0x0000ee00ff048b82 */ /* 0x000e620000000a00 */
[-C--:B0-----:R-:W-:Y:S02]  /*1920*/  @!P0 IMAD R32, R32, R3.reuse, RZ ;  /* 0x0000000320208224 */ /* 0x081fe400078e02ff */
[----:B------:R-:W-:-:S04]  /*1930*/  @!P0 IMAD R3, R22, R3, R19 ;  /* 0x0000000316038224 */ /* 0x000fc800078e0213 */
[----:B------:R-:W-:-:S04]  /*1940*/  @!P0 IMAD R3, R32, 0x1c, R3 ;  /* 0x0000001c20038824 */ /* 0x000fc800078e0203 */
[----:B------:R-:W-:Y:S01]  /*1950*/  @!P0 IMAD.SHL.U32 R7, R3, 0x4, RZ ;  /* 0x0000000403078824 */ /* 0x000fe200078e00ff */
[----:B------:R-:W-:Y:S01]  /*1960*/  LEA R3, R22, UR4, 0x4 ;  /* 0x0000000416037c11 */ /* 0x000fe2000f8e20ff */
[----:B------:R-:W-:Y:S02]  /*1970*/  UMOV UR4, 0xffffffff ;  /* 0xffffffff00047882 */ /* 0x000fe40000000000 */
[----:B-1----:R-:W-:-:S04]  /*1980*/  @!P0 IMAD.WIDE R4, R7, 0x4, R4 ;  /* 0x0000000407048825 */ /* 0x002fc800078e0204 */
[----:B------:R-:W-:Y:S01]  /*1990*/  FFMA.FTZ R7, R29, R25, R6 ;  /* 0x000000191d077223 */ /* 0x000fe20000010006 */
[----:B------:R0:W-:Y:S03]  /*19a0*/  STS.128 [R3], R24 ;  /* 0x0000001803007388 */ /* 0x0001e60000000c00 */
        /* <DEDUP_REMOVED lines=13> */
.L_x_3499:
        /* <DEDUP_REMOVED lines=11> */
[----:B0----5:R-:W-:-:S05]  /*1b30*/  IADD3 R6, PT, PT, -R17, R18, RZ ;  /* 0x0000001211067210 */ /* 0x021fca0007ffe1ff */
[----:B-1----:R-:W-:-:S04]  /*1b40*/  IMAD R3, R87, UR4, R6 ;  /* 0x0000000457037c24 */ /* 0x002fc8000f8e0206 */
[----:B------:R-:W-:-:S04]  /*1b50*/  IMAD R3, R3, UR4, R6 ;  /* 0x0000000403037c24 */ /* 0x000fc8000f8e0206 */
[----:B--2---:R-:W-:-:S06]  /*1b60*/  IMAD.WIDE R4, R3, 0x4, R4 ;  /* 0x0000000403047825 */ /* 0x004fcc00078e0204 */
[----:B------:R-:W2:Y:S02]  /*1b70*/  LDG.E R5, desc[UR36][R4.64] ;  /* 0x0000002404057981 */ /* 0x000ea4000c1e1900 */
[----:B--2---:R-:W-:-:S07]  /*1b80*/  FADD.FTZ R0, R0, R5 ;  /* 0x0000000500007221 */ /* 0x004fce0000010000 */
.L_x_3356:
[----:B------:R3:W-:Y:S02]  /*1b90*/  STS [R151], R0 ;  /* 0x0000000097007388 */ /* 0x0007e40000000800 */
.L_x_3354:
[----:B------:R-:W-:Y:S05]  /*1ba0*/  WARPSYNC.ALL ;  /* 0x0000000000007948 */ /* 0x000fea0003800000 */
[----:B------:R-:W-:Y:S01]  /*1bb0*/  VIADD R3, R8, 0xf ;  /* 0x0000000f08037836 */ /* 0x000fe20000000000 */
[----:B------:R-:W4:Y:S01]  /*1bc0*/  LDCU UR4, c[0x0][0x3f0] ;  /* 0x00007e00ff0477ac */ /* 0x000f220008000800 */
[----:B------:R-:W-:Y:S03]  /*1bd0*/  BSSY B0, `(.L_x_3357) ;  /* 0x000045d000007945 */ /* 0x000fe60003800000 */
[----:B------:R-:W-:Y:S01]  /*1be0*/  SHF.R.S32.HI R4, RZ, 0x1f, R3 ;  /* 0x0000001fff047819 */ /* 0x000fe20000011403 */
[----:B------:R-:W-:Y:S01]  /*1bf0*/  UIADD3 UR5, UPT, UPT, UR5, 0x20, URZ ;  /* 0x0000002005057890 */ /* 0x000fe2000fffe0ff */
[----:B------:R-:W0:Y:S02]  /*1c00*/  LDCU UR18, c[0x0][0x3f8] ;  /* 0x00007f00ff1277ac */ /* 0x000e240008000800 */
[----:B------:R-:W-:-:S02]  /*1c10*/  LEA.HI R3, R4, R3, RZ, 0x4 ;  /* 0x0000000304037211 */ /* 0x000fc400078f20ff */
[----:B------:R-:W-:Y:S01]  /*1c20*/  SHF.R.U32.HI R4, RZ, 0x1, R22 ;  /* 0x00000001ff047819 */ /* 0x000fe20000011616 */
[----:B------:R-:W-:Y:S01]  /*1c30*/  IMAD.SHL.U32 R22, R22, 0x8, RZ ;  /* 0x0000000816167824 */ /* 0x000fe200078e00ff */
[----:B------:R-:W-:Y:S01]  /*1c40*/  LOP3.LUT R5, R3, 0xfffffff0, RZ, 0xc0, !PT ;  /* 0xfffffff003057812 */ /* 0x000fe200078ec0ff */
[----:B------:R-:W0:Y:S03]  /*1c50*/  LDCU UR19, c[0x0][0x410] ;  /* 0x00008200ff1377ac */ /* 0x000e260008000800 */
[----:B------:R-:W-:Y:S01]  /*1c60*/  ISETP.GE.AND P0, PT, R4, R5, PT ;  /* 0x000000050400720c */ /* 0x000fe20003f06270 */
[----:B------:R-:W0:Y:S01]  /*1c70*/  LDCU.64 UR8, c[0x0][0x3c8] ;  /* 0x00007900ff0877ac */ /* 0x000e220008000a00 */
[----:B----4-:R-:W-:Y:S01]  /*1c80*/  IMAD R34, R34, UR4, R87 ;  /* 0x0000000422227c24 */ /* 0x010fe2000f8e0257 */
[----:B------:R-:W-:Y:S01]  /*1c90*/  LOP3.LUT R3, R22, 0x8, RZ, 0xc0, !PT ;  /* 0x0000000816037812 */ /* 0x000fe200078ec0ff */
[----:B------:R-:W4:Y:S02]  /*1ca0*/  LDCU.64 UR10, c[0x0][0x3b8] ;  /* 0x00007700ff0a77ac */ /* 0x000f240008000a00 */
[----:B------:R-:W-:Y:S01]  /*1cb0*/  IMAD R22, R34, 0x70, RZ ;  /* 0x0000007022167824 */ /* 0x000fe200078e02ff */
[----:B------:R-:W0:Y:S01]  /*1cc0*/  LDCU.64 UR12, c[0x0][0x438] ;  /* 0x00008700ff0c77ac */ /* 0x000e220008000a00 */
[----:B------:R-:W0:Y:S01]  /*1cd0*/  LDCU.64 UR14, c[0x0][0x448] ;  /* 0x00008900ff0e77ac */ /* 0x000e220008000a00 */
[----:B------:R-:W-:Y:S01]  /*1ce0*/  ULEA UR5, UR6, UR5, 0x18 ;  /* 0x0000000506057291 */ /* 0x000fe2000f8ec0ff */
[----:B------:R-:W-:Y:S06]  /*1cf0*/  BAR.SYNC.DEFER_BLOCKING 0x0 ;  /* 0x0000000000007b1d */ /* 0x000fec0000010000 */
[----:B------:R-:W-:Y:S05]  /*1d00*/  @P0 BRA `(.L_x_3358) ;  /* 0x0000004400240947 */ /* 0x000fea0003800000 */
[----:B0-----:R-:W0:Y:S01]  /*1d10*/  LDC R6, c[0x0][0x3f4] ;  /* 0x0000fd00ff067b82 */ /* 0x001e220000000800 */
[----:B------:R-:W3:Y:S01]  /*1d20*/  LDCU.64 UR16, c[0x0][0x420] ;  /* 0x00008400ff1077ac */ /* 0x000ee20008000a00 */
[C---:B------:R-:W-:Y:S01]  /*1d30*/  IMAD.IADD R9, R23.reuse, 0x1, R4 ;  /* 0x0000000117097824 */ /* 0x040fe200078e0204 */
[----:B------:R-:W0:Y:S01]  /*1d40*/  LDS.64 R20, [R3+UR5] ;  /* 0x0000000503147984 */ /* 0x000e220008000a00 */
[----:B------:R-:W-:Y:S01]  /*1d50*/  IMAD.IADD R5, R23, 0x1, R5 ;  /* 0x0000000117057824 */ /* 0x000fe200078e0205 */
[----:B------:R-:W4:Y:S01]  /*1d60*/  LDCU UR4, c[0x0][0x440] ;  /* 0x00008800ff0477ac */ /* 0x000f220008000800 */
[----:B------:R-:W-:Y:S01]  /*1d70*/  LEA R4, R4, UR7, 0x2 ;  /* 0x0000000704047c11 */ /* 0x000fe2000f8e10ff */
[----:B-1----:R-:W1:Y:S04]  /*1d80*/  LDS.64 R24, [R3+UR5+0x10] ;  /* 0x0000100503187984 */ /* 0x002e680008000a00 */
[----:B------:R-:W1:Y:S04]  /*1d90*/  LDS.64 R26, [R3+UR5+0x20] ;  /* 0x00002005031a7984 */ /* 0x000e680008000a00 */
[----:B--2---:R-:W2:Y:S01]  /*1da0*/  LDS.64 R28, [R3+UR5+0x30] ;  /* 0x00003005031c7984 */ /* 0x004ea20008000a00 */
[----:B---3--:R-:W-:-:S03]  /*1db0*/  ISETP.NE.U32.AND P0, PT, RZ, UR16, PT ;  /* 0x00000010ff007c0c */ /* 0x008fc6000bf05070 */
[----:B------:R-:W3:Y:S01]  /*1dc0*/  LDS.64 R30, [R3+UR5+0x40] ;  /* 0x00004005031e7984 */ /* 0x000ee20008000a00 */
[----:B------:R-:W-:Y:S01]  /*1dd0*/  IADD3 R8, P1, P2, R88, UR16, R9 ;  /* 0x0000001058087c10 */ /* 0x000fe2000fa3e009 */
[----:B----4-:R-:W-:Y:S01]  /*1de0*/  IMAD R12, R87, UR4, R18 ;  /* 0x00000004570c7c24 */ /* 0x010fe2000f8e0212 */
[----:B0-----:R-:W-:Y:S01]  /*1df0*/  IABS R10, R6 ;  /* 0x00000006000a7213 */ /* 0x001fe20000000000 */
[----:B------:R-:W0:Y:S01]  /*1e00*/  LDS.64 R32, [R3+UR5+0x50] ;  /* 0x0000500503207984 */ /* 0x000e220008000a00 */
[----:B------:R-:W-:Y:S02]  /*1e10*/  ISETP.NE.AND.EX P0, PT, RZ, UR17, PT, P0 ;  /* 0x00000011ff007c0c */ /* 0x000fe4000bf05300 */
[----:B------:R-:W4:Y:S01]  /*1e20*/  I2F.RP R6, R10 ;  /* 0x0000000a00067306 */ /* 0x000f220000209400 */
[----:B------:R-:W0:Y:S04]  /*1e30*/  LDS.64 R34, [R3+UR5+0x60] ;  /* 0x0000600503227984 */ /* 0x000e280008000a00 */
[----:B------:R-:W0:Y:S04]  /*1e40*/  LDS.64 R36, [R3+UR5+0x70] ;  /* 0x0000700503247984 */ /* 0x000e280008000a00 */
[----:B------:R-:W0:Y:S04]  /*1e50*/  LDS.64 R38, [R3+UR5+0x80] ;  /* 0x0000800503267984 */ /* 0x000e280008000a00 */
[----:B------:R-:W0:Y:S01]  /*1e60*/  LDS.64 R40, [R3+UR5+0x90] ;  /* 0x0000900503287984 */ /* 0x000e220008000a00 */
[----:B----4-:R-:W4:Y:S03]  /*1e70*/  MUFU.RCP R6, R6 ;  /* 0x0000000600067308 */ /* 0x010f260000001000 */
[----:B------:R-:W0:Y:S04]  /*1e80*/  LDS.64 R42, [R3+UR5+0xa0] ;  /* 0x0000a005032a7984 */ /* 0x000e280008000a00 */
[----:B------:R-:W0:Y:S04]  /*1e90*/  LDS.64 R44, [R3+UR5+0xb0] ;  /* 0x0000b005032c7984 */ /* 0x000e280008000a00 */
[----:B------:R-:W0:Y:S04]  /*1ea0*/  LDS.64 R46, [R3+UR5+0xc0] ;  /* 0x0000c005032e7984 */ /* 0x000e280008000a00 */
[----:B------:R-:W0:Y:S01]  /*1eb0*/  LDS.64 R48, [R3+UR5+0xd0] ;  /* 0x0000d00503307984 */ /* 0x000e220008000a00 */
[----:B----4-:R-:W-:-:S03]  /*1ec0*/  IADD3 R6, PT, PT, R6, 0xffffffe, RZ ;  /* 0x0ffffffe06067810 */ /* 0x010fc60007ffe0ff */
[----:B------:R-:W4:Y:S01]  /*1ed0*/  LDS.64 R50, [R3+UR5+0xe0] ;  /* 0x0000e00503327984 */ /* 0x000f220008000a00 */
[----:B------:R1:W2:Y:S03]  /*1ee0*/  F2I.FTZ.U32.TRUNC.NTZ R7, R6 ;  /* 0x0000000600077305 */ /* 0x0002a6000021f000 */
[----:B------:R-:W0:Y:S04]  /*1ef0*/  LDS.64 R52, [R3+UR5+0xf0] ;  /* 0x0000f00503347984 */ /* 0x000e280008000a00 */
[----:B------:R-:W0:Y:S01]  /*1f00*/  LDS.64 R54, [R3+UR5+0x100] ;  /* 0x0001000503367984 */ /* 0x000e220008000a00 */
[----:B-1----:R-:W-:-:S03]  /*1f10*/  HFMA2 R6, -RZ, RZ, 0, 0 ;  /* 0x00000000ff067431 */ /* 0x002fc600000001ff */
[----:B------:R-:W1:Y:S04]  /*1f20*/  LDS.64 R56, [R3+UR5+0x110] ;  /* 0x0001100503387984 */ /* 0x000e680008000a00 */
[----:B------:R-:W0:Y:S01]  /*1f30*/  LDS.64 R58, [R3+UR5+0x120] ;  /* 0x00012005033a7984 */ /* 0x000e220008000a00 */
[----:B--2---:R-:W-:-:S03]  /*1f40*/  IMAD.MOV R11, RZ, RZ, -R7 ;  /* 0x000000ffff0b7224 */ /* 0x004fc600078e0a07 */
[----:B------:R-:W2:Y:S01]  /*1f50*/  LDS.64 R60, [R3+UR5+0x130] ;  /* 0x00013005033c7984 */ /* 0x000ea20008000a00 */
[----:B------:R-:W-:-:S03]  /*1f60*/  IMAD R11, R11, R10, RZ ;  /* 0x0000000a0b0b7224 */ /* 0x000fc600078e02ff */
[----:B------:R-:W0:Y:S01]  /*1f70*/  LDS.64 R62, [R3+UR5+0x140] ;  /* 0x00014005033e7984 */ /* 0x000e220008000a00 */
[----:B------:R-:W-:Y:S01]  /*1f80*/  IMAD.HI.U32 R6, R7, R11, R6 ;  /* 0x0000000b07067227 */ /* 0x000fe200078e0006 */
[----:B------:R-:W-:Y:S02]  /*1f90*/  IADD3.X R7, PT, PT, R86, UR17, RZ, P1, P2 ;  /* 0x0000001156077c10 */ /* 0x000fe40008fe44ff */
[----:B------:R-:W0:Y:S04]  /*1fa0*/  LDS.64 R64, [R3+UR5+0x150] ;  /* 0x0001500503407984 */ /* 0x000e280008000a00 */
        /* <DEDUP_REMOVED lines=9> */
[----:B------:R3:W0:Y:S02]  /*2040*/  LDS.64 R84, [R3+UR5+0x1f0] ;  /* 0x0001f00503547984 */ /* 0x0006240008000a00 */
[----:B-1234-:R-:W-:-:S07]  /*2050*/  IMAD R3, R12, UR4, R9 ;  /* 0x000000040c037c24 */ /* 0x01efce000f8e0209 */
.L_x_3426:
        /* <DEDUP_REMOVED lines=9> */
[----:B-1----:R-:W-:Y:S01]  /*20f0*/  IABS R155, R15 ;  /* 0x0000000f009b7213 */ /* 0x002fe20000000000 */
[C---:B------:R-:W-:Y:S01]  /*2100*/  IMAD R150, R15.reuse, 0x70, RZ ;  /* 0x000000700f967824 */ /* 0x040fe200078e02ff */
[----:B------:R-:W-:-:S03]  /*2110*/  ISETP.NE.AND P3, PT, R15, RZ, PT ;  /* 0x000000ff0f00720c */ /* 0x000fc60003f65270 */
[----:B------:R-:W-:-:S05]  /*2120*/  IMAD R14, R155, R14, R153 ;  /* 0x0000000e9b0e7224 */ /* 0x000fca00078e0299 */
[----:B------:R-:W-:-:S13]  /*2130*/  ISETP.GT.U32.AND P1, PT, R10, R14, PT ;  /* 0x0000000e0a00720c */ /* 0x000fda0003f24070 */
[----:B------:R-:W-:-:S05]  /*2140*/  @!P1 IMAD.IADD R14, R14, 0x1, -R155 ;  /* 0x000000010e0e9824 */ /* 0x000fca00078e0a9b */
[----:B------:R-:W-:-:S13]  /*2150*/  ISETP.GT.U32.AND P1, PT, R10, R14, PT ;  /* 0x0000000e0a00720c */ /* 0x000fda0003f24070 */
[----:B------:R-:W-:Y:S02]  /*2160*/  @!P1 IADD3 R14, PT, PT, R14, -R155, RZ ;  /* 0x8000009b0e0e9210 */ /* 0x000fe40007ffe0ff */
[----:B------:R-:W-:-:S03]  /*2170*/  ISETP.GE.AND P1, PT, R9, R18, PT ;  /* 0x000000120900720c */ /* 0x000fc60003f26270 */
[----:B------:R-:W-:Y:S01]  /*2180*/  @!P2 IMAD.MOV R14, RZ, RZ, -R14 ;  /* 0x000000ffff0ea224 */ /* 0x000fe200078e0a0e */
[----:B------:R-:W-:Y:S02]  /*2190*/  @!P3 LOP3.LUT R14, RZ, R15, RZ, 0x33, !PT ;  /* 0x0000000fff0eb212 */ /* 0x000fe400078e33ff */
[----:B------:R-:W-:-:S03]  /*21a0*/  ISETP.GE.AND P2, PT, R9, R18, PT ;  /* 0x000000120900720c */ /* 0x000fc60003f46270 */
[C---:B------:R-:W-:Y:S01]  /*21b0*/  IMAD.SHL.U32 R152, R14.reuse, 0x4, RZ ;  /* 0x000000040e987824 */ /* 0x040fe200078e00ff */
[----:B------:R-:W-:Y:S01]  /*21c0*/  FSEL R91, R91, RZ, P2 ;  /* 0x000000ff5b5b7208 */ /* 0x000fe20001000000 */
[----:B------:R-:W-:Y:S01]  /*21d0*/  IMAD.IADD R154, R14, 0x1, R15 ;  /* 0x000000010e9a7824 */ /* 0x000fe200078e020f */
[----:B------:R-:W-:Y:S01]  /*21e0*/  FSEL R89, R89, RZ, P2 ;  /* 0x000000ff59597208 */ /* 0x000fe20001000000 */
[C---:B------:R-:W-:Y:S01]  /*21f0*/  IMAD R155, R15.reuse, 0x8, R152 ;  /* 0x000000080f9b7824 */ /* 0x040fe200078e0298 */
[----:B------:R-:W-:Y:S02]  /*2200*/  ISETP.GE.OR P5, PT, R152, R150, P1 ;  /* 0x000000969800720c */ /* 0x000fe40000fa6670 */
[----:B------:R-:W-:Y:S02]  /*2210*/  LEA R153, R15, R154, 0x1 ;  /* 0x0000009a0f997211 */ /* 0x000fe400078e08ff */
[----:B--2---:R-:W-:Y:S02]  /*2220*/  SHF.L.U32 R13, R154, 0x2, RZ ;  /* 0x000000029a0d7819 */ /* 0x004fe400000006ff */
[-C--:B------:R-:W-:Y:S01]  /*2230*/  ISETP.GE.OR P4, PT, R155, R150.reuse, P1 ;  /* 0x000000969b00720c */ /* 0x080fe20000f86670 */
[----:B------:R-:W-:Y:S01]  /*2240*/  IMAD.SHL.U32 R153, R153, 0x4, RZ ;  /* 0x0000000499997824 */ /* 0x000fe200078e00ff */
[----:B------:R-:W-:-:S02]  /*2250*/  ISETP.GE.OR P3, PT, R13, R150, P1 ;  /* 0x000000960d00720c */ /* 0x000fc40000f66670 */
[----:B------:R-:W-:Y:S02]  /*2260*/  FSEL R88, R88, RZ, P2 ;  /* 0x000000ff58587208 */ /* 0x000fe40001000000 */
[----:B------:R-:W-:Y:S02]  /*2270*/  FSEL R87, R87, RZ, P2 ;  /* 0x000000ff57577208 */ /* 0x000fe40001000000 */
[----:B------:R-:W-:Y:S02]  /*2280*/  FSEL R86, R86, RZ, P2 ;  /* 0x000000ff56567208 */ /* 0x000fe40001000000 */
[----:B------:R-:W-:Y:S01]  /*2290*/  FSEL R90, R90, RZ, P2 ;  /* 0x000000ff5a5a7208 */ /* 0x000fe20001000000 */
        /* <DEDUP_REMOVED lines=12> */
[----:B------:R-:W-:-:S05]  /*2360*/  IMAD R90, R22, R15, R90 ;  /* 0x0000000f165a7224 */ /* 0x000fca00078e025a */
[----:B------:R-:W-:Y:S01]  /*2370*/  SHF.R.S32.HI R156, RZ, 0x1f, R90 ;  /* 0x0000001fff9c7819 */ /* 0x000fe2000001145a */
[----:B--2---:R-:W-:-:S04]  /*2380*/  IMAD R91, R12, R91, RZ ;  /* 0x0000005b0c5b7224 */ /* 0x004fc800078e02ff */
[----:B------:R-:W-:-:S05]  /*2390*/  IMAD R91, R91, 0x70, R152 ;  /* 0x000000705b5b7824 */ /* 0x000fca00078e0298 */
[----:B------:R-:W-:-:S04]  /*23a0*/  IADD3 R157, P5, PT, R91, R90, RZ ;  /* 0x0000005a5b9d7210 */ /* 0x000fc80007fbe0ff */
[----:B------:R-:W-:Y:S02]  /*23b0*/  LEA.HI.X.SX32 R156, R91, R156, 0x1, P5 ;  /* 0x0000009c5b9c7211 */ /* 0x000fe400028f0eff */
[----:B------:R-:W-:-:S04]  /*23c0*/  LEA R90, P5, R157, UR10, 0x2 ;  /* 0x0000000a9d5a7c11 */ /* 0x000fc8000f8a10ff */
[----:B------:R-:W-:-:S06]  /*23d0*/  LEA.HI.X R91, R157, UR11, R156, 0x2, P5 ;  /* 0x0000000b9d5b7c11 */ /* 0x000fcc000a8f149c */
[----:B------:R-:W5:Y:S03]  /*23e0*/  LDG.E.64 R90, desc[UR36][R90.64] ;  /* 0x000000245a5a7981 */ /* 0x000f66000c1e1b00 */
.L_x_3360:
[----:B------:R-:W-:Y:S05]  /*23f0*/  BSYNC.RECONVERGENT B1 ;  /* 0x0000000000017941 */ /* 0x000fea0003800200 */
.L_x_3359:
        /* <DEDUP_REMOVED lines=23> */
.L_x_3362:
[----:B------:R-:W-:Y:S05]  /*2570*/  BSYNC.RECONVERGENT B1 ;  /* 0x0000000000017941 */ /* 0x000fea0003800200 */
.L_x_3361:
        /* <DEDUP_REMOVED lines=22> */
.L_x_3364:
[----:B------:R-:W-:Y:S05]  /*26e0*/  BSYNC.RECONVERGENT B1 ;  /* 0x0000000000017941 */ /* 0x000fea0003800200 */
.L_x_3363:
[----:B------:R-:W-:Y:S01]  /*26f0*/  ISETP.GE.OR P3, PT, R153, R150, P1 ;  /* 0x000000969900720c */ /* 0x000fe20000f66670 */
[----:B------:R-:W-:Y:S01]  /*2700*/  BSSY.RECONVERGENT B1, `(.L_x_3365) ;  /* 0x0000018000017945 */ /* 0x000fe20003800200 */
[----:B------:R-:W-:Y:S02]  /*2710*/  FSEL R93, R93, RZ, P2 ;  /* 0x000000ff5d5d7208 */ /* 0x000fe40001000000 */
[----:B------:R-:W-:-:S09]  /*2720*/  FSEL R92, R92, RZ, P2 ;  /* 0x000000ff5c5c7208 */ /* 0x000fd20001000000 */
        /* <DEDUP_REMOVED lines=21> */
.L_x_3366:
[----:B------:R-:W-:Y:S05]  /*2880*/  BSYNC.RECONVERGENT B1 ;  /* 0x0000000000017941 */ /* 0x000fea0003800200 */
.L_x_3365:
[C---:B------:R-:W-:Y:S01]  /*2890*/  IMAD R156, R15.reuse, 0x4, R154 ;  /* 0x000000040f9c7824 */ /* 0x040fe200078e029a */
[----:B------:R-:W-:Y:S01]  /*28a0*/  BSSY.RECONVERGENT B1, `(.L_x_3367) ;  /* 0x0000023000017945 */ /* 0x000fe20003800200 */
[----:B------:R-:W-:Y:S01]  /*28b0*/  IMAD R157, R15, 0x10, R152 ;  /* 0x000000100f9d7824 */ /* 0x000fe200078e0298 */
[----:B------:R-:W-:Y:S01]  /*28c0*/  FSEL R95, R95, RZ, P2 ;  /* 0x000000ff5f5f7208 */ /* 0x000fe20001000000 */
[----:B------:R-:W-:Y:S01]  /*28d0*/  IMAD R154, R15, 0x4, R154 ;  /* 0x000000040f9a7824 */ /* 0x000fe200078e029a */
[----:B------:R-:W-:Y:S02]  /*28e0*/  SHF.L.U32 R13, R156, 0x2, RZ ;  /* 0x000000029c0d7819 */ /* 0x000fe400000006ff */
[-C--:B------:R-:W-:Y:S01]  /*28f0*/  ISETP.GE.OR P6, PT, R157, R150.reuse, P1 ;  /* 0x000000969d00720c */ /* 0x080fe20000fc6670 */
[----:B------:R-:W-:Y:S01]  /*2900*/  IMAD.IADD R155, R154, 0x1, R15 ;  /* 0x000000019a9b7824 */ /* 0x000fe200078e020f */
[----:B------:R-:W-:Y:S02]  /*2910*/  ISETP.GE.OR P3, PT, R13, R150, P1 ;  /* 0x000000960d00720c */ /* 0x000fe40000f66670 */
[----:B------:R-:W-:Y:S01]  /*2920*/  LEA R153, R15, R154, 0x1 ;  /* 0x0000009a0f997211 */ /* 0x000fe200078e08ff */
[----:B------:R-:W-:Y:S01]  /*2930*/  IMAD.SHL.U32 R13, R155, 0x4, RZ ;  /* 0x000000049b0d7824 */ /* 0x000fe200078e00ff */
[----:B------:R-:W-:-:S04]  /*2940*/  FSEL R94, R94, RZ, P2 ;  /* 0x000000ff5e5e7208 */ /* 0x000fc80001000000 */
[----:B------:R-:W-:Y:S01]  /*2950*/  ISETP.GE.OR P4, PT, R13, R150, P1 ;  /* 0x000000960d00720c */ /* 0x000fe20000f86670 */
[----:B------:R-:W-:-:S05]  /*2960*/  IMAD.SHL.U32 R13, R153, 0x4, RZ ;  /* 0x00000004990d7824 */ /* 0x000fca00078e00ff */
        /* <DEDUP_REMOVED lines=22> */
.L_x_3368:
[----:B------:R-:W-:Y:S05]  /*2ad0*/  BSYNC.RECONVERGENT B1 ;  /* 0x0000000000017941 */ /* 0x000fea0003800200 */
.L_x_3367:
[----:B------:R-:W-:Y:S01]  /*2ae0*/  BSSY.RECONVERGENT B1, `(.L_x_3369) ;  /* 0x0000019000017945 */ /* 0x000fe20003800200 */
        /* <DEDUP_REMOVED lines=24> */
.L_x_3370:
[----:B------:R-:W-:Y:S05]  /*2c70*/  BSYNC.RECONVERGENT B1 ;  /* 0x0000000000017941 */ /* 0x000fea0003800200 */
.L_x_3369:
        /* <DEDUP_REMOVED lines=25> */
.L_x_3372:
[----:B------:R-:W-:Y:S05]  /*2e10*/  BSYNC.RECONVERGENT B1 ;  /* 0x0000000000017941 */ /* 0x000fea0003800200 */
.L_x_3371:
        /* <DEDUP_REMOVED lines=25> */
.L_x_3374:
[----:B------:R-:W-:Y:S05]  /*2fb0*/  BSYNC.RECONVERGENT B1 ;  /* 0x0000000000017941 */ /* 0x000fea0003800200 */
.L_x_3373:
[C---:B------:R-:W-:Y:S01]  /*2fc0*/  IMAD R153, R15.reuse, 0x20, R152 ;  /* 0x000000200f997824 */ /* 0x040fe200078e0298 */
[----:B------:R-:W-:Y:S01]  /*2fd0*/  BSSY.RECONVERGENT B1, `(.L_x_3375) ;  /* 0x000001b000017945 */ /* 0x000fe20003800200 */
[----:B------:R-:W-:Y:S01]  /*2fe0*/  IMAD R154, R15, 0x2, R154 ;  /* 0x000000020f9a7824 */ /* 0x000fe200078e029a */
[----:B------:R-:W-:Y:S02]  /*2ff0*/  FSEL R103, R103, RZ, P2 ;  /* 0x000000ff67677208 */ /* 0x000fe40001000000 */
[----:B------:R-:W-:Y:S02]  /*3000*/  ISETP.GE.OR P3, PT, R153, R150, P1 ;  /* 0x000000969900720c */ /* 0x000fe40000f66670 */
[----:B------:R-:W-:Y:S02]  /*3010*/  LEA R154, R15, R154, 0x1 ;  /* 0x0000009a0f9a7211 */ /* 0x000fe400078e08ff */
        /* <DEDUP_REMOVED lines=22> */
.L_x_3376:
[----:B------:R-:W-:Y:S05]  /*3180*/  BSYNC.RECONVERGENT B1 ;  /* 0x0000000000017941 */ /* 0x000fea0003800200 */
.L_x_3375:
[C---:B------:R-:W-:Y:S01]  /*3190*/  IMAD.SHL.U32 R13, R154.reuse, 0x4, RZ ;  /* 0x000000049a0d7824 */ /* 0x040fe200078e00ff */
[----:B------:R-:W-:Y:S01]  /*31a0*/  IADD3 R153, PT, PT, R154, R15, RZ ;  /* 0x0000000f9a997210 */ /* 0x000fe20007ffe0ff */
[----:B------:R-:W-:Y:S01]  /*31b0*/  BSSY.RECONVERGENT B1, `(.L_x_3377) ;  /* 0x000001d000017945 */ /* 0x000fe20003800200 */
[----:B------:R-:W-:Y:S02]  /*31c0*/  FSEL R105, R105, RZ, P2 ;  /* 0x000000ff69697208 */ /* 0x000fe40001000000 */
[-C--:B------:R-:W-:Y:S01]  /*31d0*/  ISETP.GE.OR P4, PT, R13, R150.reuse, P1 ;  /* 0x000000960d00720c */ /* 0x080fe20000f86670 */
[----:B------:R-:W-:Y:S01]  /*31e0*/  IMAD.SHL.U32 R13, R153, 0x4, RZ ;  /* 0x00000004990d7824 */ /* 0x000fe200078e00ff */
[----:B------:R-:W-:Y:S02]  /*31f0*/  FSEL R107, R107, RZ, P2 ;  /* 0x000000ff6b6b7208 */ /* 0x000fe40001000000 */
[----:B------:R-:W-:Y:S02]  /*3200*/  FSEL R104, R104, RZ, P2 ;  /* 0x000000ff68687208 */ /* 0x000fe40001000000 */
[----:B------:R-:W-:-:S07]  /*3210*/  ISETP.GE.OR P3, PT, R13, R150, P1 ;  /* 0x000000960d00720c */ /* 0x000fce0000f66670 */
        /* <DEDUP_REMOVED lines=22> */
.L_x_3378:
[----:B------:R-:W-:Y:S05]  /*3380*/  BSYNC.RECONVERGENT B1 ;  /* 0x0000000000017941 */ /* 0x000fea0003800200 */
.L_x_3377:
[----:B------:R-:W-:Y:S01]  /*3390*/  BSSY.RECONVERGENT B1, `(.L_x_3379) ;  /* 0x0000019000017945 */ /* 0x000fe20003800200 */
[----:B------:R-:W-:Y:S01]  /*33a0*/  IMAD R158, R15, 0x2, R154 ;  /* 0x000000020f9e7824 */ /* 0x000fe200078e029a */
[----:B------:R-:W-:Y:S02]  /*33b0*/  FSEL R106, R106, RZ, P2 ;  /* 0x000000ff6a6a7208 */ /* 0x000fe40001000000 */
        /* <DEDUP_REMOVED lines=22> */
.L_x_3380:
[----:B------:R-:W-:Y:S05]  /*3520*/  BSYNC.RECONVERGENT B1 ;  /* 0x0000000000017941 */ /* 0x000fea0003800200 */
.L_x_3379:
[C---:B------:R-:W-:Y:S01]  /*3530*/  IMAD.SHL.U32 R13, R158.reuse, 0x4, RZ ;  /* 0x000000049e0d7824 */ /* 0x040fe200078e00ff */
[----:B------:R-:W-:Y:S01]  /*3540*/  BSSY.RECONVERGENT B1, `(.L_x_3381) ;  /* 0x0000023000017945 */ /* 0x000fe20003800200 */
[--C-:B------:R-:W-:Y:S01]  /*3550*/  IMAD.IADD R160, R158, 0x1, R15.reuse ;  /* 0x000000019ea07824 */ /* 0x100fe200078e020f */
[----:B------:R-:W-:Y:S02]  /*3560*/  FSEL R109, R109, RZ, P2 ;  /* 0x000000ff6d6d7208 */ /* 0x000fe40001000000 */
[-C--:B------:R-:W-:Y:S01]  /*3570*/  ISETP.GE.OR P6, PT, R13, R150.reuse, P1 ;  /* 0x000000960d00720c */ /* 0x080fe20000fc6670 */
[C---:B------:R-:W-:Y:S01]  /*3580*/  IMAD.IADD R156, R160.reuse, 0x1, R15 ;  /* 0x00000001a09c7824 */ /* 0x040fe200078e020f */
[----:B------:R-:W-:Y:S02]  /*3590*/  SHF.L.U32 R13, R160, 0x2, RZ ;  /* 0x00000002a00d7819 */ /* 0x000fe400000006ff */
[----:B------:R-:W-:Y:S02]  /*35a0*/  FSEL R108, R108, RZ, P2 ;  /* 0x000000ff6c6c7208 */ /* 0x000fe40001000000 */
[----:B------:R-:W-:Y:S01]  /*35b0*/  ISETP.GE.OR P3, PT, R13, R150, P1 ;  /* 0x000000960d00720c */ /* 0x000fe20000f66670 */
[C---:B------:R-:W-:Y:S01]  /*35c0*/  IMAD.SHL.U32 R13, R156.reuse, 0x4, RZ ;  /* 0x000000049c0d7824 */ /* 0x040fe200078e00ff */
[----:B------:R-:W-:-:S04]  /*35d0*/  IADD3 R154, PT, PT, R156, R15, RZ ;  /* 0x0000000f9c9a7210 */ /* 0x000fc80007ffe0ff */
        /* <DEDUP_REMOVED lines=25> */
.L_x_3382:
[----:B------:R-:W-:Y:S05]  /*3770*/  BSYNC.RECONVERGENT B1 ;  /* 0x0000000000017941 */ /* 0x000fea0003800200 */
.L_x_3381:
        /* <DEDUP_REMOVED lines=25> */
.L_x_3384:
[----:B------:R-:W-:Y:S05]  /*3910*/  BSYNC.RECONVERGENT B1 ;  /* 0x0000000000017941 */ /* 0x000fea0003800200 */
.L_x_3383:
        /* <DEDUP_REMOVED lines=25> */
.L_x_3386:
[----:B------:R-:W-:Y:S05]  /*3ab0*/  BSYNC.RECONVERGENT B1 ;  /* 0x0000000000017941 */ /* 0x000fea0003800200 */
.L_x_3385:
        /* <DEDUP_REMOVED lines=25> */
.L_x_3388:
[----:B------:R-:W-:Y:S05]  /*3c50*/  BSYNC.RECONVERGENT B1 ;  /* 0x0000000000017941 */ /* 0x000fea0003800200 */
.L_x_3387:
[----:B------:R-:W-:Y:S01]  /*3c60*/  IMAD.IADD R154, R154, 0x1, R15 ;  /* 0x000000019a9a7824 */ /* 0x000fe200078e020f */
[----:B------:R-:W-:Y:S01]  /*3c70*/  BSSY.RECONVERGENT B1, `(.L_x_3389) ;  /* 0x000001e000017945 */ /* 0x000fe20003800200 */
[----:B------:R-:W-:Y:S01]  /*3c80*/  IMAD R153, R15, 0x40, R152 ;  /* 0x000000400f997824 */ /* 0x000fe200078e0298 */
[----:B------:R-:W-:Y:S02]  /*3c90*/  FSEL R117, R117, RZ, P2 ;  /* 0x000000ff75757208 */ /* 0x000fe40001000000 */
[----:B------:R-:W-:Y:S02]  /*3ca0*/  SHF.L.U32 R13, R154, 0x2, RZ ;  /* 0x000000029a0d7819 */ /* 0x000fe400000006ff */
[-C--:B------:R-:W-:Y:S02]  /*3cb0*/  ISETP.GE.OR P3, PT, R153, R150.reuse, P1 ;  /* 0x000000969900720c */ /* 0x080fe40000f66670 */
[----:B------:R-:W-:Y:S02]  /*3cc0*/  ISETP.GE.OR P4, PT, R13, R150, P1 ;  /* 0x000000960d00720c */ /* 0x000fe40000f86670 */
[----:B------:R-:W-:-:S02]  /*3cd0*/  FSEL R119, R119, RZ, P2 ;  /* 0x000000ff77777208 */ /* 0x000fc40001000000 */
        /* <DEDUP_REMOVED lines=23> */
.L_x_3390:
[----:B------:R-:W-:Y:S05]  /*3e50*/  BSYNC.RECONVERGENT B1 ;  /* 0x0000000000017941 */ /* 0x000fea0003800200 */
.L_x_3389:
[----:B------:R-:W-:Y:S01]  /*3e60*/  BSSY.RECONVERGENT B1, `(.L_x_3391) ;  /* 0x0000018000017945 */ /* 0x000fe20003800200 */
[----:B------:R-:W-:Y:S02]  /*3e70*/  LEA R152, R15, R154, 0x1 ;  /* 0x0000009a0f987211 */ /* 0x000fe400078e08ff */
        /* <DEDUP_REMOVED lines=22> */
.L_x_3392:
[----:B------:R-:W-:Y:S05]  /*3fe0*/  BSYNC.RECONVERGENT B1 ;  /* 0x0000000000017941 */ /* 0x000fea0003800200 */
.L_x_3391:
[----:B------:R-:W-:Y:S01]  /*3ff0*/  IMAD.SHL.U32 R13, R152, 0x4, RZ ;  /* 0x00000004980d7824 */ /* 0x000fe200078e00ff */
[----:B------:R-:W-:Y:S01]  /*4000*/  BSSY.RECONVERGENT B1, `(.L_x_3393) ;  /* 0x000001b000017945 */ /* 0x000fe20003800200 */
[----:B------:R-:W-:Y:S02]  /*4010*/  FSEL R121, R121, RZ, P2 ;  /* 0x000000ff79797208 */ /* 0x000fe40001000000 */
[----:B------:R-:W-:Y:S02]  /*4020*/  FSEL R120, R120, RZ, P2 ;  /* 0x000000ff78787208 */ /* 0x000fe40001000000 */
[----:B------:R-:W-:Y:S02]  /*4030*/  ISETP.GE.OR P3, PT, R13, R150, P1 ;  /* 0x000000960d00720c */ /* 0x000fe40000f66670 */
[----:B------:R-:W-:-:S11]  /*4040*/  IADD3 R154, PT, PT, R152, R15, RZ ;  /* 0x0000000f989a7210 */ /* 0x000fd60007ffe0ff */
        /* <DEDUP_REMOVED lines=22> */
.L_x_3394:
[----:B------:R-:W-:Y:S05]  /*41b0*/  BSYNC.RECONVERGENT B1 ;  /* 0x0000000000017941 */ /* 0x000fea0003800200 */
.L_x_3393:
[C---:B------:R-:W-:Y:S01]  /*41c0*/  SHF.L.U32 R13, R154.reuse, 0x2, RZ ;  /* 0x000000029a0d7819 */ /* 0x040fe200000006ff */
[----:B------:R-:W-:Y:S01]  /*41d0*/  BSSY.RECONVERGENT B1, `(.L_x_3395) ;  /* 0x000001b000017945 */ /* 0x000fe20003800200 */
[----:B------:R-:W-:Y:S01]  /*41e0*/  FSEL R123, R123, RZ, P2 ;  /* 0x000000ff7b7b7208 */ /* 0x000fe20001000000 */
[----:B------:R-:W-:Y:S01]  /*41f0*/  IMAD.IADD R152, R154, 0x1, R15 ;  /* 0x000000019a987824 */ /* 0x000fe200078e020f */
[----:B------:R-:W-:Y:S02]  /*4200*/  ISETP.GE.OR P3, PT, R13, R150, P1 ;  /* 0x000000960d00720c */ /* 0x000fe40000f66670 */
[----:B------:R-:W-:-:S11]  /*4210*/  FSEL R122, R122, RZ, P2 ;  /* 0x000000ff7a7a7208 */ /* 0x000fd60001000000 */
        /* <DEDUP_REMOVED lines=11> */
[----:B------:R-:W-:Y:S01]  /*42d0*/  LOP3.LUT R153, R153, 0x2, RZ, 0xc0, !PT ;  /* 0x0000000299997812 */ /* 0x000fe200078ec0ff */
[----:B--2---:R-:W-:-:S04]  /*42e0*/  IMAD R123, R12, R123, RZ ;  /* 0x0000007b0c7b7224 */ /* 0x004fc800078e02ff */
[----:B------:R-:W-:Y:S02]  /*42f0*/  IMAD R122, R123, 0x1c, R154 ;  /* 0x0000001c7b7a7824 */ /* 0x000fe400078e029a */
[----:B------:R-:W-:-:S03]  /*4300*/  IMAD R154, R22, R15, R153 ;  /* 0x0000000f169a7224 */ /* 0x000fc600078e0299 */
[----:B------:R-:W-:-:S04]  /*4310*/  SHF.L.U32 R122, R122, 0x2, RZ ;  /* 0x000000027a7a7819 */ /* 0x000fc800000006ff */
[----:B------:R-:W-:Y:S02]  /*4320*/  SHF.R.S32.HI R123, RZ, 0x1f, R122 ;  /* 0x0000001fff7b7819 */ /* 0x000fe4000001147a */
[----:B------:R-:W-:-:S04]  /*4330*/  IADD3 R153, P3, PT, R154, R122, RZ ;  /* 0x0000007a9a997210 */ /* 0x000fc80007f7e0ff */
[----:B------:R-:W-:Y:S02]  /*4340*/  LEA.HI.X.SX32 R12, R154, R123, 0x1, P3 ;  /* 0x0000007b9a0c7211 */ /* 0x000fe400018f0eff */
[----:B------:R-:W-:-:S04]  /*4350*/  LEA R122, P3, R153, UR10, 0x2 ;  /* 0x0000000a997a7c11 */ /* 0x000fc8000f8610ff */
[----:B------:R-:W-:-:S06]  /*4360*/  LEA.HI.X R123, R153, UR11, R12, 0x2, P3 ;  /* 0x0000000b997b7c11 */ /* 0x000fcc00098f140c */
[----:B------:R-:W5:Y:S03]  /*4370*/  LDG.E.64 R122, desc[UR36][R122.64] ;  /* 0x000000247a7a7981 */ /* 0x000f66000c1e1b00 */
.L_x_3396:
[----:B------:R-:W-:Y:S05]  /*4380*/  BSYNC.RECONVERGENT B1 ;  /* 0x0000000000017941 */ /* 0x000fea0003800200 */
.L_x_3395:
[C---:B------:R-:W-:Y:S01]  /*4390*/  IMAD.SHL.U32 R13, R152.reuse, 0x4, RZ ;  /* 0x00000004980d7824 */ /* 0x040fe200078e00ff */
[----:B------:R-:W-:Y:S01]  /*43a0*/  BSSY.RECONVERGENT B1, `(.L_x_3397) ;  /* 0x000001b000017945 */ /* 0x000fe20003800200 */
[----:B------:R-:W-:Y:S01]  /*43b0*/  FSEL R125, R125, RZ, P2 ;  /* 0x000000ff7d7d7208 */ /* 0x000fe20001000000 */
[----:B------:R-:W-:Y:S01]  /*43c0*/  IMAD.IADD R154, R152, 0x1, R15 ;  /* 0x00000001989a7824 */ /* 0x000fe200078e020f */
[----:B------:R-:W-:Y:S02]  /*43d0*/  FSEL R124, R124, RZ, P2 ;  /* 0x000000ff7c7c7208 */ /* 0x000fe40001000000 */
[----:B------:R-:W-:-:S13]  /*43e0*/  ISETP.GE.OR P3, PT, R13, R150, P1 ;  /* 0x000000960d00720c */ /* 0x000fda0000f66670 */
        /* <DEDUP_REMOVED lines=22> */
.L_x_3398:
[----:B------:R-:W-:Y:S05]  /*4550*/  BSYNC.RECONVERGENT B1 ;  /* 0x0000000000017941 */ /* 0x000fea0003800200 */
.L_x_3397:
        /* <DEDUP_REMOVED lines=20> */
[----:B------:R-:W-:Y:S02]  /*46a0*/  IMAD R154, R22, R15, R153 ;  /* 0x0000000f169a7224 */ /* 0x000fe400078e0299 */
[----:B------:R-:W-:-:S05]  /*46b0*/  IMAD.SHL.U32 R126, R126, 0x4, RZ ;  /* 0x000000047e7e7824 */ /* 0x000fca00078e00ff */
[----:B------:R-:W-:Y:S02]  /*46c0*/  SHF.R.S32.HI R127, RZ, 0x1f, R126 ;  /* 0x0000001fff7f7819 */ /* 0x000fe4000001147e */
[----:B------:R-:W-:-:S04]  /*46d0*/  IADD3 R153, P3, PT, R154, R126, RZ ;  /* 0x0000007e9a997210 */ /* 0x000fc80007f7e0ff */
[----:B------:R-:W-:Y:S02]  /*46e0*/  LEA.HI.X.SX32 R12, R154, R127, 0x1, P3 ;  /* 0x0000007f9a0c7211 */ /* 0x000fe400018f0eff */
[----:B------:R-:W-:-:S04]  /*46f0*/  LEA R126, P3, R153, UR10, 0x2 ;  /* 0x0000000a997e7c11 */ /* 0x000fc8000f8610ff */
[----:B------:R-:W-:-:S06]  /*4700*/  LEA.HI.X R127, R153, UR11, R12, 0x2, P3 ;  /* 0x0000000b997f7c11 */ /* 0x000fcc00098f140c */
[----:B------:R-:W5:Y:S03]  /*4710*/  LDG.E.64 R126, desc[UR36][R126.64] ;  /* 0x000000247e7e7981 */ /* 0x000f66000c1e1b00 */
.L_x_3400:
[----:B------:R-:W-:Y:S05]  /*4720*/  BSYNC.RECONVERGENT B1 ;  /* 0x0000000000017941 */ /* 0x000fea0003800200 */
.L_x_3399:
        /* <DEDUP_REMOVED lines=28> */
.L_x_3402:
[----:B------:R-:W-:Y:S05]  /*48f0*/  BSYNC.RECONVERGENT B1 ;  /* 0x0000000000017941 */ /* 0x000fea0003800200 */
.L_x_3401:
        /* <DEDUP_REMOVED lines=28> */
.L_x_3404:
[----:B------:R-:W-:Y:S05]  /*4ac0*/  BSYNC.RECONVERGENT B1 ;  /* 0x0000000000017941 */ /* 0x000fea0003800200 */
.L_x_3403:
        /* <DEDUP_REMOVED lines=28> */
.L_x_3406:
[----:B------:R-:W-:Y:S05]  /*4c90*/  BSYNC.RECONVERGENT B1 ;  /* 0x0000000000017941 */ /* 0x000fea0003800200 */
.L_x_3405:
        /* <DEDUP_REMOVED lines=28> */
.L_x_3408:
[----:B------:R-:W-:Y:S05]  /*4e60*/  BSYNC.RECONVERGENT B1 ;  /* 0x0000000000017941 */ /* 0x000fea0003800200 */
.L_x_3407:
        /* <DEDUP_REMOVED lines=28> */
.L_x_3410:
[----:B------:R-:W-:Y:S05]  /*5030*/  BSYNC.RECONVERGENT B1 ;  /* 0x0000000000017941 */ /* 0x000fea0003800200 */
.L_x_3409:
        /* <DEDUP_REMOVED lines=28> */
.L_x_3412:
[----:B------:R-:W-:Y:S05]  /*5200*/  BSYNC.RECONVERGENT B1 ;  /* 0x0000000000017941 */ /* 0x000fea0003800200 */
.L_x_3411:
        /* <DEDUP_REMOVED lines=28> */
.L_x_3414:
[----:B------:R-:W-:Y:S05]  /*53d0*/  BSYNC.RECONVERGENT B1 ;  /* 0x0000000000017941 */ /* 0x000fea0003800200 */
.L_x_3413:
[C---:B------:R-:W-:Y:S01]  /*53e0*/  IMAD.SHL.U32 R13, R154.reuse, 0x4, RZ ;  /* 0x000000049a0d7824 */ /* 0x040fe200078e00ff */
[----:B------:R-:W-:Y:S01]  /*53f0*/  BSSY.RECONVERGENT B1, `(.L_x_3415) ;  /* 0x0000023000017945 */ /* 0x000fe20003800200 */
[--C-:B------:R-:W-:Y:S01]  /*5400*/  IMAD.IADD R156, R154, 0x1, R15.reuse ;  /* 0x000000019a9c7824 */ /* 0x100fe200078e020f */
[----:B------:R-:W-:Y:S02]  /*5410*/  FSEL R143, R143, RZ, P2 ;  /* 0x000000ff8f8f7208 */ /* 0x000fe40001000000 */
[-C--:B------:R-:W-:Y:S01]  /*5420*/  ISETP.GE.OR P6, PT, R13, R150.reuse, P1 ;  /* 0x000000960d00720c */ /* 0x080fe20000fc6670 */
[C-C-:B------:R-:W-:Y:S01]  /*5430*/  IMAD.IADD R152, R156.reuse, 0x1, R15.reuse ;  /* 0x000000019c987824 */ /* 0x140fe200078e020f */
[----:B------:R-:W-:Y:S02]  /*5440*/  SHF.L.U32 R13, R156, 0x2, RZ ;  /* 0x000000029c0d7819 */ /* 0x000fe400000006ff */
[----:B------:R-:W-:Y:S01]  /*5450*/  FSEL R142, R142, RZ, P2 ;  /* 0x000000ff8e8e7208 */ /* 0x000fe20001000000 */
[C---:B------:R-:W-:Y:S01]  /*5460*/  IMAD.IADD R153, R152.reuse, 0x1, R15 ;  /* 0x0000000198997824 */ /* 0x040fe200078e020f */
[----:B------:R-:W-:Y:S01]  /*5470*/  ISETP.GE.OR P3, PT, R13, R150, P1 ;  /* 0x000000960d00720c */ /* 0x000fe20000f66670 */
[----:B------:R-:W-:-:S03]  /*5480*/  IMAD.SHL.U32 R13, R152, 0x4, RZ ;  /* 0x00000004980d7824 */ /* 0x000fc600078e00ff */
[----:B------:R-:W-:Y:S02]  /*5490*/  SHF.L.U32 R153, R153, 0x2, RZ ;  /* 0x0000000299997819 */ /* 0x000fe400000006ff */
        /* <DEDUP_REMOVED lines=24> */
.L_x_3416:
[----:B------:R-:W-:Y:S05]  /*5620*/  BSYNC.RECONVERGENT B1 ;  /* 0x0000000000017941 */ /* 0x000fea0003800200 */
.L_x_3415:
        /* <DEDUP_REMOVED lines=25> */
.L_x_3418:
[----:B------:R-:W-:Y:S05]  /*57c0*/  BSYNC.RECONVERGENT B1 ;  /* 0x0000000000017941 */ /* 0x000fea0003800200 */
.L_x_3417:
        /* <DEDUP_REMOVED lines=25> */
.L_x_3420:
[----:B------:R-:W-:Y:S05]  /*5960*/  BSYNC.RECONVERGENT B1 ;  /* 0x0000000000017941 */ /* 0x000fea0003800200 */
.L_x_3419:
        /* <DEDUP_REMOVED lines=24> */
.L_x_3422:
[----:B------:R-:W-:Y:S05]  /*5af0*/  BSYNC.RECONVERGENT B1 ;  /* 0x0000000000017941 */ /* 0x000fea0003800200 */
.L_x_3421:
[----:B-----5:R-:W-:Y:S01]  /*5b00*/  FMUL.FTZ R13, R24, R88 ;  /* 0x00000058180d7220 */ /* 0x020fe20000410000 */
[----:B------:R-:W-:Y:S01]  /*5b10*/  FMUL.FTZ R12, R25, R89 ;  /* 0x00000059190c7220 */ /* 0x000fe20000410000 */
[----:B------:R-:W1:Y:S01]  /*5b20*/  S2R R150, SR_TID.X ;  /* 0x0000000000967919 */ /* 0x000e620000002100 */
[----:B------:R-:W-:Y:S01]  /*5b30*/  UMOV UR4, 0xffffffff ;  /* 0xffffffff00047882 */ /* 0x000fe20000000000 */
[----:B------:R-:W-:Y:S01]  /*5b40*/  FFMA.FTZ R13, R20, R90, R13 ;  /* 0x0000005a140d7223 */ /* 0x000fe2000001000d */
[----:B------:R-:W-:Y:S01]  /*5b50*/  FFMA.FTZ R12, R21, R91, R12 ;  /* 0x0000005b150c7223 */ /* 0x000fe2000001000c */
[----:B------:R-:W-:Y:S02]  /*5b60*/  ISETP.NE.AND P2, PT, R11, RZ, P0 ;  /* 0x000000ff0b00720c */ /* 0x000fe40000745270 */
[----:B------:R-:W-:Y:S01]  /*5b70*/  FFMA.FTZ R13, R26, R86, R13 ;  /* 0x000000561a0d7223 */ /* 0x000fe2000001000d */
[----:B------:R-:W-:-:S03]  /*5b80*/  FFMA.FTZ R12, R27, R87, R12 ;  /* 0x000000571b0c7223 */ /* 0x000fc6000001000c */
[----:B------:R-:W-:Y:S01]  /*5b90*/  FFMA.FTZ R13, R28, R92, R13 ;  /* 0x0000005c1c0d7223 */ /* 0x000fe2000001000d */
[----:B------:R-:W-:-:S03]  /*5ba0*/  FFMA.FTZ R12, R29, R93, R12 ;  /* 0x0000005d1d0c7223 */ /* 0x000fc6000001000c */
[----:B------:R-:W-:Y:S01]  /*5bb0*/  FFMA.FTZ R13, R30, R94, R13 ;  /* 0x0000005e1e0d7223 */ /* 0x000fe2000001000d */
[----:B------:R-:W-:-:S03]  /*5bc0*/  FFMA.FTZ R12, R31, R95, R12 ;  /* 0x0000005f1f0c7223 */ /* 0x000fc6000001000c */
[----:B0-----:R-:W-:Y:S01]  /*5bd0*/  FFMA.FTZ R13, R32, R96, R13 ;  /* 0x00000060200d7223 */ /* 0x001fe2000001000d */
[----:B------:R-:W-:-:S03]  /*5be0*/  FFMA.FTZ R12, R33, R97, R12 ;  /* 0x00000061210c7223 */ /* 0x000fc6000001000c */
[----:B------:R-:W-:Y:S01]  /*5bf0*/  FFMA.FTZ R13, R34, R98, R13 ;  /* 0x00000062220d7223 */ /* 0x000fe2000001000d */
[----:B------:R-:W-:-:S03]  /*5c00*/  FFMA.FTZ R12, R35, R99, R12 ;  /* 0x00000063230c7223 */ /* 0x000fc6000001000c */
[----:B------:R-:W-:Y:S01]  /*5c10*/  FFMA.FTZ R13, R36, R100, R13 ;  /* 0x00000064240d7223 */ /* 0x000fe2000001000d */
[----:B------:R-:W-:-:S03]  /*5c20*/  FFMA.FTZ R12, R37, R101, R12 ;  /* 0x00000065250c7223 */ /* 0x000fc6000001000c */
[----:B------:R-:W-:Y:S01]  /*5c30*/  FFMA.FTZ R13, R38, R102, R13 ;  /* 0x00000066260d7223 */ /* 0x000fe2000001000d */
[----:B------:R-:W-:Y:S01]  /*5c40*/  FFMA.FTZ R12, R39, R103, R12 ;  /* 0x00000067270c7223 */ /* 0x000fe2000001000c */
[----:B-1----:R-:W-:Y:S02]  /*5c50*/  LOP3.LUT R150, R150, 0x1, RZ, 0xc0, !PT ;  /* 0x0000000196967812 */ /* 0x002fe400078ec0ff */
        /* <DEDUP_REMOVED lines=49> */
.L_x_3502:
        /* <DEDUP_REMOVED lines=16> */
[----:B------:R-:W3:Y:S05]  /*6070*/  @P1 LDG.E R14, desc[UR36][R14.64] ;  /* 0x000000240e0e1981 */ /* 0x000eea000c1e1900 */
[----:B------:R-:W4:Y:S01]  /*6080*/  @P3 LDG.E R12, desc[UR36][R12.64] ;  /* 0x000000240c0c3981 */ /* 0x000f22000c1e1900 */
[----:B--2---:R-:W-:-:S04]  /*6090*/  @P1 IADD3 R150, PT, PT, R153, R150, RZ ;  /* 0x0000009699961210 */ /* 0x004fc80007ffe0ff */
[----:B------:R-:W-:-:S04]  /*60a0*/  @P1 ISETP.GE.AND P4, PT, R9, R150, PT ;  /* 0x000000960900120c */ /* 0x000fc80003f86270 */
[----:B------:R-:W-:-:S04]  /*60b0*/  @P1 SEL R150, R17, RZ, !P4 ;  /* 0x000000ff11961207 */ /* 0x000fc80006000000 */
[----:B------:R-:W-:-:S04]  /*60c0*/  @P1 IADD3 R150, PT, PT, R9, R150, -R18 ;  /* 0x0000009609961210 */ /* 0x000fc80007ffe812 */
[----:B------:R-:W-:Y:S01]  /*60d0*/  @P1 I2FP.F32.S32 R150, R150 ;  /* 0x0000009600961245 */ /* 0x000fe20000201400 */
[----:B----4-:R-:W-:-:S04]  /*60e0*/  @P3 FADD.FTZ R11, R11, R12 ;  /* 0x0000000c0b0b3221 */ /* 0x010fc80000010000 */
[----:B---3--:R-:W-:-:S05]  /*60f0*/  @P1 FFMA.FTZ R11, R150, R14, R11 ;  /* 0x0000000e960b1223 */ /* 0x008fca000001000b */
[----:B------:R1:W-:Y:S01]  /*6100*/  STS [R4], R11 ;  /* 0x0000000b04007388 */ /* 0x0003e20000000800 */
[----:B------:R-:W-:-:S07]  /*6110*/  @!P2 FMNMX.FTZ R0, R0, R11, !PT ;  /* 0x0000000b0000a209 */ /* 0x000fce0007810000 */
.L_x_3425:
[----:B------:R-:W-:Y:S05]  /*6120*/  BSYNC.RECONVERGENT B1 ;  /* 0x0000000000017941 */ /* 0x000fea0003800200 */
.L_x_3424:
[----:B------:R-:W-:Y:S01]  /*6130*/  VIADD R9, R9, 0x40 ;  /* 0x0000004009097836 */ /* 0x000fe20000000000 */
[----:B------:R-:W-:Y:S01]  /*6140*/  IADD3 R8, P2, PT, R8, 0x40, RZ ;  /* 0x0000004008087810 */ /* 0x000fe20007f5e0ff */
[----:B-1----:R-:W-:Y:S01]  /*6150*/  VIADD R4, R4, 0x100 ;  /* 0x0000010004047836 */ /* 0x002fe20000000000 */
[----:B------:R-:W-:Y:S02]  /*6160*/  IADD3 R3, PT, PT, R3, 0x40, RZ ;  /* 0x0000004003037810 */ /* 0x000fe40007ffe0ff */
[----:B------:R-:W-:Y:S01]  /*6170*/  ISETP.GE.AND P1, PT, R9, R5, PT ;  /* 0x000000050900720c */ /* 0x000fe20003f26270 */
[----:B------:R-:W-:-:S12]  /*6180*/  IMAD.X R7, RZ, RZ, R7, P2 ;  /* 0x000000ffff077224 */ /* 0x000fd800010e0607 */
[----:B------:R-:W-:Y:S05]  /*6190*/  @!P1 BRA `(.L_x_3426) ;  /* 0xffffffbc00b09947 */ /* 0x000fea000383ffff */
.L_x_3358:
[----:B0---4-:R-:W-:Y:S05]  /*61a0*/  BSYNC B0 ;  /* 0x0000000000007941 */ /* 0x011fea0003800000 */
.L_x_3357:
        /* <DEDUP_REMOVED lines=8> */
[----:B------:R0:W4:Y:S02]  /*6230*/  SHFL.BFLY PT, R14, R4, 0x2, 0x1f ;  /* 0x0c401f00040e7f89 */ /* 0x00012400000e0000 */
.L_x_3508:
[----:B---3--:R-:W3:Y:S01]  /*6240*/  S2R R0, SR_TID.X ;  /* 0x0000000000007919 */ /* 0x008ee20000002100 */
[----:B-----5:R-:W-:Y:S01]  /*6250*/  MOV R17, 0x400 ;  /* 0x0000040000117802 */ /* 0x020fe20000000f00 */
[----:B------:R-:W-:Y:S05]  /*6260*/  WARPSYNC.ALL ;  /* 0x0000000000007948 */ /* 0x000fea0003800000 */
[----:B------:R-:W1:Y:S01]  /*6270*/  S2R R20, SR_CgaCtaId ;  /* 0x0000000000147919 */ /* 0x000e620000008800 */
[----:B----4-:R-:W-:Y:S02]  /*6280*/  FMNMX.FTZ R5, R4, R14, !PT ;  /* 0x0000000e04057209 */ /* 0x010fe40007810000 */
[----:B---3--:R-:W-:-:S02]  /*6290*/  LOP3.LUT P0, R6, R0, 0x1f, RZ, 0xc0, !PT ;  /* 0x0000001f00067812 */ /* 0x008fc4000780c0ff */
[----:B-1----:R-:W-:-:S11]  /*62a0*/  LEA R3, R20, R17, 0x18 ;  /* 0x0000001114037211 */ /* 0x002fd600078ec0ff */
[----:B0-----:R-:W-:-:S05]  /*62b0*/  @!P0 LEA.HI R4, R0, R3, RZ, 0x1d ;  /* 0x0000000300048211 */ /* 0x001fca00078fe8ff */
[----:B------:R0:W-:Y:S01]  /*62c0*/  @!P0 STS [R4], R5 ;  /* 0x0000000504008388 */ /* 0x0001e20000000800 */
[----:B------:R-:W-:Y:S01]  /*62d0*/  BAR.SYNC.DEFER_BLOCKING 0x0 ;  /* 0x0000000000007b1d */ /* 0x000fe20000010000 */
[C---:B------:R-:W-:Y:S01]  /*62e0*/  ISETP.GT.U32.AND P0, PT, R6.reuse, 0x3, PT ;  /* 0x000000030600780c */ /* 0x040fe20003f04070 */
[----:B------:R-:W-:Y:S01]  /*62f0*/  IMAD R7, R6, 0x4, R3 ;  /* 0x0000000406077824 */ /* 0x000fe200078e0203 */
[----:B0-----:R-:W-:Y:S01]  /*6300*/  MOV R4, 0xff7fffff ;  /* 0xff7fffff00047802 */ /* 0x001fe20000000f00 */
[----:B------:R-:W-:-:S04]  /*6310*/  IMAD.SHL.U32 R13, R0, 0x4, RZ ;  /* 0x00000004000d7824 */ /* 0x000fc800078e00ff */
        /* <DEDUP_REMOVED lines=8> */
[----:B------:R-:W-:Y:S01]  /*63a0*/  IMAD.IADD R5, R23, 0x1, R0 ;  /* 0x0000000117057824 */ /* 0x000fe200078e0200 */
[----:B------:R-:W-:-:S03]  /*63b0*/  IADD3 R4, PT, PT, R18, 0x1, RZ ;  /* 0x0000000112047810 */ /* 0x000fc60007ffe0ff */
[----:B------:R-:W0:Y:S01]  /*63c0*/  SHFL.BFLY PT, R8, R9, 0x1, 0x1f ;  /* 0x0c201f0009087f89 */ /* 0x000e2200000e0000 */
[----:B------:R-:W-:Y:S02]  /*63d0*/  ISETP.GT.AND P0, PT, R5, R18, PT ;  /* 0x000000120500720c */ /* 0x000fe40003f04270 */
[----:B0-----:R-:W-:Y:S01]  /*63e0*/  FMNMX.FTZ R8, R9, R8, !PT ;  /* 0x0000000809087209 */ /* 0x001fe20007810000 */
[----:B------:R-:W-:-:S05]  /*63f0*/  IMAD.MOV.U32 R9, RZ, RZ, RZ ;  /* 0x000000ffff097224 */ /* 0x000fca00078e00ff */
        /* <DEDUP_REMOVED lines=18> */
[----:B------:R-:W-:Y:S02]  /*6520*/  MOV R10, R5 ;  /* 0x00000005000a7202 */ /* 0x000fe40000000f00 */
[----:B------:R-:W-:Y:S02]  /*6530*/  LEA R12, R20, R15, 0x18 ;  /* 0x0000000f140c7211 */ /* 0x000fe400078ec0ff */
[----:B------:R-:W-:Y:S01]  /*6540*/  LOP3.LUT R11, R9, 0x3, RZ, 0xc0, !PT ;  /* 0x00000003090b7812 */ /* 0x000fe200078ec0ff */
[----:B------:R-:W-:Y:S02]  /*6550*/  IMAD.MOV.U32 R9, RZ, RZ, RZ ;  /* 0x000000ffff097224 */ /* 0x000fe400078e00ff */
[----:B------:R-:W-:-:S02]  /*6560*/  IMAD.IADD R12, R13, 0x1, R12 ;  /* 0x000000010d0c7824 */ /* 0x000fc400078e020c */
[----:B------:R-:W-:-:S07]  /*6570*/  IMAD.MOV R11, RZ, RZ, -R11 ;  /* 0x000000ffff0b7224 */ /* 0x000fce00078e0a0b */
.L_x_3433:
        /* <DEDUP_REMOVED lines=11> */
.L_x_3432:
[----:B------:R-:W-:Y:S05]  /*6630*/  BSYNC.RECONVERGENT B1 ;  /* 0x0000000000017941 */ /* 0x000fea0003800200 */
.L_x_3431:
[----:B------:R-:W-:Y:S05]  /*6640*/  @!P1 BRA `(.L_x_3429) ;  /* 0x0000001000f89947 */ /* 0x000fea0003800000 */
[----:B------:R-:W-:Y:S01]  /*6650*/  IMAD.SHL.U32 R11, R23, 0x4, RZ ;  /* 0x00000004170b7824 */ /* 0x000fe200078e00ff */
[----:B------:R-:W-:-:S03]  /*6660*/  IADD3 R17, PT, PT, R17, 0x220, RZ ;  /* 0x0000022011117810 */ /* 0x000fc60007ffe0ff */
[----:B------:R-:W-:Y:S01]  /*6670*/  IMAD R11, R10, 0x4, -R11 ;  /* 0x000000040a0b7824 */ /* 0x000fe200078e0a0b */
[----:B------:R-:W-:-:S04]  /*6680*/  LEA R20, R20, R17, 0x18 ;  /* 0x0000001114147211 */ /* 0x000fc800078ec0ff */
[----:B------:R-:W-:-:S05]  /*6690*/  IADD3 R11, PT, PT, R20, R11, RZ ;  /* 0x0000000b140b7210 */ /* 0x000fca0007ffe0ff */
[----:B------:R-:W0:Y:S04]  /*66a0*/  LDS R15, [R11] ;  /* 0x000000000b0f7984 */ /* 0x000e280000000800 */
[----:B------:R-:W1:Y:S04]  /*66b0*/  LDS R17, [R11+0x200] ;  /* 0x000200000b117984 */ /* 0x000e680000000800 */
[----:B------:R-:W3:Y:S04]  /*66c0*/  LDS R21, [R11+0x400] ;  /* 0x000400000b157984 */ /* 0x000ee80000000800 */
[----:B------:R-:W4:Y:S01]  /*66d0*/  LDS R25, [R11+0x600] ;  /* 0x000600000b197984 */ /* 0x000f220000000800 */
[C---:B0-----:R-:W-:Y:S01]  /*66e0*/  FADD.FTZ R15, -R8.reuse, R15 ;  /* 0x0000000f080f7221 */ /* 0x041fe20000010100 */
[----:B-1----:R-:W-:-:S03]  /*66f0*/  FADD.FTZ R17, -R8, R17 ;  /* 0x0000001108117221 */ /* 0x002fc60000010100 */
[----:B------:R-:W-:Y:S01]  /*6700*/  FMUL.FTZ R15, R15, 1.4426950216293334961 ;  /* 0x3fb8aa3b0f0f7820 */ /* 0x000fe20000410000 */
[C---:B---3--:R-:W-:Y:S01]  /*6710*/  FADD.FTZ R21, -R8.reuse, R21 ;  /* 0x0000001508157221 */ /* 0x048fe20000010100 */
[----:B------:R-:W-:Y:S02]  /*6720*/  FMUL.FTZ R17, R17, 1.4426950216293334961 ;  /* 0x3fb8aa3b11117820 */ /* 0x000fe40000410000 */
[----:B------:R0:W1:Y:S01]  /*6730*/  MUFU.EX2 R12, R15 ;  /* 0x0000000f000c7308 */ /* 0x0000620000000800 */
[----:B----4-:R-:W-:Y:S01]  /*6740*/  FADD.FTZ R25, -R8, R25 ;  /* 0x0000001908197221 */ /* 0x010fe20000010100 */
[----:B------:R-:W-:-:S03]  /*6750*/  FMUL.FTZ R21, R21, 1.4426950216293334961 ;  /* 0x3fb8aa3b15157820 */ /* 0x000fc60000410000 */
[----:B------:R-:W-:-:S03]  /*6760*/  FMUL.FTZ R25, R25, 1.4426950216293334961 ;  /* 0x3fb8aa3b19197820 */ /* 0x000fc60000410000 */
[----:B------:R-:W3:Y:S01]  /*6770*/  MUFU.EX2 R14, R17 ;  /* 0x00000011000e7308 */ /* 0x000ee20000000800 */
[----:B0-----:R-:W-:-:S05]  /*6780*/  VIADD R15, R10, 0x200 ;  /* 0x000002000a0f7836 */ /* 0x001fca0000000000 */
[----:B------:R-:W-:Y:S02]  /*6790*/  ISETP.GT.AND P0, PT, R15, R18, PT ;  /* 0x000000120f00720c */ /* 0x000fe40003f04270 */
[----:B------:R-:W0:Y:S01]  /*67a0*/  MUFU.EX2 R20, R21 ;  /* 0x0000001500147308 */ /* 0x000e220000000800 */
[----:B-1----:R1:W-:Y:S01]  /*67b0*/  STS [R11], R12 ;  /* 0x0000000c0b007388 */ /* 0x0023e20000000800 */
[----:B------:R-:W-:-:S06]  /*67c0*/  FADD.FTZ R9, R9, R12 ;  /* 0x0000000c09097221 */ /* 0x000fcc0000010000 */
[----:B------:R-:W4:Y:S01]  /*67d0*/  MUFU.EX2 R24, R25 ;  /* 0x0000001900187308 */ /* 0x000f220000000800 */
[----:B---3--:R1:W-:Y:S01]  /*67e0*/  STS [R11+0x200], R14 ;  /* 0x0002000e0b007388 */ /* 0x0083e20000000800 */
[----:B------:R-:W-:-:S03]  /*67f0*/  FADD.FTZ R9, R9, R14 ;  /* 0x0000000e09097221 */ /* 0x000fc60000010000 */
[----:B0-----:R1:W-:Y:S01]  /*6800*/  STS [R11+0x400], R20 ;  /* 0x000400140b007388 */ /* 0x0013e20000000800 */
[----:B------:R-:W-:-:S03]  /*6810*/  FADD.FTZ R9, R9, R20 ;  /* 0x0000001409097221 */ /* 0x000fc60000010000 */
[----:B----4-:R1:W-:Y:S01]  /*6820*/  STS [R11+0x600], R24 ;  /* 0x000600180b007388 */ /* 0x0103e20000000800 */
[----:B------:R-:W-:Y:S01]  /*6830*/  FADD.FTZ R9, R9, R24 ;  /* 0x0000001809097221 */ /* 0x000fe20000010000 */
[----:B------:R-:W-:Y:S06]  /*6840*/  @P0 BRA `(.L_x_3429) ;  /* 0x0000001000780947 */ /* 0x000fec0003800000 */
[----:B------:R-:W-:Y:S01]  /*6850*/  IMAD.IADD R10, R18, 0x1, -R15 ;  /* 0x00000001120a7824 */ /* 0x000fe200078e0a0f */
[----:B------:R-:W-:Y:S01]  /*6860*/  BSSY.RECONVERGENT B1, `(.L_x_3434) ;  /* 0x000006b000017945 */ /* 0x000fe20003800200 */
[----:B-1----:R-:W-:Y:S02]  /*6870*/  IADD3 R11, PT, PT, R11, 0xc00, RZ ;  /* 0x00000c000b0b7810 */ /* 0x002fe40007ffe0ff */
[----:B------:R-:W-:Y:S02]  /*6880*/  PLOP3.LUT P0, PT, PT, PT, PT, 0x80, 0x8 ;  /* 0x000000000008781c */ /* 0x000fe40003f0f070 */
[----:B------:R-:W-:-:S13]  /*6890*/  ISETP.GT.AND P1, PT, R10, 0x5ff, PT ;  /* 0x000005ff0a00780c */ /* 0x000fda0003f24270 */
[----:B------:R-:W-:Y:S05]  /*68a0*/  @!P1 BRA `(.L_x_3435) ;  /* 0x0000000400989947 */ /* 0x000fea0003800000 */
[----:B------:R-:W-:Y:S01]  /*68b0*/  PLOP3.LUT P0, PT, PT, PT, PT, 0x8, 0x80 ;  /* 0x000000000080781c */ /* 0x000fe20003f0e170 */
[----:B------:R-:W-:-:S12]  /*68c0*/  VIADD R48, R18, 0xfffffa01 ;  /* 0xfffffa0112307836 */ /* 0x000fd80000000000 */
.L_x_3436:
[----:B------:R-:W0:Y:S01]  /*68d0*/  LDS R17, [R11+-0x400] ;  /* 0xfffc00000b117984 */ /* 0x000e220000000800 */
[----:B------:R-:W-:-:S03]  /*68e0*/  VIADD R15, R15, 0x800 ;  /* 0x000008000f0f7836 */ /* 0x000fc60000000000 */
[----:B------:R-:W1:Y:S02]  /*68f0*/  LDS R21, [R11+-0x200] ;  /* 0xfffe00000b157984 */ /* 0x000e640000000800 */
[----:B------:R-:W-:Y:S02]  /*6900*/  ISETP.GE.AND P1, PT, R15, R48, PT ;  /* 0x000000300f00720c */ /* 0x000fe40003f26270 */
[----:B------:R-:W3:Y:S04]  /*6910*/  LDS R25, [R11] ;  /* 0x000000000b197984 */ /* 0x000ee80000000800 */
[----:B------:R-:W4:Y:S04]  /*6920*/  LDS R27, [R11+0x200] ;  /* 0x000200000b1b7984 */ /* 0x000f280000000800 */
[----:B--2---:R-:W2:Y:S04]  /*6930*/  LDS R29, [R11+0x400] ;  /* 0x000400000b1d7984 */ /* 0x004ea80000000800 */
        /* <DEDUP_REMOVED lines=8> */
[C---:B-1----:R-:W-:Y:S01]  /*69c0*/  FADD.FTZ R21, -R8.reuse, R21 ;  /* 0x0000001508157221 */ /* 0x042fe20000010100 */
[----:B---3--:R-:W-:-:S03]  /*69d0*/  FADD.FTZ R25, -R8, R25 ;  /* 0x0000001908197221 */ /* 0x008fc60000010100 */
[----:B------:R-:W-:Y:S01]  /*69e0*/  FMUL.FTZ R21, R21, 1.4426950216293334961 ;  /* 0x3fb8aa3b15157820 */ /* 0x000fe20000410000 */
[----:B------:R1:W3:Y:S01]  /*69f0*/  MUFU.EX2 R10, R17 ;  /* 0x00000011000a7308 */ /* 0x0002e20000000800 */
[----:B------:R-:W-:Y:S01]  /*6a00*/  FMUL.FTZ R25, R25, 1.4426950216293334961 ;  /* 0x3fb8aa3b19197820 */ /* 0x000fe20000410000 */
[C---:B----4-:R-:W-:Y:S01]  /*6a10*/  FADD.FTZ R27, -R8.reuse, R27 ;  /* 0x0000001b081b7221 */ /* 0x050fe20000010100 */
[----:B--2---:R-:W-:-:S03]  /*6a20*/  FADD.FTZ R29, -R8, R29 ;  /* 0x0000001d081d7221 */ /* 0x004fc60000010100 */
[----:B------:R-:W-:Y:S02]  /*6a30*/  FMUL.FTZ R27, R27, 1.4426950216293334961 ;  /* 0x3fb8aa3b1b1b7820 */ /* 0x000fe40000410000 */
[----:B------:R2:W4:Y:S01]  /*6a40*/  MUFU.EX2 R12, R21 ;  /* 0x00000015000c7308 */ /* 0x0005220000000800 */
[----:B-1----:R-:W1:Y:S01]  /*6a50*/  LDS R17, [R11+0x1200] ;  /* 0x001200000b117984 */ /* 0x002e620000000800 */
[----:B------:R-:W-:Y:S01]  /*6a60*/  FMUL.FTZ R29, R29, 1.4426950216293334961 ;  /* 0x3fb8aa3b1d1d7820 */ /* 0x000fe20000410000 */
[C---:B-----5:R-:W-:Y:S01]  /*6a70*/  FADD.FTZ R31, -R8.reuse, R31 ;  /* 0x0000001f081f7221 */ /* 0x060fe20000010100 */
[----:B------:R-:W-:-:S03]  /*6a80*/  FADD.FTZ R33, -R8, R33 ;  /* 0x0000002108217221 */ /* 0x000fc60000010100 */
[----:B------:R-:W-:Y:S01]  /*6a90*/  FMUL.FTZ R31, R31, 1.4426950216293334961 ;  /* 0x3fb8aa3b1f1f7820 */ /* 0x000fe20000410000 */
[----:B------:R5:W0:Y:S01]  /*6aa0*/  MUFU.EX2 R14, R25 ;  /* 0x00000019000e7308 */ /* 0x000a220000000800 */
[----:B--2---:R-:W2:Y:S01]  /*6ab0*/  LDS R21, [R11+0x1400] ;  /* 0x001400000b157984 */ /* 0x004ea20000000800 */
[----:B---3--:R-:W-:Y:S01]  /*6ac0*/  FADD.FTZ R9, R10, R9 ;  /* 0x000000090a097221 */ /* 0x008fe20000010000 */
[----:B------:R-:W-:Y:S01]  /*6ad0*/  FMUL.FTZ R33, R33, 1.4426950216293334961 ;  /* 0x3fb8aa3b21217820 */ /* 0x000fe20000410000 */
[C---:B------:R-:W-:Y:S01]  /*6ae0*/  FADD.FTZ R35, -R8.reuse, R35 ;  /* 0x0000002308237221 */ /* 0x040fe20000010100 */
[----:B------:R-:W-:Y:S01]  /*6af0*/  STS [R11+-0x400], R10 ;  /* 0xfffc000a0b007388 */ /* 0x000fe20000000800 */
[C---:B------:R-:W-:Y:S02]  /*6b00*/  FADD.FTZ R37, -R8.reuse, R37 ;  /* 0x0000002508257221 */ /* 0x040fe40000010100 */
[----:B------:R3:W3:Y:S01]  /*6b10*/  MUFU.EX2 R20, R27 ;  /* 0x0000001b00147308 */ /* 0x0006e20000000800 */
[----:B-----5:R-:W5:Y:S01]  /*6b20*/  LDS R25, [R11+0x1600] ;  /* 0x001600000b197984 */ /* 0x020f620000000800 */
[----:B----4-:R-:W-:Y:S01]  /*6b30*/  FADD.FTZ R9, R9, R12 ;  /* 0x0000000c09097221 */ /* 0x010fe20000010000 */
[----:B------:R-:W-:Y:S01]  /*6b40*/  FMUL.FTZ R35, R35, 1.4426950216293334961 ;  /* 0x3fb8aa3b23237820 */ /* 0x000fe20000410000 */
[----:B------:R-:W-:Y:S01]  /*6b50*/  FMUL.FTZ R37, R37, 1.4426950216293334961 ;  /* 0x3fb8aa3b25257820 */ /* 0x000fe20000410000 */
[C---:B------:R-:W-:Y:S01]  /*6b60*/  FADD.FTZ R39, -R8.reuse, R39 ;  /* 0x0000002708277221 */ /* 0x040fe20000010100 */
[----:B------:R-:W-:Y:S01]  /*6b70*/  STS [R11+-0x200], R12 ;  /* 0xfffe000c0b007388 */ /* 0x000fe20000000800 */
[----:B0-----:R-:W-:Y:S01]  /*6b80*/  FADD.FTZ R41, -R8, R41 ;  /* 0x0000002908297221 */ /* 0x001fe20000010100 */
[----:B------:R0:W4:Y:S01]  /*6b90*/  MUFU.EX2 R24, R29 ;  /* 0x0000001d00187308 */ /* 0x0001220000000800 */
[----:B------:R-:W-:Y:S01]  /*6ba0*/  FADD.FTZ R9, R9, R14 ;  /* 0x0000000e09097221 */ /* 0x000fe20000010000 */
[----:B---3--:R-:W3:Y:S01]  /*6bb0*/  LDS R27, [R11+0x1800] ;  /* 0x001800000b1b7984 */ /* 0x008ee20000000800 */
[----:B------:R-:W-:Y:S01]  /*6bc0*/  FMUL.FTZ R39, R39, 1.4426950216293334961 ;  /* 0x3fb8aa3b27277820 */ /* 0x000fe20000410000 */
[----:B------:R-:W-:-:S02]  /*6bd0*/  FMUL.FTZ R41, R41, 1.4426950216293334961 ;  /* 0x3fb8aa3b29297820 */ /* 0x000fc40000410000 */
[----:B------:R-:W-:Y:S02]  /*6be0*/  STS [R11], R14 ;  /* 0x0000000e0b007388 */ /* 0x000fe40000000800 */
[----:B------:R-:W2:Y:S01]  /*6bf0*/  MUFU.EX2 R26, R31 ;  /* 0x0000001f001a7308 */ /* 0x000ea20000000800 */
[----:B------:R-:W-:Y:S01]  /*6c00*/  FADD.FTZ R9, R9, R20 ;  /* 0x0000001409097221 */ /* 0x000fe20000010000 */
[----:B0-----:R-:W0:Y:S04]  /*6c10*/  LDS R29, [R11+0x1a00] ;  /* 0x001a00000b1d7984 */ /* 0x001e280000000800 */
[----:B------:R-:W-:Y:S02]  /*6c20*/  STS [R11+0x200], R20 ;  /* 0x000200140b007388 */ /* 0x000fe40000000800 */
[----:B------:R-:W5:Y:S01]  /*6c30*/  MUFU.EX2 R28, R33 ;  /* 0x00000021001c7308 */ /* 0x000f620000000800 */
[----:B----4-:R-:W-:Y:S01]  /*6c40*/  FADD.FTZ R9, R9, R24 ;  /* 0x0000001809097221 */ /* 0x010fe20000010000 */
[----:B-1----:R-:W-:Y:S01]  /*6c50*/  FADD.FTZ R17, -R8, R17 ;  /* 0x0000001108117221 */ /* 0x002fe20000010100 */
[----:B------:R-:W-:Y:S03]  /*6c60*/  STS [R11+0x400], R24 ;  /* 0x000400180b007388 */ /* 0x000fe60000000800 */
[----:B------:R-:W-:-:S02]  /*6c70*/  FMUL.FTZ R17, R17, 1.4426950216293334961 ;  /* 0x3fb8aa3b11117820 */ /* 0x000fc40000410000 */
[----:B------:R-:W1:Y:S01]  /*6c80*/  MUFU.EX2 R30, R35 ;  /* 0x00000023001e7308 */ /* 0x000e620000000800 */
[----:B--2---:R-:W-:Y:S01]  /*6c90*/  FADD.FTZ R9, R9, R26 ;  /* 0x0000001a09097221 */ /* 0x004fe20000010000 */
[C---:B------:R-:W-:Y:S01]  /*6ca0*/  FADD.FTZ R21, -R8.reuse, R21 ;  /* 0x0000001508157221 */ /* 0x040fe20000010100 */
[----:B------:R-:W-:Y:S03]  /*6cb0*/  STS [R11+0x600], R26 ;  /* 0x0006001a0b007388 */ /* 0x000fe60000000800 */
[----:B------:R-:W-:Y:S02]  /*6cc0*/  FMUL.FTZ R21, R21, 1.4426950216293334961 ;  /* 0x3fb8aa3b15157820 */ /* 0x000fe40000410000 */
[----:B------:R-:W2:Y:S01]  /*6cd0*/  MUFU.EX2 R32, R37 ;  /* 0x0000002500207308 */ /* 0x000ea20000000800 */
[----:B-----5:R-:W-:Y:S01]  /*6ce0*/  FADD.FTZ R9, R9, R28 ;  /* 0x0000001c09097221 */ /* 0x020fe20000010000 */
[----:B------:R-:W-:Y:S01]  /*6cf0*/  FADD.FTZ R25, -R8, R25 ;  /* 0x0000001908197221 */ /* 0x000fe20000010100 */
[----:B------:R-:W-:Y:S03]  /*6d00*/  STS [R11+0x800], R28 ;  /* 0x0008001c0b007388 */ /* 0x000fe60000000800 */
[----:B------:R-:W-:-:S02]  /*6d10*/  FMUL.FTZ R25, R25, 1.4426950216293334961 ;  /* 0x3fb8aa3b19197820 */ /* 0x000fc40000410000 */
[----:B------:R-:W4:Y:S01]  /*6d20*/  MUFU.EX2 R34, R39 ;  /* 0x0000002700227308 */ /* 0x000f220000000800 */
[----:B-1----:R-:W-:Y:S01]  /*6d30*/  FADD.FTZ R9, R9, R30 ;  /* 0x0000001e09097221 */ /* 0x002fe20000010000 */
[C---:B---3--:R-:W-:Y:S01]  /*6d40*/  FADD.FTZ R27, -R8.reuse, R27 ;  /* 0x0000001b081b7221 */ /* 0x048fe20000010100 */
[----:B------:R-:W-:Y:S03]  /*6d50*/  STS [R11+0xa00], R30 ;  /* 0x000a001e0b007388 */ /* 0x000fe60000000800 */
[----:B------:R-:W-:Y:S02]  /*6d60*/  FMUL.FTZ R27, R27, 1.4426950216293334961 ;  /* 0x3fb8aa3b1b1b7820 */ /* 0x000fe40000410000 */
[----:B------:R-:W1:Y:S01]  /*6d70*/  MUFU.EX2 R36, R41 ;  /* 0x0000002900247308 */ /* 0x000e620000000800 */
[----:B--2---:R-:W-:Y:S01]  /*6d80*/  FADD.FTZ R9, R9, R32 ;  /* 0x0000002009097221 */ /* 0x004fe20000010000 */
        /* <DEDUP_REMOVED lines=24> */
.L_x_3435:
[----:B------:R-:W-:Y:S05]  /*6f10*/  BSYNC.RECONVERGENT B1 ;  /* 0x0000000000017941 */ /* 0x000fea0003800200 */
.L_x_3434:
[----:B------:R-:W-:Y:S01]  /*6f20*/  IMAD.IADD R10, R18, 0x1, -R15 ;  /* 0x00000001120a7824 */ /* 0x000fe200078e0a0f */
[----:B------:R-:W-:Y:S04]  /*6f30*/  BSSY.RECONVERGENT B1, `(.L_x_3437) ;  /* 0x0000036000017945 */ /* 0x000fe80003800200 */
        /* <DEDUP_REMOVED lines=8> */
[----:B--2---:R-:W2:Y:S04]  /*6fc0*/  LDS R29, [R11+0x400] ;  /* 0x000400000b1d7984 */ /* 0x004ea80000000800 */
[----:B------:R-:W5:Y:S04]  /*6fd0*/  LDS R31, [R11+0x600] ;  /* 0x000600000b1f7984 */ /* 0x000f680000000800 */
[----:B------:R-:W5:Y:S04]  /*6fe0*/  LDS R33, [R11+0x800] ;  /* 0x000800000b217984 */ /* 0x000f680000000800 */
[----:B------:R-:W5:Y:S01]  /*6ff0*/  LDS R35, [R11+0xa00] ;  /* 0x000a00000b237984 */ /* 0x000f620000000800 */
[----:B0-----:R-:W-:-:S04]  /*7000*/  FADD.FTZ R17, -R8, R17 ;  /* 0x0000001108117221 */ /* 0x001fc80000010100 */
[----:B------:R-:W-:Y:S01]  /*7010*/  FMUL.FTZ R17, R17, 1.4426950216293334961 ;  /* 0x3fb8aa3b11117820 */ /* 0x000fe20000410000 */
[----:B-1----:R-:W-:-:S03]  /*7020*/  FADD.FTZ R21, -R8, R21 ;  /* 0x0000001508157221 */ /* 0x002fc60000010100 */
[----:B------:R-:W0:Y:S01]  /*7030*/  MUFU.EX2 R10, R17 ;  /* 0x00000011000a7308 */ /* 0x000e220000000800 */
[----:B------:R-:W-:Y:S01]  /*7040*/  FMUL.FTZ R21, R21, 1.4426950216293334961 ;  /* 0x3fb8aa3b15157820 */ /* 0x000fe20000410000 */
[C---:B---3--:R-:W-:Y:S01]  /*7050*/  FADD.FTZ R25, -R8.reuse, R25 ;  /* 0x0000001908197221 */ /* 0x048fe20000010100 */
[----:B----4-:R-:W-:-:S03]  /*7060*/  FADD.FTZ R27, -R8, R27 ;  /* 0x0000001b081b7221 */ /* 0x010fc60000010100 */
[----:B------:R-:W-:Y:S02]  /*7070*/  FMUL.FTZ R25, R25, 1.4426950216293334961 ;  /* 0x3fb8aa3b19197820 */ /* 0x000fe40000410000 */
[----:B------:R-:W1:Y:S01]  /*7080*/  MUFU.EX2 R12, R21 ;  /* 0x00000015000c7308 */ /* 0x000e620000000800 */
[----:B------:R-:W-:Y:S01]  /*7090*/  FMUL.FTZ R27, R27, 1.4426950216293334961 ;  /* 0x3fb8aa3b1b1b7820 */ /* 0x000fe20000410000 */
[C---:B--2---:R-:W-:Y:S01]  /*70a0*/  FADD.FTZ R29, -R8.reuse, R29 ;  /* 0x0000001d081d7221 */ /* 0x044fe20000010100 */
[----:B-----5:R-:W-:-:S03]  /*70b0*/  FADD.FTZ R31, -R8, R31 ;  /* 0x0000001f081f7221 */ /* 0x020fc60000010100 */
        /* <DEDUP_REMOVED lines=29> */
.L_x_3438:
[----:B------:R-:W-:Y:S05]  /*7290*/  BSYNC.RECONVERGENT B1 ;  /* 0x0000000000017941 */ /* 0x000fea0003800200 */
.L_x_3437:
        /* <DEDUP_REMOVED lines=9> */
[C---:B---3--:R-:W-:Y:S01]  /*7330*/  FADD.FTZ R21, -R8.reuse, R21 ;  /* 0x0000001508157221 */ /* 0x048fe20000010100 */
[----:B------:R-:W-:Y:S02]  /*7340*/  FMUL.FTZ R17, R17, 1.4426950216293334961 ;  /* 0x3fb8aa3b11117820 */ /* 0x000fe40000410000 */
        /* <DEDUP_REMOVED lines=16> */
.L_x_3430:
        /* <DEDUP_REMOVED lines=8> */
[----:B------:R-:W-:-:S12]  /*74d0*/  IMAD.MOV.U32 R9, RZ, RZ, RZ ;  /* 0x000000ffff097224 */ /* 0x000fd800078e00ff */
[----:B------:R-:W-:Y:S05]  /*74e0*/  @!P0 BRA `(.L_x_3440) ;  /* 0x00000000006c8947 */ /* 0x000fea0003800000 */
[----:B------:R-:W-:Y:S01]  /*74f0*/  LEA.HI R9, R12, 0x1, RZ, 0x19 ;  /* 0x000000010c097811 */ /* 0x000fe200078fc8ff */
[--C-:B------:R-:W-:Y:S01]  /*7500*/  IMAD.MOV.U32 R15, RZ, RZ, R5.reuse ;  /* 0x000000ffff0f7224 */ /* 0x100fe200078e0005 */
[----:B------:R-:W-:Y:S02]  /*7510*/  IADD3 R17, PT, PT, R17, 0x220, RZ ;  /* 0x0000022011117810 */ /* 0x000fe40007ffe0ff */
[----:B------:R-:W-:Y:S02]  /*7520*/  IADD3 R21, P0, P2, R10, UR4, R5 ;  /* 0x000000040a157c10 */ /* 0x000fe4000fa1e005 */
[----:B------:R-:W-:Y:S01]  /*7530*/  LOP3.LUT R10, R9, 0x3, RZ, 0xc0, !PT ;  /* 0x00000003090a7812 */ /* 0x000fe200078ec0ff */
[----:B------:R-:W-:Y:S01]  /*7540*/  IMAD.MOV.U32 R9, RZ, RZ, RZ ;  /* 0x000000ffff097224 */ /* 0x000fe200078e00ff */
[----:B------:R-:W-:Y:S02]  /*7550*/  LEA R12, R20, R17, 0x18 ;  /* 0x00000011140c7211 */ /* 0x000fe400078ec0ff */
[----:B------:R-:W-:Y:S01]  /*7560*/  IADD3.X R11, PT, PT, R11, UR10, RZ, P0, P2 ;  /* 0x0000000a0b0b7c10 */ /* 0x000fe200087e44ff */
[----:B------:R-:W-:Y:S01]  /*7570*/  IMAD.MOV R14, RZ, RZ, -R10 ;  /* 0x000000ffff0e7224 */ /* 0x000fe200078e0a0a */
[----:B------:R-:W-:-:S07]  /*7580*/  IADD3 R12, PT, PT, R13, R12, RZ ;  /* 0x0000000c0d0c7210 */ /* 0x000fce0007ffe0ff */
.L_x_3441:
[----:B------:R-:W-:-:S06]  /*7590*/  IMAD.MOV.U32 R10, RZ, RZ, R21 ;  /* 0x000000ffff0a7224 */ /* 0x000fcc00078e0015 */
[----:B------:R1:W3:Y:S01]  /*75a0*/  LDG.E.U8 R10, desc[UR36][R10.64] ;  /* 0x000000240a0a7981 */ /* 0x0002e2000c1e1100 */
[----:B------:R-:W-:Y:S01]  /*75b0*/  VIADD R14, R14, 0x1 ;  /* 0x000000010e0e7836 */ /* 0x000fe20000000000 */
[----:B------:R-:W-:Y:S01]  /*75c0*/  IADD3 R21, P2, PT, R21, 0x80, RZ ;  /* 0x0000008015157810 */ /* 0x000fe20007f5e0ff */
[----:B------:R-:W-:-:S03]  /*75d0*/  VIADD R15, R15, 0x80 ;  /* 0x000000800f0f7836 */ /* 0x000fc60000000000 */
[----:B-1----:R-:W-:Y:S02]  /*75e0*/  IADD3.X R11, PT, PT, RZ, R11, RZ, P2, !PT ;  /* 0x0000000bff0b7210 */ /* 0x002fe400017fe4ff */
[----:B---3--:R-:W-:-:S13]  /*75f0*/  ISETP.NE.AND P0, PT, R10, RZ, PT ;  /* 0x000000ff0a00720c */ /* 0x008fda0003f05270 */
[----:B------:R-:W0:Y:S02]  /*7600*/  @!P0 LDS R17, [R12] ;  /* 0x000000000c118984 */ /* 0x000e240000000800 */
[----:B0-----:R-:W-:Y:S01]  /*7610*/  @!P0 FADD.FTZ R20, -R8, R17 ;  /* 0x0000001108148221 */ /* 0x001fe20000010100 */
        /* <DEDUP_REMOVED lines=8> */
.L_x_3440:
[----:B------:R-:W-:Y:S05]  /*76a0*/  BSYNC.RECONVERGENT B1 ;  /* 0x0000000000017941 */ /* 0x000fea0003800200 */
.L_x_3439:
[----:B------:R-:W-:Y:S05]  /*76b0*/  @!P1 BRA `(.L_x_3429) ;  /* 0x0000000000dc9947 */ /* 0x000fea0003800000 */
[----:B------:R-:W1:Y:S01]  /*76c0*/  S2R R12, SR_CgaCtaId ;  /* 0x00000000000c7919 */ /* 0x000e620000008800 */
[----:B------:R-:W3:Y:S01]  /*76d0*/  LDC.64 R24, c[0x0][0x420] ;  /* 0x00010800ff187b82 */ /* 0x000ee20000000a00 */
[----:B------:R-:W-:Y:S01]  /*76e0*/  MOV R11, 0x400 ;  /* 0x00000400000b7802 */ /* 0x000fe20000000f00 */
[----:B------:R-:W-:-:S03]  /*76f0*/  IMAD.SHL.U32 R10, R23, 0x4, RZ ;  /* 0x00000004170a7824 */ /* 0x000fc600078e00ff */
[----:B------:R-:W-:Y:S01]  /*7700*/  IADD3 R11, PT, PT, R11, 0x220, RZ ;  /* 0x000002200b0b7810 */ /* 0x000fe20007ffe0ff */
[----:B------:R-:W-:Y:S01]  /*7710*/  IMAD R10, R15, 0x4, -R10 ;  /* 0x000000040f0a7824 */ /* 0x000fe200078e0a0a */
[----:B---3--:R-:W-:-:S04]  /*7720*/  IADD3 R17, P0, P1, R24, UR4, R15 ;  /* 0x0000000418117c10 */ /* 0x008fc8000f91e00f */
[----:B------:R-:W-:Y:S02]  /*7730*/  IADD3 R17, P2, PT, R17, 0x100, RZ ;  /* 0x0000010011117810 */ /* 0x000fe40007f5e0ff */
[----:B-1----:R-:W-:Y:S02]  /*7740*/  LEA R21, R12, R11, 0x18 ;  /* 0x0000000b0c157211 */ /* 0x002fe400078ec0ff */
[----:B------:R-:W-:Y:S02]  /*7750*/  IADD3.X R11, PT, PT, R25, UR10, RZ, P0, P1 ;  /* 0x0000000a190b7c10 */ /* 0x000fe400087e24ff */
[----:B------:R-:W-:-:S03]  /*7760*/  IADD3 R12, PT, PT, R10, 0x400, R21 ;  /* 0x000004000a0c7810 */ /* 0x000fc60007ffe015 */
[----:B------:R-:W-:-:S07]  /*7770*/  IMAD.X R11, RZ, RZ, R11, P2 ;  /* 0x000000ffff0b7224 */ /* 0x000fce00010e060b */
.L_x_3442:
[----:B------:R-:W-:-:S05]  /*7780*/  MOV R10, R17 ;  /* 0x00000011000a7202 */ /* 0x000fca0000000f00 */
[----:B------:R-:W3:Y:S04]  /*7790*/  LDG.E.U8 R17, desc[UR36][R10.64+-0x100] ;  /* 0xffff00240a117981 */ /* 0x000ee8000c1e1100 */
[----:B------:R-:W4:Y:S04]  /*77a0*/  LDG.E.U8 R14, desc[UR36][R10.64+-0x80] ;  /* 0xffff80240a0e7981 */ /* 0x000f28000c1e1100 */
[----:B------:R-:W5:Y:S04]  /*77b0*/  LDG.E.U8 R20, desc[UR36][R10.64] ;  /* 0x000000240a147981 */ /* 0x000f68000c1e1100 */
[----:B------:R-:W2:Y:S01]  /*77c0*/  LDG.E.U8 R24, desc[UR36][R10.64+0x80] ;  /* 0x000080240a187981 */ /* 0x000ea2000c1e1100 */
[----:B------:R-:W-:Y:S01]  /*77d0*/  VIADD R15, R15, 0x200 ;  /* 0x000002000f0f7836 */ /* 0x000fe20000000000 */
[----:B---3--:R-:W-:-:S02]  /*77e0*/  ISETP.NE.AND P0, PT, R17, RZ, PT ;  /* 0x000000ff1100720c */ /* 0x008fc40003f05270 */
[----:B----4-:R-:W-:Y:S01]  /*77f0*/  ISETP.NE.AND P1, PT, R14, RZ, PT ;  /* 0x000000ff0e00720c */ /* 0x010fe20003f25270 */
[----:B------:R-:W-:Y:S01]  /*7800*/  IMAD.MOV.U32 R14, RZ, RZ, RZ ;  /* 0x000000ffff0e7224 */ /* 0x000fe200078e00ff */
[----:B-----5:R-:W-:Y:S02]  /*7810*/  ISETP.NE.AND P2, PT, R20, RZ, PT ;  /* 0x000000ff1400720c */ /* 0x020fe40003f45270 */
[----:B--2---:R-:W-:-:S07]  /*7820*/  ISETP.NE.AND P3, PT, R24, RZ, PT ;  /* 0x000000ff1800720c */ /* 0x004fce0003f65270 */
[----:B------:R-:W0:Y:S04]  /*7830*/  @!P0 LDS R17, [R12+-0x400] ;  /* 0xfffc00000c118984 */ /* 0x000e280000000800 */
[----:B------:R-:W1:Y:S04]  /*7840*/  @!P1 LDS R21, [R12+-0x200] ;  /* 0xfffe00000c159984 */ /* 0x000e680000000800 */
[----:B------:R-:W2:Y:S04]  /*7850*/  @!P2 LDS R25, [R12] ;  /* 0x000000000c19a984 */ /* 0x000ea80000000800 */
[----:B------:R-:W3:Y:S01]  /*7860*/  @!P3 LDS R27, [R12+0x200] ;  /* 0x000200000c1bb984 */ /* 0x000ee20000000800 */
[----:B0-----:R-:W-:-:S04]  /*7870*/  @!P0 FADD.FTZ R17, -R8, R17 ;  /* 0x0000001108118221 */ /* 0x001fc80000010100 */
[----:B------:R-:W-:Y:S01]  /*7880*/  @!P0 FMUL.FTZ R17, R17, 1.4426950216293334961 ;  /* 0x3fb8aa3b11118820 */ /* 0x000fe20000410000 */
[C---:B-1----:R-:W-:Y:S01]  /*7890*/  @!P1 FADD.FTZ R20, -R8.reuse, R21 ;  /* 0x0000001508149221 */ /* 0x042fe20000010100 */
[----:B------:R-:W-:Y:S02]  /*78a0*/  IMAD.MOV.U32 R21, RZ, RZ, RZ ;  /* 0x000000ffff157224 */ /* 0x000fe400078e00ff */
[----:B--2---:R-:W-:Y:S01]  /*78b0*/  @!P2 FADD.FTZ R24, -R8, R25 ;  /* 0x000000190818a221 */ /* 0x004fe20000010100 */
[----:B------:R-:W-:Y:S01]  /*78c0*/  HFMA2 R25, -RZ, RZ, 0, 0 ;  /* 0x00000000ff197431 */ /* 0x000fe200000001ff */
[----:B------:R0:W1:Y:S01]  /*78d0*/  @!P0 MUFU.EX2 R14, R17 ;  /* 0x00000011000e8308 */ /* 0x0000620000000800 */
[----:B------:R-:W-:Y:S01]  /*78e0*/  @!P1 FMUL.FTZ R20, R20, 1.4426950216293334961 ;  /* 0x3fb8aa3b14149820 */ /* 0x000fe20000410000 */
        /* <DEDUP_REMOVED lines=20> */
.L_x_3429:
[----:B------:R-:W-:Y:S05]  /*7a30*/  BSYNC.RECONVERGENT B0 ;  /* 0x0000000000007941 */ /* 0x000fea0003800200 */
.L_x_3428:
[----:B0---4-:R-:W0:Y:S01]  /*7a40*/  SHFL.BFLY PT, R8, R9, 0x10, 0x1f ;  /* 0x0e001f0009087f89 */ /* 0x011e2200000e0000 */
[C---:B------:R-:W-:Y:S01]  /*7a50*/  ISETP.NE.AND P0, PT, R6.reuse, RZ, PT ;  /* 0x000000ff0600720c */ /* 0x040fe20003f05270 */
[----:B------:R-:W3:Y:S01]  /*7a60*/  LDCU.U8 UR7, c[0x0][0x48c] ;  /* 0x00009180ff0777ac */ /* 0x000ee20008000000 */
[----:B-1----:R-:W-:Y:S01]  /*7a70*/  SHF.R.U32.HI R12, RZ, 0x5, R0 ;  /* 0x00000005ff0c7819 */ /* 0x002fe20000011600 */
[----:B------:R-:W1:Y:S01]  /*7a80*/  LDC R20, c[0x0][0x3f8] ;  /* 0x0000fe00ff147b82 */ /* 0x000e620000000800 */
[----:B------:R-:W-:Y:S01]  /*7a90*/  ISETP.GT.U32.AND P1, PT, R6, 0x3, PT ;  /* 0x000000030600780c */ /* 0x000fe20003f24070 */
[----:B---3--:R-:W-:Y:S01]  /*7aa0*/  UISETP.NE.AND UP0, UPT, UR7, URZ, UPT ;  /* 0x000000ff0700728c */ /* 0x008fe2000bf05270 */
[----:B0-----:R-:W-:-:S07]  /*7ab0*/  FADD.FTZ R8, R8, R9 ;  /* 0x0000000908087221 */ /* 0x001fce0000010000 */
[----:B------:R-:W-:Y:S01]  /*7ac0*/  @!P0 IMAD R9, R12, 0x4, R3 ;  /* 0x000000040c098824 */ /* 0x000fe200078e0203 */
        /* <DEDUP_REMOVED lines=8> */
[----:B------:R0:W-:Y:S01]  /*7b50*/  @!P0 STS [R9+0x10], R14 ;  /* 0x0000100e09008388 */ /* 0x0001e20000000800 */
[----:B------:R-:W-:Y:S01]  /*7b60*/  BAR.SYNC.DEFER_BLOCKING 0x0 ;  /* 0x0000000000007b1d */ /* 0x000fe20000010000 */
[----:B------:R-:W-:Y:S02]  /*7b70*/  ISETP.GT.AND P0, PT, R5, R18, PT ;  /* 0x000000120500720c */ /* 0x000fe40003f04270 */
[----:B0-----:R-:W-:-:S03]  /*7b80*/  CS2R R8, SRZ ;  /* 0x0000000000087805 */ /* 0x001fc6000001ff00 */
[----:B------:R-:W0:Y:S04]  /*7b90*/  @!P1 LDS R14, [R7+0x10] ;  /* 0x00001000070e9984 */ /* 0x000e280000000800 */
[----:B0-----:R-:W0:Y:S02]  /*7ba0*/  SHFL.BFLY PT, R3, R14, 0x2, 0x1f ;  /* 0x0c401f000e037f89 */ /* 0x001e2400000e0000 */
[----:B0-----:R-:W-:-:S05]  /*7bb0*/  FADD.FTZ R10, R3, R14 ;  /* 0x0000000e030a7221 */ /* 0x001fca0000010000 */
[----:B------:R-:W0:Y:S02]  /*7bc0*/  SHFL.BFLY PT, R3, R10, 0x1, 0x1f ;  /* 0x0c201f000a037f89 */ /* 0x000e2400000e0000 */
[----:B0-----:R-:W-:Y:S02]  /*7bd0*/  FADD.FTZ R11, R10, R3 ;  /* 0x000000030a0b7221 */ /* 0x001fe40000010000 */
[----:B------:R-:W1:Y:S04]  /*7be0*/  S2R R3, SR_CTAID.X ;  /* 0x0000000000037919 */ /* 0x000e680000002500 */
[----:B------:R-:W0:Y:S02]  /*7bf0*/  SHFL.IDX PT, R11, R11, RZ, 0x1f ;  /* 0x00001fff0b0b7589 */ /* 0x000e2400000e0000 */
[----:B0-----:R-:W-:Y:S01]  /*7c00*/  FADD.FTZ R6, R11, 9.9999999747524270788e-07 ;  /* 0x358637bd0b067421 */ /* 0x001fe20000010000 */
[----:B-1----:R-:W-:-:S05]  /*7c10*/  IMAD R36, R20, UR5, R3 ;  /* 0x0000000514247c24 */ /* 0x002fca000f8e0203 */
[----:B------:R-:W0:Y:S01]  /*7c20*/  MUFU.RCP R6, R6 ;  /* 0x0000000600067308 */ /* 0x000e220000001000 */
[----:B------:R-:W-:Y:S05]  /*7c30*/  BRA.U !UP0, `(.L_x_3443) ;  /* 0x0000000108187547 */ /* 0x000fea000b800000 */
[----:B------:R-:W1:Y:S08]  /*7c40*/  LDC R7, c[0x0][0x488] ;  /* 0x00012200ff077b82 */ /* 0x000e700000000800 */
[----:B------:R-:W1:Y:S08]  /*7c50*/  LDC R8, c[0x0][0x40c] ;  /* 0x00010300ff087b82 */ /* 0x000e700000000800 */
[----:B------:R-:W3:Y:S01]  /*7c60*/  LDC R10, c[0x0][0x3f4] ;  /* 0x0000fd00ff0a7b82 */ /* 0x000ee20000000800 */
[----:B-1----:R-:W-:-:S04]  /*7c70*/  IMAD R7, R36, R7, R8 ;  /* 0x0000000724077224 */ /* 0x002fc800078e0208 */
[----:B---3--:R-:W-:-:S05]  /*7c80*/  IMAD R8, R7, R10, RZ ;  /* 0x0000000a07087224 */ /* 0x008fca00078e02ff */
[----:B------:R-:W-:-:S07]  /*7c90*/  SHF.R.S32.HI R9, RZ, 0x1f, R8 ;  /* 0x0000001fff097819 */ /* 0x000fce0000011408 */
.L_x_3443:
        /* <DEDUP_REMOVED lines=13> */
[----:B------:R-:W-:Y:S01]  /*7d70*/  LEA.HI R4, R4, 0x1, RZ, 0x19 ;  /* 0x0000000104047811 */ /* 0x000fe200078fc8ff */
[----:B------:R-:W-:Y:S02]  /*7d80*/  UMOV UR5, 0x400 ;  /* 0x0000040000057882 */ /* 0x000fe40000000000 */
[----:B------:R-:W-:Y:S01]  /*7d90*/  UIADD3 UR5, UPT, UPT, UR5, 0x220, URZ ;  /* 0x0000022005057890 */ /* 0x000fe2000fffe0ff */
[C---:B------:R-:W-:Y:S02]  /*7da0*/  SHF.L.U32 R7, R4.reuse, 0x7, RZ ;  /* 0x0000000704077819 */ /* 0x040fe400000006ff */
[----:B------:R-:W-:Y:S02]  /*7db0*/  LOP3.LUT R4, R4, 0x3, RZ, 0xc0, !PT ;  /* 0x0000000304047812 */ /* 0x000fe400078ec0ff */
[----:B------:R-:W-:-:S03]  /*7dc0*/  LOP3.LUT R8, R7, 0x180, RZ, 0xc0, !PT ;  /* 0x0000018007087812 */ /* 0x000fc600078ec0ff */
[----:B------:R-:W-:Y:S02]  /*7dd0*/  IMAD.MOV R7, RZ, RZ, -R4 ;  /* 0x000000ffff077224 */ /* 0x000fe400078e0a04 */
[----:B------:R-:W-:Y:S01]  /*7de0*/  IMAD.IADD R5, R5, 0x1, R8 ;  /* 0x0000000105057824 */ /* 0x000fe200078e0208 */
[----:B-1----:R-:W-:-:S06]  /*7df0*/  ULEA UR5, UR6, UR5, 0x18 ;  /* 0x0000000506057291 */ /* 0x002fcc000f8ec0ff */
[----:B------:R-:W-:-:S07]  /*7e00*/  IADD3 R4, PT, PT, R13, UR5, RZ ;  /* 0x000000050d047c10 */ /* 0x000fce000fffe0ff */
.L_x_3449:
[----:B------:R-:W0:Y:S01]  /*7e10*/  LDS R9, [R4] ;  /* 0x0000000004097984 */ /* 0x000e220000000800 */
[----:B------:R-:W-:-:S05]  /*7e20*/  VIADD R7, R7, 0x1 ;  /* 0x0000000107077836 */ /* 0x000fca0000000000 */
[----:B------:R-:W-:Y:S01]  /*7e30*/  ISETP.NE.AND P0, PT, R7, RZ, PT ;  /* 0x000000ff0700720c */ /* 0x000fe20003f05270 */
[----:B0-----:R-:W-:-:S05]  /*7e40*/  FMUL.FTZ R9, R9, R6 ;  /* 0x0000000609097220 */ /* 0x001fca0000410000 */
[----:B------:R0:W-:Y:S02]  /*7e50*/  STS [R4], R9 ;  /* 0x0000000904007388 */ /* 0x0001e40000000800 */
[----:B0-----:R-:W-:-:S05]  /*7e60*/  VIADD R4, R4, 0x200 ;  /* 0x0000020004047836 */ /* 0x001fca0000000000 */
[----:B------:R-:W-:Y:S05]  /*7e70*/  @P0 BRA `(.L_x_3449) ;  /* 0xfffffffc00e40947 */ /* 0x000fea000383ffff */
.L_x_3448:
[----:B------:R-:W-:Y:S05]  /*7e80*/  BSYNC.RECONVERGENT B1 ;  /* 0x0000000000017941 */ /* 0x000fea0003800200 */
.L_x_3447:
[----:B------:R-:W-:Y:S05]  /*7e90*/  @!P1 BRA `(.L_x_3445) ;  /* 0x0000001400109947 */ /* 0x000fea0003800000 */
[----:B------:R-:W1:Y:S01]  /*7ea0*/  S2UR UR6, SR_CgaCtaId ;  /* 0x00000000000679c3 */ /* 0x000e620000008800 */
[----:B------:R-:W-:Y:S01]  /*7eb0*/  UMOV UR5, 0x400 ;  /* 0x0000040000057882 */ /* 0x000fe20000000000 */
[----:B------:R-:W-:Y:S01]  /*7ec0*/  SHF.L.U32 R4, R23, 0x2, RZ ;  /* 0x0000000217047819 */ /* 0x000fe200000006ff */
[----:B------:R-:W-:Y:S01]  /*7ed0*/  UIADD3 UR5, UPT, UPT, UR5, 0x220, URZ ;  /* 0x0000022005057890 */ /* 0x000fe2000fffe0ff */
[----:B------:R-:W-:-:S03]  /*7ee0*/  VIADD R17, R5, 0x200 ;  /* 0x0000020005117836 */ /* 0x000fc60000000000 */
[----:B------:R-:W-:Y:S02]  /*7ef0*/  IMAD R4, R5, 0x4, -R4 ;  /* 0x0000000405047824 */ /* 0x000fe400078e0a04 */
[----:B------:R-:W-:Y:S01]  /*7f00*/  ISETP.GT.AND P0, PT, R17, R18, PT ;  /* 0x000000121100720c */ /* 0x000fe20003f04270 */
[----:B-1----:R-:W-:-:S06]  /*7f10*/  ULEA UR5, UR6, UR5, 0x18 ;  /* 0x0000000506057291 */ /* 0x002fcc000f8ec0ff */
[----:B------:R-:W-:-:S03]  /*7f20*/  IADD3 R5, PT, PT, R4, UR5, RZ ;  /* 0x0000000504057c10 */ /* 0x000fc6000fffe0ff */
[----:B------:R-:W0:Y:S04]  /*7f30*/  LDS R7, [R4+UR5] ;  /* 0x0000000504077984 */ /* 0x000e280008000800 */
[----:B------:R-:W1:Y:S04]  /*7f40*/  LDS R9, [R4+UR5+0x200] ;  /* 0x0002000504097984 */ /* 0x000e680008000800 */
[----:B------:R-:W3:Y:S04]  /*7f50*/  LDS R11, [R4+UR5+0x400] ;  /* 0x00040005040b7984 */ /* 0x000ee80008000800 */
[----:B------:R-:W4:Y:S01]  /*7f60*/  LDS R15, [R4+UR5+0x600] ;  /* 0x00060005040f7984 */ /* 0x000f220008000800 */
[-C--:B0-----:R-:W-:Y:S01]  /*7f70*/  FMUL.FTZ R7, R7, R6.reuse ;  /* 0x0000000607077220 */ /* 0x081fe20000410000 */
[----:B-1----:R-:W-:-:S04]  /*7f80*/  FMUL.FTZ R9, R9, R6 ;  /* 0x0000000609097220 */ /* 0x002fc80000410000 */
[----:B------:R1:W-:Y:S01]  /*7f90*/  STS [R4+UR5], R7 ;  /* 0x0000000704007988 */ /* 0x0003e20008000805 */
[----:B---3--:R-:W-:-:S03]  /*7fa0*/  FMUL.FTZ R11, R11, R6 ;  /* 0x000000060b0b7220 */ /* 0x008fc60000410000 */
[----:B------:R1:W-:Y:S01]  /*7fb0*/  STS [R4+UR5+0x200], R9 ;  /* 0x0002000904007988 */ /* 0x0003e20008000805 */
[----:B----4-:R-:W-:-:S03]  /*7fc0*/  FMUL.FTZ R15, R15, R6 ;  /* 0x000000060f0f7220 */ /* 0x010fc60000410000 */
[----:B------:R1:W-:Y:S04]  /*7fd0*/  STS [R4+UR5+0x400], R11 ;  /* 0x0004000b04007988 */ /* 0x0003e80008000805 */
[----:B------:R1:W-:Y:S01]  /*7fe0*/  STS [R4+UR5+0x600], R15 ;  /* 0x0006000f04007988 */ /* 0x0003e20008000805 */
[----:B------:R-:W-:Y:S05]  /*7ff0*/  @P0 BRA `(.L_x_3445) ;  /* 0x0000001000b80947 */ /* 0x000fea0003800000 */
[----:B-1----:R-:W-:Y:S01]  /*8000*/  IMAD.IADD R4, R18, 0x1, -R17 ;  /* 0x0000000112047824 */ /* 0x002fe200078e0a11 */
[----:B------:R-:W-:Y:S01]  /*8010*/  BSSY.RECONVERGENT B1, `(.L_x_3450) ;  /* 0x000003b000017945 */ /* 0x000fe20003800200 */
[----:B------:R-:W-:Y:S01]  /*8020*/  VIADD R5, R5, 0xc00 ;  /* 0x00000c0005057836 */ /* 0x000fe20000000000 */
[----:B------:R-:W-:Y:S02]  /*8030*/  PLOP3.LUT P0, PT, PT, PT, PT, 0x80, 0x8 ;  /* 0x000000000008781c */ /* 0x000fe40003f0f070 */
[----:B------:R-:W-:-:S13]  /*8040*/  ISETP.GT.AND P1, PT, R4, 0x5ff, PT ;  /* 0x000005ff0400780c */ /* 0x000fda0003f24270 */
[----:B------:R-:W-:Y:S05]  /*8050*/  @!P1 BRA `(.L_x_3451) ;  /* 0x0000000000d89947 */ /* 0x000fea0003800000 */
[----:B------:R-:W-:Y:S02]  /*8060*/  PLOP3.LUT P0, PT, PT, PT, PT, 0x8, 0x80 ;  /* 0x000000000080781c */ /* 0x000fe40003f0e170 */
[----:B------:R-:W-:-:S11]  /*8070*/  IADD3 R38, PT, PT, R18, -0x5ff, RZ ;  /* 0xfffffa0112267810 */ /* 0x000fd60007ffe0ff */
.L_x_3452:
[----:B------:R-:W0:Y:S01]  /*8080*/  LDS R7, [R5+-0x400] ;  /* 0xfffc000005077984 */ /* 0x000e220000000800 */
[----:B------:R-:W-:-:S03]  /*8090*/  VIADD R17, R17, 0x800 ;  /* 0x0000080011117836 */ /* 0x000fc60000000000 */
[----:B------:R-:W1:Y:S02]  /*80a0*/  LDS R9, [R5+-0x200] ;  /* 0xfffe000005097984 */ /* 0x000e640000000800 */
[----:B------:R-:W-:Y:S02]  /*80b0*/  ISETP.GE.AND P1, PT, R17, R38, PT ;  /* 0x000000261100720c */ /* 0x000fe40003f26270 */
[----:B------:R-:W3:Y:S04]  /*80c0*/  LDS R11, [R5] ;  /* 0x00000000050b7984 */ /* 0x000ee80000000800 */
[----:B------:R-:W4:Y:S04]  /*80d0*/  LDS R15, [R5+0x200] ;  /* 0x00020000050f7984 */ /* 0x000f280000000800 */
[----:B------:R-:W5:Y:S04]  /*80e0*/  LDS R21, [R5+0x400] ;  /* 0x0004000005157984 */ /* 0x000f680000000800 */
[----:B------:R-:W5:Y:S04]  /*80f0*/  LDS R25, [R5+0x600] ;  /* 0x0006000005197984 */ /* 0x000f680000000800 */
[----:B------:R-:W-:Y:S04]  /*8100*/  LDS R27, [R5+0x800] ;  /* 0x00080000051b7984 */ /* 0x000fe80000000800 */
[----:B--2---:R-:W2:Y:S04]  /*8110*/  LDS R29, [R5+0xa00] ;  /* 0x000a0000051d7984 */ /* 0x004ea80000000800 */
[----:B------:R-:W2:Y:S04]  /*8120*/  LDS R31, [R5+0xc00] ;  /* 0x000c0000051f7984 */ /* 0x000ea80000000800 */
[----:B------:R-:W2:Y:S04]  /*8130*/  LDS R33, [R5+0xe00] ;  /* 0x000e000005217984 */ /* 0x000ea80000000800 */
[----:B------:R-:W2:Y:S01]  /*8140*/  LDS R35, [R5+0x1000] ;  /* 0x0010000005237984 */ /* 0x000ea20000000800 */
[----:B0-----:R-:W-:-:S03]  /*8150*/  FMUL.FTZ R4, R6, R7 ;  /* 0x0000000706047220 */ /* 0x001fc60000410000 */
[----:B------:R-:W0:Y:S01]  /*8160*/  LDS R37, [R5+0x1200] ;  /* 0x0012000005257984 */ /* 0x000e220000000800 */
[----:B-1----:R-:W-:-:S03]  /*8170*/  FMUL.FTZ R8, R6, R9 ;  /* 0x0000000906087220 */ /* 0x002fc60000410000 */
[----:B------:R-:W1:Y:S01]  /*8180*/  LDS R39, [R5+0x1400] ;  /* 0x0014000005277984 */ /* 0x000e620000000800 */
        /* <DEDUP_REMOVED lines=9> */
[----:B--2---:R-:W-:-:S03]  /*8220*/  FMUL.FTZ R28, R6, R29 ;  /* 0x0000001d061c7220 */ /* 0x004fc60000410000 */
[----:B------:R1:W-:Y:S01]  /*8230*/  STS [R5], R10 ;  /* 0x0000000a05007388 */ /* 0x0003e20000000800 */
[C---:B------:R-:W-:Y:S01]  /*8240*/  FMUL.FTZ R30, R6.reuse, R31 ;  /* 0x0000001f061e7220 */ /* 0x040fe20000410000 */
[C---:B------:R-:W-:Y:S02]  /*8250*/  FMUL.FTZ R4, R6.reuse, R27 ;  /* 0x0000001b06047220 */ /* 0x040fe40000410000 */
[----:B------:R3:W-:Y:S01]  /*8260*/  STS [R5+0x200], R14 ;  /* 0x0002000e05007388 */ /* 0x0007e20000000800 */
[----:B------:R-:W-:-:S03]  /*8270*/  FMUL.FTZ R32, R6, R33 ;  /* 0x0000002106207220 */ /* 0x000fc60000410000 */
[----:B------:R4:W-:Y:S01]  /*8280*/  STS [R5+0x400], R24 ;  /* 0x0004001805007388 */ /* 0x0009e20000000800 */
[----:B------:R-:W-:-:S03]  /*8290*/  FMUL.FTZ R34, R6, R35 ;  /* 0x0000002306227220 */ /* 0x000fc60000410000 */
[----:B------:R5:W-:Y:S01]  /*82a0*/  STS [R5+0x600], R26 ;  /* 0x0006001a05007388 */ /* 0x000be20000000800 */
[C---:B0-----:R-:W-:Y:S01]  /*82b0*/  FMUL.FTZ R8, R6.reuse, R37 ;  /* 0x0000002506087220 */ /* 0x041fe20000410000 */
[C---:B-1----:R-:W-:Y:S02]  /*82c0*/  FMUL.FTZ R10, R6.reuse, R39 ;  /* 0x00000027060a7220 */ /* 0x042fe40000410000 */
        /* <DEDUP_REMOVED lines=15> */
.L_x_3451:
[----:B------:R-:W-:Y:S05]  /*83c0*/  BSYNC.RECONVERGENT B1 ;  /* 0x0000000000017941 */ /* 0x000fea0003800200 */
.L_x_3450:
        /* <DEDUP_REMOVED lines=11> */
[----:B------:R-:W5:Y:S04]  /*8480*/  LDS R25, [R5+0x600] ;  /* 0x0006000005197984 */ /* 0x000f680000000800 */
[----:B------:R-:W5:Y:S04]  /*8490*/  LDS R27, [R5+0x800] ;  /* 0x00080000051b7984 */ /* 0x000f680000000800 */
[----:B--2---:R-:W2:Y:S01]  /*84a0*/  LDS R29, [R5+0xa00] ;  /* 0x000a0000051d7984 */ /* 0x004ea20000000800 */
[C---:B0-----:R-:W-:Y:S01]  /*84b0*/  FMUL.FTZ R4, R6.reuse, R7 ;  /* 0x0000000706047220 */ /* 0x041fe20000410000 */
[----:B-1----:R-:W-:-:S04]  /*84c0*/  FMUL.FTZ R8, R6, R9 ;  /* 0x0000000906087220 */ /* 0x002fc80000410000 */
[----:B------:R-:W-:Y:S01]  /*84d0*/  STS [R5+-0x400], R4 ;  /* 0xfffc000405007388 */ /* 0x000fe20000000800 */
[----:B---3--:R-:W-:-:S03]  /*84e0*/  FMUL.FTZ R10, R6, R11 ;  /* 0x0000000b060a7220 */ /* 0x008fc60000410000 */
[----:B------:R-:W-:Y:S01]  /*84f0*/  STS [R5+-0x200], R8 ;  /* 0xfffe000805007388 */ /* 0x000fe20000000800 */
[----:B----4-:R-:W-:-:S03]  /*8500*/  FMUL.FTZ R14, R6, R15 ;  /* 0x0000000f060e7220 */ /* 0x010fc60000410000 */
[----:B------:R-:W-:Y:S01]  /*8510*/  STS [R5], R10 ;  /* 0x0000000a05007388 */ /* 0x000fe20000000800 */
[----:B-----5:R-:W-:-:S03]  /*8520*/  FMUL.FTZ R24, R6, R21 ;  /* 0x0000001506187220 */ /* 0x020fc60000410000 */
[----:B------:R-:W-:Y:S01]  /*8530*/  STS [R5+0x200], R14 ;  /* 0x0002000e05007388 */ /* 0x000fe20000000800 */
[----:B------:R-:W-:-:S03]  /*8540*/  FMUL.FTZ R26, R6, R25 ;  /* 0x00000019061a7220 */ /* 0x000fc60000410000 */
[----:B------:R-:W-:Y:S01]  /*8550*/  STS [R5+0x400], R24 ;  /* 0x0004001805007388 */ /* 0x000fe20000000800 */
[----:B------:R-:W-:-:S03]  /*8560*/  FMUL.FTZ R28, R6, R27 ;  /* 0x0000001b061c7220 */ /* 0x000fc60000410000 */
[----:B------:R-:W-:Y:S01]  /*8570*/  STS [R5+0x600], R26 ;  /* 0x0006001a05007388 */ /* 0x000fe20000000800 */
[----:B--2---:R-:W-:-:S03]  /*8580*/  FMUL.FTZ R30, R6, R29 ;  /* 0x0000001d061e7220 */ /* 0x004fc60000410000 */
[----:B------:R-:W-:Y:S04]  /*8590*/  STS [R5+0x800], R28 ;  /* 0x0008001c05007388 */ /* 0x000fe80000000800 */
[----:B------:R0:W-:Y:S02]  /*85a0*/  STS [R5+0xa00], R30 ;  /* 0x000a001e05007388 */ /* 0x0001e40000000800 */
[----:B0-----:R-:W-:-:S07]  /*85b0*/  VIADD R5, R5, 0x1000 ;  /* 0x0000100005057836 */ /* 0x001fce0000000000 */
.L_x_3454:
[----:B------:R-:W-:Y:S05]  /*85c0*/  BSYNC.RECONVERGENT B1 ;  /* 0x0000000000017941 */ /* 0x000fea0003800200 */
.L_x_3453:
[----:B------:R-:W-:-:S13]  /*85d0*/  ISETP.GT.AND P1, PT, R17, R18, PT ;  /* 0x000000121100720c */ /* 0x000fda0003f24270 */
[----:B------:R-:W-:Y:S05]  /*85e0*/  @!P0 BRA P1, `(.L_x_3445) ;  /* 0x0000000c003c8947 */ /* 0x000fea0000800000 */
[----:B------:R-:W0:Y:S04]  /*85f0*/  LDS R7, [R5+-0x400] ;  /* 0xfffc000005077984 */ /* 0x000e280000000800 */
[----:B------:R-:W1:Y:S04]  /*8600*/  LDS R9, [R5+-0x200] ;  /* 0xfffe000005097984 */ /* 0x000e680000000800 */
[----:B------:R-:W3:Y:S04]  /*8610*/  LDS R11, [R5] ;  /* 0x00000000050b7984 */ /* 0x000ee80000000800 */
[----:B------:R-:W4:Y:S01]  /*8620*/  LDS R15, [R5+0x200] ;  /* 0x00020000050f7984 */ /* 0x000f220000000800 */
[C---:B0-----:R-:W-:Y:S01]  /*8630*/  FMUL.FTZ R4, R6.reuse, R7 ;  /* 0x0000000706047220 */ /* 0x041fe20000410000 */
[----:B-1----:R-:W-:-:S04]  /*8640*/  FMUL.FTZ R8, R6, R9 ;  /* 0x0000000906087220 */ /* 0x002fc80000410000 */
[----:B------:R0:W-:Y:S01]  /*8650*/  STS [R5+-0x400], R4 ;  /* 0xfffc000405007388 */ /* 0x0001e20000000800 */
[----:B---3--:R-:W-:-:S03]  /*8660*/  FMUL.FTZ R10, R6, R11 ;  /* 0x0000000b060a7220 */ /* 0x008fc60000410000 */
[----:B------:R0:W-:Y:S01]  /*8670*/  STS [R5+-0x200], R8 ;  /* 0xfffe000805007388 */ /* 0x0001e20000000800 */
[----:B----4-:R-:W-:-:S03]  /*8680*/  FMUL.FTZ R6, R6, R15 ;  /* 0x0000000f06067220 */ /* 0x010fc60000410000 */
[----:B------:R0:W-:Y:S04]  /*8690*/  STS [R5], R10 ;  /* 0x0000000a05007388 */ /* 0x0001e80000000800 */
[----:B------:R0:W-:Y:S01]  /*86a0*/  STS [R5+0x200], R6 ;  /* 0x0002000605007388 */ /* 0x0001e20000000800 */
[----:B------:R-:W-:Y:S05]  /*86b0*/  BRA `(.L_x_3445) ;  /* 0x0000000c00087947 */ /* 0x000fea0003800000 */
.L_x_3446:
        /* <DEDUP_REMOVED lines=18> */
[----:B------:R-:W-:-:S03]  /*87e0*/  IADD3 R7, PT, PT, -R4, RZ, RZ ;  /* 0x000000ff04077210 */ /* 0x000fc60007ffe1ff */
[----:B------:R-:W-:Y:S01]  /*87f0*/  IMAD.IADD R5, R5, 0x1, R10 ;  /* 0x0000000105057824 */ /* 0x000fe200078e020a */
[----:B---3--:R-:W-:-:S04]  /*8800*/  LEA R14, P0, R17, UR8, 0x2 ;  /* 0x00000008110e7c11 */ /* 0x008fc8000f8010ff */
[----:B------:R-:W-:Y:S01]  /*8810*/  LEA.HI.X R17, R17, UR9, R24, 0x2, P0 ;  /* 0x0000000911117c11 */ /* 0x000fe200080f1418 */
[----:B-1----:R-:W-:-:S06]  /*8820*/  ULEA UR5, UR6, UR5, 0x18 ;  /* 0x0000000506057291 */ /* 0x002fcc000f8ec0ff */
[----:B------:R-:W-:-:S07]  /*8830*/  VIADD R4, R13, UR5 ;  /* 0x000000050d047c36 */ /* 0x000fce0008000000 */
.L_x_3457:
[----:B-1----:R-:W0:Y:S01]  /*8840*/  LDS R11, [R4] ;  /* 0x00000000040b7984 */ /* 0x002e220000000800 */
[----:B------:R-:W-:Y:S01]  /*8850*/  IMAD.MOV.U32 R10, RZ, RZ, R14 ;  /* 0x000000ffff0a7224 */ /* 0x000fe200078e000e */
[----:B------:R-:W-:Y:S01]  /*8860*/  IADD3 R14, P2, PT, R14, 0x200, RZ ;  /* 0x000002000e0e7810 */ /* 0x000fe20007f5e0ff */
[----:B------:R-:W-:-:S05]  /*8870*/  VIADD R7, R7, 0x1 ;  /* 0x0000000107077836 */ /* 0x000fca0000000000 */
[----:B------:R-:W-:Y:S01]  /*8880*/  ISETP.NE.AND P0, PT, R7, RZ, PT ;  /* 0x000000ff0700720c */ /* 0x000fe20003f05270 */
[----:B0-----:R-:W-:Y:S01]  /*8890*/  FMUL.FTZ R15, R11, R6 ;  /* 0x000000060b0f7220 */ /* 0x001fe20000410000 */
[----:B------:R-:W-:Y:S01]  /*88a0*/  MOV R11, R17 ;  /* 0x00000011000b7202 */ /* 0x000fe20000000f00 */
[----:B------:R-:W-:-:S03]  /*88b0*/  IMAD.X R17, RZ, RZ, R17, P2 ;  /* 0x000000ffff117224 */ /* 0x000fc600010e0611 */
[----:B------:R0:W-:Y:S04]  /*88c0*/  STS [R4], R15 ;  /* 0x0000000f04007388 */ /* 0x0001e80000000800 */
[----:B------:R1:W-:Y:S01]  /*88d0*/  STG.E desc[UR36][R10.64], R15 ;  /* 0x0000000f0a007986 */ /* 0x0003e2000c101924 */
[----:B0-----:R-:W-:Y:S02]  /*88e0*/  IADD3 R4, PT, PT, R4, 0x200, RZ ;  /* 0x0000020004047810 */ /* 0x001fe40007ffe0ff */
[----:B------:R-:W-:Y:S05]  /*88f0*/  @P0 BRA `(.L_x_3457) ;  /* 0xfffffffc00d00947 */ /* 0x000fea000383ffff */
.L_x_3456:
[----:B------:R-:W-:Y:S05]  /*8900*/  BSYNC.RECONVERGENT B1 ;  /* 0x0000000000017941 */ /* 0x000fea0003800200 */
.L_x_3455:
[----:B------:R-:W-:Y:S05]  /*8910*/  @!P1 BRA `(.L_x_3445) ;  /* 0x0000000800709947 */ /* 0x000fea0003800000 */
[----:B-1----:R-:W1:Y:S01]  /*8920*/  S2R R10, SR_CgaCtaId ;  /* 0x00000000000a7919 */ /* 0x002e620000008800 */
[----:B------:R-:W3:Y:S01]  /*8930*/  LDCU.64 UR8, c[0x0][0x480] ;  /* 0x00009000ff0877ac */ /* 0x000ee20008000a00 */
[----:B------:R-:W-:Y:S01]  /*8940*/  IADD3 R7, P0, PT, R5, R8, RZ ;  /* 0x0000000805077210 */ /* 0x000fe20007f1e0ff */
[----:B------:R-:W-:Y:S01]  /*8950*/  IMAD.IADD R14, R18, 0x1, -R5 ;  /* 0x00000001120e7824 */ /* 0x000fe200078e0a05 */
[----:B------:R-:W-:Y:S01]  /*8960*/  MOV R4, 0x400 ;  /* 0x0000040000047802 */ /* 0x000fe20000000f00 */
[----:B------:R-:W-:Y:S02]  /*8970*/  BSSY.RECONVERGENT B1, `(.L_x_3458) ;  /* 0x0000058000017945 */ /* 0x000fe40003800200 */
[----:B------:R-:W-:Y:S01]  /*8980*/  IMAD.X R8, RZ, RZ, R9, P0 ;  /* 0x000000ffff087224 */ /* 0x000fe200000e0609 */
[----:B------:R-:W-:Y:S02]  /*8990*/  ISETP.GT.AND P1, PT, R14, 0x5ff, PT ;  /* 0x000005ff0e00780c */ /* 0x000fe40003f24270 */
[----:B---3--:R-:W-:-:S04]  /*89a0*/  LEA R9, P0, R7, UR8, 0x2 ;  /* 0x0000000807097c11 */ /* 0x008fc8000f8010ff */
[----:B------:R-:W-:Y:S02]  /*89b0*/  LEA.HI.X R11, R7, UR9, R8, 0x2, P0 ;  /* 0x00000009070b7c11 */ /* 0x000fe400080f1408 */
[----:B------:R-:W-:Y:S01]  /*89c0*/  IADD3 R7, PT, PT, R4, 0x220, RZ ;  /* 0x0000022004077810 */ /* 0x000fe20007ffe0ff */
[----:B------:R-:W-:Y:S01]  /*89d0*/  IMAD.SHL.U32 R4, R23, 0x4, RZ ;  /* 0x0000000417047824 */ /* 0x000fe200078e00ff */
[----:B------:R-:W-:-:S03]  /*89e0*/  IADD3 R8, P0, PT, R9, 0x400, RZ ;  /* 0x0000040009087810 */ /* 0x000fc60007f1e0ff */
[----:B------:R-:W-:Y:S01]  /*89f0*/  IMAD R4, R5, 0x4, -R4 ;  /* 0x0000000405047824 */ /* 0x000fe200078e0a04 */
[----:B------:R-:W-:Y:S02]  /*8a00*/  IADD3.X R9, PT, PT, RZ, R11, RZ, P0, !PT ;  /* 0x0000000bff097210 */ /* 0x000fe400007fe4ff */
[----:B-1----:R-:W-:Y:S02]  /*8a10*/  LEA R7, R10, R7, 0x18 ;  /* 0x000000070a077211 */ /* 0x002fe400078ec0ff */
[----:B------:R-:W-:Y:S02]  /*8a20*/  PLOP3.LUT P0, PT, PT, PT, PT, 0x80, 0x8 ;  /* 0x000000000008781c */ /* 0x000fe40003f0f070 */
[----:B------:R-:W-:Y:S01]  /*8a30*/  IADD3 R4, PT, PT, R4, 0x400, R7 ;  /* 0x0000040004047810 */ /* 0x000fe20007ffe007 */
[----:B------:R-:W-:Y:S10]  /*8a40*/  @!P1 BRA `(.L_x_3459) ;  /* 0x0000000400289947 */ /* 0x000ff40003800000 */
[----:B------:R-:W-:Y:S01]  /*8a50*/  PLOP3.LUT P0, PT, PT, PT, PT, 0x8, 0x80 ;  /* 0x000000000080781c */ /* 0x000fe20003f0e170 */
[----:B------:R-:W-:-:S12]  /*8a60*/  VIADD R14, R18, 0xfffffa01 ;  /* 0xfffffa01120e7836 */ /* 0x000fd80000000000 */
.L_x_3460:
        /* <DEDUP_REMOVED lines=24> */
[----:B------:R-:W-:Y:S01]  /*8bf0*/  STG.E desc[UR36][R8.64+-0x400], R7 ;  /* 0xfffc000708007986 */ /* 0x000fe2000c101924 */
[----:B------:R-:W-:-:S03]  /*8c00*/  FMUL.FTZ R27, R6, R27 ;  /* 0x0000001b061b7220 */ /* 0x000fc60000410000 */
[----:B------:R0:W-:Y:S01]  /*8c10*/  STS [R4+-0x400], R7 ;  /* 0xfffc000704007388 */ /* 0x0001e20000000800 */
[C---:B--2---:R-:W-:Y:S01]  /*8c20*/  FMUL.FTZ R29, R6.reuse, R29 ;  /* 0x0000001d061d7220 */ /* 0x044fe20000410000 */
[C---:B------:R-:W-:Y:S02]  /*8c30*/  FMUL.FTZ R31, R6.reuse, R31 ;  /* 0x0000001f061f7220 */ /* 0x040fe40000410000 */
[----:B------:R-:W-:Y:S01]  /*8c40*/  STG.E desc[UR36][R8.64+-0x200], R11 ;  /* 0xfffe000b08007986 */ /* 0x000fe2000c101924 */
[----:B------:R-:W-:-:S03]  /*8c50*/  FMUL.FTZ R33, R6, R33 ;  /* 0x0000002106217220 */ /* 0x000fc60000410000 */
[----:B------:R-:W-:Y:S01]  /*8c60*/  STS [R4+-0x200], R11 ;  /* 0xfffe000b04007388 */ /* 0x000fe20000000800 */
[----:B0-----:R-:W-:Y:S01]  /*8c70*/  IADD3 R7, P2, PT, R8, 0x2000, RZ ;  /* 0x0000200008077810 */ /* 0x001fe20007f5e0ff */
[C---:B------:R-:W-:Y:S02]  /*8c80*/  FMUL.FTZ R35, R6.reuse, R35 ;  /* 0x0000002306237220 */ /* 0x040fe40000410000 */
[----:B------:R-:W-:Y:S01]  /*8c90*/  STG.E desc[UR36][R8.64], R15 ;  /* 0x0000000f08007986 */ /* 0x000fe2000c101924 */
[----:B------:R-:W-:Y:S01]  /*8ca0*/  IADD3.X R10, PT, PT, RZ, R9, RZ, P2, !PT ;  /* 0x00000009ff0a7210 */ /* 0x000fe200017fe4ff */
[C---:B------:R-:W-:Y:S02]  /*8cb0*/  FMUL.FTZ R37, R6.reuse, R37 ;  /* 0x0000002506257220 */ /* 0x040fe40000410000 */
[----:B------:R-:W-:Y:S01]  /*8cc0*/  STS [R4], R15 ;  /* 0x0000000f04007388 */ /* 0x000fe20000000800 */
[----:B-1----:R-:W-:-:S03]  /*8cd0*/  FMUL.FTZ R39, R6, R39 ;  /* 0x0000002706277220 */ /* 0x002fc60000410000 */
[----:B------:R-:W-:Y:S01]  /*8ce0*/  STG.E desc[UR36][R8.64+0x200], R17 ;  /* 0x0002001108007986 */ /* 0x000fe2000c101924 */
[----:B---3--:R-:W-:-:S03]  /*8cf0*/  FMUL.FTZ R41, R6, R41 ;  /* 0x0000002906297220 */ /* 0x008fc60000410000 */
[----:B------:R-:W-:Y:S01]  /*8d00*/  STS [R4+0x200], R17 ;  /* 0x0002001104007388 */ /* 0x000fe20000000800 */
[----:B----4-:R-:W-:-:S03]  /*8d10*/  FMUL.FTZ R43, R6, R43 ;  /* 0x0000002b062b7220 */ /* 0x010fc60000410000 */
[----:B------:R-:W-:Y:S01]  /*8d20*/  STG.E desc[UR36][R8.64+0x400], R21 ;  /* 0x0004001508007986 */ /* 0x000fe2000c101924 */
[----:B-----5:R-:W-:-:S03]  /*8d30*/  FMUL.FTZ R45, R6, R45 ;  /* 0x0000002d062d7220 */ /* 0x020fc60000410000 */
        /* <DEDUP_REMOVED lines=24> */
[----:B------:R-:W-:Y:S01]  /*8ec0*/  MOV R9, R10 ;  /* 0x0000000a00097202 */ /* 0x000fe20000000f00 */
[----:B-1----:R-:W-:Y:S01]  /*8ed0*/  VIADD R4, R4, 0x2000 ;  /* 0x0000200004047836 */ /* 0x002fe20000000000 */
[----:B------:R-:W-:Y:S06]  /*8ee0*/  @!P1 BRA `(.L_x_3460) ;  /* 0xfffffff800e09947 */ /* 0x000fec000383ffff */
.L_x_3459:
[----:B------:R-:W-:Y:S05]  /*8ef0*/  BSYNC.RECONVERGENT B1 ;  /* 0x0000000000017941 */ /* 0x000fea0003800200 */
.L_x_3458:
        /* <DEDUP_REMOVED lines=16> */
[----:B------:R-:W-:Y:S01]  /*9000*/  STG.E desc[UR36][R8.64+-0x400], R7 ;  /* 0xfffc000708007986 */ /* 0x000fe2000c101924 */
[----:B---3--:R-:W-:-:S03]  /*9010*/  FMUL.FTZ R15, R6, R15 ;  /* 0x0000000f060f7220 */ /* 0x008fc60000410000 */
[----:B------:R0:W-:Y:S01]  /*9020*/  STS [R4+-0x400], R7 ;  /* 0xfffc000704007388 */ /* 0x0001e20000000800 */
[----:B----4-:R-:W-:-:S03]  /*9030*/  FMUL.FTZ R17, R6, R17 ;  /* 0x0000001106117220 */ /* 0x010fc60000410000 */
[----:B------:R-:W-:Y:S01]  /*9040*/  STG.E desc[UR36][R8.64+-0x200], R11 ;  /* 0xfffe000b08007986 */ /* 0x000fe2000c101924 */
[----:B-----5:R-:W-:-:S03]  /*9050*/  FMUL.FTZ R21, R6, R21 ;  /* 0x0000001506157220 */ /* 0x020fc60000410000 */
[----:B------:R-:W-:Y:S01]  /*9060*/  STS [R4+-0x200], R11 ;  /* 0xfffe000b04007388 */ /* 0x000fe20000000800 */
[----:B0-----:R-:W-:Y:S01]  /*9070*/  IADD3 R7, P1, PT, R8, 0x1000, RZ ;  /* 0x0000100008077810 */ /* 0x001fe20007f3e0ff */
[C---:B------:R-:W-:Y:S02]  /*9080*/  FMUL.FTZ R25, R6.reuse, R25 ;  /* 0x0000001906197220 */ /* 0x040fe40000410000 */
[----:B------:R-:W-:Y:S01]  /*9090*/  STG.E desc[UR36][R8.64], R15 ;  /* 0x0000000f08007986 */ /* 0x000fe2000c101924 */
[C---:B------:R-:W-:Y:S01]  /*90a0*/  FMUL.FTZ R27, R6.reuse, R27 ;  /* 0x0000001b061b7220 */ /* 0x040fe20000410000 */
[----:B------:R-:W-:Y:S02]  /*90b0*/  IMAD.X R10, RZ, RZ, R9, P1 ;  /* 0x000000ffff0a7224 */ /* 0x000fe400008e0609 */
[----:B------:R-:W-:Y:S01]  /*90c0*/  STS [R4], R15 ;  /* 0x0000000f04007388 */ /* 0x000fe20000000800 */
[----:B--2---:R-:W-:-:S03]  /*90d0*/  FMUL.FTZ R29, R6, R29 ;  /* 0x0000001d061d7220 */ /* 0x004fc60000410000 */
        /* <DEDUP_REMOVED lines=12> */
[----:B-1----:R-:W-:-:S07]  /*91a0*/  VIADD R4, R4, 0x1000 ;  /* 0x0000100004047836 */ /* 0x002fce0000000000 */
.L_x_3462:
[----:B------:R-:W-:Y:S05]  /*91b0*/  BSYNC.RECONVERGENT B1 ;  /* 0x0000000000017941 */ /* 0x000fea0003800200 */
.L_x_3461:
[----:B------:R-:W-:-:S13]  /*91c0*/  ISETP.LE.OR P0, PT, R5, R18, P0 ;  /* 0x000000120500720c */ /* 0x000fda0000703670 */
[----:B------:R-:W-:Y:S05]  /*91d0*/  @!P0 BRA `(.L_x_3445) ;  /* 0x0000000000408947 */ /* 0x000fea0003800000 */
[----:B------:R-:W0:Y:S04]  /*91e0*/  LDS R5, [R4+-0x400] ;  /* 0xfffc000004057984 */ /* 0x000e280000000800 */
[----:B------:R-:W1:Y:S04]  /*91f0*/  LDS R7, [R4+-0x200] ;  /* 0xfffe000004077984 */ /* 0x000e680000000800 */
[----:B------:R-:W3:Y:S04]  /*9200*/  LDS R11, [R4] ;  /* 0x00000000040b7984 */ /* 0x000ee80000000800 */
[----:B------:R-:W4:Y:S01]  /*9210*/  LDS R15, [R4+0x200] ;  /* 0x00020000040f7984 */ /* 0x000f220000000800 */
[-C--:B0-----:R-:W-:Y:S01]  /*9220*/  FMUL.FTZ R5, R5, R6.reuse ;  /* 0x0000000605057220 */ /* 0x081fe20000410000 */
[----:B-1----:R-:W-:-:S04]  /*9230*/  FMUL.FTZ R7, R7, R6 ;  /* 0x0000000607077220 */ /* 0x002fc80000410000 */
        /* <DEDUP_REMOVED lines=10> */
.L_x_3445:
[----:B------:R-:W-:Y:S05]  /*92e0*/  BSYNC.RECONVERGENT B0 ;  /* 0x0000000000007941 */ /* 0x000fea0003800200 */
.L_x_3444:
[----:B0-----:R-:W-:Y:S01]  /*92f0*/  SHF.R.S32.HI R5, RZ, 0x1f, R18 ;  /* 0x0000001fff057819 */ /* 0x001fe20000011412 */
[----:B------:R-:W0:Y:S01]  /*9300*/  LDCU.64 UR6, c[0x0][0x3b0] ;  /* 0x00007600ff0677ac */ /* 0x000e220008000a00 */
[----:B------:R-:W-:Y:S02]  /*9310*/  LOP3.LUT R13, R13, 0x7c, RZ, 0xc0, !PT ;  /* 0x0000007c0d0d7812 */ /* 0x000fe400078ec0ff */
[----:B-1----:R-:W-:Y:S02]  /*9320*/  CS2R R6, SRZ ;  /* 0x0000000000067805 */ /* 0x002fe4000001ff00 */
[----:B------:R-:W-:Y:S01]  /*9330*/  LEA.HI R5, R5, R18, RZ, 0x2 ;  /* 0x0000001205057211 */ /* 0x000fe200078f10ff */
[----:B------:R-:W1:Y:S03]  /*9340*/  LDCU.64 UR8, c[0x0][0x3c8] ;  /* 0x00007900ff0877ac */ /* 0x000e660008000a00 */
[----:B------:R-:W-:Y:S01]  /*9350*/  LOP3.LUT R5, R5, 0xfffffffc, RZ, 0xc0, !PT ;  /* 0xfffffffc05057812 */ /* 0x000fe200078ec0ff */
[----:B------:R-:W3:Y:S04]  /*9360*/  LDCU.64 UR12, c[0x0][0x3c8] ;  /* 0x00007900ff0c77ac */ /* 0x000ee80008000a00 */
[----:B------:R-:W-:-:S05]  /*9370*/  IMAD.IADD R21, R18, 0x1, -R5 ;  /* 0x0000000112157824 */ /* 0x000fca00078e0a05 */
[----:B------:R-:W-:Y:S02]  /*9380*/  ISETP.NE.AND P0, PT, R12, R21, PT ;  /* 0x000000150c00720c */ /* 0x000fe40003f05270 */
[----:B0-----:R-:W-:Y:S02]  /*9390*/  ISETP.EQ.U32.AND P1, PT, RZ, UR6, PT ;  /* 0x00000006ff007c0c */ /* 0x001fe4000bf22070 */
[----:B------:R-:W-:-:S04]  /*93a0*/  ISETP.GT.U32.OR P0, PT, R13, 0x6f, P0 ;  /* 0x0000006f0d00780c */ /* 0x000fc80000704470 */
[----:B------:R-:W-:-:S13]  /*93b0*/  ISETP.EQ.OR.EX P0, PT, RZ, UR7, P0, P1 ;  /* 0x00000007ff007c0c */ /* 0x000fda0008702710 */
[----:B------:R-:W0:Y:S01]  /*93c0*/  @!P0 LDC.64 R14, c[0x0][0x3b0] ;  /* 0x0000ec00ff0e8b82 */ /* 0x000e220000000a00 */
[----:B------:R-:W-:Y:S01]  /*93d0*/  @!P0 IMAD R5, R3, 0x70, R13 ;  /* 0x0000007003058824 */ /* 0x000fe200078e020d */
[----:B------:R-:W-:Y:S03]  /*93e0*/  BSSY.RECONVERGENT B0, `(.L_x_3463) ;  /* 0x0000226000007945 */ /* 0x000fe60003800200 */
[----:B0-----:R-:W-:Y:S01]  /*93f0*/  @!P0 IMAD.WIDE.U32 R14, R5, 0x4, R14 ;  /* 0x00000004050e8825 */ /* 0x001fe200078e000e */
[----:B------:R-:W-:-:S06]  /*9400*/  CS2R R4, SRZ ;  /* 0x0000000000047805 */ /* 0x000fcc000001ff00 */
[----:B------:R0:W5:Y:S01]  /*9410*/  @!P0 LDG.E.128 R4, desc[UR36][R14.64] ;  /* 0x000000240e048981 */ /* 0x000162000c1e1d00 */
[----:B------:R-:W-:Y:S01]  /*9420*/  BAR.SYNC.DEFER_BLOCKING 0x0 ;  /* 0x0000000000007b1d */ /* 0x000fe20000010000 */
[----:B------:R-:W-:Y:S01]  /*9430*/  ISETP.GT.U32.AND P0, PT, R13, 0x6f, PT ;  /* 0x0000006f0d00780c */ /* 0x000fe20003f04070 */
[----:B------:R-:W-:Y:S01]  /*9440*/  IMAD R36, R36, 0x70, RZ ;  /* 0x0000007024247824 */ /* 0x000fe200078e02ff */
[----:B------:R-:W-:Y:S02]  /*9450*/  CS2R R10, SRZ ;  /* 0x00000000000a7805 */ /* 0x000fe4000001ff00 */
[----:B------:R-:W-:-:S09]  /*9460*/  CS2R R8, SRZ ;  /* 0x0000000000087805 */ /* 0x000fd2000001ff00 */
[----:B01-3--:R-:W-:Y:S05]  /*9470*/  @P0 BRA `(.L_x_3464) ;  /* 0x0000002000700947 */ /* 0x00bfea0003800000 */
[----:B------:R-:W0:Y:S01]  /*9480*/  LDCU UR5, c[0x0][0x3f4] ;  /* 0x00007e80ff0577ac */ /* 0x000e220008000800 */
[----:B------:R-:W1:Y:S01]  /*9490*/  LDC.64 R14, c[0x0][0x3c0] ;  /* 0x0000f000ff0e7b82 */ /* 0x000e620000000a00 */
[----:B------:R-:W-:Y:S01]  /*94a0*/  IADD3 R38, PT, PT, R23, R12, RZ ;  /* 0x0000000c17267210 */ /* 0x000fe20007ffe0ff */
[----:B------:R-:W-:Y:S01]  /*94b0*/  BSSY.RECONVERGENT B1, `(.L_x_3465) ;  /* 0x0000093000017945 */ /* 0x000fe20003800200 */
[----:B------:R-:W-:Y:S02]  /*94c0*/  IMAD.MOV.U32 R11, RZ, RZ, RZ ;  /* 0x000000ffff0b7224 */ /* 0x000fe400078e00ff */
[----:B0-----:R-:W-:-:S04]  /*94d0*/  IMAD.U32 R17, RZ, RZ, UR5 ;  /* 0x00000005ff117e24 */ /* 0x001fc8000f8e00ff */
[-C--:B------:R-:W-:Y:S01]  /*94e0*/  IMAD R25, R22, R17.reuse, R13 ;  /* 0x0000001116197224 */ /* 0x080fe200078e020d */
[----:B------:R-:W-:-:S03]  /*94f0*/  VIMNMX R27, PT, PT, R18, R17, PT ;  /* 0x00000011121b7248 */ /* 0x000fc60003fe0100 */
[----:B-1----:R-:W-:Y:S01]  /*9500*/  IMAD.WIDE R14, R25, 0x4, R14 ;  /* 0x00000004190e7825 */ /* 0x002fe200078e020e */
[----:B------:R-:W-:-:S13]  /*9510*/  ISETP.GE.AND P0, PT, R38, R27, PT ;  /* 0x0000001b2600720c */ /* 0x000fda0003f06270 */
[----:B------:R-:W-:Y:S05]  /*9520*/  @P0 BRA `(.L_x_3466) ;  /* 0x00000008002c0947 */ /* 0x000fea0003800000 */
[----:B------:R-:W-:Y:S01]  /*9530*/  VIADD R22, R38, 0x4 ;  /* 0x0000000426167836 */ /* 0x000fe20000000000 */
[----:B------:R-:W-:Y:S01]  /*9540*/  LOP3.LUT R8, RZ, R23, RZ, 0x33, !PT ;  /* 0x00000017ff087212 */ /* 0x000fe200078e33ff */
[----:B------:R-:W-:Y:S01]  /*9550*/  BSSY.RECONVERGENT B2, `(.L_x_3467) ;  /* 0x000004b000027945 */ /* 0x000fe20003800200 */
[----:B------:R-:W-:Y:S01]  /*9560*/  IMAD R53, R20, R17, RZ ;  /* 0x0000001114357224 */ /* 0x000fe200078e02ff */
[----:B------:R-:W-:Y:S02]  /*9570*/  MOV R44, R38 ;  /* 0x00000026002c7202 */ /* 0x000fe40000000f00 */
[----:B------:R-:W-:Y:S02]  /*9580*/  CS2R R10, SRZ ;  /* 0x00000000000a7805 */ /* 0x000fe4000001ff00 */
[----:B------:R-:W-:-:S04]  /*9590*/  VIMNMX R9, PT, PT, R27, R22, !PT ;  /* 0x000000161b097248 */ /* 0x000fc80007fe0100 */
[----:B------:R-:W-:Y:S02]  /*95a0*/  IADD3 R52, PT, PT, -R12, R9, R8 ;  /* 0x000000090c347210 */ /* 0x000fe40007ffe108 */
[----:B------:R-:W-:Y:S02]  /*95b0*/  CS2R R8, SRZ ;  /* 0x0000000000087805 */ /* 0x000fe4000001ff00 */
[C---:B------:R-:W-:Y:S02]  /*95c0*/  ISETP.GE.U32.AND P0, PT, R52.reuse, 0xc, PT ;  /* 0x0000000c3400780c */ /* 0x040fe40003f06070 */
[----:B------:R-:W-:-:S04]  /*95d0*/  LEA.HI R24, R52, 0x1, RZ, 0x1e ;  /* 0x0000000134187811 */ /* 0x000fc800078ff0ff */
[----:B------:R-:W-:-:S07]  /*95e0*/  LOP3.LUT P1, R54, R24, 0x3, RZ, 0xc0, !PT ;  /* 0x0000000318367812 */ /* 0x000fce000782c0ff */
[----:B------:R-:W-:Y:S06]  /*95f0*/  @!P0 BRA `(.L_x_3468) ;  /* 0x0000000400008947 */ /* 0x000fec0003800000 */
[----:B------:R-:W0:Y:S01]  /*9600*/  S2UR UR6, SR_CgaCtaId ;  /* 0x00000000000679c3 */ /* 0x000e220000008800 */
[----:B------:R-:W-:Y:S01]  /*9610*/  UMOV UR5, 0x400 ;  /* 0x0000040000057882 */ /* 0x000fe20000000000 */
[----:B------:R-:W-:Y:S01]  /*9620*/  LOP3.LUT R24, R24, 0x7ffffffc, RZ, 0xc0, !PT ;  /* 0x7ffffffc18187812 */ /* 0x000fe200078ec0ff */
[----:B------:R-:W-:Y:S01]  /*9630*/  UIADD3 UR5, UPT, UPT, UR5, 0x220, URZ ;  /* 0x0000022005057890 */ /* 0x000fe2000fffe0ff */
[C---:B------:R-:W-:Y:S01]  /*9640*/  VIADD R37, R38.reuse, 0xc ;  /* 0x0000000c26257836 */ /* 0x040fe20000000000 */
[----:B------:R-:W-:Y:S01]  /*9650*/  MOV R44, R38 ;  /* 0x00000026002c7202 */ /* 0x000fe20000000f00 */
[----:B------:R-:W-:Y:S02]  /*9660*/  VIADD R39, R38, 0x8 ;  /* 0x0000000826277836 */ /* 0x000fe40000000000 */
[----:B------:R-:W-:Y:S02]  /*9670*/  IMAD.MOV.U32 R8, RZ, RZ, RZ ;  /* 0x000000ffff087224 */ /* 0x000fe400078e00ff */
[----:B------:R-:W-:Y:S01]  /*9680*/  IMAD.MOV R45, RZ, RZ, -R24 ;  /* 0x000000ffff2d7224 */ /* 0x000fe200078e0a18 */
[----:B0-----:R-:W-:-:S06]  /*9690*/  ULEA UR5, UR6, UR5, 0x18 ;  /* 0x0000000506057291 */ /* 0x001fcc000f8ec0ff */
[----:B------:R-:W-:-:S04]  /*96a0*/  LEA R25, R12, UR5, 0x2 ;  /* 0x000000050c197c11 */ /* 0x000fc8000f8e10ff */
[----:B------:R-:W-:-:S07]  /*96b0*/  IADD3 R46, PT, PT, R25, 0x20, RZ ;  /* 0x00000020192e7810 */ /* 0x000fce0007ffe0ff */
.L_x_3469:
[----:B------:R-:W-:Y:S01]  /*96c0*/  IADD3 R25, P0, PT, R44, UR4, RZ ;  /* 0x000000042c197c10 */ /* 0x000fe2000ff1e0ff */
[----:B------:R-:W0:Y:S04]  /*96d0*/  LDS R47, [R46+-0x20] ;  /* 0xffffe0002e2f7984 */ /* 0x000e280000000800 */
[----:B------:R-:W-:Y:S01]  /*96e0*/  IMAD.X R26, RZ, RZ, UR10, P0 ;  /* 0x0000000aff1a7e24 */ /* 0x000fe200080e06ff */
[C---:B------:R-:W-:Y:S01]  /*96f0*/  LEA R24, P0, R25.reuse, UR8, 0x2 ;  /* 0x0000000819187c11 */ /* 0x040fe2000f8010ff */
[----:B------:R-:W1:Y:S03]  /*9700*/  LDS R48, [R46+-0x10] ;  /* 0xfffff0002e307984 */ /* 0x000e660000000800 */
[----:B------:R-:W-:Y:S01]  /*9710*/  LEA.HI.X R25, R25, UR9, R26, 0x2, P0 ;  /* 0x0000000919197c11 */ /* 0x000fe200080f141a */
[----:B------:R-:W3:Y:S04]  /*9720*/  LDS R50, [R46] ;  /* 0x000000002e327984 */ /* 0x000ee80000000800 */
[----:B------:R-:W4:Y:S04]  /*9730*/  LDG.E R27, desc[UR36][R24.64] ;  /* 0x00000024181b7981 */ /* 0x000f28000c1e1900 */
[----:B--2---:R-:W2:Y:S04]  /*9740*/  LDG.E R29, desc[UR36][R24.64+0x10] ;  /* 0x00001024181d7981 */ /* 0x004ea8000c1e1900 */
[----:B------:R-:W3:Y:S04]  /*9750*/  LDG.E R26, desc[UR36][R24.64+0x20] ;  /* 0x00002024181a7981 */ /* 0x000ee8000c1e1900 */
[----:B------:R-:W3:Y:S04]  /*9760*/  LDG.E R28, desc[UR36][R24.64+0x30] ;  /* 0x00003024181c7981 */ /* 0x000ee8000c1e1900 */
[----:B------:R0:W1:Y:S01]  /*9770*/  LDS R51, [R46+0x10] ;  /* 0x000010002e337984 */ /* 0x0000620000000800 */
[----:B----4-:R-:W-:-:S04]  /*9780*/  IMAD R27, R53, R27, R44 ;  /* 0x0000001b351b7224 */ /* 0x010fc800078e022c */
[----:B------:R-:W-:Y:S02]  /*9790*/  IMAD R27, R27, 0x70, RZ ;  /* 0x000000701b1b7824 */ /* 0x000fe400078e02ff */
[----:B--2---:R-:W-:Y:S02]  /*97a0*/  IMAD R29, R53, R29, R22 ;  /* 0x0000001d351d7224 */ /* 0x004fe400078e0216 */
[----:B------:R-:W-:-:S04]  /*97b0*/  IMAD.WIDE R40, R27, 0x4, R14 ;  /* 0x000000041b287825 */ /* 0x000fc800078e020e */
[----:B---3--:R-:W-:Y:S02]  /*97c0*/  IMAD R26, R53, R26, R39 ;  /* 0x0000001a351a7224 */ /* 0x008fe400078e0227 */
[----:B------:R-:W-:Y:S01]  /*97d0*/  IMAD R29, R29, 0x70, RZ ;  /* 0x000000701d1d7824 */ /* 0x000fe200078e02ff */
[----:B------:R-:W2:Y:S01]  /*97e0*/  LDG.E.128 R40, desc[UR36][R40.64] ;  /* 0x0000002428287981 */ /* 0x000ea2000c1e1d00 */
[----:B------:R-:W-:Y:S02]  /*97f0*/  IMAD R27, R26, 0x70, RZ ;  /* 0x000000701a1b7824 */ /* 0x000fe400078e02ff */
[----:B------:R-:W-:-:S04]  /*9800*/  IMAD.WIDE R32, R29, 0x4, R14 ;  /* 0x000000041d207825 */ /* 0x000fc800078e020e */
[----:B------:R-:W-:Y:S02]  /*9810*/  IMAD R28, R53, R28, R37 ;  /* 0x0000001c351c7224 */ /* 0x000fe400078e0225 */
[--C-:B------:R-:W-:Y:S01]  /*9820*/  IMAD.WIDE R24, R27, 0x4, R14.reuse ;  /* 0x000000041b187825 */ /* 0x100fe200078e020e */
[----:B------:R-:W1:Y:S03]  /*9830*/  LDG.E.128 R32, desc[UR36][R32.64] ;  /* 0x0000002420207981 */ /* 0x000e66000c1e1d00 */
[----:B------:R-:W-:Y:S02]  /*9840*/  IMAD R29, R28, 0x70, RZ ;  /* 0x000000701c1d7824 */ /* 0x000fe400078e02ff */
[----:B------:R-:W3:Y:S02]  /*9850*/  LDG.E.128 R24, desc[UR36][R24.64] ;  /* 0x0000002418187981 */ /* 0x000ee4000c1e1d00 */
[----:B------:R-:W-:-:S06]  /*9860*/  IMAD.WIDE R28, R29, 0x4, R14 ;  /* 0x000000041d1c7825 */ /* 0x000fcc00078e020e */
[----:B------:R-:W4:Y:S01]  /*9870*/  LDG.E.128 R28, desc[UR36][R28.64] ;  /* 0x000000241c1c7981 */ /* 0x000f22000c1e1d00 */
[----:B------:R-:W-:-:S05]  /*9880*/  VIADD R45, R45, 0x4 ;  /* 0x000000042d2d7836 */ /* 0x000fca0000000000 */
[----:B------:R-:W-:Y:S01]  /*9890*/  ISETP.NE.AND P0, PT, R45, RZ, PT ;  /* 0x000000ff2d00720c */ /* 0x000fe20003f05270 */
[----:B------:R-:W-:Y:S01]  /*98a0*/  VIADD R44, R44, 0x10 ;  /* 0x000000102c2c7836 */ /* 0x000fe20000000000 */
[----:B0-----:R-:W-:Y:S01]  /*98b0*/  IADD3 R46, PT, PT, R46, 0x40, RZ ;  /* 0x000000402e2e7810 */ /* 0x001fe20007ffe0ff */
[----:B------:R-:W-:Y:S01]  /*98c0*/  VIADD R22, R22, 0x10 ;  /* 0x0000001016167836 */ /* 0x000fe20000000000 */
[----:B------:R-:W-:Y:S01]  /*98d0*/  IADD3 R39, PT, PT, R39, 0x10, RZ ;  /* 0x0000001027277810 */ /* 0x000fe20007ffe0ff */
[----:B------:R-:W-:Y:S02]  /*98e0*/  VIADD R37, R37, 0x10 ;  /* 0x0000001025257836 */ /* 0x000fe40000000000 */
[-C--:B--2---:R-:W-:Y:S01]  /*98f0*/  FFMA.FTZ R49, R40, R47.reuse, R8 ;  /* 0x0000002f28317223 */ /* 0x084fe20000010008 */
[-C--:B------:R-:W-:Y:S01]  /*9900*/  FFMA.FTZ R8, R41, R47.reuse, R9 ;  /* 0x0000002f29087223 */ /* 0x080fe20000010009 */
[-C--:B------:R-:W-:Y:S01]  /*9910*/  FFMA.FTZ R9, R42, R47.reuse, R10 ;  /* 0x0000002f2a097223 */ /* 0x080fe2000001000a */
[----:B------:R-:W-:Y:S01]  /*9920*/  FFMA.FTZ R10, R43, R47, R11 ;  /* 0x0000002f2b0a7223 */ /* 0x000fe2000001000b */
[-C--:B-1----:R-:W-:Y:S01]  /*9930*/  FFMA.FTZ R49, R32, R48.reuse, R49 ;  /* 0x0000003020317223 */ /* 0x082fe20000010031 */
[-C--:B------:R-:W-:Y:S01]  /*9940*/  FFMA.FTZ R8, R33, R48.reuse, R8 ;  /* 0x0000003021087223 */ /* 0x080fe20000010008 */
[-C--:B------:R-:W-:Y:S01]  /*9950*/  FFMA.FTZ R9, R34, R48.reuse, R9 ;  /* 0x0000003022097223 */ /* 0x080fe20000010009 */
[----:B------:R-:W-:Y:S01]  /*9960*/  FFMA.FTZ R10, R35, R48, R10 ;  /* 0x00000030230a7223 */ /* 0x000fe2000001000a */
[-C--:B---3--:R-:W-:Y:S01]  /*9970*/  FFMA.FTZ R49, R24, R50.reuse, R49 ;  /* 0x0000003218317223 */ /* 0x088fe20000010031 */
[-C--:B------:R-:W-:Y:S01]  /*9980*/  FFMA.FTZ R24, R25, R50.reuse, R8 ;  /* 0x0000003219187223 */ /* 0x080fe20000010008 */
[-C--:B------:R-:W-:Y:S01]  /*9990*/  FFMA.FTZ R11, R26, R50.reuse, R9 ;  /* 0x000000321a0b7223 */ /* 0x080fe20000010009 */
[----:B------:R-:W-:-:S03]  /*99a0*/  FFMA.FTZ R50, R27, R50, R10 ;  /* 0x000000321b327223 */ /* 0x000fc6000001000a */
[-C--:B----4-:R-:W-:Y:S01]  /*99b0*/  FFMA.FTZ R10, R30, R51.reuse, R11 ;  /* 0x000000331e0a7223 */ /* 0x090fe2000001000b */
[-C--:B------:R-:W-:Y:S01]  /*99c0*/  FFMA.FTZ R8, R28, R51.reuse, R49 ;  /* 0x000000331c087223 */ /* 0x080fe20000010031 */
[-C--:B------:R-:W-:Y:S01]  /*99d0*/  FFMA.FTZ R9, R29, R51.reuse, R24 ;  /* 0x000000331d097223 */ /* 0x080fe20000010018 */
[----:B------:R-:W-:Y:S01]  /*99e0*/  FFMA.FTZ R11, R31, R51, R50 ;  /* 0x000000331f0b7223 */ /* 0x000fe20000010032 */
[----:B------:R-:W-:Y:S06]  /*99f0*/  @P0 BRA `(.L_x_3469) ;  /* 0xfffffffc00300947 */ /* 0x000fec000383ffff */
.L_x_3468:
[----:B------:R-:W-:Y:S05]  /*9a00*/  BSYNC.RECONVERGENT B2 ;  /* 0x0000000000027941 */ /* 0x000fea0003800200 */
.L_x_3467:
        /* <DEDUP_REMOVED lines=11> */
[----:B--2---:R-:W2:Y:S01]  /*9ac0*/  LDG.E R29, desc[UR36][R24.64+0x10] ;  /* 0x00001024181d7981 */ /* 0x004ea2000c1e1900 */
[----:B------:R-:W-:Y:S01]  /*9ad0*/  IMAD.MOV.U32 R22, RZ, RZ, 0x70 ;  /* 0x00000070ff167424 */ /* 0x000fe200078e00ff */
[----:B------:R-:W0:Y:S01]  /*9ae0*/  S2UR UR6, SR_CgaCtaId ;  /* 0x00000000000679c3 */ /* 0x000e220000008800 */
[----:B------:R-:W-:Y:S02]  /*9af0*/  UMOV UR5, 0x400 ;  /* 0x0000040000057882 */ /* 0x000fe40000000000 */
[----:B------:R-:W-:-:S04]  /*9b00*/  UIADD3 UR5, UPT, UPT, UR5, 0x220, URZ ;  /* 0x0000022005057890 */ /* 0x000fc8000fffe0ff */
[----:B0-----:R-:W-:Y:S01]  /*9b10*/  ULEA UR5, UR6, UR5, 0x18 ;  /* 0x0000000506057291 */ /* 0x001fe2000f8ec0ff */
[C-C-:B---3--:R-:W-:Y:S02]  /*9b20*/  IMAD R27, R53.reuse, R27, R44.reuse ;  /* 0x0000001b351b7224 */ /* 0x148fe400078e022c */
[----:B--2---:R-:W-:Y:S02]  /*9b30*/  IMAD R29, R53, R29, R44 ;  /* 0x0000001d351d7224 */ /* 0x004fe400078e022c */
[----:B------:R-:W-:Y:S02]  /*9b40*/  IMAD R27, R27, 0x70, RZ ;  /* 0x000000701b1b7824 */ /* 0x000fe400078e02ff */
[----:B------:R-:W-:Y:S02]  /*9b50*/  IMAD R29, R29, R22, 0x1c0 ;  /* 0x000001c01d1d7424 */ /* 0x000fe400078e0216 */
[----:B------:R-:W-:-:S04]  /*9b60*/  IMAD.WIDE R26, R27, 0x4, R14 ;  /* 0x000000041b1a7825 */ /* 0x000fc800078e020e */
[----:B------:R-:W-:Y:S01]  /*9b70*/  IMAD.WIDE R28, R29, 0x4, R14 ;  /* 0x000000041d1c7825 */ /* 0x000fe200078e020e */
[----:B------:R-:W2:Y:S05]  /*9b80*/  LDG.E.128 R32, desc[UR36][R26.64] ;  /* 0x000000241a207981 */ /* 0x000eaa000c1e1d00 */
[----:B------:R-:W3:Y:S01]  /*9b90*/  LDG.E.128 R28, desc[UR36][R28.64] ;  /* 0x000000241c1c7981 */ /* 0x000ee2000c1e1d00 */
[----:B------:R-:W-:Y:S01]  /*9ba0*/  IADD3 R22, PT, PT, -R23, R44, RZ ;  /* 0x0000002c17167210 */ /* 0x000fe20007ffe1ff */
[----:B------:R-:W-:-:S03]  /*9bb0*/  VIADD R44, R44, 0x8 ;  /* 0x000000082c2c7836 */ /* 0x000fc60000000000 */
[----:B------:R-:W-:-:S05]  /*9bc0*/  LEA R22, R22, UR5, 0x2 ;  /* 0x0000000516167c11 */ /* 0x000fca000f8e10ff */
        /* <DEDUP_REMOVED lines=10> */
.L_x_3471:
[----:B------:R-:W-:Y:S05]  /*9c70*/  BSYNC.RECONVERGENT B2 ;  /* 0x0000000000027941 */ /* 0x000fea0003800200 */
.L_x_3470:
        /* <DEDUP_REMOVED lines=9> */
[----:B------:R-:W-:-:S04]  /*9d10*/  UIADD3 UR5, UPT, UPT, UR5, 0x220, URZ ;  /* 0x0000022005057890 */ /* 0x000fc8000fffe0ff */
[----:B0-----:R-:W-:Y:S01]  /*9d20*/  ULEA UR5, UR6, UR5, 0x18 ;  /* 0x0000000506057291 */ /* 0x001fe2000f8ec0ff */
[----:B---3--:R-:W-:-:S04]  /*9d30*/  IMAD R22, R53, R27, R44 ;  /* 0x0000001b35167224 */ /* 0x008fc800078e022c */
[----:B------:R-:W-:-:S04]  /*9d40*/  IMAD R25, R22, 0x70, RZ ;  /* 0x0000007016197824 */ /* 0x000fc800078e02ff */
[----:B------:R-:W-:-:S05]  /*9d50*/  IMAD.WIDE R24, R25, 0x4, R14 ;  /* 0x0000000419187825 */ /* 0x000fca00078e020e */
[----:B--2---:R-:W2:Y:S01]  /*9d60*/  LDG.E.128 R28, desc[UR36][R24.64] ;  /* 0x00000024181c7981 */ /* 0x004ea2000c1e1d00 */
[----:B------:R-:W-:-:S05]  /*9d70*/  IMAD.IADD R22, R44, 0x1, -R23 ;  /* 0x000000012c167824 */ /* 0x000fca00078e0a17 */
[----:B------:R-:W-:-:S06]  /*9d80*/  LEA R22, R22, UR5, 0x2 ;  /* 0x0000000516167c11 */ /* 0x000fcc000f8e10ff */
[----:B------:R-:W2:Y:S02]  /*9d90*/  LDS R22, [R22] ;  /* 0x0000000016167984 */ /* 0x000ea40000000800 */
[-C--:B--2---:R-:W-:Y:S01]  /*9da0*/  FFMA.FTZ R8, R28, R22.reuse, R8 ;  /* 0x000000161c087223 */ /* 0x084fe20000010008 */
[-C--:B------:R-:W-:Y:S01]  /*9db0*/  FFMA.FTZ R9, R29, R22.reuse, R9 ;  /* 0x000000161d097223 */ /* 0x080fe20000010009 */
[-C--:B------:R-:W-:Y:S01]  /*9dc0*/  FFMA.FTZ R10, R30, R22.reuse, R10 ;  /* 0x000000161e0a7223 */ /* 0x080fe2000001000a */
[----:B------:R-:W-:-:S07]  /*9dd0*/  FFMA.FTZ R11, R31, R22, R11 ;  /* 0x000000161f0b7223 */ /* 0x000fce000001000b */
.L_x_3466:
[----:B------:R-:W-:Y:S05]  /*9de0*/  BSYNC.RECONVERGENT B1 ;  /* 0x0000000000017941 */ /* 0x000fea0003800200 */
.L_x_3465:
[----:B------:R-:W-:Y:S01]  /*9df0*/  ISETP.GE.AND P0, PT, R38, R18, PT ;  /* 0x000000122600720c */ /* 0x000fe20003f06270 */
[----:B------:R-:W-:-:S12]  /*9e00*/  BSSY.RECONVERGENT B3, `(.L_x_3472) ;  /* 0x000014e000037945 */ /* 0x000fd80003800200 */
[----:B------:R-:W-:Y:S05]  /*9e10*/  @P0 BRA `(.L_x_3473) ;  /* 0x0000001400300947 */ /* 0x000fea0003800000 */
[----:B------:R-:W-:Y:S01]  /*9e20*/  VIADDMNMX R25, R38, 0x4, R18, !PT ;  /* 0x0000000426197846 */ /* 0x000fe20007800112 */
[----:B------:R-:W-:Y:S01]  /*9e30*/  BSSY.RECONVERGENT B2, `(.L_x_3474) ;  /* 0x00000bd000027945 */ /* 0x000fe20003800200 */
[----:B------:R-:W-:Y:S01]  /*9e40*/  LOP3.LUT R18, RZ, R23, RZ, 0x33, !PT ;  /* 0x00000017ff127212 */ /* 0x000fe200078e33ff */
[----:B------:R-:W-:-:S03]  /*9e50*/  IMAD R20, R20, R17, RZ ;  /* 0x0000001114147224 */ /* 0x000fc600078e02ff */
[----:B------:R-:W-:-:S04]  /*9e60*/  IADD3 R18, PT, PT, -R12, R25, R18 ;  /* 0x000000190c127210 */ /* 0x000fc80007ffe112 */
[C---:B------:R-:W-:Y:S02]  /*9e70*/  ISETP.GE.U32.AND P0, PT, R18.reuse, 0xc, PT ;  /* 0x0000000c1200780c */ /* 0x040fe40003f06070 */
[----:B--2---:R-:W-:-:S11]  /*9e80*/  LEA.HI R31, R18, 0x1, RZ, 0x1e ;  /* 0x00000001121f7811 */ /* 0x004fd600078ff0ff */
[----:B------:R-:W-:Y:S05]  /*9e90*/  @!P0 BRA `(.L_x_3475) ;  /* 0x0000000800d88947 */ /* 0x000fea0003800000 */
[----:B------:R-:W0:Y:S01]  /*9ea0*/  S2UR UR6, SR_CgaCtaId ;  /* 0x00000000000679c3 */ /* 0x000e220000008800 */
[----:B------:R-:W-:Y:S01]  /*9eb0*/  UMOV UR5, 0x400 ;  /* 0x0000040000057882 */ /* 0x000fe20000000000 */
[----:B------:R-:W-:Y:S01]  /*9ec0*/  LOP3.LUT R17, R31, 0x7ffffffc, RZ, 0xc0, !PT ;  /* 0x7ffffffc1f117812 */ /* 0x000fe200078ec0ff */
[----:B------:R-:W-:Y:S01]  /*9ed0*/  UIADD3 UR5, UPT, UPT, UR5, 0x220, URZ ;  /* 0x0000022005057890 */ /* 0x000fe2000fffe0ff */
[----:B------:R-:W-:Y:S01]  /*9ee0*/  BSSY.RECONVERGENT B1, `(.L_x_3476) ;  /* 0x00000b0000017945 */ /* 0x000fe20003800200 */
[----:B------:R-:W-:Y:S02]  /*9ef0*/  IADD3 R38, PT, PT, R38, 0x8, RZ ;  /* 0x0000000826267810 */ /* 0x000fe40007ffe0ff */
[----:B------:R-:W-:Y:S01]  /*9f00*/  IMAD.MOV R28, RZ, RZ, -R17 ;  /* 0x000000ffff1c7224 */ /* 0x000fe200078e0a11 */
[----:B------:R-:W1:Y:S01]  /*9f10*/  LDC R37, c[0x0][0x3f4] ;  /* 0x0000fd00ff257b82 */ /* 0x000e620000000800 */
[----:B0-----:R-:W-:-:S06]  /*9f20*/  ULEA UR5, UR6, UR5, 0x18 ;  /* 0x0000000506057291 */ /* 0x001fcc000f8ec0ff */
[----:B------:R-:W-:-:S04]  /*9f30*/  LEA R22, R12, UR5, 0x2 ;  /* 0x000000050c167c11 */ /* 0x000fc8000f8e10ff */
[----:B------:R-:W-:-:S07]  /*9f40*/  IADD3 R22, PT, PT, R22, 0x20, RZ ;  /* 0x0000002016167810 */ /* 0x000fce0007ffe0ff */
.L_x_3485:
[----:B-1----:R-:W-:Y:S01]  /*9f50*/  IMAD.MOV.U32 R17, RZ, RZ, R37 ;  /* 0x000000ffff117224 */ /* 0x002fe200078e0025 */
[----:B------:R-:W-:Y:S01]  /*9f60*/  IADD3 R26, PT, PT, R38, -0x8, RZ ;  /* 0xfffffff8261a7810 */ /* 0x000fe20007ffe0ff */
[----:B------:R-:W-:Y:S01]  /*9f70*/  VIADD R28, R28, 0x4 ;  /* 0x000000041c1c7836 */ /* 0x000fe20000000000 */
[C---:B------:R-:W-:Y:S01]  /*9f80*/  IADD3 R40, PT, PT, R38.reuse, -0x4, RZ ;  /* 0xfffffffc26287810 */ /* 0x040fe20007ffe0ff */
[----:B------:R-:W-:Y:S01]  /*9f90*/  VIADD R42, R38, 0x4 ;  /* 0x00000004262a7836 */ /* 0x000fe20000000000 */
[-C--:B------:R-:W-:Y:S01]  /*9fa0*/  ISETP.GE.AND P4, PT, R26, R17.reuse, PT ;  /* 0x000000111a00720c */ /* 0x080fe20003f86270 */
[----:B------:R-:W-:Y:S01]  /*9fb0*/  BSSY.RECONVERGENT B4, `(.L_x_3477) ;  /* 0x000002a000047945 */ /* 0x000fe20003800200 */
[----:B------:R-:W-:Y:S02]  /*9fc0*/  ISETP.NE.AND P0, PT, R28, RZ, PT ;  /* 0x000000ff1c00720c */ /* 0x000fe40003f05270 */
[-C--:B------:R-:W-:Y:S02]  /*9fd0*/  ISETP.GE.AND P1, PT, R40, R17.reuse, PT ;  /* 0x000000112800720c */ /* 0x080fe40003f26270 */
[----:B------:R-:W-:-:S02]  /*9fe0*/  ISETP.GE.AND P2, PT, R38, R17, PT ;  /* 0x000000112600720c */ /* 0x000fc40003f46270 */
[----:B------:R-:W-:-:S05]  /*9ff0*/  ISETP.GE.AND P3, PT, R42, R17, PT ;  /* 0x000000112a00720c */ /* 0x000fca0003f66270 */
[----:B------:R-:W-:Y:S08]  /*a000*/  @!P4 BRA `(.L_x_3478) ;  /* 0x000000000090c947 */ /* 0x000ff00003800000 */
[----:B------:R-:W-:Y:S02]  /*a010*/  IABS R27, R17 ;  /* 0x00000011001b7213 */ /* 0x000fe40000000000 */
[----:B------:R-:W-:Y:S02]  /*a020*/  IABS R32, R26 ;  /* 0x0000001a00207213 */ /* 0x000fe40000000000 */
[----:B------:R-:W0:Y:S01]  /*a030*/  I2F.RP R29, R27 ;  /* 0x0000001b001d7306 */ /* 0x000e220000209400 */
[----:B------:R-:W-:Y:S02]  /*a040*/  ISETP.GE.AND P5, PT, R26, RZ, PT ;  /* 0x000000ff1a00720c */ /* 0x000fe40003fa6270 */
[----:B------:R-:W-:-:S05]  /*a050*/  ISETP.NE.AND P6, PT, R17, RZ, PT ;  /* 0x000000ff1100720c */ /* 0x000fca0003fc5270 */
[----:B0-----:R-:W0:Y:S02]  /*a060*/  MUFU.RCP R29, R29 ;  /* 0x0000001d001d7308 */ /* 0x001e240000001000 */
[----:B0-----:R-:W-:Y:S02]  /*a070*/  IADD3 R30, PT, PT, R29, 0xffffffe, RZ ;  /* 0x0ffffffe1d1e7810 */ /* 0x001fe40007ffe0ff */
[----:B------:R-:W0:Y:S04]  /*a080*/  LDS R29, [R22+-0x20] ;  /* 0xffffe000161d7984 */ /* 0x000e280000000800 */
[----:B------:R-:W1:Y:S02]  /*a090*/  F2I.FTZ.U32.TRUNC.NTZ R25, R30 ;  /* 0x0000001e00197305 */ /* 0x000e64000021f000 */
        /* <DEDUP_REMOVED lines=27> */
.L_x_3478:
[----:B------:R-:W-:Y:S05]  /*a250*/  BSYNC.RECONVERGENT B4 ;  /* 0x0000000000047941 */ /* 0x000fea0003800200 */
.L_x_3477:
        /* <DEDUP_REMOVED lines=10> */
[----:B0-----:R-:W0:Y:S01]  /*a300*/  LDS R29, [R22+-0x10] ;  /* 0xfffff000161d7984 */ /* 0x001e220000000800 */
        /* <DEDUP_REMOVED lines=27> */
.L_x_3480:
[----:B------:R-:W-:Y:S05]  /*a4c0*/  BSYNC.RECONVERGENT B4 ;  /* 0x0000000000047941 */ /* 0x000fea0003800200 */
.L_x_3479:
        /* <DEDUP_REMOVED lines=10> */
[----:B0-----:R-:W0:Y:S01]  /*a570*/  LDS R29, [R22] ;  /* 0x00000000161d7984 */ /* 0x001e220000000800 */
        /* <DEDUP_REMOVED lines=27> */
.L_x_3482:
[----:B------:R-:W-:Y:S05]  /*a730*/  BSYNC.RECONVERGENT B4 ;  /* 0x0000000000047941 */ /* 0x000fea0003800200 */
.L_x_3481:
        /* <DEDUP_REMOVED lines=10> */
[----:B0-----:R-:W0:Y:S01]  /*a7e0*/  LDS R29, [R22+0x10] ;  /* 0x00001000161d7984 */ /* 0x001e220000000800 */
        /* <DEDUP_REMOVED lines=27> */
.L_x_3484:
[----:B------:R-:W-:Y:S05]  /*a9a0*/  BSYNC.RECONVERGENT B4 ;  /* 0x0000000000047941 */ /* 0x000fea0003800200 */
.L_x_3483:
[----:B------:R-:W-:Y:S01]  /*a9b0*/  IADD3 R38, PT, PT, R38, 0x10, RZ ;  /* 0x0000001026267810 */ /* 0x000fe20007ffe0ff */
[----:B------:R-:W-:Y:S01]  /*a9c0*/  VIADD R22, R22, 0x40 ;  /* 0x0000004016167836 */ /* 0x000fe20000000000 */
[----:B------:R-:W-:Y:S06]  /*a9d0*/  @P0 BRA `(.L_x_3485) ;  /* 0xfffffff4005c0947 */ /* 0x000fec000383ffff */
[----:B------:R-:W-:Y:S05]  /*a9e0*/  BSYNC.RECONVERGENT B1 ;  /* 0x0000000000017941 */ /* 0x000fea0003800200 */
.L_x_3476:
[----:B------:R-:W-:-:S07]  /*a9f0*/  IADD3 R38, PT, PT, R38, -0x8, RZ ;  /* 0xfffffff826267810 */ /* 0x000fce0007ffe0ff */
.L_x_3475:
[----:B------:R-:W-:Y:S05]  /*aa00*/  BSYNC.RECONVERGENT B2 ;  /* 0x0000000000027941 */ /* 0x000fea0003800200 */
.L_x_3474:
        /* <DEDUP_REMOVED lines=9> */
[----:B------:R-:W-:Y:S01]  /*aaa0*/  IADD3 R22, PT, PT, -R23, R38, RZ ;  /* 0x0000002617167210 */ /* 0x000fe20007ffe1ff */
[----:B------:R-:W-:Y:S01]  /*aab0*/  VIADD R34, R38, 0x4 ;  /* 0x0000000426227836 */ /* 0x000fe20000000000 */
[----:B------:R-:W-:Y:S04]  /*aac0*/  BSSY.RECONVERGENT B2, `(.L_x_3488) ;  /* 0x000002a000027945 */ /* 0x000fe80003800200 */
[----:B------:R-:W-:Y:S01]  /*aad0*/  ISETP.GE.AND P0, PT, R34, R17, PT ;  /* 0x000000112200720c */ /* 0x000fe20003f06270 */
[----:B0-----:R-:W-:-:S06]  /*aae0*/  ULEA UR5, UR6, UR5, 0x18 ;  /* 0x0000000506057291 */ /* 0x001fcc000f8ec0ff */
[----:B------:R-:W-:Y:S01]  /*aaf0*/  LEA R32, R22, UR5, 0x2 ;  /* 0x0000000516207c11 */ /* 0x000fe2000f8e10ff */
[----:B------:R-:W-:Y:S06]  /*ab00*/  @!P1 BRA `(.L_x_3489) ;  /* 0x0000000000949947 */ /* 0x000fec0003800000 */
        /* <DEDUP_REMOVED lines=37> */
.L_x_3489:
[----:B------:R-:W-:Y:S05]  /*ad60*/  BSYNC.RECONVERGENT B2 ;  /* 0x0000000000027941 */ /* 0x000fea0003800200 */
.L_x_3488:
[----:B------:R-:W-:Y:S04]  /*ad70*/  BSSY.RECONVERGENT B2, `(.L_x_3490) ;  /* 0x0000027000027945 */ /* 0x000fe80003800200 */
[----:B------:R-:W-:Y:S05]  /*ad80*/  @!P0 BRA `(.L_x_3491) ;  /* 0x0000000000948947 */ /* 0x000fea0003800000 */
[----:B------:R-:W-:Y:S01]  /*ad90*/  IABS R27, R17 ;  /* 0x00000011001b7213 */ /* 0x000fe20000000000 */
[----:B------:R-:W-:Y:S01]  /*ada0*/  HFMA2 R24, -RZ, RZ, 0, 0 ;  /* 0x00000000ff187431 */ /* 0x000fe200000001ff */
[----:B------:R-:W-:Y:S01]  /*adb0*/  ISETP.GE.AND P1, PT, R34, RZ, PT ;  /* 0x000000ff2200720c */ /* 0x000fe20003f26270 */
[----:B------:R-:W0:Y:S01]  /*adc0*/  LDCU.64 UR6, c[0x0][0x3c8] ;  /* 0x00007900ff0677ac */ /* 0x000e220008000a00 */
[----:B------:R-:W1:Y:S01]  /*add0*/  I2F.RP R26, R27 ;  /* 0x0000001b001a7306 */ /* 0x000e620000209400 */
[----:B------:R-:W-:-:S07]  /*ade0*/  ISETP.NE.AND P2, PT, R17, RZ, PT ;  /* 0x000000ff1100720c */ /* 0x000fce0003f45270 */
        /* <DEDUP_REMOVED lines=31> */
.L_x_3491:
[----:B------:R-:W-:Y:S05]  /*afe0*/  BSYNC.RECONVERGENT B2 ;  /* 0x0000000000027941 */ /* 0x000fea0003800200 */
.L_x_3490:
[----:B------:R-:W-:-:S07]  /*aff0*/  VIADD R38, R38, 0x8 ;  /* 0x0000000826267836 */ /* 0x000fce0000000000 */
.L_x_3487:
[----:B------:R-:W-:Y:S05]  /*b000*/  BSYNC.RECONVERGENT B1 ;  /* 0x0000000000017941 */ /* 0x000fea0003800200 */
.L_x_3486:
[----:B------:R-:W-:-:S04]  /*b010*/  LOP3.LUT P0, RZ, R18, 0x4, RZ, 0xc0, !PT ;  /* 0x0000000412ff7812 */ /* 0x000fc8000780c0ff */
[----:B------:R-:W-:-:S13]  /*b020*/  ISETP.LT.OR P0, PT, R38, R17, P0 ;  /* 0x000000112600720c */ /* 0x000fda0000701670 */
[----:B------:R-:W-:Y:S05]  /*b030*/  @P0 BRA `(.L_x_3473) ;  /* 0x0000000000a80947 */ /* 0x000fea0003800000 */
        /* <DEDUP_REMOVED lines=9> */
[----:B-1----:R-:W-:Y:S01]  /*b0d0*/  MOV R24, RZ ;  /* 0x000000ff00187202 */ /* 0x002fe20000000f00 */
        /* <DEDUP_REMOVED lines=20> */
[----:B------:R-:W-:-:S03]  /*b220*/  IADD3 R23, PT, PT, -R23, R38, RZ ;  /* 0x0000002617177210 */ /* 0x000fc60007ffe1ff */
        /* <DEDUP_REMOVED lines=11> */
.L_x_3473:
[----:B------:R-:W-:Y:S05]  /*b2e0*/  BSYNC.RECONVERGENT B3 ;  /* 0x0000000000037941 */ /* 0x000fea0003800200 */
.L_x_3472:
[----:B------:R-:W-:-:S13]  /*b2f0*/  ISETP.NE.AND P0, PT, R12, R21, PT ;  /* 0x000000150c00720c */ /* 0x000fda0003f05270 */
[----:B------:R-:W-:Y:S05]  /*b300*/  @P0 BRA `(.L_x_3464) ;  /* 0x0000000000cc0947 */ /* 0x000fea0003800000 */
[----:B------:R-:W0:Y:S01]  /*b310*/  LDC R14, c[0x0][0x478] ;  /* 0x00011e00ff0e7b82 */ /* 0x000e220000000800 */
[----:B------:R-:W-:Y:S01]  /*b320*/  IMAD.IADD R35, R13, 0x1, R2 ;  /* 0x000000010d237824 */ /* 0x000fe200078e0202 */
[----:B------:R-:W1:Y:S01]  /*b330*/  LDCU.64 UR6, c[0x0][0x460] ;  /* 0x00008c00ff0677ac */ /* 0x000e620008000a00 */
[----:B------:R-:W3:Y:S01]  /*b340*/  LDS R151, [R151] ;  /* 0x0000000097977984 */ /* 0x000ee20000000800 */
[----:B0-----:R-:W-:-:S13]  /*b350*/  ISETP.NE.AND P1, PT, R14, 0x2, PT ;  /* 0x000000020e00780c */ /* 0x001fda0003f25270 */
[----:B------:R-:W0:Y:S08]  /*b360*/  @!P1 LDC.64 R14, c[0x0][0x3a8] ;  /* 0x0000ea00ff0e9b82 */ /* 0x000e300000000a00 */
[----:B------:R-:W4:Y:S08]  /*b370*/  @!P1 LDC.64 R24, c[0x0][0x468] ;  /* 0x00011a00ff189b82 */ /* 0x000f300000000a00 */
[----:B------:R-:W2:Y:S01]  /*b380*/  @P1 LDC.64 R20, c[0x0][0x3a8] ;  /* 0x0000ea00ff141b82 */ /* 0x000ea20000000a00 */
[----:B0-----:R-:W-:-:S04]  /*b390*/  @!P1 IADD3 R14, P0, PT, R35, R14, RZ ;  /* 0x0000000e230e9210 */ /* 0x001fc80007f1e0ff */
[----:B------:R-:W-:Y:S01]  /*b3a0*/  @!P1 LEA.HI.X.SX32 R15, R35, R15, 0x1, P0 ;  /* 0x0000000f230f9211 */ /* 0x000fe200000f0eff */
[----:B----4-:R-:W4:Y:S04]  /*b3b0*/  @!P1 LDG.E R24, desc[UR36][R24.64+0x8] ;  /* 0x0000082418189981 */ /* 0x010f28000c1e1900 */
[----:B------:R-:W3:Y:S01]  /*b3c0*/  @!P1 LDG.E R18, desc[UR36][R14.64] ;  /* 0x000000240e129981 */ /* 0x000ee2000c1e1900 */
[----:B-1----:R-:W-:-:S04]  /*b3d0*/  ISETP.NE.U32.AND P0, PT, RZ, UR6, PT ;  /* 0x00000006ff007c0c */ /* 0x002fc8000bf05070 */
[----:B------:R-:W-:Y:S01]  /*b3e0*/  ISETP.NE.AND.EX P0, PT, RZ, UR7, PT, P0 ;  /* 0x00000007ff007c0c */ /* 0x000fe2000bf05300 */
[----:B------:R-:W0:-:S12]  /*b3f0*/  LDCU.64 UR6, c[0x0][0x3c0] ;  /* 0x00007800ff0677ac */ /* 0x000e180008000a00 */
[----:B------:R-:W1:Y:S08]  /*b400*/  @P0 LDC R2, c[0x0][0x3f8] ;  /* 0x0000fe00ff020b82 */ /* 0x000e700000000800 */
[----:B------:R-:W0:Y:S01]  /*b410*/  @P0 LDC.64 R22, c[0x0][0x458] ;  /* 0x00011600ff160b82 */ /* 0x000e220000000a00 */
[----:B--2---:R-:W-:-:S04]  /*b420*/  @P1 IMAD.WIDE R14, R35, 0x4, R20 ;  /* 0x00000004230e1825 */ /* 0x004fc800078e0214 */
[----:B-1----:R-:W-:-:S04]  /*b430*/  @P0 IMAD R16, R16, R2, R3 ;  /* 0x0000000210100224 */ /* 0x002fc800078e0203 */
[----:B------:R-:W-:-:S04]  /*b440*/  @P0 IMAD R3, R16, 0x70, R13 ;  /* 0x0000007010030824 */ /* 0x000fc800078e020d */
[----:B0-----:R-:W-:-:S05]  /*b450*/  @P0 IMAD.WIDE R2, R3, 0x4, R22 ;  /* 0x0000000403020825 */ /* 0x001fca00078e0216 */
[----:B------:R-:W2:Y:S01]  /*b460*/  @P0 LDG.E.128 R20, desc[UR36][R2.64] ;  /* 0x0000002402140981 */ /* 0x000ea2000c1e1d00 */
[----:B---3--:R-:W4:Y:S08]  /*b470*/  @!P1 I2F.S8 R31, R18.B2 ;  /* 0x20000012001f9306 */ /* 0x008f300000001400 */
[----:B------:R-:W0:Y:S08]  /*b480*/  @!P1 I2F.S8 R27, R18 ;  /* 0x00000012001b9306 */ /* 0x000e300000001400 */
[----:B------:R-:W1:Y:S08]  /*b490*/  @!P1 I2F.S8 R29, R18.B1 ;  /* 0x10000012001d9306 */ /* 0x000e700000001400 */
[----:B------:R-:W3:Y:S01]  /*b4a0*/  @!P1 I2F.S8 R33, R18.B3 ;  /* 0x3000001200219306 */ /* 0x000ee20000001400 */
[C---:B----4-:R-:W-:Y:S01]  /*b4b0*/  @!P1 FMUL.FTZ R30, R24.reuse, R31 ;  /* 0x0000001f181e9220 */ /* 0x050fe20000410000 */
[C---:B0-----:R-:W-:Y:S01]  /*b4c0*/  @!P1 FMUL.FTZ R28, R24.reuse, R27 ;  /* 0x0000001b181c9220 */ /* 0x041fe20000410000 */
[C---:B-1----:R-:W-:Y:S01]  /*b4d0*/  @!P1 FMUL.FTZ R29, R24.reuse, R29 ;  /* 0x0000001d181d9220 */ /* 0x042fe20000410000 */
[----:B---3--:R-:W-:-:S06]  /*b4e0*/  @!P1 FMUL.FTZ R31, R24, R33 ;  /* 0x00000021181f9220 */ /* 0x008fcc0000410000 */
[----:B------:R-:W3:Y:S01]  /*b4f0*/  @P1 LDG.E.128 R28, desc[UR36][R14.64] ;  /* 0x000000240e1c1981 */ /* 0x000ee2000c1e1d00 */
[----:B------:R-:W-:Y:S02]  /*b500*/  IMAD R16, R36, R17, R13 ;  /* 0x0000001124107224 */ /* 0x000fe400078e020d */
[----:B------:R-:W-:-:S03]  /*b510*/  IMAD R19, R19, 0x70, RZ ;  /* 0x0000007013137824 */ /* 0x000fc600078e02ff */
[----:B------:R-:W-:Y:S02]  /*b520*/  SHF.R.S32.HI R18, RZ, 0x1f, R16 ;  /* 0x0000001fff127819 */ /* 0x000fe40000011410 */
[----:B------:R-:W-:-:S04]  /*b530*/  IADD3 R17, P1, PT, R19, R16, RZ ;  /* 0x0000001013117210 */ /* 0x000fc80007f3e0ff */
        /* <DEDUP_REMOVED lines=12> */
[C---:B------:R-:W-:Y:S01]  /*b600*/  FFMA.FTZ R8, R151.reuse, R4, R8 ;  /* 0x0000000497087223 */ /* 0x040fe20000010008 */
[C---:B------:R-:W-:Y:S01]  /*b610*/  FFMA.FTZ R9, R151.reuse, R5, R9 ;  /* 0x0000000597097223 */ /* 0x040fe20000010009 */
[C---:B------:R-:W-:Y:S01]  /*b620*/  FFMA.FTZ R10, R151.reuse, R6, R10 ;  /* 0x00000006970a7223 */ /* 0x040fe2000001000a */
[----:B------:R-:W-:-:S07]  /*b630*/  FFMA.FTZ R11, R151, R7, R11 ;  /* 0x00000007970b7223 */ /* 0x000fce000001000b */
.L_x_3464:
[----:B------:R-:W-:Y:S05]  /*b640*/  BSYNC.RECONVERGENT B0 ;  /* 0x0000000000007941 */ /* 0x000fea0003800200 */
.L_x_3463:
[----:B------:R-:W-:Y:S01]  /*b650*/  BAR.SYNC.DEFER_BLOCKING 0x0 ;  /* 0x0000000000007b1d */ /* 0x000fe20000010000 */
[----:B------:R-:W-:-:S04]  /*b660*/  ISETP.GT.U32.AND P1, PT, R13, 0x6f, PT ;  /* 0x0000006f0d00780c */ /* 0x000fc80003f24070 */
[----:B------:R-:W-:-:S09]  /*b670*/  ISETP.GT.U32.OR P0, PT, R0, 0x1f, P1 ;  /* 0x0000001f0000780c */ /* 0x000fd20000f04470 */
[----:B------:R-:W-:Y:S05]  /*b680*/  @P1 BRA `(.L_x_3492) ;  /* 0x0000000000741947 */ /* 0x000fea0003800000 */
        /* <DEDUP_REMOVED lines=10> */
[----:B------:R-:W-:Y:S01]  /*b730*/  LEA R12, R12, UR4, 0x2 ;  /* 0x000000040c0c7c11 */ /* 0x000fe2000f8e10ff */
[----:B------:R-:W-:Y:S05]  /*b740*/  WARPSYNC.ALL ;  /* 0x0000000000007948 */ /* 0x000fea0003800000 */
[----:B------:R-:W-:Y:S01]  /*b750*/  @!P1 STS.128 [R12+-0x380], R8 ;  /* 0xfffc80080c009388 */ /* 0x000fe20000000c00 */
[----:B------:R-:W-:Y:S01]  /*b760*/  BAR.SYNC.DEFER_BLOCKING 0x0 ;  /* 0x0000000000007b1d */ /* 0x000fe20000010000 */
[----:B------:R-:W-:-:S05]  /*b770*/  ISETP.NE.AND P1, PT, R2, 0x20, PT ;  /* 0x000000200200780c */ /* 0x000fca0003f25270 */
[----:B0----5:R-:W0:Y:S02]  /*b780*/  @!P2 LDS.128 R4, [R12] ;  /* 0x000000000c04a984 */ /* 0x021e240000000c00 */
        /* <DEDUP_REMOVED lines=13> */
.L_x_3492:
[----:B------:R-:W-:Y:S05]  /*b860*/  @P0 EXIT ;  /* 0x000000000000094d */ /* 0x000fea0003800000 */
[----:B------:R-:W1:Y:S02]  /*b870*/  LDCU UR4, c[0x0][0x478] ;  /* 0x00008f00ff0477ac */ /* 0x000e640008000800 */
[----:B-1----:R-:W-:-:S09]  /*b880*/  UISETP.NE.AND UP0, UPT, UR4, 0x2, UPT ;  /* 0x000000020400788c */ /* 0x002fd2000bf05270 */
[----:B------:R-:W-:Y:S05]  /*b890*/  BRA.U UP0, `(.L_x_3493) ;  /* 0x00000001007c7547 */ /* 0x000fea000b800000 */
[----:B------:R-:W1:Y:S01]  /*b8a0*/  LDC.64 R2, c[0x0][0x470] ;  /* 0x00011c00ff027b82 */ /* 0x000e620000000a00 */
[----:B------:R-:W3:Y:S01]  /*b8b0*/  LDCU.64 UR4, c[0x0][0x380] ;  /* 0x00007000ff0477ac */ /* 0x000ee20008000a00 */
[----:B-1----:R-:W4:Y:S01]  /*b8c0*/  LDG.E R2, desc[UR36][R2.64] ;  /* 0x0000002402027981 */ /* 0x002f22000c1e1900 */
[----:B------:R-:W-:Y:S02]  /*b8d0*/  IMAD.IADD R13, R36, 0x1, R13 ;  /* 0x00000001240d7824 */ /* 0x000fe400078e020d */
[C---:B----4-:R-:W-:Y:S01]  /*b8e0*/  FMUL.FTZ R10, R2.reuse, R10 ;  /* 0x0000000a020a7220 */ /* 0x050fe20000410000 */
[C---:B------:R-:W-:Y:S01]  /*b8f0*/  FMUL.FTZ R11, R2.reuse, R11 ;  /* 0x0000000b020b7220 */ /* 0x040fe20000410000 */
[C---:B------:R-:W-:Y:S01]  /*b900*/  FMUL.FTZ R9, R2.reuse, R9 ;  /* 0x0000000902097220 */ /* 0x040fe20000410000 */
[----:B------:R-:W-:-:S03]  /*b910*/  FMUL.FTZ R8, R2, R8 ;  /* 0x0000000802087220 */ /* 0x000fc60000410000 */
[----:B------:R-:W1:Y:S08]  /*b920*/  F2I.S8.NTZ R10, R10 ;  /* 0x0000000a000a7305 */ /* 0x000e700000202100 */
[----:B------:R-:W4:Y:S01]  /*b930*/  F2I.S8.NTZ R11, R11 ;  /* 0x0000000b000b7305 */ /* 0x000f220000202100 */
[----:B-1----:R-:W-:-:S07]  /*b940*/  PRMT R0, R10, 0x8880, RZ ;  /* 0x000088800a007816 */ /* 0x002fce00000000ff */
[----:B------:R-:W1:Y:S01]  /*b950*/  F2I.S8.NTZ R9, R9 ;  /* 0x0000000900097305 */ /* 0x000e620000202100 */
[----:B------:R-:W-:Y:S02]  /*b960*/  PRMT R0, R0, 0x7710, RZ ;  /* 0x0000771000007816 */ /* 0x000fe400000000ff */
[----:B----4-:R-:W-:-:S05]  /*b970*/  PRMT R3, R11, 0x8880, RZ ;  /* 0x000088800b037816 */ /* 0x010fca00000000ff */
[----:B------:R-:W0:Y:S01]  /*b980*/  F2I.S8.NTZ R8, R8 ;  /* 0x0000000800087305 */ /* 0x000e220000202100 */
[----:B------:R-:W-:Y:S02]  /*b990*/  SHF.L.U32 R2, R0, 0x10, RZ ;  /* 0x0000001000027819 */ /* 0x000fe400000006ff */
[----:B------:R-:W-:Y:S02]  /*b9a0*/  PRMT R0, R3, 0x7710, RZ ;  /* 0x0000771003007816 */ /* 0x000fe400000000ff */
[----:B------:R-:W-:Y:S02]  /*b9b0*/  LOP3.LUT R3, R2, 0xff0000, RZ, 0xc0, !PT ;  /* 0x00ff000002037812 */ /* 0x000fe400078ec0ff */
[----:B-1----:R-:W-:Y:S02]  /*b9c0*/  PRMT R9, R9, 0x8880, RZ ;  /* 0x0000888009097816 */ /* 0x002fe400000000ff */
[----:B------:R-:W-:Y:S02]  /*b9d0*/  LEA R3, R0, R3, 0x18 ;  /* 0x0000000300037211 */ /* 0x000fe400078ec0ff */
[----:B------:R-:W-:-:S02]  /*b9e0*/  PRMT R2, R9, 0x7710, RZ ;  /* 0x0000771009027816 */ /* 0x000fc400000000ff */
[----:B0----5:R-:W-:-:S04]  /*b9f0*/  PRMT R4, R8, 0x8880, RZ ;  /* 0x0000888008047816 */ /* 0x021fc800000000ff */
[----:B------:R-:W-:Y:S02]  /*ba00*/  PRMT R0, R4, 0x7710, RZ ;  /* 0x0000771004007816 */ /* 0x000fe400000000ff */
[----:B------:R-:W-:Y:S02]  /*ba10*/  LOP3.LUT R4, R2, 0xff, RZ, 0xc0, !PT ;  /* 0x000000ff02047812 */ /* 0x000fe400078ec0ff */
[C---:B---3--:R-:W-:Y:S02]  /*ba20*/  IADD3 R2, P0, PT, R13.reuse, UR4, RZ ;  /* 0x000000040d027c10 */ /* 0x048fe4000ff1e0ff */
[----:B------:R-:W-:Y:S01]  /*ba30*/  LOP3.LUT R5, R0, 0xff, RZ, 0xc0, !PT ;  /* 0x000000ff00057812 */ /* 0x000fe200078ec0ff */
[----:B------:R-:W-:Y:S01]  /*ba40*/  IMAD R4, R4, 0x100, R3 ;  /* 0x0000010004047824 */ /* 0x000fe200078e0203 */
[----:B------:R-:W-:-:S04]  /*ba50*/  LEA.HI.X.SX32 R3, R13, UR5, 0x1, P0 ;  /* 0x000000050d037c11 */ /* 0x000fc800080f0eff */
[----:B------:R-:W-:-:S05]  /*ba60*/  IADD3 R5, PT, PT, R4, R5, RZ ;  /* 0x0000000504057210 */ /* 0x000fca0007ffe0ff */
[----:B------:R-:W-:Y:S01]  /*ba70*/  STG.E desc[UR36][R2.64], R5 ;  /* 0x0000000502007986 */ /* 0x000fe2000c101924 */
[----:B------:R-:W-:Y:S05]  /*ba80*/  EXIT ;  /* 0x000000000000794d */ /* 0x000fea0003800000 */
.L_x_3493:
[----:B------:R-:W1:Y:S01]  /*ba90*/  LDC.64 R2, c[0x0][0x380] ;  /* 0x0000e000ff027b82 */ /* 0x000e620000000a00 */
[----:B------:R-:W-:-:S04]  /*baa0*/  IMAD.IADD R13, R36, 0x1, R13 ;  /* 0x00000001240d7824 */ /* 0x000fc800078e020d */
[----:B-1----:R-:W-:-:S05]  /*bab0*/  IMAD.WIDE R2, R13, 0x4, R2 ;  /* 0x000000040d027825 */ /* 0x002fca00078e0202 */
[----:B------:R-:W-:Y:S01]  /*bac0*/  STG.E.128 desc[UR36][R2.64], R8 ;  /* 0x0000000802007986 */ /* 0x000fe2000c101d24 */
[----:B------:R-:W-:Y:S05]  /*bad0*/  EXIT ;  /* 0x000000000000794d */ /* 0x000fea0003800000 */
.L_x_3355:
[----:B------:R-:W-:Y:S02]  /*bae0*/  HFMA2 R12, -RZ, RZ, 0, 9.5367431640625e-07 ;  /* 0x00000010ff0c7431 */ /* 0x000fe400000001ff */
[----:B------:R-:W-:Y:S01]  /*baf0*/  IMAD.MOV.U32 R11, RZ, RZ, 0x1f ;  /* 0x0000001fff0b7424 */ /* 0x000fe200078e00ff */
[----:B------:R-:W-:-:S07]  /*bb00*/  MOV R15, 0xffffffff ;  /* 0xffffffff000f7802 */ /* 0x000fce0000000f00 */
[----:B0----5:R-:W-:Y:S05]  /*bb10*/  WARPSYNC.COLLECTIVE R15, `(.L_x_3494) ;  /* 0x000000000f087348 */ /* 0x021fea0003c00000 */
[----:B------:R1:W2:Y:S02]  /*bb20*/  SHFL.BFLY P6, R14, R13, R12, R11 ;  /* 0x0c00000c0d0e7389 */ /* 0x0002a400000c000b */
[----:B012--5:R-:W-:Y:S05]  /*bb30*/  ENDCOLLECTIVE ;  /* 0x000000000000791b */ /* 0x027fea0003800000 */
.L_x_3494:
[----:B------:R-:W-:Y:S02]  /*bb40*/  HFMA2 R12, -RZ, RZ, 0, 4.76837158203125e-07 ;  /* 0x00000008ff0c7431 */ /* 0x000fe400000001ff */
[----:B------:R-:W-:-:S04]  /*bb50*/  FADD.FTZ R3, R13, R14 ;  /* 0x0000000e0d037221 */ /* 0x000fc80000010000 */
[----:B------:R-:W-:-:S07]  /*bb60*/  IMAD.MOV.U32 R13, RZ, RZ, R3 ;  /* 0x000000ffff0d7224 */ /* 0x000fce00078e0003 */
[----:B------:R-:W-:Y:S05]  /*bb70*/  WARPSYNC.COLLECTIVE R15, `(.L_x_3495) ;  /* 0x000000000f087348 */ /* 0x000fea0003c00000 */
[----:B------:R0:W1:Y:S02]  /*bb80*/  SHFL.BFLY P6, R14, R13, R12, R11 ;  /* 0x0c00000c0d0e7389 */ /* 0x00006400000c000b */
[----:B01----:R-:W-:Y:S05]  /*bb90*/  ENDCOLLECTIVE ;  /* 0x000000000000791b */ /* 0x003fea0003800000 */
.L_x_3495:
[----:B------:R-:W-:Y:S01]  /*bba0*/  MOV R12, 0x4 ;  /* 0x00000004000c7802 */ /* 0x000fe20000000f00 */
[----:B------:R-:W-:-:S04]  /*bbb0*/  FADD.FTZ R4, R3, R14 ;  /* 0x0000000e03047221 */ /* 0x000fc80000010000 */
[----:B------:R-:W-:-:S07]  /*bbc0*/  IMAD.MOV.U32 R13, RZ, RZ, R4 ;  /* 0x000000ffff0d7224 */ /* 0x000fce00078e0004 */
[----:B------:R-:W-:Y:S05]  /*bbd0*/  WARPSYNC.COLLECTIVE R15, `(.L_x_3496) ;  /* 0x000000000f087348 */ /* 0x000fea0003c00000 */
[----:B------:R0:W1:Y:S02]  /*bbe0*/  SHFL.BFLY P6, R14, R13, R12, R11 ;  /* 0x0c00000c0d0e7389 */ /* 0x00006400000c000b */
[----:B01----:R-:W-:Y:S05]  /*bbf0*/  ENDCOLLECTIVE ;  /* 0x000000000000791b */ /* 0x003fea0003800000 */
.L_x_3496:
[----:B------:R-:W-:Y:S02]  /*bc00*/  HFMA2 R12, -RZ, RZ, 0, 1.1920928955078125e-07 ;  /* 0x00000002ff0c7431 */ /* 0x000fe400000001ff */
[----:B------:R-:W-:-:S04]  /*bc10*/  FADD.FTZ R5, R4, R14 ;  /* 0x0000000e04057221 */ /* 0x000fc80000010000 */
[----:B------:R-:W-:-:S07]  /*bc20*/  IMAD.MOV.U32 R13, RZ, RZ, R5 ;  /* 0x000000ffff0d7224 */ /* 0x000fce00078e0005 */
[----:B------:R-:W-:Y:S05]  /*bc30*/  WARPSYNC.COLLECTIVE R15, `(.L_x_3497) ;  /* 0x000000000f087348 */ /* 0x000fea0003c00000 */
[----:B------:R0:W1:Y:S02]  /*bc40*/  SHFL.BFLY P6, R14, R13, R12, R11 ;  /* 0x0c00000c0d0e7389 */ /* 0x00006400000c000b */
[----:B01----:R-:W-:Y:S05]  /*bc50*/  ENDCOLLECTIVE ;  /* 0x000000000000791b */ /* 0x003fea0003800000 */
.L_x_3497:
[----:B------:R-:W-:Y:S01]  /*bc60*/  MOV R12, 0x1 ;  /* 0x00000001000c7802 */ /* 0x000fe20000000f00 */
[----:B------:R-:W-:-:S04]  /*bc70*/  FADD.FTZ R6, R5, R14 ;  /* 0x0000000e05067221 */ /* 0x000fc80000010000 */
[----:B------:R-:W-:-:S07]  /*bc80*/  IMAD.MOV.U32 R13, RZ, RZ, R6 ;  /* 0x000000ffff0d7224 */ /* 0x000fce00078e0006 */
[----:B------:R-:W-:Y:S05]  /*bc90*/  WARPSYNC.COLLECTIVE R15, `(.L_x_3498) ;  /* 0x000000000f087348 */ /* 0x000fea0003c00000 */
[----:B------:R0:W1:Y:S02]  /*bca0*/  SHFL.BFLY P6, R14, R13, R12, R11 ;  /* 0x0c00000c0d0e7389 */ /* 0x00006400000c000b */
[----:B01----:R-:W-:Y:S05]  /*bcb0*/  ENDCOLLECTIVE ;  /* 0x000000000000791b */ /* 0x003fea0003800000 */
.L_x_3498:
[----:B------:R-:W-:Y:S05]  /*bcc0*/  BRA `(.L_x_3499) ;  /* 0xffffff5c006c7947 */ /* 0x000fea000383ffff */
.L_x_3423:
[----:B------:R-:W-:Y:S01]  /*bcd0*/  HFMA2 R11, -RZ, RZ, 0, 1.847743988037109375e-06 ;  /* 0x0000001fff0b7431 */ /* 0x000fe200000001ff */
[----:B------:R-:W-:Y:S01]  /*bce0*/  BSSY B1, `(.L_x_3500) ;  /* 0x0000006000017945 */ /* 0x000fe20003800000 */
[----:B------:R-:W-:Y:S02]  /*bcf0*/  IMAD.MOV.U32 R12, RZ, RZ, 0x1 ;  /* 0x00000001ff0c7424 */ /* 0x000fe400078e00ff */
[----:B------:R-:W-:-:S07]  /*bd00*/  IMAD.MOV.U32 R15, RZ, RZ, -0x1 ;  /* 0xffffffffff0f7424 */ /* 0x000fce00078e00ff */
[----:B------:R-:W-:Y:S05]  /*bd10*/  WARPSYNC.COLLECTIVE R15, `(.L_x_3501) ;  /* 0x000000000f087348 */ /* 0x000fea0003c00000 */
[----:B------:R0:W1:Y:S02]  /*bd20*/  SHFL.BFLY P6, R14, R13, R12, R11 ;  /* 0x0c00000c0d0e7389 */ /* 0x00006400000c000b */
[----:B01----:R-:W-:Y:S05]  /*bd30*/  ENDCOLLECTIVE ;  /* 0x000000000000791b */ /* 0x003fea0003800000 */
.L_x_3501:
[----:B------:R-:W-:Y:S05]  /*bd40*/  BSYNC B1 ;  /* 0x0000000000017941 */ /* 0x000fea0003800000 */
.L_x_3500:
[----:B------:R-:W-:Y:S05]  /*bd50*/  BRA `(.L_x_3502) ;  /* 0xffffffa000847947 */ /* 0x000fea000383ffff */
.L_x_3427:
[----:B------:R-:W-:Y:S01]  /*bd60*/  HFMA2 R11, -RZ, RZ, 0, 1.847743988037109375e-06 ;  /* 0x0000001fff0b7431 */ /* 0x000fe200000001ff */
[----:B------:R-:W-:Y:S01]  /*bd70*/  BSSY B0, `(.L_x_3503) ;  /* 0x0000007000007945 */ /* 0x000fe20003800000 */
[----:B------:R-:W-:Y:S01]  /*bd80*/  MOV R13, R0 ;  /* 0x00000000000d7202 */ /* 0x000fe20000000f00 */
[----:B------:R-:W-:Y:S02]  /*bd90*/  IMAD.MOV.U32 R12, RZ, RZ, 0x10 ;  /* 0x00000010ff0c7424 */ /* 0x000fe400078e00ff */
[----:B------:R-:W-:-:S07]  /*bda0*/  IMAD.MOV.U32 R15, RZ, RZ, -0x1 ;  /* 0xffffffffff0f7424 */ /* 0x000fce00078e00ff */
[----:B-123-5:R-:W-:Y:S05]  /*bdb0*/  WARPSYNC.COLLECTIVE R15, `(.L_x_3504) ;  /* 0x000000000f087348 */ /* 0x02efea0003c00000 */
[----:B------:R0:W4:Y:S02]  /*bdc0*/  SHFL.BFLY P6, R14, R13, R12, R11 ;  /* 0x0c00000c0d0e7389 */ /* 0x00012400000c000b */
[----:B012345:R-:W-:Y:S05]  /*bdd0*/  ENDCOLLECTIVE ;  /* 0x000000000000791b */ /* 0x03ffea0003800000 */
.L_x_3504:
[----:B------:R-:W-:Y:S05]  /*bde0*/  BSYNC B0 ;  /* 0x0000000000007941 */ /* 0x000fea0003800000 */
.L_x_3503:
[----:B------:R-:W-:Y:S01]  /*bdf0*/  FMNMX.FTZ R13, R14, R0, !PT ;  /* 0x000000000e0d7209 */ /* 0x000fe20007810000 */
[----:B------:R-:W-:Y:S01]  /*be00*/  IMAD.MOV.U32 R11, RZ, RZ, 0x1f ;  /* 0x0000001fff0b7424 */ /* 0x000fe200078e00ff */
[----:B------:R-:W-:Y:S02]  /*be10*/  MOV R12, 0x8 ;  /* 0x00000008000c7802 */ /* 0x000fe40000000f00 */
[----:B------:R-:W-:-:S07]  /*be20*/  MOV R15, 0xffffffff ;  /* 0xffffffff000f7802 */ /* 0x000fce0000000f00 */
[----:B------:R-:W-:Y:S05]  /*be30*/  WARPSYNC.COLLECTIVE R15, `(.L_x_3505) ;  /* 0x000000000f087348 */ /* 0x000fea0003c00000 */
[----:B------:R0:W1:Y:S02]  /*be40*/  SHFL.BFLY P6, R14, R13, R12, R11 ;  /* 0x0c00000c0d0e7389 */ /* 0x00006400000c000b */
[----:B01----:R-:W-:Y:S05]  /*be50*/  ENDCOLLECTIVE ;  /* 0x000000000000791b */ /* 0x003fea0003800000 */
.L_x_3505:
[----:B------:R-:W-:Y:S01]  /*be60*/  HFMA2 R12, -RZ, RZ, 0, 2.384185791015625e-07 ;  /* 0x00000004ff0c7431 */ /* 0x000fe200000001ff */
[----:B------:R-:W-:-:S05]  /*be70*/  FMNMX.FTZ R3, R13, R14, !PT ;  /* 0x0000000e0d037209 */ /* 0x000fca0007810000 */
[----:B------:R-:W-:-:S07]  /*be80*/  IMAD.MOV.U32 R13, RZ, RZ, R3 ;  /* 0x000000ffff0d7224 */ /* 0x000fce00078e0003 */
[----:B------:R-:W-:Y:S05]  /*be90*/  WARPSYNC.COLLECTIVE R15, `(.L_x_3506) ;  /* 0x000000000f087348 */ /* 0x000fea0003c00000 */
[----:B------:R0:W1:Y:S02]  /*bea0*/  SHFL.BFLY P6, R14, R13, R12, R11 ;  /* 0x0c00000c0d0e7389 */ /* 0x00006400000c000b */
[----:B01----:R-:W-:Y:S05]  /*beb0*/  ENDCOLLECTIVE ;  /* 0x000000000000791b */ /* 0x003fea0003800000 */
.L_x_3506:
[----:B------:R-:W-:Y:S02]  /*bec0*/  MOV R12, 0x2 ;  /* 0x00000002000c7802 */ /* 0x000fe40000000f00 */
[----:B------:R-:W-:-:S05]  /*bed0*/  FMNMX.FTZ R4, R3, R14, !PT ;  /* 0x0000000e03047209 */ /* 0x000fca0007810000 */
[----:B------:R-:W-:-:S07]  /*bee0*/  IMAD.MOV.U32 R13, RZ, RZ, R4 ;  /* 0x000000ffff0d7224 */ /* 0x000fce00078e0004 */
[----:B------:R-:W-:Y:S05]  /*bef0*/  WARPSYNC.COLLECTIVE R15, `(.L_x_3507) ;  /* 0x000000000f087348 */ /* 0x000fea0003c00000 */
[----:B------:R0:W1:Y:S02]  /*bf00*/  SHFL.BFLY P6, R14, R13, R12, R11 ;  /* 0x0c00000c0d0e7389 */ /* 0x00006400000c000b */
[----:B01----:R-:W-:Y:S05]  /*bf10*/  ENDCOLLECTIVE ;  /* 0x000000000000791b */ /* 0x003fea0003800000 */
.L_x_3507:
[----:B------:R-:W-:Y:S05]  /*bf20*/  BRA `(.L_x_3508) ;  /* 0xffffffa000c47947 */ /* 0x000fea000383ffff */
.L_x_3509:
        /* <DEDUP_REMOVED lines=13> */
.L_x_4072:


//--------------------- .text._ZN4mmha33masked_multihead_attention_kernelIfLi112ELi128ELi4ELi32ELi64ELb0ELb1EEEv26Multihead_attention_paramsIT_XT5_EE --------------------------
	.section	.text._ZN4mmha33masked_multihead_attention_kernelIfLi112ELi128ELi4ELi32ELi64ELb0ELb1EEEv26Multihead_attention_paramsIT_XT5_EE,"ax",@progbits
	.align	128
        .global         _ZN4mmha33masked_multihead_attention_kernelIfLi112ELi128ELi4ELi32ELi64ELb0ELb1EEEv26Multihead_attention_paramsIT_XT5_EE
        .type           _ZN4mmha33masked_multihead_attention_kernelIfLi112ELi128ELi4ELi32ELi64ELb0ELb1EEEv26Multihead_attention_paramsIT_XT5_EE,@function
        .size           _ZN4mmha33masked_multihead_attention_kernelIfLi112ELi128ELi4ELi32ELi64ELb0ELb1EEEv26Multihead_attention_paramsIT_XT5_EE,(.L_x_4073 - _ZN4mmha33masked_multihead_attention_kernelIfLi112ELi128ELi4ELi32ELi64ELb0ELb1EEEv26Multihead_attention_paramsIT_XT5_EE)
        .other          _ZN4mmha33masked_multihead_attention_kernelIfLi112ELi128ELi4ELi32ELi64ELb0ELb1EEEv26Multihead_attention_paramsIT_XT5_EE,@"STO_CUDA_ENTRY STV_DEFAULT"
_ZN4mmha33masked_multihead_attention_kernelIfLi112ELi128ELi4ELi32ELi64ELb0ELb1EEEv26Multihead_attention_paramsIT_XT5_EE:
.text._ZN4mmha33masked_multihead_attention_kernelIfLi112ELi128ELi4ELi32ELi64ELb0ELb1EEEv26Multihead_attention_paramsIT_XT5_EE:
        /* <DEDUP_REMOVED lines=14> */
.L_x_3510:
[----:B------:R-:W1:Y:S01]  /*00e0*/  LDCU.64 UR4, c[0x0][0x4a0] ;  /* 0x00009400ff0477ac */ /* 0x000e620008000a00 */
[----:B------:R-:W2:Y:S01]  /*00f0*/  LDC R9, c[0x0][0x3f0] ;  /* 0x0000fc00ff097b82 */ /* 0x000ea20000000800 */
[----:B------:R-:W3:Y:S01]  /*0100*/  S2R R8, SR_CTAID.Y ;  /* 0x0000000000087919 */ /* 0x000ee20000002600 */
[----:B------:R-:W4:Y:S06]  /*0110*/  LDCU UR7, c[0x0][0x3f8] ;  /* 0x00007f00ff0777ac */ /* 0x000f2c0008000800 */
[----:B------:R-:W0:Y:S01]  /*0120*/  LDC R6, c[0x0][0x478] ;  /* 0x00011e00ff067b82 */ /* 0x000e220000000800 */
[----:B------:R-:W4:Y:S07]  /*0130*/  S2R R48, SR_TID.X ;  /* 0x0000000000307919 */ /* 0x000f2e0000002100 */
[----:B------:R-:W4:Y:S01]  /*0140*/  S2UR UR44, SR_CTAID.X ;  /* 0x00000000002c79c3 */ /* 0x000f220000002500 */
[----:B-1----:R-:W-:-:S04]  /*0150*/  UISETP.NE.U32.AND UP0, UPT, UR4, URZ, UPT ;  /* 0x000000ff0400728c */ /* 0x002fc8000bf05070 */
[----:B------:R-:W-:Y:S01]  /*0160*/  UISETP.NE.AND.EX UP0, UPT, UR5, URZ, UPT, UP0 ;  /* 0x000000ff0500728c */ /* 0x000fe2000bf05300 */
[----:B--2---:R-:W-:Y:S02]  /*0170*/  IABS R7, R9 ;  /* 0x0000000900077213 */ /* 0x004fe40000000000 */
[----:B------:R-:W1:Y:S03]  /*0180*/  LDC.64 R20, c[0x0][0x460] ;  /* 0x00011800ff147b82 */ /* 0x000e660000000a00 */
[----:B------:R-:W-:Y:S01]  /*0190*/  PLOP3.LUT P2, PT, PT, PT, UP0, 0x80, 0x8 ;  /* 0x000000000008781c */ /* 0x000fe20003f4f008 */
[----:B------:R-:W2:Y:S04]  /*01a0*/  I2F.RP R0, R7 ;  /* 0x0000000700007306 */ /* 0x000ea80000209400 */
[----:B------:R-:W3:Y:S01]  /*01b0*/  @UP0 LDCU.64 UR4, c[0x0][0x4a0] ;  /* 0x00009400ff0407ac */ /* 0x000ee20008000a00 */
[----:B0-----:R-:W-:Y:S01]  /*01c0*/  ISETP.NE.AND P1, PT, R6, 0x2, PT ;  /* 0x000000020600780c */ /* 0x001fe20003f25270 */
[----:B------:R-:W0:Y:S01]  /*01d0*/  LDC.64 R22, c[0x0][0x418] ;  /* 0x00010600ff167b82 */ /* 0x000e220000000a00 */
[----:B------:R-:W-:Y:S01]  /*01e0*/  ISETP.NE.AND P6, PT, R9, RZ, PT ;  /* 0x000000ff0900720c */ /* 0x000fe20003fc5270 */
[----:B------:R-:W0:Y:S01]  /*01f0*/  @UP0 LDCU UR8, c[0x0][0x430] ;  /* 0x00008600ff0807ac */ /* 0x000e220008000800 */
[----:B--2---:R-:W2:Y:S01]  /*0200*/  MUFU.RCP R0, R0 ;  /* 0x0000000000007308 */ /* 0x004ea20000001000 */
[----:B---3--:R-:W-:-:S06]  /*0210*/  @UP0 UIMAD.WIDE.U32 UR4, UR6, 0x4, UR4 ;  /* 0x00000004060408a5 */ /* 0x008fcc000f8e0004 */
[----:B------:R-:W-:Y:S01]  /*0220*/  MOV R2, UR4 ;  /* 0x0000000400027c02 */ /* 0x000fe20008000f00 */
[----:B------:R-:W-:Y:S02]  /*0230*/  IMAD.U32 R3, RZ, RZ, UR5 ;  /* 0x00000005ff037e24 */ /* 0x000fe4000f8e00ff */
[----:B--2---:R-:W-:Y:S02]  /*0240*/  VIADD R4, R0, 0xffffffe ;  /* 0x0ffffffe00047836 */ /* 0x004fe40000000000 */
[----:B------:R-:W2:Y:S01]  /*0250*/  LDCU UR4, c[0x0][0x3e8] ;  /* 0x00007d00ff0477ac */ /* 0x000ea20008000800 */
[----:B------:R3:W3:Y:S01]  /*0260*/  @P2 LDG.E R12, desc[UR36][R2.64] ;  /* 0x00000024020c2981 */ /* 0x0006e2000c1e1900 */
[----:B------:R-:W-:Y:S01]  /*0270*/  IABS R0, R8 ;  /* 0x0000000800007213 */ /* 0x000fe20000000000 */
[----:B------:R1:W2:Y:S01]  /*0280*/  F2I.FTZ.U32.TRUNC.NTZ R5, R4 ;  /* 0x0000000400057305 */ /* 0x0002a2000021f000 */
[----:B----4-:R-:W-:Y:S01]  /*0290*/  UIMAD UR46, UR6, UR7, UR44 ;  /* 0x00000007062e72a4 */ /* 0x010fe2000f8e022c */
[----:B------:R-:W-:Y:S01]  /*02a0*/  SHF.L.U32 R16, R48, 0x2, RZ ;  /* 0x0000000230107819 */ /* 0x000fe200000006ff */
[----:B------:R-:W4:Y:S01]  /*02b0*/  LDCU UR5, c[0x0][0x3f4] ;  /* 0x00007e80ff0577ac */ /* 0x000f220008000800 */
[----:B-1----:R-:W-:Y:S01]  /*02c0*/  IMAD.MOV.U32 R4, RZ, RZ, RZ ;  /* 0x000000ffff047224 */ /* 0x002fe200078e00ff */
[----:B--2---:R-:W-:Y:S01]  /*02d0*/  IADD3 R10, PT, PT, RZ, -R5, RZ ;  /* 0x80000005ff0a7210 */ /* 0x004fe20007ffe0ff */
[----:B------:R-:W-:-:S04]  /*02e0*/  UISETP.NE.AND UP1, UPT, UR4, URZ, UPT ;  /* 0x000000ff0400728c */ /* 0x000fc8000bf25270 */
[----:B---3--:R-:W-:Y:S02]  /*02f0*/  IMAD R3, R10, R7, RZ ;  /* 0x000000070a037224 */ /* 0x008fe400078e02ff */
[----:B------:R-:W1:Y:S02]  /*0300*/  @!P1 LDC.64 R10, c[0x0][0x398] ;  /* 0x0000e600ff0a9b82 */ /* 0x000e640000000a00 */
[----:B------:R-:W-:Y:S01]  /*0310*/  IMAD.HI.U32 R4, R5, R3, R4 ;  /* 0x0000000305047227 */ /* 0x000fe200078e0004 */
[----:B------:R-:W-:Y:S02]  /*0320*/  LOP3.LUT R5, R9, UR6, RZ, 0x3c, !PT ;  /* 0x0000000609057c12 */ /* 0x000fe4000f8e3cff */
[----:B------:R-:W-:Y:S02]  /*0330*/  @UP1 UIMAD UR4, UR6, UR4, URZ ;  /* 0x00000004060412a4 */ /* 0x000fe4000f8e02ff */
[----:B------:R-:W-:Y:S01]  /*0340*/  @!UP1 UIMAD UR42, UR46, 0x70, URZ ;  /* 0x000000702e2a98a4 */ /* 0x000fe2000f8e02ff */
[----:B------:R-:W-:Y:S01]  /*0350*/  IMAD.HI.U32 R4, R4, R0, RZ ;  /* 0x0000000004047227 */ /* 0x000fe200078e00ff */
[----:B------:R-:W-:Y:S01]  /*0360*/  @UP1 UIMAD UR42, UR44, 0x70, UR4 ;  /* 0x000000702c2a18a4 */ /* 0x000fe2000f8e0204 */
[----:B------:R-:W-:-:S02]  /*0370*/  ISETP.GE.AND P3, PT, R5, RZ, PT ;  /* 0x000000ff0500720c */ /* 0x000fc40003f66270 */
[----:B------:R-:W-:-:S03]  /*0380*/  IMAD.MOV R2, RZ, RZ, -R4 ;  /* 0x000000ffff027224 */ /* 0x000fc600078e0a04 */
[----:B------:R-:W-:Y:S02]  /*0390*/  VIADD R25, R16, UR42 ;  /* 0x0000002a10197c36 */ /* 0x000fe40008000000 */
[----:B------:R-:W-:-:S05]  /*03a0*/  IMAD R0, R7, R2, R0 ;  /* 0x0000000207007224 */ /* 0x000fca00078e0200 */
[----:B------:R-:W-:Y:S02]  /*03b0*/  ISETP.GT.U32.AND P5, PT, R7, R0, PT ;  /* 0x000000000700720c */ /* 0x000fe40003fa4070 */
[----:B-1----:R-:W-:-:S04]  /*03c0*/  @!P1 IADD3 R2, P0, PT, R25, R10, RZ ;  /* 0x0000000a19029210 */ /* 0x002fc80007f1e0ff */
[----:B------:R-:W-:Y:S02]  /*03d0*/  @!P1 LEA.HI.X.SX32 R3, R25, R11, 0x1, P0 ;  /* 0x0000000b19039211 */ /* 0x000fe400000f0eff */
[----:B------:R-:W-:-:S03]  /*03e0*/  ISETP.NE.U32.AND P0, PT, R20, RZ, PT ;  /* 0x000000ff1400720c */ /* 0x000fc60003f05070 */
[----:B------:R1:W2:Y:S02]  /*03f0*/  @!P1 LDG.E R8, desc[UR36][R2.64] ;  /* 0x0000002402089981 */ /* 0x0002a4000c1e1900 */
[----:B------:R-:W-:-:S05]  /*0400*/  @!P5 IMAD.IADD R0, R0, 0x1, -R7 ;  /* 0x000000010000d824 */ /* 0x000fca00078e0a07 */
[----:B------:R-:W-:Y:S02]  /*0410*/  ISETP.GE.U32.AND P4, PT, R0, R7, PT ;  /* 0x000000070000720c */ /* 0x000fe40003f86070 */
[----:B------:R-:W3:Y:S02]  /*0420*/  @!P1 LDC.64 R6, c[0x0][0x468] ;  /* 0x00011a00ff069b82 */ /* 0x000ee40000000a00 */
[----:B---3--:R3:W2:Y:S01]  /*0430*/  @!P1 LDG.E R3, desc[UR36][R6.64+0x4] ;  /* 0x0000042406039981 */ /* 0x0086a2000c1e1900 */
[----:B------:R-:W-:Y:S02]  /*0440*/  ISETP.NE.AND.EX P0, PT, R21, RZ, PT, P0 ;  /* 0x000000ff1500720c */ /* 0x000fe40003f05300 */
[----:B------:R-:W-:-:S06]  /*0450*/  @!P5 IADD3 R4, PT, PT, R4, 0x1, RZ ;  /* 0x000000010404d810 */ /* 0x000fcc0007ffe0ff */
[----:B------:R-:W-:-:S04]  /*0460*/  @P4 VIADD R4, R4, 0x1 ;  /* 0x0000000104044836 */ /* 0x000fc80000000000 */
[----:B------:R-:W-:Y:S02]  /*0470*/  IMAD.MOV.U32 R0, RZ, RZ, R4 ;  /* 0x000000ffff007224 */ /* 0x000fe400078e0004 */
[----:B------:R-:W0:Y:S01]  /*0480*/  @P0 LDC.64 R4, c[0x0][0x460] ;  /* 0x00011800ff040b82 */ /* 0x000e220000000a00 */
[----:B------:R-:W-:Y:S02]  /*0490*/  @!P6 LOP3.LUT R9, RZ, R9, RZ, 0x33, !PT ;  /* 0x00000009ff09e212 */ /* 0x000fe400078e33ff */
[----:B------:R-:W-:-:S04]  /*04a0*/  @!P3 IADD3 R0, PT, PT, -R0, RZ, RZ ;  /* 0x000000ff0000b210 */ /* 0x000fc80007ffe1ff */
[----:B------:R-:W-:Y:S02]  /*04b0*/  R2UR UR41, R0 ;  /* 0x00000000002972ca */ /* 0x000fe400000e0000 */
[----:B------:R-:W-:Y:S02]  /*04c0*/  @!P6 R2UR UR41, R9 ;  /* 0x000000000929e2ca */ /* 0x000fe400000e0000 */
[----:B----4-:R-:W-:-:S11]  /*04d0*/  MOV R0, UR5 ;  /* 0x0000000500007c02 */ /* 0x010fd60008000f00 */
[----:B------:R-:W-:-:S04]  /*04e0*/  IMAD.U32 R9, RZ, RZ, UR41 ;  /* 0x00000029ff097e24 */ /* 0x000fc8000f8e00ff */
[----:B0-----:R-:W-:Y:S01]  /*04f0*/  @P0 IMAD.WIDE R4, R9, 0x4, R4 ;  /* 0x0000000409040825 */ /* 0x001fe200078e0204 */
[----:B------:R-:W-:-:S04]  /*0500*/  IABS R9, R0 ;  /* 0x0000000000097213 */ /* 0x000fc80000000000 */
[----:B------:R-:W0:Y:S08]  /*0510*/  I2F.RP R0, R9 ;  /* 0x0000000900007306 */ /* 0x000e300000209400 */
[----:B0-----:R-:W3:Y:S01]  /*0520*/  MUFU.RCP R0, R0 ;  /* 0x0000000000007308 */ /* 0x001ee20000001000 */
[----:B------:R-:W0:Y:S01]  /*0530*/  @!UP0 LDCU UR43, c[0x0][0x40c] ;  /* 0x00008180ff2b87ac */ /* 0x000e220008000800 */
[----:B-1----:R-:W-:-:S06]  /*0540*/  IMAD.MOV.U32 R2, RZ, RZ, RZ ;  /* 0x000000ffff027224 */ /* 0x002fcc00078e00ff */
[----:B------:R1:W5:Y:S01]  /*0550*/  @P0 LDG.E R2, desc[UR36][R4.64] ;  /* 0x0000002404020981 */ /* 0x000362000c1e1900 */
[----:B---3--:R-:W-:-:S04]  /*0560*/  VIADD R6, R0, 0xffffffe ;  /* 0x0ffffffe00067836 */ /* 0x008fc80000000000 */
[----:B------:R3:W1:Y:S02]  /*0570*/  F2I.FTZ.U32.TRUNC.NTZ R7, R6 ;  /* 0x0000000600077305 */ /* 0x000664000021f000 */
[----:B---3--:R-:W-:Y:S02]  /*0580*/  HFMA2 R6, -RZ, RZ, 0, 0 ;  /* 0x00000000ff067431 */ /* 0x008fe400000001ff */
[----:B-1----:R-:W-:-:S04]  /*0590*/  IMAD.MOV R4, RZ, RZ, -R7 ;  /* 0x000000ffff047224 */ /* 0x002fc800078e0a07 */
[----:B------:R-:W-:-:S04]  /*05a0*/  IMAD R5, R4, R9, RZ ;  /* 0x0000000904057224 */ /* 0x000fc800078e02ff */
[----:B------:R-:W-:Y:S01]  /*05b0*/  IMAD.HI.U32 R7, R7, R5, R6 ;  /* 0x0000000507077227 */ /* 0x000fe200078e0006 */
[----:B------:R-:W-:-:S13]  /*05c0*/  @P2 R2UR UR4, R12 ;  /* 0x000000000c0422ca */ /* 0x000fda00000e0000 */
[----:B0-----:R-:W-:-:S06]  /*05d0*/  @UP0 UIADD3 UR43, UPT, UPT, UR4, UR8, URZ ;  /* 0x00000008042b0290 */ /* 0x001fcc000fffe0ff */
        /* <DEDUP_REMOVED lines=9> */
[----:B--2---:R-:W0:Y:S01]  /*0670*/  @!P1 I2F.S8 R10, R8.B3 ;  /* 0x30000008000a9306 */ /* 0x004e220000001400 */
[----:B------:R-:W-:Y:S02]  /*0680*/  UISETP.GE.AND UP1, UPT, UR43, URZ, UPT ;  /* 0x000000ff2b00728c */ /* 0x000fe4000bf26270 */
[----:B------:R-:W-:-:S09]  /*0690*/  UISETP.NE.AND UP0, UPT, UR5, URZ, UPT ;  /* 0x000000ff0500728c */ /* 0x000fd2000bf05270 */
[----:B------:R-:W-:Y:S01]  /*06a0*/  @!P0 IADD3 R9, PT, PT, -R9, UR40, RZ ;  /* 0x0000002809098c10 */ /* 0x000fe2000fffe1ff */
[----:B------:R-:W1:Y:S03]  /*06b0*/  @!P1 I2F.S8 R4, R8 ;  /* 0x0000000800049306 */ /* 0x000e660000001400 */
[----:B------:R-:W-:Y:S02]  /*06c0*/  @!P0 R2UR UR40, R9 ;  /* 0x00000000092882ca */ /* 0x000fe400000e0000 */
[----:B------:R-:W-:-:S03]  /*06d0*/  ISETP.GT.U32.AND P0, PT, R48, 0x1b, PT ;  /* 0x0000001b3000780c */ /* 0x000fc60003f04070 */
[----:B------:R-:W2:Y:S01]  /*06e0*/  @!P1 I2F.S8 R0, R8.B1 ;  /* 0x1000000800009306 */ /* 0x000ea20000001400 */
[----:B------:R-:W-:-:S07]  /*06f0*/  UIADD3 UR39, UPT, UPT, UR43, 0x1, -UR5 ;  /* 0x000000012b277890 */ /* 0x000fce000fffe805 */
[----:B------:R-:W3:Y:S01]  /*0700*/  @!P1 I2F.S8 R6, R8.B2 ;  /* 0x2000000800069306 */ /* 0x000ee20000001400 */
[----:B------:R-:W-:Y:S01]  /*0710*/  UISETP.LT.AND UP2, UPT, URZ, UR39, UPT ;  /* 0x00000027ff00728c */ /* 0x000fe2000bf41270 */
[----:B------:R-:W-:Y:S01]  /*0720*/  BSSY.RECONVERGENT B0, `(.L_x_3511) ;  /* 0x0000020000007945 */ /* 0x000fe20003800200 */
[----:B------:R-:W-:Y:S02]  /*0730*/  @!UP1 UIADD3 UR40, UPT, UPT, -UR40, URZ, URZ ;  /* 0x000000ff28289290 */ /* 0x000fe4000fffe1ff */
[----:B------:R-:W-:Y:S02]  /*0740*/  UIMAD UR45, UR6, UR5, URZ ;  /* 0x00000005062d72a4 */ /* 0x000fe4000f8e02ff */
[----:B------:R-:W-:Y:S02]  /*0750*/  USEL UR39, URZ, UR39, !UP2 ;  /* 0x00000027ff277287 */ /* 0x000fe4000d000000 */
[----:B------:R-:W-:Y:S02]  /*0760*/  UIMAD UR41, UR41, UR7, URZ ;  /* 0x00000007292972a4 */ /* 0x000fe4000f8e02ff */
[----:B------:R-:W-:Y:S01]  /*0770*/  @!UP0 ULOP3.LUT UR40, URZ, UR5, URZ, 0x33, !UPT ;  /* 0x00000005ff288292 */ /* 0x000fe2000f8e33ff */
[C---:B0-----:R-:W-:Y:S01]  /*0780*/  @!P1 FMUL.FTZ R7, R3.reuse, R10 ;  /* 0x0000000a03079220 */ /* 0x041fe20000410000 */
[C---:B-1----:R-:W-:Y:S01]  /*0790*/  @!P1 FMUL.FTZ R4, R3.reuse, R4 ;  /* 0x0000000403049220 */ /* 0x042fe20000410000 */
[C---:B--2---:R-:W-:Y:S01]  /*07a0*/  @!P1 FMUL.FTZ R5, R3.reuse, R0 ;  /* 0x0000000003059220 */ /* 0x044fe20000410000 */
[----:B---3--:R-:W-:Y:S01]  /*07b0*/  @!P1 FMUL.FTZ R6, R3, R6 ;  /* 0x0000000603069220 */ /* 0x008fe20000410000 */
[----:B------:R-:W-:-:S02]  /*07c0*/  CS2R R10, SRZ ;  /* 0x00000000000a7805 */ /* 0x000fc4000001ff00 */
[----:B------:R-:W-:Y:S01]  /*07d0*/  CS2R R8, SRZ ;  /* 0x0000000000087805 */ /* 0x000fe2000001ff00 */
[----:B------:R-:W-:Y:S06]  /*07e0*/  @P0 BRA `(.L_x_3512) ;  /* 0x00000000004c0947 */ /* 0x000fec0003800000 */
        /* <DEDUP_REMOVED lines=19> */
.L_x_3512:
[----:B------:R-:W-:Y:S05]  /*0920*/  BSYNC.RECONVERGENT B0 ;  /* 0x0000000000007941 */ /* 0x000fea0003800200 */
.L_x_3511:
        /* <DEDUP_REMOVED lines=8> */
.L_x_3514:
[----:B------:R-:W-:Y:S05]  /*09b0*/  BSYNC.RECONVERGENT B0 ;  /* 0x0000000000007941 */ /* 0x000fea0003800200 */
.L_x_3513:
[----:B------:R-:W1:Y:S01]  /*09c0*/  LDCU.64 UR4, c[0x0][0x390] ;  /* 0x00007200ff0477ac */ /* 0x000e620008000a00 */
[----:B------:R-:W-:Y:S01]  /*09d0*/  ISETP.NE.U32.AND P2, PT, R22, RZ, PT ;  /* 0x000000ff1600720c */ /* 0x000fe20003f45070 */
[----:B------:R-:W2:Y:S01]  /*09e0*/  S2R R3, SR_CTAID.X ;  /* 0x0000000000037919 */ /* 0x000ea20000002500 */
[----:B------:R-:W-:Y:S01]  /*09f0*/  ISETP.EQ.U32.AND P3, PT, R20, RZ, PT ;  /* 0x000000ff1400720c */ /* 0x000fe20003f62070 */
[----:B------:R-:W3:Y:S01]  /*0a00*/  LDCU.64 UR8, c[0x0][0x3a0] ;  /* 0x00007400ff0877ac */ /* 0x000ee20008000a00 */
[----:B------:R-:W-:Y:S02]  /*0a10*/  CS2R R26, SRZ ;  /* 0x00000000001a7805 */ /* 0x000fe4000001ff00 */
[----:B------:R-:W-:-:S07]  /*0a20*/  CS2R R24, SRZ ;  /* 0x0000000000187805 */ /* 0x000fce000001ff00 */
[----:B------:R-:W-:Y:S01]  /*0a30*/  VOTEU.ANY UP0, P2 ;  /* 0x0000000000ff7886 */ /* 0x000fe20001000100 */
[----:B------:R-:W-:Y:S02]  /*0a40*/  ISETP.GT.U32.AND P2, PT, R48, 0x1f, PT ;  /* 0x0000001f3000780c */ /* 0x000fe40003f44070 */
[----:B-1----:R-:W-:Y:S02]  /*0a50*/  ISETP.NE.U32.AND P0, PT, RZ, UR4, PT ;  /* 0x00000004ff007c0c */ /* 0x002fe4000bf05070 */
[----:B------:R-:W-:Y:S02]  /*0a60*/  R2UR UR4, R23 ;  /* 0x00000000170472ca */ /* 0x000fe400000e0000 */
[----:B---3--:R-:W-:Y:S02]  /*0a70*/  ISETP.NE.U32.AND P1, PT, RZ, UR8, PT ;  /* 0x00000008ff007c0c */ /* 0x008fe4000bf25070 */
[----:B------:R-:W-:Y:S02]  /*0a80*/  ISETP.NE.AND.EX P0, PT, RZ, UR5, PT, P0 ;  /* 0x00000005ff007c0c */ /* 0x000fe4000bf05300 */
[----:B------:R-:W-:-:S02]  /*0a90*/  ISETP.NE.AND.EX P1, PT, RZ, UR9, PT, P1 ;  /* 0x00000009ff007c0c */ /* 0x000fc4000bf25310 */
[C---:B------:R-:W-:Y:S02]  /*0aa0*/  ISETP.GT.U32.OR P0, PT, R48.reuse, 0x1b, !P0 ;  /* 0x0000001b3000780c */ /* 0x040fe40004704470 */
[----:B------:R-:W-:Y:S02]  /*0ab0*/  ISETP.GT.U32.OR P1, PT, R48, 0x1b, !P1 ;  /* 0x0000001b3000780c */ /* 0x000fe40004f24470 */
[----:B------:R-:W-:Y:S01]  /*0ac0*/  ISETP.EQ.OR.EX P2, PT, R21, RZ, P2, P3 ;  /* 0x000000ff1500720c */ /* 0x000fe20001742730 */
[----:B------:R-:W-:Y:S01]  /*0ad0*/  UISETP.NE.AND.EX UP0, UPT, UR4, URZ, UPT, UP0 ;  /* 0x000000ff0400728c */ /* 0x000fe2000bf05300 */
[----:B--2---:R-:W-:-:S05]  /*0ae0*/  IMAD R3, R3, 0x70, R16 ;  /* 0x0000007003037824 */ /* 0x004fca00078e0210 */
[----:B------:R-:W-:Y:S02]  /*0af0*/  PLOP3.LUT P3, PT, PT, PT, UP0, 0x80, 0x8 ;  /* 0x000000000008781c */ /* 0x000fe40003f6f008 */
[----:B------:R-:W1:Y:S03]  /*0b00*/  @!P0 LDC.64 R12, c[0x0][0x390] ;  /* 0x0000e400ff0c8b82 */ /* 0x000e660000000a00 */
[----:B------:R-:W2:Y:S05]  /*0b10*/  @UP0 LDCU.64 UR4, c[0x0][0x418] ;  /* 0x00008300ff0407ac */ /* 0x000eaa0008000a00 */
[----:B0-----:R-:W0:Y:S08]  /*0b20*/  @!P1 LDC.64 R14, c[0x0][0x3a0] ;  /* 0x0000e800ff0e9b82 */ /* 0x001e300000000a00 */
[----:B------:R-:W3:Y:S01]  /*0b30*/  @!P2 LDC.64 R18, c[0x0][0x450] ;  /* 0x00011400ff12ab82 */ /* 0x000ee20000000a00 */
[----:B-----5:R-:W-:Y:S01]  /*0b40*/  @!P2 IMAD R0, R2, UR7, RZ ;  /* 0x000000070200ac24 */ /* 0x020fe2000f8e02ff */
[----:B--2---:R-:W-:Y:S01]  /*0b50*/  @UP0 UIMAD.WIDE.U32 UR4, UR6, 0x4, UR4 ;  /* 0x00000004060408a5 */ /* 0x004fe2000f8e0004 */
[----:B------:R-:W-:-:S02]  /*0b60*/  CS2R R30, SRZ ;  /* 0x00000000001e7805 */ /* 0x000fc4000001ff00 */
[----:B------:R-:W-:Y:S01]  /*0b70*/  CS2R R28, SRZ ;  /* 0x00000000001c7805 */ /* 0x000fe2000001ff00 */
[C---:B-1----:R-:W-:Y:S02]  /*0b80*/  @!P0 IMAD.WIDE.U32 R12, R3.reuse, 0x4, R12 ;  /* 0x00000004030c8825 */ /* 0x042fe400078e000c */
[----:B------:R-:W-:Y:S02]  /*0b90*/  MOV R21, UR5 ;  /* 0x0000000500157c02 */ /* 0x000fe40008000f00 */
[----:B------:R-:W-:Y:S01]  /*0ba0*/  IMAD.U32 R20, RZ, RZ, UR4 ;  /* 0x00000004ff147e24 */ /* 0x000fe2000f8e00ff */
[----:B------:R3:W2:Y:S01]  /*0bb0*/  @!P0 LDG.E.128 R24, desc[UR36][R12.64] ;  /* 0x000000240c188981 */ /* 0x0006a2000c1e1d00 */
[----:B0-----:R-:W-:Y:S01]  /*0bc0*/  @!P1 IMAD.WIDE.U32 R14, R3, 0x4, R14 ;  /* 0x00000004030e9825 */ /* 0x001fe200078e000e */
[----:B------:R-:W0:Y:S03]  /*0bd0*/  LDCU.U8 UR4, c[0x0][0x404] ;  /* 0x00008080ff0477ac */ /* 0x000e260008000000 */
[----:B------:R-:W4:Y:S01]  /*0be0*/  @P3 LDG.E R20, desc[UR36][R20.64] ;  /* 0x0000002414143981 */ /* 0x000f22000c1e1900 */
[----:B------:R-:W-:-:S03]  /*0bf0*/  @!P2 IMAD R3, R0, 0x70, R3 ;  /* 0x000000700003a824 */ /* 0x000fc600078e0203 */
[----:B------:R-:W4:Y:S01]  /*0c00*/  @!P1 LDG.E.128 R28, desc[UR36][R14.64] ;  /* 0x000000240e1c9981 */ /* 0x000f22000c1e1d00 */
[----:B---3--:R-:W-:Y:S02]  /*0c10*/  @!P2 IMAD.WIDE R12, R3, 0x4, R18 ;  /* 0x00000004030ca825 */ /* 0x008fe400078e0212 */
[----:B------:R-:W1:Y:S03]  /*0c20*/  LDC R3, c[0x0][0x400] ;  /* 0x00010000ff037b82 */ /* 0x000e660000000800 */
[----:B------:R-:W3:Y:S01]  /*0c30*/  @!P2 LDG.E.128 R32, desc[UR36][R12.64] ;  /* 0x000000240c20a981 */ /* 0x000ee2000c1e1d00 */
[----:B0-----:R-:W-:Y:S01]  /*0c40*/  ISETP.NE.AND P0, PT, RZ, UR4, PT ;  /* 0x00000004ff007c0c */ /* 0x001fe2000bf05270 */
[----:B------:R-:W-:Y:S01]  /*0c50*/  UMOV UR38, URZ ;  /* 0x000000ff00267c82 */ /* 0x000fe20008000000 */
[----:B------:R-:W-:Y:S01]  /*0c60*/  USHF.R.S32.HI UR47, URZ, 0x1f, UR45 ;  /* 0x0000001fff2f7899 */ /* 0x000fe2000801142d */
[----:B------:R-:W-:Y:S01]  /*0c70*/  BSSY.RECONVERGENT B6, `(.L_x_3515) ;  /* 0x00000d3000067945 */ /* 0x000fe20003800200 */
[----:B-1----:R-:W-:Y:S01]  /*0c80*/  ISETP.LT.OR P0, PT, R3, 0x1, P0 ;  /* 0x000000010300780c */ /* 0x002fe20000701670 */
[----:B--2---:R-:W-:Y:S01]  /*0c90*/  FADD.FTZ R24, R24, R8 ;  /* 0x0000000818187221 */ /* 0x004fe20000010000 */
[----:B------:R-:W-:Y:S01]  /*0ca0*/  FADD.FTZ R25, R25, R9 ;  /* 0x0000000919197221 */ /* 0x000fe20000010000 */
[----:B------:R-:W-:Y:S01]  /*0cb0*/  FADD.FTZ R26, R26, R10 ;  /* 0x0000000a1a1a7221 */ /* 0x000fe20000010000 */
[----:B----4-:R-:W-:Y:S01]  /*0cc0*/  @P3 R2UR UR38, R20 ;  /* 0x00000000142632ca */ /* 0x010fe200000e0000 */
[----:B------:R-:W-:Y:S01]  /*0cd0*/  FADD.FTZ R28, R28, R4 ;  /* 0x000000041c1c7221 */ /* 0x000fe20000010000 */
[----:B------:R-:W-:Y:S01]  /*0ce0*/  FADD.FTZ R29, R29, R5 ;  /* 0x000000051d1d7221 */ /* 0x000fe20000010000 */
[----:B------:R-:W-:Y:S01]  /*0cf0*/  FADD.FTZ R30, R30, R6 ;  /* 0x000000061e1e7221 */ /* 0x000fe20000010000 */
[----:B------:R-:W-:Y:S01]  /*0d00*/  FADD.FTZ R31, R31, R7 ;  /* 0x000000071f1f7221 */ /* 0x000fe20000010000 */
[----:B------:R-:W-:Y:S01]  /*0d10*/  FADD.FTZ R27, R27, R11 ;  /* 0x0000000b1b1b7221 */ /* 0x000fe20000010000 */
[----:B---3--:R-:W-:Y:S01]  /*0d20*/  @!P2 FMUL.FTZ R28, R28, R32 ;  /* 0x000000201c1ca220 */ /* 0x008fe20000410000 */
[----:B------:R-:W-:Y:S01]  /*0d30*/  @!P2 FMUL.FTZ R29, R29, R33 ;  /* 0x000000211d1da220 */ /* 0x000fe20000410000 */
[----:B------:R-:W-:Y:S01]  /*0d40*/  @!P2 FMUL.FTZ R30, R30, R34 ;  /* 0x000000221e1ea220 */ /* 0x000fe20000410000 */
[----:B------:R-:W-:Y:S01]  /*0d50*/  @!P2 FMUL.FTZ R31, R31, R35 ;  /* 0x000000231f1fa220 */ /* 0x000fe20000410000 */
[----:B------:R-:W-:Y:S06]  /*0d60*/  @P0 BRA `(.L_x_3516) ;  /* 0x0000000000b00947 */ /* 0x000fec0003800000 */
[----:B------:R-:W-:-:S13]  /*0d70*/  ISETP.GE.AND P0, PT, R16, R3, PT ;  /* 0x000000031000720c */ /* 0x000fda0003f06270 */
[----:B------:R-:W-:Y:S05]  /*0d80*/  @P0 BRA `(.L_x_3517) ;  /* 0x0000000c00040947 */ /* 0x000fea0003800000 */
[----:B------:R-:W-:Y:S01]  /*0d90*/  I2FP.F32.U32 R3, R3 ;  /* 0x0000000300037245 */ /* 0x000fe20000201000 */
[----:B------:R-:W-:Y:S01]  /*0da0*/  VIADD R0, R16, 0x2 ;  /* 0x0000000210007836 */ /* 0x000fe20000000000 */
[----:B------:R-:W0:Y:S04]  /*0db0*/  LDCU UR4, c[0x0][0x40c] ;  /* 0x00008180ff0477ac */ /* 0x000e280008000800 */
[----:B------:R-:W1:Y:S01]  /*0dc0*/  MUFU.RCP R3, R3 ;  /* 0x0000000300037308 */ /* 0x000e620000001000 */
[----:B------:R-:W-:Y:S01]  /*0dd0*/  I2FP.F32.U32 R0, R0 ;  /* 0x0000000000007245 */ /* 0x000fe20000201000 */
[----:B0-----:R-:W-:-:S04]  /*0de0*/  IMAD.U32 R6, RZ, RZ, UR4 ;  /* 0x00000004ff067e24 */ /* 0x001fc8000f8e00ff */
[----:B-1----:R-:W-:Y:S01]  /*0df0*/  FMUL.FTZ R4, R0, R3 ;  /* 0x0000000300047220 */ /* 0x002fe20000410000 */
[----:B------:R-:W-:-:S03]  /*0e00*/  I2FP.F32.U32 R0, R16 ;  /* 0x0000001000007245 */ /* 0x000fc60000201000 */
[----:B------:R-:W-:Y:S02]  /*0e10*/  FMUL.FTZ R5, R4, 13.28771209716796875 ;  /* 0x41549a7804057820 */ /* 0x000fe40000410000 */
[----:B------:R-:W-:-:S04]  /*0e20*/  FMUL.FTZ R0, R0, R3 ;  /* 0x0000000300007220 */ /* 0x000fc80000410000 */
[----:B------:R-:W0:Y:S01]  /*0e30*/  MUFU.EX2 R5, -R5 ;  /* 0x8000000500057308 */ /* 0x000e220000000800 */
[----:B------:R-:W-:Y:S01]  /*0e40*/  FMUL.FTZ R4, R0, 13.28771209716796875 ;  /* 0x41549a7800047820 */ /* 0x000fe20000410000 */
[----:B------:R-:W-:-:S04]  /*0e50*/  IADD3 R0, PT, PT, R6, -UR38, RZ ;  /* 0x8000002606007c10 */ /* 0x000fc8000fffe0ff */
        /* <DEDUP_REMOVED lines=29> */
.L_x_3516:
        /* <DEDUP_REMOVED lines=13> */
[----:B0-----:R-:W-:Y:S02]  /*1100*/  HFMA2 R4, -RZ, RZ, 0, 0 ;  /* 0x00000000ff047431 */ /* 0x001fe400000001ff */
[----:B-1----:R-:W-:-:S04]  /*1110*/  IMAD.MOV R6, RZ, RZ, -R5 ;  /* 0x000000ffff067224 */ /* 0x002fc800078e0a05 */
[----:B------:R-:W-:Y:S02]  /*1120*/  IMAD R9, R6, R7, RZ ;  /* 0x0000000706097224 */ /* 0x000fe400078e02ff */
[----:B------:R-:W-:Y:S02]  /*1130*/  IMAD.MOV.U32 R6, RZ, RZ, R8 ;  /* 0x000000ffff067224 */ /* 0x000fe400078e0008 */
        /* <DEDUP_REMOVED lines=23> */
[----:B------:R-:W-:Y:S01]  /*12b0*/  IMAD.MOV.U32 R8, RZ, RZ, 0x53f ;  /* 0x0000053fff087424 */ /* 0x000fe200078e00ff */
[----:B------:R-:W-:Y:S01]  /*12c0*/  MOV R12, 0x1 ;  /* 0x00000001000c7802 */ /* 0x000fe20000000f00 */
[----:B------:R1:W2:Y:S01]  /*12d0*/  LDC.64 R14, c[0x4][R0] ;  /* 0x01000000000e7b82 */ /* 0x0002a20000000a00 */
[----:B------:R-:W3:Y:S01]  /*12e0*/  LDCU.64 UR6, c[0x4][0xd0] ;  /* 0x01001a00ff0677ac */ /* 0x000ee20008000a00 */
[----:B------:R-:W-:Y:S01]  /*12f0*/  IMAD.MOV.U32 R13, RZ, RZ, RZ ;  /* 0x000000ffff0d7224 */ /* 0x000fe200078e00ff */
[----:B------:R-:W4:Y:S01]  /*1300*/  LDCU.64 UR8, c[0x4][0x20] ;  /* 0x01000400ff0877ac */ /* 0x000f220008000a00 */
[----:B0-----:R-:W-:Y:S01]  /*1310*/  IMAD.U32 R4, RZ, RZ, UR4 ;  /* 0x00000004ff047e24 */ /* 0x001fe2000f8e00ff */
[----:B------:R-:W-:Y:S01]  /*1320*/  MOV R5, UR5 ;  /* 0x0000000500057c02 */ /* 0x000fe20008000f00 */
[----:B---3--:R-:W-:-:S02]  /*1330*/  IMAD.U32 R6, RZ, RZ, UR6 ;  /* 0x00000006ff067e24 */ /* 0x008fc4000f8e00ff */
[----:B------:R-:W-:Y:S01]  /*1340*/  IMAD.U32 R7, RZ, RZ, UR7 ;  /* 0x00000007ff077e24 */ /* 0x000fe2000f8e00ff */
[----:B----4-:R-:W-:Y:S01]  /*1350*/  MOV R10, UR8 ;  /* 0x00000008000a7c02 */ /* 0x010fe20008000f00 */
[----:B-1----:R-:W-:-:S07]  /*1360*/  IMAD.U32 R11, RZ, RZ, UR9 ;  /* 0x00000009ff0b7e24 */ /* 0x002fce000f8e00ff */
[----:B------:R-:W-:-:S07]  /*1370*/  LEPC R20, `(.L_x_3518) ;  /* 0x000000001014794e */ /* 0x000fce0000000000 */
[----:B--2---:R-:W-:Y:S05]  /*1380*/  CALL.ABS.NOINC R14 ;  /* 0x000000000e007343 */ /* 0x004fea0003c00000 */
.L_x_3518:
[----:B------:R-:W0:Y:S01]  /*1390*/  S2R R3, SR_CgaCtaId ;  /* 0x0000000000037919 */ /* 0x000e220000008800 */
[----:B------:R-:W1:Y:S01]  /*13a0*/  LDC R9, c[0x0][0x400] ;  /* 0x00010000ff097b82 */ /* 0x000e620000000800 */
[----:B------:R-:W-:Y:S01]  /*13b0*/  MOV R0, 0x400 ;  /* 0x0000040000007802 */ /* 0x000fe20000000f00 */
[----:B------:R-:W-:Y:S05]  /*13c0*/  WARPSYNC.ALL ;  /* 0x0000000000007948 */ /* 0x000fea0003800000 */
[----:B------:R-:W-:Y:S01]  /*13d0*/  ISETP.NE.AND P6, PT, R22, RZ, PT ;  /* 0x000000ff1600720c */ /* 0x000fe20003fc5270 */
[----:B------:R-:W-:-:S12]  /*13e0*/  VIADD R0, R0, 0x210 ;  /* 0x0000021000007836 */ /* 0x000fd80000000000 */
[----:B------:R-:W-:Y:S01]  /*13f0*/  @!P6 IMAD R4, R17, R18, R19 ;  /* 0x000000121104e224 */ /* 0x000fe200078e0213 */
[----:B0-----:R-:W-:-:S04]  /*1400*/  LEA R0, R3, R0, 0x18 ;  /* 0x0000000003007211 */ /* 0x001fc800078ec0ff */
[----:B-1----:R-:W-:Y:S01]  /*1410*/  LEA R3, R9, R0, 0x2 ;  /* 0x0000000009037211 */ /* 0x002fe200078e10ff */
[----:B------:R-:W-:-:S04]  /*1420*/  @!P6 IMAD R5, R4, 0x4, R0 ;  /* 0x000000040405e824 */ /* 0x000fc800078e0200 */
        /* <DEDUP_REMOVED lines=17> */
[----:B------:R0:W1:Y:S01]  /*1540*/  LDS R24, [R21] ;  /* 0x0000000015187984 */ /* 0x0000620000000800 */
[----:B------:R-:W-:-:S03]  /*1550*/  IMAD.SHL.U32 R5, R5, 0x2, RZ ;  /* 0x0000000205057824 */ /* 0x000fc600078e00ff */
[----:B------:R0:W2:Y:S02]  /*1560*/  LDS R26, [R21+0x4] ;  /* 0x00000400151a7984 */ /* 0x0000a40000000800 */
[----:B------:R-:W-:Y:S02]  /*1570*/  LOP3.LUT R7, R5, 0xfffffffc, RZ, 0xc0, !PT ;  /* 0xfffffffc05077812 */ /* 0x000fe400078ec0ff */
[----:B------:R0:W3:Y:S02]  /*1580*/  LDS R28, [R23] ;  /* 0x00000000171c7984 */ /* 0x0000e40000000800 */
[----:B------:R-:W-:Y:S02]  /*1590*/  ISETP.GE.AND P0, PT, R7, R9, PT ;  /* 0x000000090700720c */ /* 0x000fe40003f06270 */
        /* <DEDUP_REMOVED lines=8> */
[----:B------:R-:W5:Y:S04]  /*1620*/  LDCU UR4, c[0x0][0x40c] ;  /* 0x00008180ff0477ac */ /* 0x000f680008000800 */
[----:B------:R-:W1:Y:S01]  /*1630*/  MUFU.RCP R5, R5 ;  /* 0x0000000500057308 */ /* 0x000e620000001000 */
[----:B------:R-:W-:-:S05]  /*1640*/  I2FP.F32.S32 R4, R4 ;  /* 0x0000000400047245 */ /* 0x000fca0000201400 */
[----:B-1----:R-:W-:Y:S01]  /*1650*/  FMUL.FTZ R6, R4, R5 ;  /* 0x0000000504067220 */ /* 0x002fe20000410000 */
[----:B------:R-:W-:Y:S02]  /*1660*/  I2FP.F32.S32 R4, R7 ;  /* 0x0000000700047245 */ /* 0x000fe40000201400 */
[----:B-----5:R-:W-:Y:S01]  /*1670*/  MOV R7, UR4 ;  /* 0x0000000400077c02 */ /* 0x020fe20008000f00 */
[----:B------:R-:W-:Y:S02]  /*1680*/  FMUL.FTZ R6, R6, 13.28771209716796875 ;  /* 0x41549a7806067820 */ /* 0x000fe40000410000 */
[----:B------:R-:W-:Y:S02]  /*1690*/  FMUL.FTZ R4, R4, R5 ;  /* 0x0000000504047220 */ /* 0x000fe40000410000 */
[----:B------:R-:W-:Y:S02]  /*16a0*/  VIADD R5, R7, -UR38 ;  /* 0x8000002607057c36 */ /* 0x000fe40008000000 */
[----:B------:R-:W-:Y:S01]  /*16b0*/  FMUL.FTZ R4, R4, 13.28771209716796875 ;  /* 0x41549a7804047820 */ /* 0x000fe20000410000 */
[----:B------:R-:W1:Y:S02]  /*16c0*/  MUFU.EX2 R6, -R6 ;  /* 0x8000000600067308 */ /* 0x000e640000000800 */
[----:B------:R-:W-:-:S06]  /*16d0*/  I2FP.F32.S32 R7, R5 ;  /* 0x0000000500077245 */ /* 0x000fcc0000201400 */
[----:B------:R-:W5:Y:S01]  /*16e0*/  MUFU.EX2 R4, -R4 ;  /* 0x8000000400047308 */ /* 0x000f620000000800 */
[----:B-1----:R-:W-:-:S04]  /*16f0*/  FMUL.FTZ R5, R7, R6 ;  /* 0x0000000607057220 */ /* 0x002fc80000410000 */
[----:B------:R-:W-:Y:S01]  /*1700*/  FMUL.RZ R15, R5, 0.15915493667125701904 ;  /* 0x3e22f983050f7820 */ /* 0x000fe2000040c000 */
[----:B-----5:R-:W-:-:S03]  /*1710*/  FMUL.FTZ R5, R7, R4 ;  /* 0x0000000407057220 */ /* 0x020fc60000410000 */
[----:B------:R-:W0:Y:S01]  /*1720*/  MUFU.SIN R9, R15 ;  /* 0x0000000f00097308 */ /* 0x000e220000000400 */
[----:B------:R-:W-:-:S07]  /*1730*/  FMUL.RZ R13, R5, 0.15915493667125701904 ;  /* 0x3e22f983050d7820 */ /* 0x000fce000040c000 */
[----:B------:R-:W1:Y:S08]  /*1740*/  MUFU.COS R8, R15 ;  /* 0x0000000f00087308 */ /* 0x000e700000000000 */
[----:B------:R-:W5:Y:S01]  /*1750*/  MUFU.SIN R6, R13 ;  /* 0x0000000d00067308 */ /* 0x000f620000000400 */
[-C--:B0-----:R-:W-:Y:S01]  /*1760*/  FMUL.FTZ R7, R27, R9.reuse ;  /* 0x000000091b077220 */ /* 0x081fe20000410000 */
[-C--:B------:R-:W-:Y:S01]  /*1770*/  FMUL.FTZ R11, R31, R9.reuse ;  /* 0x000000091f0b7220 */ /* 0x080fe20000410000 */
[-C--:B--2---:R-:W-:Y:S01]  /*1780*/  FMUL.FTZ R12, R26, R9.reuse ;  /* 0x000000091a0c7220 */ /* 0x084fe20000410000 */
[----:B----4-:R-:W-:-:S04]  /*1790*/  FMUL.FTZ R14, R30, R9 ;  /* 0x000000091e0e7220 */ /* 0x010fc80000410000 */
[----:B------:R-:W0:Y:S01]  /*17a0*/  MUFU.COS R5, R13 ;  /* 0x0000000d00057308 */ /* 0x000e220000000000 */
[-C--:B-1----:R-:W-:Y:S01]  /*17b0*/  FFMA.FTZ R10, R26, R8.reuse, -R7 ;  /* 0x000000081a0a7223 */ /* 0x082fe20000010807 */
[-C--:B------:R-:W-:Y:S01]  /*17c0*/  FFMA.FTZ R30, R30, R8.reuse, -R11 ;  /* 0x000000081e1e7223 */ /* 0x080fe2000001080b */
[-C--:B------:R-:W-:Y:S01]  /*17d0*/  FFMA.FTZ R27, R27, R8.reuse, R12 ;  /* 0x000000081b1b7223 */ /* 0x080fe2000001000c */
[----:B------:R-:W-:Y:S01]  /*17e0*/  FFMA.FTZ R31, R31, R8, R14 ;  /* 0x000000081f1f7223 */ /* 0x000fe2000001000e */
[----:B------:R-:W-:Y:S02]  /*17f0*/  IMAD.MOV.U32 R26, RZ, RZ, R10 ;  /* 0x000000ffff1a7224 */ /* 0x000fe400078e000a */
[-C--:B-----5:R-:W-:Y:S01]  /*1800*/  FMUL.FTZ R7, R25, R6.reuse ;  /* 0x0000000619077220 */ /* 0x0a0fe20000410000 */
        /* <DEDUP_REMOVED lines=8> */
.L_x_3522:
[----:B------:R-:W-:Y:S05]  /*1890*/  BSYNC.RECONVERGENT B1 ;  /* 0x0000000000017941 */ /* 0x000fea0003800200 */
.L_x_3521:
        /* <DEDUP_REMOVED lines=8> */
.L_x_3520:
[----:B------:R-:W-:Y:S05]  /*1920*/  BSYNC.RECONVERGENT B0 ;  /* 0x0000000000007941 */ /* 0x000fea0003800200 */
.L_x_3519:
[----:B------:R-:W-:Y:S01]  /*1930*/  BAR.SYNC.DEFER_BLOCKING 0x0 ;  /* 0x0000000000007b1d */ /* 0x000fe20000010000 */
[----:B------:R-:W-:-:S04]  /*1940*/  @!P6 IMAD R17, R17, R18, R19 ;  /* 0x000000121111e224 */ /* 0x000fc800078e0213 */
[C---:B------:R-:W-:Y:S02]  /*1950*/  @!P6 IMAD R0, R17.reuse, 0x4, R0 ;  /* 0x000000041100e824 */ /* 0x040fe400078e0200 */
[----:B------:R-:W-:-:S03]  /*1960*/  @!P6 IMAD R3, R17, 0x4, R3 ;  /* 0x000000041103e824 */ /* 0x000fc600078e0203 */
[----:B---3--:R0:W1:Y:S04]  /*1970*/  @!P6 LDS.128 R24, [R0] ;  /* 0x000000000018e984 */ /* 0x0080680000000c00 */
[----:B------:R0:W2:Y:S01]  /*1980*/  @!P6 LDS.128 R28, [R3] ;  /* 0x00000000031ce984 */ /* 0x0000a20000000c00 */
[----:B------:R-:W-:Y:S06]  /*1990*/  BAR.SYNC.DEFER_BLOCKING 0x0 ;  /* 0x0000000000007b1d */ /* 0x000fec0000010000 */
.L_x_3517:
[----:B------:R-:W-:Y:S05]  /*19a0*/  BSYNC.RECONVERGENT B6 ;  /* 0x0000000000067941 */ /* 0x000fea0003800200 */
.L_x_3515:
[----:B------:R-:W3:Y:S01]  /*19b0*/  S2UR UR18, SR_CgaCtaId ;  /* 0x00000000001279c3 */ /* 0x000ee20000008800 */
[----:B------:R-:W-:Y:S01]  /*19c0*/  ISETP.GT.U32.AND P0, PT, R48, 0x1f, PT ;  /* 0x0000001f3000780c */ /* 0x000fe20003f04070 */
[----:B------:R-:W-:Y:S01]  /*19d0*/  UMOV UR19, 0x400 ;  /* 0x0000040000137882 */ /* 0x000fe20000000000 */
[----:B------:R-:W-:Y:S01]  /*19e0*/  UIADD3 UR8, UPT, UPT, -UR39, UR43, URZ ;  /* 0x0000002b27087290 */ /* 0x000fe2000fffe1ff */
[----:B0-----:R-:W-:Y:S01]  /*19f0*/  MOV R0, 0xff7fffff ;  /* 0xff7fffff00007802 */ /* 0x001fe20000000f00 */
[----:B------:R-:W-:-:S04]  /*1a00*/  UIADD3 UR5, UPT, UPT, UR19, 0x210, URZ ;  /* 0x0000021013057890 */ /* 0x000fc8000fffe0ff */
[----:B---3--:R-:W-:-:S04]  /*1a10*/  ULEA UR5, UR18, UR5, 0x18 ;  /* 0x0000000512057291 */ /* 0x008fc8000f8ec0ff */
[----:B------:R-:W-:Y:S01]  /*1a20*/  ULEA UR9, UR8, UR5, 0x2 ;  /* 0x0000000508097291 */ /* 0x000fe2000f8e10ff */
[----:B------:R-:W-:Y:S11]  /*1a30*/  @P0 BRA `(.L_x_3523) ;  /* 0x0000000000bc0947 */ /* 0x000ff60003800000 */
[----:B------:R-:W-:Y:S01]  /*1a40*/  ISETP.GT.U32.AND P0, PT, R48, 0x1b, PT ;  /* 0x0000001b3000780c */ /* 0x000fe20003f04070 */
[----:B------:R-:W-:-:S04]  /*1a50*/  UIADD3 UR4, UPT, UPT, UR19, 0x10, URZ ;  /* 0x0000001013047890 */ /* 0x000fc8000fffe0ff */
[----:B------:R-:W-:-:S08]  /*1a60*/  ULEA UR4, UR18, UR4, 0x18 ;  /* 0x0000000412047291 */ /* 0x000fd0000f8ec0ff */
[----:B------:R-:W0:Y:S08]  /*1a70*/  @!P0 LDC R7, c[0x0][0x3f4] ;  /* 0x0000fd00ff078b82 */ /* 0x000e300000000800 */
[----:B------:R-:W3:Y:S01]  /*1a80*/  @!P0 LDC.64 R4, c[0x0][0x3b8] ;  /* 0x0000ee00ff048b82 */ /* 0x000ee20000000a00 */
[----:B0-----:R-:W-:Y:S02]  /*1a90*/  @!P0 IMAD R3, R48, R7, UR40 ;  /* 0x0000002830038e24 */ /* 0x001fe4000f8e0207 */
[----:B------:R-:W-:-:S04]  /*1aa0*/  @!P0 IMAD R6, R7, UR46, RZ ;  /* 0x0000002e07068c24 */ /* 0x000fc8000f8e02ff */
[----:B------:R-:W-:Y:S02]  /*1ab0*/  @!P0 IMAD R3, R6, 0x1c, R3 ;  /* 0x0000001c06038824 */ /* 0x000fe400078e0203 */
[----:B-12---:R-:W-:Y:S02]  /*1ac0*/  FMUL.FTZ R6, R28, R24 ;  /* 0x000000181c067220 */ /* 0x006fe40000410000 */
[----:B------:R-:W-:Y:S01]  /*1ad0*/  @!P0 IMAD.SHL.U32 R7, R3, 0x4, RZ ;  /* 0x0000000403078824 */ /* 0x000fe200078e00ff */
[----:B------:R-:W-:Y:S01]  /*1ae0*/  LEA R3, R48, UR4, 0x4 ;  /* 0x0000000430037c11 */ /* 0x000fe2000f8e20ff */
[----:B------:R-:W-:Y:S02]  /*1af0*/  UMOV UR4, 0xffffffff ;  /* 0xffffffff00047882 */ /* 0x000fe40000000000 */
[----:B---3--:R-:W-:-:S04]  /*1b00*/  @!P0 IMAD.WIDE R4, R7, 0x4, R4 ;  /* 0x0000000407048825 */ /* 0x008fc800078e0204 */
        /* <DEDUP_REMOVED lines=15> */
.L_x_3668:
        /* <DEDUP_REMOVED lines=11> */
[----:B------:R-:W-:-:S04]  /*1cb0*/  UIADD3 UR4, UPT, UPT, -UR38, UR43, URZ ;  /* 0x0000002b26047290 */ /* 0x000fc8000fffe1ff */
[----:B-1----:R-:W-:-:S04]  /*1cc0*/  UIMAD UR6, UR44, UR7, UR4 ;  /* 0x000000072c0672a4 */ /* 0x002fc8000f8e0204 */
[----:B------:R-:W-:-:S06]  /*1cd0*/  UIMAD UR6, UR6, UR7, UR4 ;  /* 0x00000007060672a4 */ /* 0x000fcc000f8e0204 */
[----:B------:R-:W-:-:S04]  /*1ce0*/  IMAD.U32 R3, RZ, RZ, UR6 ;  /* 0x00000006ff037e24 */ /* 0x000fc8000f8e00ff */
[----:B--2---:R-:W-:-:S06]  /*1cf0*/  IMAD.WIDE R4, R3, 0x4, R4 ;  /* 0x0000000403047825 */ /* 0x004fcc00078e0204 */
[----:B------:R-:W2:Y:S02]  /*1d00*/  LDG.E R5, desc[UR36][R4.64] ;  /* 0x0000002404057981 */ /* 0x000ea4000c1e1900 */
[----:B--2---:R-:W-:-:S07]  /*1d10*/  FADD.FTZ R0, R0, R5 ;  /* 0x0000000500007221 */ /* 0x004fce0000010000 */
.L_x_3525:
[----:B------:R3:W-:Y:S02]  /*1d20*/  STS [UR9], R0 ;  /* 0x00000000ff007988 */ /* 0x0007e40008000809 */
.L_x_3523:
[----:B------:R-:W-:Y:S05]  /*1d30*/  WARPSYNC.ALL ;  /* 0x0000000000007948 */ /* 0x000fea0003800000 */
[----:B------:R-:W-:Y:S01]  /*1d40*/  UIADD3 UR4, UPT, UPT, UR8, 0x7, URZ ;  /* 0x0000000708047890 */ /* 0x000fe2000fffe0ff */
[----:B------:R-:W-:Y:S01]  /*1d50*/  SHF.R.U32.HI R10, RZ, 0x2, R48 ;  /* 0x00000002ff0a7819 */ /* 0x000fe20000011630 */
[----:B------:R-:W4:Y:S01]  /*1d60*/  LDCU UR7, c[0x0][0x3f0] ;  /* 0x00007e00ff0777ac */ /* 0x000f220008000800 */
[----:B------:R-:W-:Y:S01]  /*1d70*/  BSSY B0, `(.L_x_3526) ;  /* 0x0000404000007945 */ /* 0x000fe20003800000 */
[----:B------:R-:W-:Y:S01]  /*1d80*/  USHF.R.S32.HI UR6, URZ, 0x1f, UR4 ;  /* 0x0000001fff067899 */ /* 0x000fe20008011404 */
[----:B------:R-:W0:Y:S03]  /*1d90*/  LDCU UR22, c[0x0][0x3f8] ;  /* 0x00007f00ff1677ac */ /* 0x000e260008000800 */
[----:B------:R-:W-:Y:S01]  /*1da0*/  ULEA.HI UR6, UR6, UR4, URZ, 0x3 ;  /* 0x0000000406067291 */ /* 0x000fe2000f8f18ff */
[----:B------:R-:W0:Y:S03]  /*1db0*/  LDCU UR23, c[0x0][0x410] ;  /* 0x00008200ff1777ac */ /* 0x000e260008000800 */
[----:B------:R-:W-:-:S02]  /*1dc0*/  ULOP3.LUT UR6, UR6, 0xfffffff8, URZ, 0xc0, !UPT ;  /* 0xfffffff806067892 */ /* 0x000fc4000f8ec0ff */
[----:B----4-:R-:W-:Y:S01]  /*1dd0*/  UIMAD UR4, UR41, UR7, UR44 ;  /* 0x00000007290472a4 */ /* 0x010fe2000f8e022c */
[----:B------:R-:W4:Y:S01]  /*1de0*/  LDCU.64 UR10, c[0x0][0x3c8] ;  /* 0x00007900ff0a77ac */ /* 0x000f220008000a00 */
[----:B------:R-:W-:Y:S02]  /*1df0*/  BAR.SYNC.DEFER_BLOCKING 0x0 ;  /* 0x0000000000007b1d */ /* 0x000fe40000010000 */
[----:B------:R-:W-:Y:S01]  /*1e00*/  ISETP.GE.AND P0, PT, R10, UR6, PT ;  /* 0x000000060a007c0c */ /* 0x000fe2000bf06270 */
[----:B------:R-:W-:-:S03]  /*1e10*/  UIMAD UR4, UR4, 0x70, URZ ;  /* 0x00000070040478a4 */ /* 0x000fc6000f8e02ff */
[----:B------:R-:W0:Y:S01]  /*1e20*/  LDCU.64 UR12, c[0x0][0x3b8] ;  /* 0x00007700ff0c77ac */ /* 0x000e220008000a00 */
[----:B------:R-:W0:Y:S01]  /*1e30*/  LDCU.64 UR14, c[0x0][0x438] ;  /* 0x00008700ff0e77ac */ /* 0x000e220008000a00 */
[----:B------:R-:W0:Y:S07]  /*1e40*/  LDCU.64 UR16, c[0x0][0x448] ;  /* 0x00008900ff1077ac */ /* 0x000e2e0008000a00 */
[----:B------:R-:W-:Y:S05]  /*1e50*/  @P0 BRA `(.L_x_3527) ;  /* 0x0000003c00d40947 */ /* 0x000fea0003800000 */
[----:B------:R-:W5:Y:S01]  /*1e60*/  LDC R3, c[0x0][0x3f4] ;  /* 0x0000fd00ff037b82 */ /* 0x000f620000000800 */
[----:B------:R-:W1:Y:S01]  /*1e70*/  LDCU.64 UR20, c[0x0][0x420] ;  /* 0x00008400ff1477ac */ /* 0x000e620008000a00 */
[----:B------:R-:W-:Y:S01]  /*1e80*/  VIADD R10, R10, UR39 ;  /* 0x000000270a0a7c36 */ /* 0x000fe20008000000 */
[----:B0-----:R-:W-:Y:S01]  /*1e90*/  LOP3.LUT R6, R48, 0x3fc, RZ, 0xc0, !PT ;  /* 0x000003fc30067812 */ /* 0x001fe200078ec0ff */
[----:B------:R-:W0:Y:S01]  /*1ea0*/  LDCU UR8, c[0x0][0x440] ;  /* 0x00008800ff0877ac */ /* 0x000e220008000800 */
[----:B------:R-:W-:-:S03]  /*1eb0*/  MOV R12, UR6 ;  /* 0x00000006000c7c02 */ /* 0x000fc60008000f00 */
[----:B------:R-:W-:Y:S01]  /*1ec0*/  VIADD R6, R6, UR5 ;  /* 0x0000000506067c36 */ /* 0x000fe20008000000 */
[----:B------:R-:W-:-:S04]  /*1ed0*/  UIADD3 UR7, UPT, UPT, UR19, 0x10, URZ ;  /* 0x0000001013077890 */ /* 0x000fc8000fffe0ff */
[----:B------:R-:W-:Y:S01]  /*1ee0*/  ULEA UR7, UR18, UR7, 0x18 ;  /* 0x0000000712077291 */ /* 0x000fe2000f8ec0ff */
[----:B-1----:R-:W-:Y:S01]  /*1ef0*/  IMAD.U32 R11, RZ, RZ, UR20 ;  /* 0x00000014ff0b7e24 */ /* 0x002fe2000f8e00ff */
[----:B------:R-:W-:Y:S01]  /*1f00*/  ISETP.NE.U32.AND P0, PT, RZ, UR20, PT ;  /* 0x00000014ff007c0c */ /* 0x000fe2000bf05070 */
[----:B0-----:R-:W-:Y:S01]  /*1f10*/  IMAD.U32 R13, RZ, RZ, UR8 ;  /* 0x00000008ff0d7e24 */ /* 0x001fe2000f8e00ff */
[----:B-----5:R-:W-:Y:S02]  /*1f20*/  IABS R47, R3 ;  /* 0x00000003002f7213 */ /* 0x020fe40000000000 */
[----:B------:R-:W-:Y:S02]  /*1f30*/  LOP3.LUT R3, R16, 0xc, RZ, 0xc0, !PT ;  /* 0x0000000c10037812 */ /* 0x000fe400078ec0ff */
[----:B------:R-:W0:Y:S01]  /*1f40*/  I2F.RP R4, R47 ;  /* 0x0000002f00047306 */ /* 0x000e220000209400 */
[----:B------:R-:W-:Y:S02]  /*1f50*/  ISETP.NE.AND.EX P0, PT, RZ, UR21, PT, P0 ;  /* 0x00000015ff007c0c */ /* 0x000fe4000bf05300 */
[----:B------:R-:W1:Y:S04]  /*1f60*/  LDS R46, [R3+UR7] ;  /* 0x00000007032e7984 */ /* 0x000e680008000800 */
[----:B------:R-:W1:Y:S04]  /*1f70*/  LDS R45, [R3+UR7+0x10] ;  /* 0x00001007032d7984 */ /* 0x000e680008000800 */
[----:B------:R-:W1:Y:S01]  /*1f80*/  LDS R44, [R3+UR7+0x20] ;  /* 0x00002007032c7984 */ /* 0x000e620008000800 */
[----:B0-----:R-:W0:Y:S03]  /*1f90*/  MUFU.RCP R4, R4 ;  /* 0x0000000400047308 */ /* 0x001e260000001000 */
[----:B------:R-:W1:Y:S04]  /*1fa0*/  LDS R43, [R3+UR7+0x30] ;  /* 0x00003007032b7984 */ /* 0x000e680008000800 */
[----:B------:R-:W1:Y:S04]  /*1fb0*/  LDS R42, [R3+UR7+0x40] ;  /* 0x00004007032a7984 */ /* 0x000e680008000800 */
[----:B------:R-:W1:Y:S04]  /*1fc0*/  LDS R41, [R3+UR7+0x50] ;  /* 0x0000500703297984 */ /* 0x000e680008000800 */
[----:B------:R-:W1:Y:S01]  /*1fd0*/  LDS R40, [R3+UR7+0x60] ;  /* 0x0000600703287984 */ /* 0x000e620008000800 */
[----:B0-----:R-:W-:-:S03]  /*1fe0*/  IADD3 R4, PT, PT, R4, 0xffffffe, RZ ;  /* 0x0ffffffe04047810 */ /* 0x001fc60007ffe0ff */
[----:B------:R-:W0:Y:S01]  /*1ff0*/  LDS R39, [R3+UR7+0x70] ;  /* 0x0000700703277984 */ /* 0x000e220008000800 */
[----:B------:R5:W2:Y:S03]  /*2000*/  F2I.FTZ.U32.TRUNC.NTZ R5, R4 ;  /* 0x0000000400057305 */ /* 0x000aa6000021f000 */
[----:B------:R-:W0:Y:S04]  /*2010*/  LDS R38, [R3+UR7+0x80] ;  /* 0x0000800703267984 */ /* 0x000e280008000800 */
[----:B------:R-:W0:Y:S01]  /*2020*/  LDS R37, [R3+UR7+0x90] ;  /* 0x0000900703257984 */ /* 0x000e220008000800 */
[----:B-----5:R-:W-:-:S03]  /*2030*/  HFMA2 R4, -RZ, RZ, 0, 0 ;  /* 0x00000000ff047431 */ /* 0x020fc600000001ff */
[----:B------:R-:W0:Y:S04]  /*2040*/  LDS R36, [R3+UR7+0xa0] ;  /* 0x0000a00703247984 */ /* 0x000e280008000800 */
[----:B------:R-:W0:Y:S01]  /*2050*/  LDS R35, [R3+UR7+0xb0] ;  /* 0x0000b00703237984 */ /* 0x000e220008000800 */
[----:B--2---:R-:W-:-:S03]  /*2060*/  IMAD.MOV R8, RZ, RZ, -R5 ;  /* 0x000000ffff087224 */ /* 0x004fc600078e0a05 */
[----:B------:R-:W2:Y:S01]  /*2070*/  LDS R34, [R3+UR7+0xc0] ;  /* 0x0000c00703227984 */ /* 0x000ea20008000800 */
[----:B------:R-:W-:Y:S01]  /*2080*/  IMAD R7, R8, R47, RZ ;  /* 0x0000002f08077224 */ /* 0x000fe200078e02ff */
[----:B------:R-:W-:Y:S02]  /*2090*/  IADD3 R8, P1, P2, R11, UR45, R10 ;  /* 0x0000002d0b087c10 */ /* 0x000fe4000fa3e00a */
[----:B------:R-:W0:Y:S01]  /*20a0*/  LDS R33, [R3+UR7+0xd0] ;  /* 0x0000d00703217984 */ /* 0x000e220008000800 */
[----:B------:R-:W-:Y:S01]  /*20b0*/  IMAD.HI.U32 R7, R5, R7, R4 ;  /* 0x0000000705077227 */ /* 0x000fe200078e0004 */
[----:B------:R-:W-:Y:S02]  /*20c0*/  IADD3 R5, PT, PT, R12, UR39, RZ ;  /* 0x000000270c057c10 */ /* 0x000fe4000fffe0ff */
[----:B------:R-:W0:Y:S04]  /*20d0*/  LDS R32, [R3+UR7+0xe0] ;  /* 0x0000e00703207984 */ /* 0x000e280008000800 */
        /* <DEDUP_REMOVED lines=16> */
[----:B------:R5:W0:Y:S01]  /*21e0*/  LDS R9, [R3+UR7+0x1f0] ;  /* 0x0001f00703097984 */ /* 0x000a220008000800 */
[----:B------:R-:W-:-:S06]  /*21f0*/  UIMAD UR7, UR44, UR8, UR43 ;  /* 0x000000082c0772a4 */ /* 0x000fcc000f8e022b */
[----:B------:R-:W-:Y:S02]  /*2200*/  IMAD R4, R13, UR7, R10 ;  /* 0x000000070d047c24 */ /* 0x000fe4000f8e020a */
[----:B-----5:R-:W-:-:S05]  /*2210*/  IMAD.U32 R3, RZ, RZ, UR21 ;  /* 0x00000015ff037e24 */ /* 0x020fca000f8e00ff */
[----:B-12---:R-:W-:-:S07]  /*2220*/  IADD3.X R3, PT, PT, R3, UR47, RZ, P1, P2 ;  /* 0x0000002f03037c10 */ /* 0x006fce0008fe44ff */
.L_x_3595:
[----:B------:R-:W1:Y:S01]  /*2230*/  LDC R14, c[0x0][0x3f4] ;  /* 0x0000fd00ff0e7b82 */ /* 0x000e620000000800 */
[----:B------:R-:W-:Y:S01]  /*2240*/  IABS R78, R10 ;  /* 0x0000000a004e7213 */ /* 0x000fe20000000000 */
[----:B------:R-:W-:Y:S02]  /*2250*/  @P0 IMAD.MOV.U32 R12, RZ, RZ, R8 ;  /* 0x000000ffff0c0224 */ /* 0x000fe400078e0008 */
[----:B0-----:R-:W-:Y:S02]  /*2260*/  @P0 IMAD.MOV.U32 R13, RZ, RZ, R3 ;  /* 0x000000ffff0d0224 */ /* 0x001fe400078e0003 */
[----:B------:R-:W-:Y:S01]  /*2270*/  IMAD.HI.U32 R15, R7, R78, RZ ;  /* 0x0000004e070f7227 */ /* 0x000fe200078e00ff */
[C---:B------:R-:W-:Y:S02]  /*2280*/  ISETP.GE.AND P2, PT, R10.reuse, RZ, PT ;  /* 0x000000ff0a00720c */ /* 0x040fe40003f46270 */
[----:B------:R2:W5:Y:S01]  /*2290*/  @P0 LDG.E.U8 R11, desc[UR36][R12.64] ;  /* 0x000000240c0b0981 */ /* 0x000562000c1e1100 */
[----:B------:R-:W-:Y:S01]  /*22a0*/  ISETP.GE.AND P6, PT, R10, UR43, PT ;  /* 0x0000002b0a007c0c */ /* 0x000fe2000bfc6270 */
[----:B------:R-:W-:Y:S01]  /*22b0*/  BSSY.RECONVERGENT B1, `(.L_x_3528) ;  /* 0x000002e000017945 */ /* 0x000fe20003800200 */
[----:B------:R-:W-:-:S02]  /*22c0*/  IADD3 R15, PT, PT, -R15, RZ, RZ ;  /* 0x000000ff0f0f7210 */ /* 0x000fc40007ffe1ff */
[----:B------:R-:W-:Y:S02]  /*22d0*/  FSEL R49, R49, RZ, P6 ;  /* 0x000000ff31317208 */ /* 0x000fe40003000000 */
[----:B-1----:R-:W-:Y:S02]  /*22e0*/  IABS R82, R14 ;  /* 0x0000000e00527213 */ /* 0x002fe40000000000 */
[----:B------:R-:W-:-:S03]  /*22f0*/  ISETP.NE.AND P3, PT, R14, RZ, PT ;  /* 0x000000ff0e00720c */ /* 0x000fc60003f65270 */
[----:B------:R-:W-:Y:S02]  /*2300*/  IMAD R15, R82, R15, R78 ;  /* 0x0000000f520f7224 */ /* 0x000fe400078e024e */
[----:B------:R-:W-:-:S03]  /*2310*/  IMAD R78, R14, 0x70, RZ ;  /* 0x000000700e4e7824 */ /* 0x000fc600078e02ff */
[----:B------:R-:W-:-:S13]  /*2320*/  ISETP.GT.U32.AND P1, PT, R47, R15, PT ;  /* 0x0000000f2f00720c */ /* 0x000fda0003f24070 */
[----:B------:R-:W-:-:S05]  /*2330*/  @!P1 IMAD.IADD R15, R15, 0x1, -R82 ;  /* 0x000000010f0f9824 */ /* 0x000fca00078e0a52 */
[----:B------:R-:W-:-:S13]  /*2340*/  ISETP.GT.U32.AND P1, PT, R47, R15, PT ;  /* 0x0000000f2f00720c */ /* 0x000fda0003f24070 */
[----:B------:R-:W-:Y:S01]  /*2350*/  @!P1 IMAD.IADD R15, R15, 0x1, -R82 ;  /* 0x000000010f0f9824 */ /* 0x000fe200078e0a52 */
[----:B------:R-:W-:-:S04]  /*2360*/  ISETP.GE.AND P1, PT, R10, UR43, PT ;  /* 0x0000002b0a007c0c */ /* 0x000fc8000bf26270 */
[----:B------:R-:W-:Y:S02]  /*2370*/  @!P2 IADD3 R15, PT, PT, -R15, RZ, RZ ;  /* 0x000000ff0f0fa210 */ /* 0x000fe40007ffe1ff */
[----:B------:R-:W-:-:S04]  /*2380*/  @!P3 LOP3.LUT R15, RZ, R14, RZ, 0x33, !PT ;  /* 0x0000000eff0fb212 */ /* 0x000fc800078e33ff */
[C---:B------:R-:W-:Y:S01]  /*2390*/  SHF.L.U32 R87, R15.reuse, 0x2, RZ ;  /* 0x000000020f577819 */ /* 0x040fe200000006ff */
[----:B------:R-:W-:-:S03]  /*23a0*/  IMAD.IADD R81, R15, 0x1, R14 ;  /* 0x000000010f517824 */ /* 0x000fc600078e020e */
[-C--:B------:R-:W-:Y:S01]  /*23b0*/  ISETP.GE.OR P5, PT, R87, R78.reuse, P1 ;  /* 0x0000004e5700720c */ /* 0x080fe20000fa6670 */
[C-C-:B------:R-:W-:Y:S01]  /*23c0*/  IMAD R85, R14.reuse, 0x4, R81.reuse ;  /* 0x000000040e557824 */ /* 0x140fe200078e0251 */
[C---:B------:R-:W-:Y:S01]  /*23d0*/  LEA R91, R14.reuse, R87, 0x3 ;  /* 0x000000570e5b7211 */ /* 0x040fe200078e18ff */
[----:B--2---:R-:W-:Y:S02]  /*23e0*/  IMAD.SHL.U32 R13, R81, 0x4, RZ ;  /* 0x00000004510d7824 */ /* 0x004fe400078e00ff */
[----:B------:R-:W-:Y:S01]  /*23f0*/  IMAD.SHL.U32 R83, R85, 0x4, RZ ;  /* 0x0000000455537824 */ /* 0x000fe200078e00ff */
[-C--:B------:R-:W-:Y:S01]  /*2400*/  ISETP.GE.OR P3, PT, R91, R78.reuse, P1 ;  /* 0x0000004e5b00720c */ /* 0x080fe20000f66670 */
[----:B------:R-:W-:Y:S01]  /*2410*/  IMAD R89, R14, 0x2, R81 ;  /* 0x000000020e597824 */ /* 0x000fe200078e0251 */
[-C--:B------:R-:W-:Y:S02]  /*2420*/  ISETP.GE.OR P4, PT, R13, R78.reuse, P1 ;  /* 0x0000004e0d00720c */ /* 0x080fe40000f86670 */
[----:B------:R-:W-:Y:S01]  /*2430*/  ISETP.GE.OR P2, PT, R83, R78, P1 ;  /* 0x0000004e5300720c */ /* 0x000fe20000f46670 */
[----:B------:R-:W-:-:S02]  /*2440*/  IMAD.SHL.U32 R89, R89, 0x4, RZ ;  /* 0x0000000459597824 */ /* 0x000fc400078e00ff */
[----:B------:R-:W-:Y:S10]  /*2450*/  @P5 BRA `(.L_x_3529) ;  /* 0x00000000004c5947 */ /* 0x000ff40003800000 */
[----:B------:R-:W1:Y:S02]  /*2460*/  S2UR UR7, SR_CTAID.Y ;  /* 0x00000000000779c3 */ /* 0x000e640000002600 */
[----:B-1----:R-:W-:-:S05]  /*2470*/  IMAD R82, R14, UR7, RZ ;  /* 0x000000070e527c24 */ /* 0x002fca000f8e02ff */
[----:B------:R-:W-:-:S04]  /*2480*/  IADD3 R12, P5, PT, R82, R15, RZ ;  /* 0x0000000f520c7210 */ /* 0x000fc80007fbe0ff */
[----:B------:R-:W-:Y:S02]  /*2490*/  LEA.HI.X.SX32 R13, R82, RZ, 0x1, P5 ;  /* 0x000000ff520d7211 */ /* 0x000fe400028f0eff */
[----:B----4-:R-:W-:-:S04]  /*24a0*/  LEA R82, P5, R12, UR10, 0x2 ;  /* 0x0000000a0c527c11 */ /* 0x010fc8000f8a10ff */
[----:B------:R-:W-:-:S05]  /*24b0*/  LEA.HI.X R83, R12, UR11, R13, 0x2, P5 ;  /* 0x0000000b0c537c11 */ /* 0x000fca000a8f140d */
[----:B------:R-:W2:Y:S01]  /*24c0*/  LDG.E R82, desc[UR36][R82.64] ;  /* 0x0000002452527981 */ /* 0x000ea2000c1e1900 */
[----:B------:R-:W-:Y:S01]  /*24d0*/  IMAD R13, R14, UR22, RZ ;  /* 0x000000160e0d7c24 */ /* 0x000fe2000f8e02ff */
[----:B------:R-:W1:Y:S02]  /*24e0*/  S2R R49, SR_TID.X ;  /* 0x0000000000317919 */ /* 0x000e640000002100 */
[----:B-1----:R-:W-:-:S05]  /*24f0*/  LOP3.LUT R49, R49, 0x3, RZ, 0xc0, !PT ;  /* 0x0000000331317812 */ /* 0x002fca00078ec0ff */
[----:B------:R-:W-:Y:S02]  /*2500*/  IMAD R49, R14, UR4, R49 ;  /* 0x000000040e317c24 */ /* 0x000fe4000f8e0231 */
[----:B--2---:R-:W-:-:S03]  /*2510*/  IMAD R12, R82, R13, RZ ;  /* 0x0000000d520c7224 */ /* 0x004fc600078e02ff */
[----:B------:R-:W-:Y:S01]  /*2520*/  SHF.R.S32.HI R13, RZ, 0x1f, R49 ;  /* 0x0000001fff0d7819 */ /* 0x000fe20000011431 */
[----:B------:R-:W-:-:S05]  /*2530*/  IMAD R12, R12, 0x70, R87 ;  /* 0x000000700c0c7824 */ /* 0x000fca00078e0257 */
[----:B------:R-:W-:-:S04]  /*2540*/  IADD3 R49, P5, PT, R12, R49, RZ ;  /* 0x000000310c317210 */ /* 0x000fc80007fbe0ff */
[----:B------:R-:W-:Y:S02]  /*2550*/  LEA.HI.X.SX32 R84, R12, R13, 0x1, P5 ;  /* 0x0000000d0c547211 */ /* 0x000fe400028f0eff */
[----:B------:R-:W-:-:S04]  /*2560*/  LEA R12, P5, R49, UR12, 0x2 ;  /* 0x0000000c310c7c11 */ /* 0x000fc8000f8a10ff */
[----:B------:R-:W-:-:S05]  /*2570*/  LEA.HI.X R13, R49, UR13, R84, 0x2, P5 ;  /* 0x0000000d310d7c11 */ /* 0x000fca000a8f1454 */
[----:B------:R1:W5:Y:S04]  /*2580*/  LDG.E R49, desc[UR36][R12.64] ;  /* 0x000000240c317981 */ /* 0x000368000c1e1900 */
.L_x_3529:
[----:B----4-:R-:W-:Y:S05]  /*2590*/  BSYNC.RECONVERGENT B1 ;  /* 0x0000000000017941 */ /* 0x010fea0003800200 */
.L_x_3528:
[----:B------:R-:W-:Y:S01]  /*25a0*/  BSSY.RECONVERGENT B1, `(.L_x_3530) ;  /* 0x0000019000017945 */ /* 0x000fe20003800200 */
[----:B------:R-:W-:Y:S02]  /*25b0*/  ISETP.GE.OR P5, PT, R89, R78, P1 ;  /* 0x0000004e5900720c */ /* 0x000fe40000fa6670 */
[----:B------:R-:W-:Y:S02]  /*25c0*/  MOV R82, R50 ;  /* 0x0000003200527202 */ /* 0x000fe40000000f00 */
[----:B------:R-:W-:Y:S01]  /*25d0*/  FSEL R48, R48, RZ, P6 ;  /* 0x000000ff30307208 */ /* 0x000fe20003000000 */
[----:B------:R-:W-:Y:S08]  /*25e0*/  @P4 BRA `(.L_x_3531) ;  /* 0x0000000000504947 */ /* 0x000ff00003800000 */
        /* <DEDUP_REMOVED lines=8> */
[----:B------:R-:W1:Y:S03]  /*2670*/  S2R R50, SR_TID.X ;  /* 0x0000000000327919 */ /* 0x000e660000002100 */
[----:B--2---:R-:W-:Y:S01]  /*2680*/  IMAD R48, R12, R83, RZ ;  /* 0x000000530c307224 */ /* 0x004fe200078e02ff */
[----:B-1----:R-:W-:-:S03]  /*2690*/  LOP3.LUT R83, R50, 0x3, RZ, 0xc0, !PT ;  /* 0x0000000332537812 */ /* 0x002fc600078ec0ff */
[----:B------:R-:W-:Y:S02]  /*26a0*/  IMAD R48, R48, 0x1c, R81 ;  /* 0x0000001c30307824 */ /* 0x000fe400078e0251 */
[----:B------:R-:W-:Y:S02]  /*26b0*/  IMAD R83, R14, UR4, R83 ;  /* 0x000000040e537c24 */ /* 0x000fe4000f8e0253 */
[----:B------:R-:W-:-:S05]  /*26c0*/  IMAD.SHL.U32 R48, R48, 0x4, RZ ;  /* 0x0000000430307824 */ /* 0x000fca00078e00ff */
[----:B------:R-:W-:Y:S02]  /*26d0*/  SHF.R.S32.HI R50, RZ, 0x1f, R48 ;  /* 0x0000001fff327819 */ /* 0x000fe40000011430 */
[----:B------:R-:W-:-:S04]  /*26e0*/  IADD3 R48, P4, PT, R83, R48, RZ ;  /* 0x0000003053307210 */ /* 0x000fc80007f9e0ff */
[----:B------:R-:W-:Y:S02]  /*26f0*/  LEA.HI.X.SX32 R83, R83, R50, 0x1, P4 ;  /* 0x0000003253537211 */ /* 0x000fe400020f0eff */
[----:B------:R-:W-:-:S04]  /*2700*/  LEA R12, P4, R48, UR12, 0x2 ;  /* 0x0000000c300c7c11 */ /* 0x000fc8000f8810ff */
[----:B------:R-:W-:-:S05]  /*2710*/  LEA.HI.X R13, R48, UR13, R83, 0x2, P4 ;  /* 0x0000000d300d7c11 */ /* 0x000fca000a0f1453 */
[----:B------:R2:W5:Y:S04]  /*2720*/  LDG.E R48, desc[UR36][R12.64] ;  /* 0x000000240c307981 */ /* 0x000568000c1e1900 */
.L_x_3531:
[----:B------:R-:W-:Y:S05]  /*2730*/  BSYNC.RECONVERGENT B1 ;  /* 0x0000000000017941 */ /* 0x000fea0003800200 */
.L_x_3530:
[----:B------:R-:W-:Y:S01]  /*2740*/  BSSY.RECONVERGENT B1, `(.L_x_3532) ;  /* 0x0000017000017945 */ /* 0x000fe20003800200 */
[----:B------:R-:W-:Y:S01]  /*2750*/  IMAD R81, R14, 0x4, R81 ;  /* 0x000000040e517824 */ /* 0x000fe200078e0251 */
[----:B------:R-:W-:Y:S02]  /*2760*/  FSEL R51, R51, RZ, P6 ;  /* 0x000000ff33337208 */ /* 0x000fe40003000000 */
[----:B------:R-:W-:Y:S05]  /*2770*/  @P3 BRA `(.L_x_3533) ;  /* 0x00000000004c3947 */ /* 0x000fea0003800000 */
[----:B------:R-:W1:Y:S02]  /*2780*/  S2UR UR7, SR_CTAID.Y ;  /* 0x00000000000779c3 */ /* 0x000e640000002600 */
[----:B-12---:R-:W-:-:S05]  /*2790*/  IMAD R12, R14, UR7, RZ ;  /* 0x000000070e0c7c24 */ /* 0x006fca000f8e02ff */
[----:B------:R-:W-:-:S04]  /*27a0*/  IADD3 R13, P3, PT, R12, R15, RZ ;  /* 0x0000000f0c0d7210 */ /* 0x000fc80007f7e0ff */
[----:B------:R-:W-:Y:S02]  /*27b0*/  LEA.HI.X.SX32 R50, R12, RZ, 0x1, P3 ;  /* 0x000000ff0c327211 */ /* 0x000fe400018f0eff */
[----:B------:R-:W-:-:S04]  /*27c0*/  LEA R12, P3, R13, UR10, 0x2 ;  /* 0x0000000a0d0c7c11 */ /* 0x000fc8000f8610ff */
[----:B------:R-:W-:-:S05]  /*27d0*/  LEA.HI.X R13, R13, UR11, R50, 0x2, P3 ;  /* 0x0000000b0d0d7c11 */ /* 0x000fca00098f1432 */
[----:B------:R-:W2:Y:S01]  /*27e0*/  LDG.E R12, desc[UR36][R12.64] ;  /* 0x000000240c0c7981 */ /* 0x000ea2000c1e1900 */
[----:B------:R-:W-:Y:S01]  /*27f0*/  IMAD R51, R14, UR22, RZ ;  /* 0x000000160e337c24 */ /* 0x000fe2000f8e02ff */
[----:B------:R-:W1:Y:S02]  /*2800*/  S2R R83, SR_TID.X ;  /* 0x0000000000537919 */ /* 0x000e640000002100 */
[----:B-1----:R-:W-:-:S05]  /*2810*/  LOP3.LUT R83, R83, 0x3, RZ, 0xc0, !PT ;  /* 0x0000000353537812 */ /* 0x002fca00078ec0ff */
[----:B------:R-:W-:Y:S02]  /*2820*/  IMAD R83, R14, UR4, R83 ;  /* 0x000000040e537c24 */ /* 0x000fe4000f8e0253 */
[----:B--2---:R-:W-:-:S04]  /*2830*/  IMAD R50, R12, R51, RZ ;  /* 0x000000330c327224 */ /* 0x004fc800078e02ff */
[----:B------:R-:W-:-:S05]  /*2840*/  IMAD R91, R50, 0x70, R91 ;  /* 0x00000070325b7824 */ /* 0x000fca00078e025b */
[----:B------:R-:W-:Y:S02]  /*2850*/  SHF.R.S32.HI R50, RZ, 0x1f, R91 ;  /* 0x0000001fff327819 */ /* 0x000fe4000001145b */
[----:B------:R-:W-:-:S04]  /*2860*/  IADD3 R91, P3, PT, R83, R91, RZ ;  /* 0x0000005b535b7210 */ /* 0x000fc80007f7e0ff */
[----:B------:R-:W-:Y:S02]  /*2870*/  LEA.HI.X.SX32 R84, R83, R50, 0x1, P3 ;  /* 0x0000003253547211 */ /* 0x000fe400018f0eff */
[----:B------:R-:W-:-:S04]  /*2880*/  LEA R50, P3, R91, UR12, 0x2 ;  /* 0x0000000c5b327c11 */ /* 0x000fc8000f8610ff */
[----:B------:R-:W-:-:S06]  /*2890*/  LEA.HI.X R51, R91, UR13, R84, 0x2, P3 ;  /* 0x0000000d5b337c11 */ /* 0x000fcc00098f1454 */
[----:B------:R4:W5:Y:S03]  /*28a0*/  LDG.E R51, desc[UR36][R50.64] ;  /* 0x0000002432337981 */ /* 0x000966000c1e1900 */
.L_x_3533:
[----:B------:R-:W-:Y:S05]  /*28b0*/  BSYNC.RECONVERGENT B1 ;  /* 0x0000000000017941 */ /* 0x000fea0003800200 */
.L_x_3532:
[----:B------:R-:W-:Y:S01]  /*28c0*/  BSSY.RECONVERGENT B1, `(.L_x_3534) ;  /* 0x0000017000017945 */ /* 0x000fe20003800200 */
[----:B------:R-:W-:Y:S02]  /*28d0*/  IADD3 R84, PT, PT, R81, R14, RZ ;  /* 0x0000000e51547210 */ /* 0x000fe40007ffe0ff */
[----:B----4-:R-:W-:Y:S01]  /*28e0*/  FSEL R50, R82, RZ, P6 ;  /* 0x000000ff52327208 */ /* 0x010fe20003000000 */
[----:B------:R-:W-:Y:S06]  /*28f0*/  @P5 BRA `(.L_x_3535) ;  /* 0x00000000004c5947 */ /* 0x000fec0003800000 */
        /* <DEDUP_REMOVED lines=12> */
[----:B------:R-:W-:-:S03]  /*29c0*/  IMAD R83, R14, UR4, R83 ;  /* 0x000000040e537c24 */ /* 0x000fc6000f8e0253 */
[----:B------:R-:W-:Y:S02]  /*29d0*/  SHF.R.S32.HI R50, RZ, 0x1f, R89 ;  /* 0x0000001fff327819 */ /* 0x000fe40000011459 */
[----:B------:R-:W-:-:S04]  /*29e0*/  IADD3 R89, P3, PT, R83, R89, RZ ;  /* 0x0000005953597210 */ /* 0x000fc80007f7e0ff */
[----:B------:R-:W-:Y:S02]  /*29f0*/  LEA.HI.X.SX32 R50, R83, R50, 0x1, P3 ;  /* 0x0000003253327211 */ /* 0x000fe400018f0eff */
[----:B------:R-:W-:-:S04]  /*2a00*/  LEA R82, P3, R89, UR12, 0x2 ;  /* 0x0000000c59527c11 */ /* 0x000fc8000f8610ff */
[----:B------:R-:W-:-:S05]  /*2a10*/  LEA.HI.X R83, R89, UR13, R50, 0x2, P3 ;  /* 0x0000000d59537c11 */ /* 0x000fca00098f1432 */
[----:B------:R4:W5:Y:S04]  /*2a20*/  LDG.E R50, desc[UR36][R82.64] ;  /* 0x0000002452327981 */ /* 0x000968000c1e1900 */
.L_x_3535:
[----:B------:R-:W-:Y:S05]  /*2a30*/  BSYNC.RECONVERGENT B1 ;  /* 0x0000000000017941 */ /* 0x000fea0003800200 */
.L_x_3534:
[----:B------:R-:W-:Y:S01]  /*2a40*/  IMAD R89, R14, 0x10, R87 ;  /* 0x000000100e597824 */ /* 0x000fe200078e0257 */
[----:B------:R-:W-:Y:S01]  /*2a50*/  BSSY.RECONVERGENT B1, `(.L_x_3536) ;  /* 0x000001a000017945 */ /* 0x000fe20003800200 */
[----:B-12---:R-:W-:Y:S01]  /*2a60*/  IMAD.SHL.U32 R13, R84, 0x4, RZ ;  /* 0x00000004540d7824 */ /* 0x006fe200078e00ff */
[----:B----4-:R-:W-:Y:S02]  /*2a70*/  MOV R83, R52 ;  /* 0x0000003400537202 */ /* 0x010fe40000000f00 */
[-C--:B------:R-:W-:Y:S02]  /*2a80*/  ISETP.GE.OR P4, PT, R89, R78.reuse, P1 ;  /* 0x0000004e5900720c */ /* 0x080fe40000f86670 */
[----:B------:R-:W-:Y:S02]  /*2a90*/  ISETP.GE.OR P3, PT, R13, R78, P1 ;  /* 0x0000004e0d00720c */ /* 0x000fe40000f66670 */
        /* <DEDUP_REMOVED lines=19> */
[----:B------:R-:W-:-:S06]  /*2bd0*/  LEA.HI.X R53, R89, UR13, R82, 0x2, P4 ;  /* 0x0000000d59357c11 */ /* 0x000fcc000a0f1452 */
[----:B------:R1:W5:Y:S03]  /*2be0*/  LDG.E R53, desc[UR36][R52.64] ;  /* 0x0000002434357981 */ /* 0x000366000c1e1900 */
.L_x_3537:
[----:B------:R-:W-:Y:S05]  /*2bf0*/  BSYNC.RECONVERGENT B1 ;  /* 0x0000000000017941 */ /* 0x000fea0003800200 */
.L_x_3536:
[----:B------:R-:W-:Y:S01]  /*2c00*/  BSSY.RECONVERGENT B1, `(.L_x_3538) ;  /* 0x0000018000017945 */ /* 0x000fe20003800200 */
[----:B------:R-:W-:Y:S01]  /*2c10*/  IMAD R82, R14, 0x2, R81 ;  /* 0x000000020e527824 */ /* 0x000fe200078e0251 */
[----:B-1----:R-:W-:Y:S02]  /*2c20*/  FSEL R52, R83, RZ, P6 ;  /* 0x000000ff53347208 */ /* 0x002fe40003000000 */
        /* <DEDUP_REMOVED lines=21> */
.L_x_3539:
[----:B------:R-:W-:Y:S05]  /*2d80*/  BSYNC.RECONVERGENT B1 ;  /* 0x0000000000017941 */ /* 0x000fea0003800200 */
.L_x_3538:
[----:B------:R-:W-:Y:S01]  /*2d90*/  IMAD R83, R14, 0x20, R87 ;  /* 0x000000200e537824 */ /* 0x000fe200078e0257 */
[----:B-1----:R-:W-:Y:S01]  /*2da0*/  SHF.L.U32 R13, R82, 0x2, RZ ;  /* 0x00000002520d7819 */ /* 0x002fe200000006ff */
[----:B------:R-:W-:Y:S01]  /*2db0*/  BSSY.RECONVERGENT B1, `(.L_x_3540) ;  /* 0x000001a000017945 */ /* 0x000fe20003800200 */
[----:B------:R-:W-:Y:S01]  /*2dc0*/  IMAD R81, R14, 0x2, R81 ;  /* 0x000000020e517824 */ /* 0x000fe200078e0251 */
[----:B------:R-:W-:Y:S02]  /*2dd0*/  FSEL R55, R55, RZ, P6 ;  /* 0x000000ff37377208 */ /* 0x000fe40003000000 */
        /* <DEDUP_REMOVED lines=16> */
[----:B------:R-:W-:-:S04]  /*2ee0*/  SHF.L.U32 R55, R55, 0x2, RZ ;  /* 0x0000000237377819 */ /* 0x000fc800000006ff */
[----:B------:R-:W-:Y:S02]  /*2ef0*/  SHF.R.S32.HI R84, RZ, 0x1f, R55 ;  /* 0x0000001fff547819 */ /* 0x000fe40000011437 */
[----:B------:R-:W-:-:S04]  /*2f00*/  IADD3 R55, P3, PT, R85, R55, RZ ;  /* 0x0000003755377210 */ /* 0x000fc80007f7e0ff */
[----:B------:R-:W-:Y:S02]  /*2f10*/  LEA.HI.X.SX32 R84, R85, R84, 0x1, P3 ;  /* 0x0000005455547211 */ /* 0x000fe400018f0eff */
[----:B------:R-:W-:-:S04]  /*2f20*/  LEA R12, P3, R55, UR12, 0x2 ;  /* 0x0000000c370c7c11 */ /* 0x000fc8000f8610ff */
[----:B------:R-:W-:-:S05]  /*2f30*/  LEA.HI.X R13, R55, UR13, R84, 0x2, P3 ;  /* 0x0000000d370d7c11 */ /* 0x000fca00098f1454 */
[----:B------:R1:W5:Y:S04]  /*2f40*/  LDG.E R55, desc[UR36][R12.64] ;  /* 0x000000240c377981 */ /* 0x000368000c1e1900 */
.L_x_3541:
[----:B------:R-:W-:Y:S05]  /*2f50*/  BSYNC.RECONVERGENT B1 ;  /* 0x0000000000017941 */ /* 0x000fea0003800200 */
.L_x_3540:
        /* <DEDUP_REMOVED lines=16> */
[----:B------:R-:W-:-:S04]  /*3060*/  IMAD R54, R85, 0x1c, R82 ;  /* 0x0000001c55367824 */ /* 0x000fc800078e0252 */
[----:B------:R-:W-:-:S05]  /*3070*/  IMAD.SHL.U32 R54, R54, 0x4, RZ ;  /* 0x0000000436367824 */ /* 0x000fca00078e00ff */
[----:B------:R-:W-:Y:S02]  /*3080*/  SHF.R.S32.HI R82, RZ, 0x1f, R54 ;  /* 0x0000001fff527819 */ /* 0x000fe40000011436 */
[----:B------:R-:W-:-:S04]  /*3090*/  IADD3 R54, P2, PT, R89, R54, RZ ;  /* 0x0000003659367210 */ /* 0x000fc80007f5e0ff */
[----:B------:R-:W-:Y:S02]  /*30a0*/  LEA.HI.X.SX32 R85, R89, R82, 0x1, P2 ;  /* 0x0000005259557211 */ /* 0x000fe400010f0eff */
[----:B------:R-:W-:-:S04]  /*30b0*/  LEA R12, P2, R54, UR12, 0x2 ;  /* 0x0000000c360c7c11 */ /* 0x000fc8000f8410ff */
[----:B------:R-:W-:-:S05]  /*30c0*/  LEA.HI.X R13, R54, UR13, R85, 0x2, P2 ;  /* 0x0000000d360d7c11 */ /* 0x000fca00090f1455 */
[----:B------:R2:W5:Y:S04]  /*30d0*/  LDG.E R54, desc[UR36][R12.64] ;  /* 0x000000240c367981 */ /* 0x000568000c1e1900 */
.L_x_3543:
[----:B------:R-:W-:Y:S05]  /*30e0*/  BSYNC.RECONVERGENT B1 ;  /* 0x0000000000017941 */ /* 0x000fea0003800200 */
.L_x_3542:
[----:B------:R-:W-:Y:S01]  /*30f0*/  BSSY.RECONVERGENT B1, `(.L_x_3544) ;  /* 0x0000017000017945 */ /* 0x000fe20003800200 */
[----:B------:R-:W-:Y:S02]  /*3100*/  IADD3 R84, PT, PT, R81, R14, RZ ;  /* 0x0000000e51547210 */ /* 0x000fe40007ffe0ff */
[----:B------:R-:W-:Y:S01]  /*3110*/  FSEL R57, R57, RZ, P6 ;  /* 0x000000ff39397208 */ /* 0x000fe20003000000 */
        /* <DEDUP_REMOVED lines=18> */
[----:B------:R-:W-:-:S05]  /*3240*/  LEA.HI.X R83, R83, UR13, R86, 0x2, P2 ;  /* 0x0000000d53537c11 */ /* 0x000fca00090f1456 */
[----:B------:R4:W5:Y:S04]  /*3250*/  LDG.E R57, desc[UR36][R82.64] ;  /* 0x0000002452397981 */ /* 0x000968000c1e1900 */
.L_x_3545:
[----:B------:R-:W-:Y:S05]  /*3260*/  BSYNC.RECONVERGENT B1 ;  /* 0x0000000000017941 */ /* 0x000fea0003800200 */
.L_x_3544:
[----:B-12---:R-:W-:Y:S01]  /*3270*/  IMAD.SHL.U32 R13, R81, 0x4, RZ ;  /* 0x00000004510d7824 */ /* 0x006fe200078e00ff */
[----:B------:R-:W-:Y:S01]  /*3280*/  SHF.L.U32 R89, R84, 0x2, RZ ;  /* 0x0000000254597819 */ /* 0x000fe200000006ff */
[----:B------:R-:W-:Y:S01]  /*3290*/  IMAD R85, R14, 0x2, R81 ;  /* 0x000000020e557824 */ /* 0x000fe200078e0251 */
[----:B------:R-:W-:Y:S01]  /*32a0*/  BSSY.RECONVERGENT B1, `(.L_x_3546) ;  /* 0x000001e000017945 */ /* 0x000fe20003800200 */
[----:B------:R-:W-:Y:S02]  /*32b0*/  FSEL R56, R56, RZ, P6 ;  /* 0x000000ff38387208 */ /* 0x000fe40003000000 */
[-C--:B------:R-:W-:Y:S01]  /*32c0*/  ISETP.GE.OR P5, PT, R13, R78.reuse, P1 ;  /* 0x0000004e0d00720c */ /* 0x080fe20000fa6670 */
[----:B----4-:R-:W-:Y:S01]  /*32d0*/  IMAD.IADD R83, R85, 0x1, R14 ;  /* 0x0000000155537824 */ /* 0x010fe200078e020e */
[----:B------:R-:W-:Y:S01]  /*32e0*/  ISETP.GE.OR P2, PT, R89, R78, P1 ;  /* 0x0000004e5900720c */ /* 0x000fe20000f46670 */
[----:B------:R-:W-:-:S03]  /*32f0*/  IMAD.SHL.U32 R13, R85, 0x4, RZ ;  /* 0x00000004550d7824 */ /* 0x000fc600078e00ff */
[----:B------:R-:W-:Y:S02]  /*3300*/  SHF.L.U32 R89, R83, 0x2, RZ ;  /* 0x0000000253597819 */ /* 0x000fe400000006ff */
[-C--:B------:R-:W-:Y:S02]  /*3310*/  ISETP.GE.OR P3, PT, R13, R78.reuse, P1 ;  /* 0x0000004e0d00720c */ /* 0x080fe40000f66670 */
[----:B------:R-:W-:-:S03]  /*3320*/  ISETP.GE.OR P4, PT, R89, R78, P1 ;  /* 0x0000004e5900720c */ /* 0x000fc60000f86670 */
        /* <DEDUP_REMOVED lines=10> */
[----:B--2---:R-:W-:-:S04]  /*33d0*/  IMAD R56, R12, R89, RZ ;  /* 0x000000590c387224 */ /* 0x004fc800078e02ff */
[----:B------:R-:W-:Y:S01]  /*33e0*/  IMAD R56, R56, 0x1c, R81 ;  /* 0x0000001c38387824 */ /* 0x000fe200078e0251 */
[----:B-1----:R-:W-:-:S03]  /*33f0*/  LOP3.LUT R81, R82, 0x3, RZ, 0xc0, !PT ;  /* 0x0000000352517812 */ /* 0x002fc600078ec0ff */
[----:B------:R-:W-:Y:S02]  /*3400*/  IMAD.SHL.U32 R56, R56, 0x4, RZ ;  /* 0x0000000438387824 */ /* 0x000fe400078e00ff */
[----:B------:R-:W-:-:S03]  /*3410*/  IMAD R82, R14, UR4, R81 ;  /* 0x000000040e527c24 */ /* 0x000fc6000f8e0251 */
[----:B------:R-:W-:Y:S02]  /*3420*/  SHF.R.S32.HI R81, RZ, 0x1f, R56 ;  /* 0x0000001fff517819 */ /* 0x000fe40000011438 */
[----:B------:R-:W-:-:S04]  /*3430*/  IADD3 R56, P5, PT, R82, R56, RZ ;  /* 0x0000003852387210 */ /* 0x000fc80007fbe0ff */
[----:B------:R-:W-:Y:S02]  /*3440*/  LEA.HI.X.SX32 R81, R82, R81, 0x1, P5 ;  /* 0x0000005152517211 */ /* 0x000fe400028f0eff */
[----:B------:R-:W-:-:S04]  /*3450*/  LEA R12, P5, R56, UR12, 0x2 ;  /* 0x0000000c380c7c11 */ /* 0x000fc8000f8a10ff */
[----:B------:R-:W-:-:S05]  /*3460*/  LEA.HI.X R13, R56, UR13, R81, 0x2, P5 ;  /* 0x0000000d380d7c11 */ /* 0x000fca000a8f1451 */
[----:B------:R1:W5:Y:S04]  /*3470*/  LDG.E R56, desc[UR36][R12.64] ;  /* 0x000000240c387981 */ /* 0x000368000c1e1900 */
.L_x_3547:
[----:B------:R-:W-:Y:S05]  /*3480*/  BSYNC.RECONVERGENT B1 ;  /* 0x0000000000017941 */ /* 0x000fea0003800200 */
.L_x_3546:
[----:B------:R-:W-:Y:S01]  /*3490*/  BSSY.RECONVERGENT B1, `(.L_x_3548) ;  /* 0x0000017000017945 */ /* 0x000fe20003800200 */
[----:B------:R-:W-:-:S03]  /*34a0*/  FSEL R59, R59, RZ, P6 ;  /* 0x000000ff3b3b7208 */ /* 0x000fc60003000000 */
        /* <DEDUP_REMOVED lines=21> */
.L_x_3549:
[----:B------:R-:W-:Y:S05]  /*3600*/  BSYNC.RECONVERGENT B1 ;  /* 0x0000000000017941 */ /* 0x000fea0003800200 */
.L_x_3548:
        /* <DEDUP_REMOVED lines=24> */
.L_x_3551:
[----:B------:R-:W-:Y:S05]  /*3790*/  BSYNC.RECONVERGENT B1 ;  /* 0x0000000000017941 */ /* 0x000fea0003800200 */
.L_x_3550:
[----:B------:R-:W-:Y:S01]  /*37a0*/  BSSY.RECONVERGENT B1, `(.L_x_3552) ;  /* 0x0000018000017945 */ /* 0x000fe20003800200 */
[----:B------:R-:W-:Y:S01]  /*37b0*/  IMAD.IADD R85, R81, 0x1, R14 ;  /* 0x0000000151557824 */ /* 0x000fe200078e020e */
[----:B------:R-:W-:Y:S02]  /*37c0*/  FSEL R61, R61, RZ, P6 ;  /* 0x000000ff3d3d7208 */ /* 0x000fe40003000000 */
[----:B------:R-:W-:Y:S05]  /*37d0*/  @P4 BRA `(.L_x_3553) ;  /* 0x0000000000504947 */ /* 0x000fea0003800000 */
[----:B------:R-:W1:Y:S02]  /*37e0*/  S2UR UR7, SR_CTAID.Y ;  /* 0x00000000000779c3 */ /* 0x000e640000002600 */
[----:B-12-4-:R-:W-:-:S05]  /*37f0*/  IMAD R12, R14, UR7, RZ ;  /* 0x000000070e0c7c24 */ /* 0x016fca000f8e02ff */
        /* <DEDUP_REMOVED lines=18> */
.L_x_3553:
[----:B------:R-:W-:Y:S05]  /*3920*/  BSYNC.RECONVERGENT B1 ;  /* 0x0000000000017941 */ /* 0x000fea0003800200 */
.L_x_3552:
[----:B-12-4-:R-:W-:Y:S01]  /*3930*/  IMAD.SHL.U32 R13, R81, 0x4, RZ ;  /* 0x00000004510d7824 */ /* 0x016fe200078e00ff */
[C---:B------:R-:W-:Y:S01]  /*3940*/  SHF.L.U32 R91, R85.reuse, 0x2, RZ ;  /* 0x00000002555b7819 */ /* 0x040fe200000006ff */
[----:B------:R-:W-:Y:S01]  /*3950*/  IMAD.IADD R89, R85, 0x1, R14 ;  /* 0x0000000155597824 */ /* 0x000fe200078e020e */
[----:B------:R-:W-:Y:S01]  /*3960*/  BSSY.RECONVERGENT B1, `(.L_x_3554) ;  /* 0x000001e000017945 */ /* 0x000fe20003800200 */
[----:B------:R-:W-:Y:S02]  /*3970*/  FSEL R60, R60, RZ, P6 ;  /* 0x000000ff3c3c7208 */ /* 0x000fe40003000000 */
[-C--:B------:R-:W-:Y:S01]  /*3980*/  ISETP.GE.OR P5, PT, R13, R78.reuse, P1 ;  /* 0x0000004e0d00720c */ /* 0x080fe20000fa6670 */
[----:B------:R-:W-:Y:S01]  /*3990*/  IMAD R83, R14, 0x2, R89 ;  /* 0x000000020e537824 */ /* 0x000fe200078e0259 */
        /* <DEDUP_REMOVED lines=26> */
.L_x_3555:
[----:B------:R-:W-:Y:S05]  /*3b40*/  BSYNC.RECONVERGENT B1 ;  /* 0x0000000000017941 */ /* 0x000fea0003800200 */
.L_x_3554:
[----:B------:R-:W-:Y:S01]  /*3b50*/  BSSY.RECONVERGENT B1, `(.L_x_3556) ;  /* 0x0000018000017945 */ /* 0x000fe20003800200 */
[----:B------:R-:W-:Y:S01]  /*3b60*/  IMAD.IADD R81, R83, 0x1, R14 ;  /* 0x0000000153517824 */ /* 0x000fe200078e020e */
        /* <DEDUP_REMOVED lines=13> */
[----:B-1----:R-:W-:-:S04]  /*3c40*/  LOP3.LUT R85, R84, 0x3, RZ, 0xc0, !PT ;  /* 0x0000000354557812 */ /* 0x002fc800078ec0ff */
[----:B------:R-:W-:Y:S01]  /*3c50*/  SHF.L.U32 R63, R63, 0x2, RZ ;  /* 0x000000023f3f7819 */ /* 0x000fe200000006ff */
[----:B------:R-:W-:-:S03]  /*3c60*/  IMAD R85, R14, UR4, R85 ;  /* 0x000000040e557c24 */ /* 0x000fc6000f8e0255 */
[----:B------:R-:W-:Y:S02]  /*3c70*/  SHF.R.S32.HI R82, RZ, 0x1f, R63 ;  /* 0x0000001fff527819 */ /* 0x000fe4000001143f */
[----:B------:R-:W-:-:S04]  /*3c80*/  IADD3 R63, P3, PT, R85, R63, RZ ;  /* 0x0000003f553f7210 */ /* 0x000fc80007f7e0ff */
[----:B------:R-:W-:Y:S02]  /*3c90*/  LEA.HI.X.SX32 R82, R85, R82, 0x1, P3 ;  /* 0x0000005255527211 */ /* 0x000fe400018f0eff */
[----:B------:R-:W-:-:S04]  /*3ca0*/  LEA R12, P3, R63, UR12, 0x2 ;  /* 0x0000000c3f0c7c11 */ /* 0x000fc8000f8610ff */
[----:B------:R-:W-:-:S05]  /*3cb0*/  LEA.HI.X R13, R63, UR13, R82, 0x2, P3 ;  /* 0x0000000d3f0d7c11 */ /* 0x000fca00098f1452 */
[----:B------:R2:W5:Y:S04]  /*3cc0*/  LDG.E R63, desc[UR36][R12.64] ;  /* 0x000000240c3f7981 */ /* 0x000568000c1e1900 */
.L_x_3557:
[----:B------:R-:W-:Y:S05]  /*3cd0*/  BSYNC.RECONVERGENT B1 ;  /* 0x0000000000017941 */ /* 0x000fea0003800200 */
.L_x_3556:
[----:B------:R-:W-:Y:S01]  /*3ce0*/  BSSY.RECONVERGENT B1, `(.L_x_3558) ;  /* 0x0000018000017945 */ /* 0x000fe20003800200 */
[----:B------:R-:W-:Y:S01]  /*3cf0*/  IMAD.IADD R85, R81, 0x1, R14 ;  /* 0x0000000151557824 */ /* 0x000fe200078e020e */
        /* <DEDUP_REMOVED lines=22> */
.L_x_3559:
[----:B------:R-:W-:Y:S05]  /*3e60*/  BSYNC.RECONVERGENT B1 ;  /* 0x0000000000017941 */ /* 0x000fea0003800200 */
.L_x_3558:
[----:B------:R-:W-:Y:S01]  /*3e70*/  IMAD R87, R14, 0x40, R87 ;  /* 0x000000400e577824 */ /* 0x000fe200078e0257 */
[----:B-12-4-:R-:W-:Y:S01]  /*3e80*/  SHF.L.U32 R13, R81, 0x2, RZ ;  /* 0x00000002510d7819 */ /* 0x016fe200000006ff */
[----:B------:R-:W-:Y:S01]  /*3e90*/  IMAD.SHL.U32 R89, R85, 0x4, RZ ;  /* 0x0000000455597824 */ /* 0x000fe200078e00ff */
[----:B------:R-:W-:Y:S01]  /*3ea0*/  BSSY.RECONVERGENT B1, `(.L_x_3560) ;  /* 0x000001b000017945 */ /* 0x000fe20003800200 */
[----:B------:R-:W-:Y:S02]  /*3eb0*/  MOV R82, R64 ;  /* 0x0000004000527202 */ /* 0x000fe40000000f00 */
[-C--:B------:R-:W-:Y:S02]  /*3ec0*/  ISETP.GE.OR P3, PT, R87, R78.reuse, P1 ;  /* 0x0000004e5700720c */ /* 0x080fe40000f66670 */
[-C--:B------:R-:W-:Y:S01]  /*3ed0*/  ISETP.GE.OR P5, PT, R89, R78.reuse, P1 ;  /* 0x0000004e5900720c */ /* 0x080fe20000fa6670 */
[----:B------:R-:W-:Y:S01]  /*3ee0*/  IMAD.IADD R89, R85, 0x1, R14 ;  /* 0x0000000155597824 */ /* 0x000fe200078e020e */
[----:B------:R-:W-:-:S02]  /*3ef0*/  ISETP.GE.OR P4, PT, R13, R78, P1 ;  /* 0x0000004e0d00720c */ /* 0x000fc40000f86670 */
[----:B------:R-:W-:-:S07]  /*3f00*/  FSEL R65, R65, RZ, P6 ;  /* 0x000000ff41417208 */ /* 0x000fce0003000000 */
        /* <DEDUP_REMOVED lines=20> */
.L_x_3561:
[----:B------:R-:W-:Y:S05]  /*4050*/  BSYNC.RECONVERGENT B1 ;  /* 0x0000000000017941 */ /* 0x000fea0003800200 */
.L_x_3560:
[----:B------:R-:W-:Y:S01]  /*4060*/  BSSY.RECONVERGENT B1, `(.L_x_3562) ;  /* 0x0000018000017945 */ /* 0x000fe20003800200 */
[----:B------:R-:W-:Y:S01]  /*4070*/  IMAD.IADD R87, R89, 0x1, R14 ;  /* 0x0000000159577824 */ /* 0x000fe200078e020e */
        /* <DEDUP_REMOVED lines=22> */
.L_x_3563:
[----:B------:R-:W-:Y:S05]  /*41e0*/  BSYNC.RECONVERGENT B1 ;  /* 0x0000000000017941 */ /* 0x000fea0003800200 */
.L_x_3562:
[----:B------:R-:W-:Y:S01]  /*41f0*/  IMAD.SHL.U32 R83, R87, 0x4, RZ ;  /* 0x0000000457537824 */ /* 0x000fe200078e00ff */
[----:B------:R-:W-:Y:S01]  /*4200*/  BSSY.RECONVERGENT B1, `(.L_x_3564) ;  /* 0x000001b000017945 */ /* 0x000fe20003800200 */
[----:B-1----:R-:W-:Y:S01]  /*4210*/  IMAD.SHL.U32 R13, R89, 0x4, RZ ;  /* 0x00000004590d7824 */ /* 0x002fe200078e00ff */
[----:B------:R-:W-:Y:S02]  /*4220*/  FSEL R67, R67, RZ, P6 ;  /* 0x000000ff43437208 */ /* 0x000fe40003000000 */
[-C--:B------:R-:W-:Y:S02]  /*4230*/  ISETP.GE.OR P3, PT, R83, R78.reuse, P1 ;  /* 0x0000004e5300720c */ /* 0x080fe40000f66670 */
[----:B------:R-:W-:Y:S02]  /*4240*/  ISETP.GE.OR P2, PT, R13, R78, P1 ;  /* 0x0000004e0d00720c */ /* 0x000fe40000f46670 */
[----:B------:R-:W-:Y:S01]  /*4250*/  IADD3 R83, PT, PT, R87, R14, RZ ;  /* 0x0000000e57537210 */ /* 0x000fe20007ffe0ff */
        /* <DEDUP_REMOVED lines=21> */
.L_x_3565:
[----:B------:R-:W-:Y:S05]  /*43b0*/  BSYNC.RECONVERGENT B1 ;  /* 0x0000000000017941 */ /* 0x000fea0003800200 */
.L_x_3564:
        /* <DEDUP_REMOVED lines=24> */
.L_x_3567:
[----:B------:R-:W-:Y:S05]  /*4540*/  BSYNC.RECONVERGENT B1 ;  /* 0x0000000000017941 */ /* 0x000fea0003800200 */
.L_x_3566:
[----:B------:R-:W-:Y:S01]  /*4550*/  IMAD.SHL.U32 R85, R81, 0x4, RZ ;  /* 0x0000000451557824 */ /* 0x000fe200078e00ff */
[----:B------:R-:W-:Y:S01]  /*4560*/  BSSY.RECONVERGENT B1, `(.L_x_3568) ;  /* 0x000001b000017945 */ /* 0x000fe20003800200 */
[----:B-12---:R-:W-:Y:S01]  /*4570*/  IMAD.SHL.U32 R13, R83, 0x4, RZ ;  /* 0x00000004530d7824 */ /* 0x006fe200078e00ff */
        /* <DEDUP_REMOVED lines=25> */
.L_x_3569:
[----:B------:R-:W-:Y:S05]  /*4710*/  BSYNC.RECONVERGENT B1 ;  /* 0x0000000000017941 */ /* 0x000fea0003800200 */
.L_x_3568:
        /* <DEDUP_REMOVED lines=24> */
.L_x_3571:
[----:B------:R-:W-:Y:S05]  /*48a0*/  BSYNC.RECONVERGENT B1 ;  /* 0x0000000000017941 */ /* 0x000fea0003800200 */
.L_x_3570:
        /* <DEDUP_REMOVED lines=28> */
.L_x_3573:
[----:B------:R-:W-:Y:S05]  /*4a70*/  BSYNC.RECONVERGENT B1 ;  /* 0x0000000000017941 */ /* 0x000fea0003800200 */
.L_x_3572:
        /* <DEDUP_REMOVED lines=24> */
.L_x_3575:
[----:B------:R-:W-:Y:S05]  /*4c00*/  BSYNC.RECONVERGENT B1 ;  /* 0x0000000000017941 */ /* 0x000fea0003800200 */
.L_x_3574:
        /* <DEDUP_REMOVED lines=28> */
.L_x_3577:
[----:B------:R-:W-:Y:S05]  /*4dd0*/  BSYNC.RECONVERGENT B1 ;  /* 0x0000000000017941 */ /* 0x000fea0003800200 */
.L_x_3576:
        /* <DEDUP_REMOVED lines=24> */
.L_x_3579:
[----:B------:R-:W-:Y:S05]  /*4f60*/  BSYNC.RECONVERGENT B1 ;  /* 0x0000000000017941 */ /* 0x000fea0003800200 */
.L_x_3578:
        /* <DEDUP_REMOVED lines=24> */
.L_x_3581:
[----:B------:R-:W-:Y:S05]  /*50f0*/  BSYNC.RECONVERGENT B1 ;  /* 0x0000000000017941 */ /* 0x000fea0003800200 */
.L_x_3580:
[----:B-12-4-:R-:W-:Y:S01]  /*5100*/  SHF.L.U32 R13, R81, 0x2, RZ ;  /* 0x00000002510d7819 */ /* 0x016fe200000006ff */
[C---:B------:R-:W-:Y:S01]  /*5110*/  IMAD.IADD R87, R89.reuse, 0x1, R14 ;  /* 0x0000000159577824 */ /* 0x040fe200078e020e */
[----:B------:R-:W-:Y:S01]  /*5120*/  BSSY.RECONVERGENT B1, `(.L_x_3582) ;  /* 0x000001e000017945 */ /* 0x000fe20003800200 */
[----:B------:R-:W-:Y:S01]  /*5130*/  IMAD.SHL.U32 R91, R89, 0x4, RZ ;  /* 0x00000004595b7824 */ /* 0x000fe200078e00ff */
[-C--:B------:R-:W-:Y:S01]  /*5140*/  ISETP.GE.OR P4, PT, R13, R78.reuse, P1 ;  /* 0x0000004e0d00720c */ /* 0x080fe20000f86670 */
[----:B------:R-:W-:Y:S01]  /*5150*/  IMAD.SHL.U32 R87, R87, 0x4, RZ ;  /* 0x0000000457577824 */ /* 0x000fe200078e00ff */
[----:B------:R-:W-:Y:S02]  /*5160*/  SHF.L.U32 R13, R85, 0x2, RZ ;  /* 0x00000002550d7819 */ /* 0x000fe400000006ff */
[-C--:B------:R-:W-:Y:S02]  /*5170*/  ISETP.GE.OR P2, PT, R91, R78.reuse, P1 ;  /* 0x0000004e5b00720c */ /* 0x080fe40000f46670 */
[----:B------:R-:W-:-:S02]  /*5180*/  ISETP.GE.OR P3, PT, R13, R78, P1 ;  /* 0x0000004e0d00720c */ /* 0x000fc40000f66670 */
[----:B------:R-:W-:Y:S02]  /*5190*/  ISETP.GE.OR P1, PT, R87, R78, P1 ;  /* 0x0000004e5700720c */ /* 0x000fe40000f26670 */
[----:B------:R-:W-:Y:S01]  /*51a0*/  FSEL R68, R68, RZ, P6 ;  /* 0x000000ff44447208 */ /* 0x000fe20003000000 */
        /* <DEDUP_REMOVED lines=21> */
.L_x_3583:
[----:B------:R-:W-:Y:S05]  /*5300*/  BSYNC.RECONVERGENT B1 ;  /* 0x0000000000017941 */ /* 0x000fea0003800200 */
.L_x_3582:
        /* <DEDUP_REMOVED lines=23> */
.L_x_3585:
[----:B------:R-:W-:Y:S05]  /*5480*/  BSYNC.RECONVERGENT B1 ;  /* 0x0000000000017941 */ /* 0x000fea0003800200 */
.L_x_3584:
[----:B------:R-:W-:Y:S01]  /*5490*/  BSSY.RECONVERGENT B1, `(.L_x_3586) ;  /* 0x0000017000017945 */ /* 0x000fe20003800200 */
[----:B------:R-:W-:-:S03]  /*54a0*/  FSEL R70, R70, RZ, P6 ;  /* 0x000000ff46467208 */ /* 0x000fc60003000000 */
        /* <DEDUP_REMOVED lines=21> */
.L_x_3587:
[----:B------:R-:W-:Y:S05]  /*5600*/  BSYNC.RECONVERGENT B1 ;  /* 0x0000000000017941 */ /* 0x000fea0003800200 */
.L_x_3586:
[----:B------:R-:W-:Y:S01]  /*5610*/  BSSY.RECONVERGENT B1, `(.L_x_3588) ;  /* 0x0000017000017945 */ /* 0x000fe20003800200 */
[----:B------:R-:W-:-:S03]  /*5620*/  FSEL R77, R77, RZ, P6 ;  /* 0x000000ff4d4d7208 */ /* 0x000fc60003000000 */
        /* <DEDUP_REMOVED lines=21> */
.L_x_3589:
[----:B------:R-:W-:Y:S05]  /*5780*/  BSYNC.RECONVERGENT B1 ;  /* 0x0000000000017941 */ /* 0x000fea0003800200 */
.L_x_3588:
        /* <DEDUP_REMOVED lines=22> */
.L_x_3591:
[----:B------:R-:W-:Y:S05]  /*58f0*/  BSYNC.RECONVERGENT B1 ;  /* 0x0000000000017941 */ /* 0x000fea0003800200 */
.L_x_3590:
[----:B-12-45:R-:W-:Y:S01]  /*5900*/  FMUL.FTZ R13, R45, R48 ;  /* 0x000000302d0d7220 */ /* 0x036fe20000410000 */
[----:B------:R-:W1:Y:S01]  /*5910*/  S2R R14, SR_TID.X ;  /* 0x00000000000e7919 */ /* 0x000e620000002100 */
[----:B------:R-:W-:Y:S01]  /*5920*/  ISETP.NE.AND P2, PT, R11, RZ, P0 ;  /* 0x000000ff0b00720c */ /* 0x000fe20000745270 */
[----:B------:R-:W-:Y:S01]  /*5930*/  UMOV UR7, 0xffffffff ;  /* 0xffffffff00077882 */ /* 0x000fe20000000000 */
[----:B------:R-:W-:-:S04]  /*5940*/  FFMA.FTZ R13, R46, R49, R13 ;  /* 0x000000312e0d7223 */ /* 0x000fc8000001000d */
[----:B------:R-:W-:-:S04]  /*5950*/  FFMA.FTZ R12, R44, R51, R13 ;  /* 0x000000332c0c7223 */ /* 0x000fc8000001000d */
[----:B------:R-:W-:-:S04]  /*5960*/  FFMA.FTZ R13, R43, R50, R12 ;  /* 0x000000322b0d7223 */ /* 0x000fc8000001000c */
[----:B------:R-:W-:-:S04]  /*5970*/  FFMA.FTZ R12, R42, R53, R13 ;  /* 0x000000352a0c7223 */ /* 0x000fc8000001000d */
[----:B------:R-:W-:-:S04]  /*5980*/  FFMA.FTZ R13, R41, R52, R12 ;  /* 0x00000034290d7223 */ /* 0x000fc8000001000c */
[----:B------:R-:W-:-:S04]  /*5990*/  FFMA.FTZ R12, R40, R55, R13 ;  /* 0x00000037280c7223 */ /* 0x000fc8000001000d */
[----:B0-----:R-:W-:-:S04]  /*59a0*/  FFMA.FTZ R13, R39, R54, R12 ;  /* 0x00000036270d7223 */ /* 0x001fc8000001000c */
        /* <DEDUP_REMOVED lines=26> */
[----:B------:R-:W0:Y:S02]  /*5b50*/  SHFL.BFLY PT, R14, R13, 0x2, 0x1f ;  /* 0x0c401f000d0e7f89 */ /* 0x000e2400000e0000 */
[----:B0-----:R-:W-:-:S05]  /*5b60*/  FADD.FTZ R13, R13, R14 ;  /* 0x0000000e0d0d7221 */ /* 0x001fca0000010000 */
[----:B------:R0:W1:Y:S02]  /*5b70*/  SHFL.BFLY PT, R14, R13, 0x1, 0x1f ;  /* 0x0c201f000d0e7f89 */ /* 0x00006400000e0000 */
.L_x_3672:
        /* <DEDUP_REMOVED lines=16> */
[----:B------:R-:W4:Y:S05]  /*5c80*/  @P1 LDG.E R14, desc[UR36][R14.64] ;  /* 0x000000240e0e1981 */ /* 0x000f2a000c1e1900 */
[----:B------:R-:W5:Y:S01]  /*5c90*/  @P3 LDG.E R12, desc[UR36][R12.64] ;  /* 0x000000240c0c3981 */ /* 0x000f62000c1e1900 */
[----:B--2---:R-:W-:-:S04]  /*5ca0*/  @P1 IADD3 R81, PT, PT, R78, R81, RZ ;  /* 0x000000514e511210 */ /* 0x004fc80007ffe0ff */
[----:B------:R-:W-:-:S04]  /*5cb0*/  @P1 ISETP.GE.AND P4, PT, R10, R81, PT ;  /* 0x000000510a00120c */ /* 0x000fc80003f86270 */
[----:B------:R-:W-:-:S04]  /*5cc0*/  @P1 SEL R81, RZ, UR38, P4 ;  /* 0x00000026ff511c07 */ /* 0x000fc8000a000000 */
[----:B------:R-:W-:-:S04]  /*5cd0*/  @P1 IADD3 R81, PT, PT, R10, -UR43, R81 ;  /* 0x8000002b0a511c10 */ /* 0x000fc8000fffe051 */
[----:B------:R-:W-:Y:S01]  /*5ce0*/  @P1 I2FP.F32.S32 R78, R81 ;  /* 0x00000051004e1245 */ /* 0x000fe20000201400 */
[----:B-----5:R-:W-:-:S04]  /*5cf0*/  @P3 FADD.FTZ R11, R11, R12 ;  /* 0x0000000c0b0b3221 */ /* 0x020fc80000010000 */
[----:B----4-:R-:W-:-:S05]  /*5d00*/  @P1 FFMA.FTZ R11, R78, R14, R11 ;  /* 0x0000000e4e0b1223 */ /* 0x010fca000001000b */
[----:B------:R1:W-:Y:S01]  /*5d10*/  STS [R6], R11 ;  /* 0x0000000b06007388 */ /* 0x0003e20000000800 */
[----:B---3--:R-:W-:-:S07]  /*5d20*/  @!P2 FMNMX.FTZ R0, R0, R11, !PT ;  /* 0x0000000b0000a209 */ /* 0x008fce0007810000 */
.L_x_3594:
[----:B------:R-:W-:Y:S05]  /*5d30*/  BSYNC.RECONVERGENT B1 ;  /* 0x0000000000017941 */ /* 0x000fea0003800200 */
.L_x_3593:
[----:B------:R-:W-:Y:S01]  /*5d40*/  VIADD R10, R10, 0x10 ;  /* 0x000000100a0a7836 */ /* 0x000fe20000000000 */
[----:B------:R-:W-:Y:S01]  /*5d50*/  IADD3 R8, P2, PT, R8, 0x10, RZ ;  /* 0x0000001008087810 */ /* 0x000fe20007f5e0ff */
[----:B-1----:R-:W-:Y:S01]  /*5d60*/  VIADD R6, R6, 0x40 ;  /* 0x0000004006067836 */ /* 0x002fe20000000000 */
[----:B------:R-:W-:Y:S02]  /*5d70*/  IADD3 R4, PT, PT, R4, 0x10, RZ ;  /* 0x0000001004047810 */ /* 0x000fe40007ffe0ff */
[----:B------:R-:W-:Y:S01]  /*5d80*/  ISETP.GE.AND P1, PT, R10, R5, PT ;  /* 0x000000050a00720c */ /* 0x000fe20003f26270 */
[----:B------:R-:W-:-:S12]  /*5d90*/  IMAD.X R3, RZ, RZ, R3, P2 ;  /* 0x000000ffff037224 */ /* 0x000fd800010e0603 */
[----:B------:R-:W-:Y:S05]  /*5da0*/  @!P1 BRA `(.L_x_3595) ;  /* 0xffffffc400209947 */ /* 0x000fea000383ffff */
.L_x_3527:
[----:B0---4-:R-:W-:Y:S05]  /*5db0*/  BSYNC B0 ;  /* 0x0000000000007941 */ /* 0x011fea0003800000 */
.L_x_3526:
[----:B------:R-:W-:-:S03]  /*5dc0*/  UMOV UR7, 0xffffffff ;  /* 0xffffffff00077882 */ /* 0x000fc60000000000 */
[----:B------:R-:W-:Y:S05]  /*5dd0*/  BRA.DIV UR7, `(.L_x_3596) ;  /* 0x0000005a07e47947 */ /* 0x000fea000b800000 */
[----:B------:R-:W0:Y:S02]  /*5de0*/  SHFL.BFLY PT, R14, R0, 0x10, 0x1f ;  /* 0x0e001f00000e7f89 */ /* 0x000e2400000e0000 */
[----:B0-----:R-:W-:-:S05]  /*5df0*/  FMNMX.FTZ R13, R14, R0, !PT ;  /* 0x000000000e0d7209 */ /* 0x001fca0007810000 */
[----:B------:R-:W0:Y:S02]  /*5e00*/  SHFL.BFLY PT, R14, R13, 0x8, 0x1f ;  /* 0x0d001f000d0e7f89 */ /* 0x000e2400000e0000 */
[----:B0-----:R-:W-:-:S05]  /*5e10*/  FMNMX.FTZ R3, R13, R14, !PT ;  /* 0x0000000e0d037209 */ /* 0x001fca0007810000 */
[----:B------:R0:W4:Y:S02]  /*5e20*/  SHFL.BFLY PT, R14, R3, 0x4, 0x1f ;  /* 0x0c801f00030e7f89 */ /* 0x00012400000e0000 */
.L_x_3677:
[----:B---3--:R-:W3:Y:S01]  /*5e30*/  S2R R0, SR_TID.X ;  /* 0x0000000000007919 */ /* 0x008ee20000002100 */
[----:B------:R-:W-:Y:S01]  /*5e40*/  MOV R13, 0x400 ;  /* 0x00000400000d7802 */ /* 0x000fe20000000f00 */
[----:B------:R-:W-:Y:S05]  /*5e50*/  WARPSYNC.ALL ;  /* 0x0000000000007948 */ /* 0x000fea0003800000 */
[----:B------:R-:W5:Y:S01]  /*5e60*/  S2R R16, SR_CgaCtaId ;  /* 0x0000000000107919 */ /* 0x000f620000008800 */
[----:B----4-:R-:W-:Y:S02]  /*5e70*/  FMNMX.FTZ R14, R3, R14, !PT ;  /* 0x0000000e030e7209 */ /* 0x010fe40007810000 */
[----:B---3--:R-:W-:-:S02]  /*5e80*/  LOP3.LUT P0, R7, R0, 0x1f, RZ, 0xc0, !PT ;  /* 0x0000001f00077812 */ /* 0x008fc4000780c0ff */
[----:B-----5:R-:W-:-:S11]  /*5e90*/  LEA R4, R16, R13, 0x18 ;  /* 0x0000000d10047211 */ /* 0x020fd600078ec0ff */
[----:B0-----:R-:W-:-:S05]  /*5ea0*/  @!P0 LEA.HI R3, R0, R4, RZ, 0x1d ;  /* 0x0000000400038211 */ /* 0x001fca00078fe8ff */
[----:B------:R0:W-:Y:S01]  /*5eb0*/  @!P0 STS [R3], R14 ;  /* 0x0000000e03008388 */ /* 0x0001e20000000800 */
[----:B------:R-:W-:Y:S01]  /*5ec0*/  BAR.SYNC.DEFER_BLOCKING 0x0 ;  /* 0x0000000000007b1d */ /* 0x000fe20000010000 */
[C---:B------:R-:W-:Y:S01]  /*5ed0*/  ISETP.GT.U32.AND P0, PT, R7.reuse, 0x1, PT ;  /* 0x000000010700780c */ /* 0x040fe20003f04070 */
[----:B------:R-:W-:Y:S01]  /*5ee0*/  IMAD R6, R7, 0x4, R4 ;  /* 0x0000000407067824 */ /* 0x000fe200078e0204 */
[----:B------:R-:W-:Y:S01]  /*5ef0*/  MOV R8, 0xff7fffff ;  /* 0xff7fffff00087802 */ /* 0x000fe20000000f00 */
[----:B------:R-:W-:Y:S01]  /*5f00*/  VIADD R5, R0, UR39 ;  /* 0x0000002700057c36 */ /* 0x000fe20008000000 */
[----:B------:R-:W-:-:S03]  /*5f10*/  UIADD3 UR12, UPT, UPT, UR43, 0x1, URZ ;  /* 0x000000012b0c7890 */ /* 0x000fc6000fffe0ff */
[----:B------:R-:W3:Y:S01]  /*5f20*/  S2UR UR7, SR_CTAID.Y ;  /* 0x00000000000779c3 */ /* 0x000ee20000002600 */
[----:B------:R-:W3:Y:S01]  /*5f30*/  LDCU UR5, c[0x0][0x3f4] ;  /* 0x00007e80ff0577ac */ /* 0x000ee20008000800 */
[----:B------:R-:W-:Y:S01]  /*5f40*/  BSSY.RECONVERGENT B0, `(.L_x_3597) ;  /* 0x0000170000007945 */ /* 0x000fe20003800200 */
[----:B0-----:R-:W-:-:S03]  /*5f50*/  IMAD.SHL.U32 R14, R0, 0x4, RZ ;  /* 0x00000004000e7824 */ /* 0x001fc600078e00ff */
[----:B------:R-:W0:Y:S01]  /*5f60*/  @!P0 LDS R8, [R6] ;  /* 0x0000000006088984 */ /* 0x000e220000000800 */
[----:B------:R-:W-:Y:S01]  /*5f70*/  ISETP.GT.AND P0, PT, R5, UR43, PT ;  /* 0x0000002b05007c0c */ /* 0x000fe2000bf04270 */
[----:B---3--:R-:W-:-:S04]  /*5f80*/  UIMAD UR5, UR7, UR5, URZ ;  /* 0x00000005070572a4 */ /* 0x008fc8000f8e02ff */
[----:B------:R-:W-:Y:S01]  /*5f90*/  USHF.R.S32.HI UR14, URZ, 0x1f, UR5 ;  /* 0x0000001fff0e7899 */ /* 0x000fe20008011405 */
[----:B0-----:R-:W0:Y:S02]  /*5fa0*/  SHFL.BFLY PT, R3, R8, 0x1, 0x1f ;  /* 0x0c201f0008037f89 */ /* 0x001e2400000e0000 */
[----:B0-----:R-:W-:Y:S01]  /*5fb0*/  FMNMX.FTZ R3, R3, R8, !PT ;  /* 0x0000000803037209 */ /* 0x001fe20007810000 */
[----:B------:R-:W-:-:S05]  /*5fc0*/  HFMA2 R8, -RZ, RZ, 0, 0 ;  /* 0x00000000ff087431 */ /* 0x000fca00000001ff */
[----:B------:R-:W0:Y:S01]  /*5fd0*/  SHFL.IDX PT, R3, R3, RZ, 0x1f ;  /* 0x00001fff03037589 */ /* 0x000e2200000e0000 */
[----:B------:R-:W-:Y:S05]  /*5fe0*/  @P0 BRA `(.L_x_3598) ;  /* 0x0000001400940947 */ /* 0x000fea0003800000 */
[----:B------:R-:W3:Y:S02]  /*5ff0*/  LDC.64 R10, c[0x0][0x420] ;  /* 0x00010800ff0a7b82 */ /* 0x000ee40000000a00 */
[----:B---3--:R-:W-:-:S04]  /*6000*/  ISETP.NE.U32.AND P0, PT, R10, RZ, PT ;  /* 0x000000ff0a00720c */ /* 0x008fc80003f05070 */
[----:B------:R-:W-:-:S13]  /*6010*/  ISETP.NE.AND.EX P0, PT, R11, RZ, PT, P0 ;  /* 0x000000ff0b00720c */ /* 0x000fda0003f05300 */
[----:B------:R-:W-:Y:S05]  /*6020*/  @P0 BRA `(.L_x_3599) ;  /* 0x0000001000080947 */ /* 0x000fea0003800000 */
[----:B------:R-:W-:Y:S01]  /*6030*/  IMAD.U32 R8, RZ, RZ, UR12 ;  /* 0x0000000cff087e24 */ /* 0x000fe2000f8e00ff */
[----:B------:R-:W-:Y:S01]  /*6040*/  LOP3.LUT R9, RZ, R0, RZ, 0x33, !PT ;  /* 0x00000000ff097212 */ /* 0x000fe200078e33ff */
[----:B------:R-:W-:Y:S03]  /*6050*/  BSSY.RECONVERGENT B1, `(.L_x_3600) ;  /* 0x000001c000017945 */ /* 0x000fe60003800200 */
[----:B------:R-:W-:-:S04]  /*6060*/  VIADDMNMX R8, R5, 0x40, R8, !PT ;  /* 0x0000004005087846 */ /* 0x000fc80007800108 */
        /* <DEDUP_REMOVED lines=15> */
.L_x_3602:
        /* <DEDUP_REMOVED lines=11> */
.L_x_3601:
[----:B------:R-:W-:Y:S05]  /*6210*/  BSYNC.RECONVERGENT B1 ;  /* 0x0000000000017941 */ /* 0x000fea0003800200 */
.L_x_3600:
[----:B------:R-:W-:Y:S05]  /*6220*/  @!P1 BRA `(.L_x_3598) ;  /* 0x0000001400049947 */ /* 0x000fea0003800000 */
[----:B------:R-:W-:Y:S01]  /*6230*/  USHF.L.U32 UR6, UR39, 0x2, URZ ;  /* 0x0000000227067899 */ /* 0x000fe200080006ff */
[----:B------:R-:W-:-:S04]  /*6240*/  IADD3 R13, PT, PT, R13, 0x210, RZ ;  /* 0x000002100d0d7810 */ /* 0x000fc80007ffe0ff */
[----:B------:R-:W-:Y:S02]  /*6250*/  LEA R11, R16, R13, 0x18 ;  /* 0x0000000d100b7211 */ /* 0x000fe400078ec0ff */
[C---:B------:R-:W-:Y:S01]  /*6260*/  LEA R10, R9.reuse, -UR6, 0x2 ;  /* 0x80000006090a7c11 */ /* 0x040fe2000f8e10ff */
[----:B------:R-:W-:-:S04]  /*6270*/  VIADD R9, R9, 0x100 ;  /* 0x0000010009097836 */ /* 0x000fc80000000000 */
[----:B------:R-:W-:Y:S01]  /*6280*/  IMAD.IADD R11, R11, 0x1, R10 ;  /* 0x000000010b0b7824 */ /* 0x000fe200078e020a */
[----:B------:R-:W-:-:S04]  /*6290*/  ISETP.GT.AND P0, PT, R9, UR43, PT ;  /* 0x0000002b09007c0c */ /* 0x000fc8000bf04270 */
[----:B------:R-:W0:Y:S04]  /*62a0*/  LDS R10, [R11] ;  /* 0x000000000b0a7984 */ /* 0x000e280000000800 */
[----:B------:R-:W3:Y:S04]  /*62b0*/  LDS R12, [R11+0x100] ;  /* 0x000100000b0c7984 */ /* 0x000ee80000000800 */
[----:B------:R-:W4:Y:S04]  /*62c0*/  LDS R16, [R11+0x200] ;  /* 0x000200000b107984 */ /* 0x000f280000000800 */
[----:B------:R-:W5:Y:S01]  /*62d0*/  LDS R18, [R11+0x300] ;  /* 0x000300000b127984 */ /* 0x000f620000000800 */
[C---:B0-----:R-:W-:Y:S01]  /*62e0*/  FADD.FTZ R10, -R3.reuse, R10 ;  /* 0x0000000a030a7221 */ /* 0x041fe20000010100 */
[----:B---3--:R-:W-:-:S03]  /*62f0*/  FADD.FTZ R12, -R3, R12 ;  /* 0x0000000c030c7221 */ /* 0x008fc60000010100 */
[----:B------:R-:W-:Y:S01]  /*6300*/  FMUL.FTZ R10, R10, 1.4426950216293334961 ;  /* 0x3fb8aa3b0a0a7820 */ /* 0x000fe20000410000 */
[----:B----4-:R-:W-:Y:S01]  /*6310*/  FADD.FTZ R16, -R3, R16 ;  /* 0x0000001003107221 */ /* 0x010fe20000010100 */
[----:B------:R-:W-:-:S04]  /*6320*/  FMUL.FTZ R12, R12, 1.4426950216293334961 ;  /* 0x3fb8aa3b0c0c7820 */ /* 0x000fc80000410000 */
[----:B------:R-:W0:Y:S01]  /*6330*/  MUFU.EX2 R10, R10 ;  /* 0x0000000a000a7308 */ /* 0x000e220000000800 */
[----:B-----5:R-:W-:Y:S01]  /*6340*/  FADD.FTZ R18, -R3, R18 ;  /* 0x0000001203127221 */ /* 0x020fe20000010100 */
[----:B------:R-:W-:-:S03]  /*6350*/  FMUL.FTZ R16, R16, 1.4426950216293334961 ;  /* 0x3fb8aa3b10107820 */ /* 0x000fc60000410000 */
[----:B------:R-:W-:-:S03]  /*6360*/  FMUL.FTZ R18, R18, 1.4426950216293334961 ;  /* 0x3fb8aa3b12127820 */ /* 0x000fc60000410000 */
[----:B------:R-:W3:Y:S08]  /*6370*/  MUFU.EX2 R12, R12 ;  /* 0x0000000c000c7308 */ /* 0x000ef00000000800 */
[----:B------:R-:W4:Y:S01]  /*6380*/  MUFU.EX2 R16, R16 ;  /* 0x0000001000107308 */ /* 0x000f220000000800 */
[----:B0-----:R0:W-:Y:S01]  /*6390*/  STS [R11], R10 ;  /* 0x0000000a0b007388 */ /* 0x0011e20000000800 */
[----:B------:R-:W-:-:S06]  /*63a0*/  FADD.FTZ R8, R8, R10 ;  /* 0x0000000a08087221 */ /* 0x000fcc0000010000 */
[----:B------:R-:W5:Y:S01]  /*63b0*/  MUFU.EX2 R18, R18 ;  /* 0x0000001200127308 */ /* 0x000f620000000800 */
[----:B---3--:R0:W-:Y:S01]  /*63c0*/  STS [R11+0x100], R12 ;  /* 0x0001000c0b007388 */ /* 0x0081e20000000800 */
        /* <DEDUP_REMOVED lines=13> */
[----:B------:R-:W-:Y:S01]  /*64a0*/  IMAD.U32 R11, RZ, RZ, UR43 ;  /* 0x0000002bff0b7e24 */ /* 0x000fe2000f8e00ff */
[----:B------:R-:W-:-:S04]  /*64b0*/  PLOP3.LUT P0, PT, PT, PT, PT, 0x8, 0x80 ;  /* 0x000000000080781c */ /* 0x000fc80003f0e170 */
[----:B------:R-:W-:-:S09]  /*64c0*/  IADD3 R11, PT, PT, R11, -0x2ff, RZ ;  /* 0xfffffd010b0b7810 */ /* 0x000fd20007ffe0ff */
.L_x_3605:
[----:B------:R-:W0:Y:S01]  /*64d0*/  LDS R12, [R9+-0x200] ;  /* 0xfffe0000090c7984 */ /* 0x000e220000000800 */
[----:B------:R-:W-:-:S03]  /*64e0*/  VIADD R10, R10, 0x400 ;  /* 0x000004000a0a7836 */ /* 0x000fc60000000000 */
[----:B------:R-:W3:Y:S02]  /*64f0*/  LDS R16, [R9+-0x100] ;  /* 0xffff000009107984 */ /* 0x000ee40000000800 */
[----:B------:R-:W-:Y:S02]  /*6500*/  ISETP.GE.AND P1, PT, R10, R11, PT ;  /* 0x0000000b0a00720c */ /* 0x000fe40003f26270 */
[----:B------:R-:W4:Y:S04]  /*6510*/  LDS R18, [R9] ;  /* 0x0000000009127984 */ /* 0x000f280000000800 */
[----:B------:R-:W5:Y:S04]  /*6520*/  LDS R20, [R9+0x100] ;  /* 0x0001000009147984 */ /* 0x000f680000000800 */
[----:B------:R-:W5:Y:S04]  /*6530*/  LDS R22, [R9+0x200] ;  /* 0x0002000009167984 */ /* 0x000f680000000800 */
[----:B-1----:R-:W1:Y:S04]  /*6540*/  LDS R24, [R9+0x300] ;  /* 0x0003000009187984 */ /* 0x002e680000000800 */
[----:B------:R-:W1:Y:S04]  /*6550*/  LDS R26, [R9+0x400] ;  /* 0x00040000091a7984 */ /* 0x000e680000000800 */
[----:B--2---:R-:W2:Y:S04]  /*6560*/  LDS R28, [R9+0x500] ;  /* 0x00050000091c7984 */ /* 0x004ea80000000800 */
[----:B------:R-:W2:Y:S04]  /*6570*/  LDS R30, [R9+0x600] ;  /* 0x00060000091e7984 */ /* 0x000ea80000000800 */
[----:B------:R-:W2:Y:S01]  /*6580*/  LDS R32, [R9+0x700] ;  /* 0x0007000009207984 */ /* 0x000ea20000000800 */
[----:B0-----:R-:W-:-:S03]  /*6590*/  FADD.FTZ R12, -R3, R12 ;  /* 0x0000000c030c7221 */ /* 0x001fc60000010100 */
[----:B------:R-:W0:Y:S01]  /*65a0*/  LDS R34, [R9+0x800] ;  /* 0x0008000009227984 */ /* 0x000e220000000800 */
[----:B------:R-:W-:Y:S01]  /*65b0*/  FMUL.FTZ R12, R12, 1.4426950216293334961 ;  /* 0x3fb8aa3b0c0c7820 */ /* 0x000fe20000410000 */
[C---:B---3--:R-:W-:Y:S02]  /*65c0*/  FADD.FTZ R16, -R3.reuse, R16 ;  /* 0x0000001003107221 */ /* 0x048fe40000010100 */
[----:B------:R-:W3:Y:S01]  /*65d0*/  LDS R36, [R9+0x900] ;  /* 0x0009000009247984 */ /* 0x000ee20000000800 */
        /* <DEDUP_REMOVED lines=12> */
[C---:B-1----:R-:W-:Y:S01]  /*66a0*/  FADD.FTZ R24, -R3.reuse, R24 ;  /* 0x0000001803187221 */ /* 0x042fe20000010100 */
[----:B------:R-:W1:Y:S01]  /*66b0*/  LDS R44, [R9+0xd00] ;  /* 0x000d0000092c7984 */ /* 0x000e620000000800 */
[C---:B------:R-:W-:Y:S02]  /*66c0*/  FADD.FTZ R26, -R3.reuse, R26 ;  /* 0x0000001a031a7221 */ /* 0x040fe40000010100 */
        /* <DEDUP_REMOVED lines=18> */
[C---:B------:R-:W-:Y:S01]  /*67f0*/  FADD.FTZ R36, -R3.reuse, R36 ;  /* 0x0000002403247221 */ /* 0x040fe20000010100 */
[----:B------:R-:W-:Y:S03]  /*6800*/  STS [R9], R18 ;  /* 0x0000001209007388 */ /* 0x000fe60000000800 */
[----:B------:R-:W-:Y:S01]  /*6810*/  FMUL.FTZ R36, R36, 1.4426950216293334961 ;  /* 0x3fb8aa3b24247820 */ /* 0x000fe20000410000 */
[----:B------:R-:W3:Y:S01]  /*6820*/  MUFU.EX2 R24, R24 ;  /* 0x0000001800187308 */ /* 0x000ee20000000800 */
        /* <DEDUP_REMOVED lines=9> */
[----:B-1----:R-:W-:Y:S01]  /*68c0*/  FADD.FTZ R44, -R3, R44 ;  /* 0x0000002c032c7221 */ /* 0x002fe20000010100 */
[----:B------:R-:W-:Y:S02]  /*68d0*/  STS [R9+0x200], R22 ;  /* 0x0002001609007388 */ /* 0x000fe40000000800 */
[----:B------:R-:W-:Y:S01]  /*68e0*/  FMUL.FTZ R42, R42, 1.4426950216293334961 ;  /* 0x3fb8aa3b2a2a7820 */ /* 0x000fe20000410000 */
        /* <DEDUP_REMOVED lines=34> */
.L_x_3604:
[----:B------:R-:W-:Y:S05]  /*6b10*/  BSYNC.RECONVERGENT B1 ;  /* 0x0000000000017941 */ /* 0x000fea0003800200 */
.L_x_3603:
[----:B------:R-:W-:Y:S01]  /*6b20*/  IADD3 R11, PT, PT, -R10, UR43, RZ ;  /* 0x0000002b0a0b7c10 */ /* 0x000fe2000fffe1ff */
[----:B------:R-:W-:Y:S03]  /*6b30*/  BSSY.RECONVERGENT B1, `(.L_x_3606) ;  /* 0x0000036000017945 */ /* 0x000fe60003800200 */
[----:B------:R-:W-:-:S13]  /*6b40*/  ISETP.GT.AND P1, PT, R11, 0xff, PT ;  /* 0x000000ff0b00780c */ /* 0x000fda0003f24270 */
[----:B------:R-:W-:Y:S05]  /*6b50*/  @!P1 BRA `(.L_x_3607) ;  /* 0x0000000000cc9947 */ /* 0x000fea0003800000 */
[----:B------:R-:W0:Y:S01]  /*6b60*/  LDS R12, [R9+-0x200] ;  /* 0xfffe0000090c7984 */ /* 0x000e220000000800 */
[----:B------:R-:W-:Y:S02]  /*6b70*/  PLOP3.LUT P0, PT, PT, PT, PT, 0x8, 0x80 ;  /* 0x000000000080781c */ /* 0x000fe40003f0e170 */
[----:B------:R-:W-:Y:S01]  /*6b80*/  IADD3 R10, PT, PT, R10, 0x200, RZ ;  /* 0x000002000a0a7810 */ /* 0x000fe20007ffe0ff */
[----:B------:R-:W3:Y:S04]  /*6b90*/  LDS R16, [R9+-0x100] ;  /* 0xffff000009107984 */ /* 0x000ee80000000800 */
[----:B------:R-:W4:Y:S04]  /*6ba0*/  LDS R18, [R9] ;  /* 0x0000000009127984 */ /* 0x000f280000000800 */
[----:B------:R-:W5:Y:S04]  /*6bb0*/  LDS R20, [R9+0x100] ;  /* 0x0001000009147984 */ /* 0x000f680000000800 */
[----:B------:R-:W5:Y:S04]  /*6bc0*/  LDS R22, [R9+0x200] ;  /* 0x0002000009167984 */ /* 0x000f680000000800 */
[----:B-1----:R-:W1:Y:S04]  /*6bd0*/  LDS R24, [R9+0x300] ;  /* 0x0003000009187984 */ /* 0x002e680000000800 */
[----:B------:R-:W1:Y:S04]  /*6be0*/  LDS R26, [R9+0x400] ;  /* 0x00040000091a7984 */ /* 0x000e680000000800 */
[----:B--2---:R-:W2:Y:S01]  /*6bf0*/  LDS R28, [R9+0x500] ;  /* 0x00050000091c7984 */ /* 0x004ea20000000800 */
[----:B0-----:R-:W-:-:S04]  /*6c00*/  FADD.FTZ R12, -R3, R12 ;  /* 0x0000000c030c7221 */ /* 0x001fc80000010100 */
[----:B------:R-:W-:Y:S01]  /*6c10*/  FMUL.FTZ R12, R12, 1.4426950216293334961 ;  /* 0x3fb8aa3b0c0c7820 */ /* 0x000fe20000410000 */
[C---:B---3--:R-:W-:Y:S01]  /*6c20*/  FADD.FTZ R16, -R3.reuse, R16 ;  /* 0x0000001003107221 */ /* 0x048fe20000010100 */
[----:B----4-:R-:W-:-:S03]  /*6c30*/  FADD.FTZ R18, -R3, R18 ;  /* 0x0000001203127221 */ /* 0x010fc60000010100 */
[----:B------:R-:W-:Y:S01]  /*6c40*/  FMUL.FTZ R16, R16, 1.4426950216293334961 ;  /* 0x3fb8aa3b10107820 */ /* 0x000fe20000410000 */
[----:B------:R-:W0:Y:S01]  /*6c50*/  MUFU.EX2 R12, R12 ;  /* 0x0000000c000c7308 */ /* 0x000e220000000800 */
[----:B------:R-:W-:Y:S01]  /*6c60*/  FMUL.FTZ R18, R18, 1.4426950216293334961 ;  /* 0x3fb8aa3b12127820 */ /* 0x000fe20000410000 */
[C---:B-----5:R-:W-:Y:S01]  /*6c70*/  FADD.FTZ R20, -R3.reuse, R20 ;  /* 0x0000001403147221 */ /* 0x060fe20000010100 */
[----:B------:R-:W-:-:S03]  /*6c80*/  FADD.FTZ R22, -R3, R22 ;  /* 0x0000001603167221 */ /* 0x000fc60000010100 */
[----:B------:R-:W-:Y:S02]  /*6c90*/  FMUL.FTZ R20, R20, 1.4426950216293334961 ;  /* 0x3fb8aa3b14147820 */ /* 0x000fe40000410000 */
[----:B------:R-:W3:Y:S01]  /*6ca0*/  MUFU.EX2 R16, R16 ;  /* 0x0000001000107308 */ /* 0x000ee20000000800 */
[----:B------:R-:W-:Y:S01]  /*6cb0*/  FMUL.FTZ R22, R22, 1.4426950216293334961 ;  /* 0x3fb8aa3b16167820 */ /* 0x000fe20000410000 */
[C---:B-1----:R-:W-:Y:S01]  /*6cc0*/  FADD.FTZ R24, -R3.reuse, R24 ;  /* 0x0000001803187221 */ /* 0x042fe20000010100 */
[----:B------:R-:W-:-:S03]  /*6cd0*/  FADD.FTZ R26, -R3, R26 ;  /* 0x0000001a031a7221 */ /* 0x000fc60000010100 */
[----:B------:R-:W-:Y:S02]  /*6ce0*/  FMUL.FTZ R24, R24, 1.4426950216293334961 ;  /* 0x3fb8aa3b18187820 */ /* 0x000fe40000410000 */
[----:B------:R-:W1:Y:S01]  /*6cf0*/  MUFU.EX2 R18, R18 ;  /* 0x0000001200127308 */ /* 0x000e620000000800 */
[----:B0-----:R-:W-:Y:S01]  /*6d00*/  FADD.FTZ R8, R8, R12 ;  /* 0x0000000c08087221 */ /* 0x001fe20000010000 */
[----:B--2---:R-:W-:Y:S01]  /*6d10*/  FADD.FTZ R28, -R3, R28 ;  /* 0x0000001c031c7221 */ /* 0x004fe20000010100 */
[----:B------:R-:W-:Y:S01]  /*6d20*/  FMUL.FTZ R26, R26, 1.4426950216293334961 ;  /* 0x3fb8aa3b1a1a7820 */ /* 0x000fe20000410000 */
[----:B------:R-:W-:Y:S02]  /*6d30*/  STS [R9+-0x200], R12 ;  /* 0xfffe000c09007388 */ /* 0x000fe40000000800 */
[----:B------:R-:W-:Y:S02]  /*6d40*/  FMUL.FTZ R28, R28, 1.4426950216293334961 ;  /* 0x3fb8aa3b1c1c7820 */ /* 0x000fe40000410000 */
[----:B------:R-:W0:Y:S01]  /*6d50*/  MUFU.EX2 R20, R20 ;  /* 0x0000001400147308 */ /* 0x000e220000000800 */
[----:B---3--:R-:W-:Y:S01]  /*6d60*/  FADD.FTZ R8, R8, R16 ;  /* 0x0000001008087221 */ /* 0x008fe20000010000 */
[----:B------:R-:W-:Y:S06]  /*6d70*/  STS [R9+-0x100], R16 ;  /* 0xffff001009007388 */ /* 0x000fec0000000800 */
[----:B------:R-:W2:Y:S01]  /*6d80*/  MUFU.EX2 R22, R22 ;  /* 0x0000001600167308 */ /* 0x000ea20000000800 */
[----:B-1----:R-:W-:Y:S01]  /*6d90*/  FADD.FTZ R8, R8, R18 ;  /* 0x0000001208087221 */ /* 0x002fe20000010000 */
[----:B------:R-:W-:Y:S06]  /*6da0*/  STS [R9], R18 ;  /* 0x0000001209007388 */ /* 0x000fec0000000800 */
        /* <DEDUP_REMOVED lines=13> */
[----:B0-----:R-:W-:-:S07]  /*6e80*/  VIADD R9, R9, 0x800 ;  /* 0x0000080009097836 */ /* 0x001fce0000000000 */
.L_x_3607:
[----:B------:R-:W-:Y:S05]  /*6e90*/  BSYNC.RECONVERGENT B1 ;  /* 0x0000000000017941 */ /* 0x000fea0003800200 */
.L_x_3606:
[----:B------:R-:W-:-:S13]  /*6ea0*/  ISETP.GT.AND P1, PT, R10, UR43, PT ;  /* 0x0000002b0a007c0c */ /* 0x000fda000bf24270 */
[----:B------:R-:W-:Y:S05]  /*6eb0*/  @!P0 BRA P1, `(.L_x_3598) ;  /* 0x0000000400e08947 */ /* 0x000fea0000800000 */
[----:B------:R-:W0:Y:S04]  /*6ec0*/  LDS R10, [R9+-0x200] ;  /* 0xfffe0000090a7984 */ /* 0x000e280000000800 */
[----:B------:R-:W3:Y:S04]  /*6ed0*/  LDS R12, [R9+-0x100] ;  /* 0xffff0000090c7984 */ /* 0x000ee80000000800 */
[----:B------:R-:W4:Y:S04]  /*6ee0*/  LDS R16, [R9] ;  /* 0x0000000009107984 */ /* 0x000f280000000800 */
        /* <DEDUP_REMOVED lines=12> */
[----:B0-----:R0:W-:Y:S01]  /*6fb0*/  STS [R9+-0x200], R10 ;  /* 0xfffe000a09007388 */ /* 0x0011e20000000800 */
[----:B------:R-:W-:-:S06]  /*6fc0*/  FADD.FTZ R8, R8, R10 ;  /* 0x0000000a08087221 */ /* 0x000fcc0000010000 */
[----:B------:R-:W5:Y:S01]  /*6fd0*/  MUFU.EX2 R18, R18 ;  /* 0x0000001200127308 */ /* 0x000f620000000800 */
[----:B---3--:R0:W-:Y:S01]  /*6fe0*/  STS [R9+-0x100], R12 ;  /* 0xffff000c09007388 */ /* 0x0081e20000000800 */
[----:B------:R-:W-:-:S03]  /*6ff0*/  FADD.FTZ R8, R8, R12 ;  /* 0x0000000c08087221 */ /* 0x000fc60000010000 */
[----:B----4-:R0:W-:Y:S01]  /*7000*/  STS [R9], R16 ;  /* 0x0000001009007388 */ /* 0x0101e20000000800 */
[----:B------:R-:W-:-:S03]  /*7010*/  FADD.FTZ R8, R8, R16 ;  /* 0x0000001008087221 */ /* 0x000fc60000010000 */
[----:B-----5:R0:W-:Y:S01]  /*7020*/  STS [R9+0x100], R18 ;  /* 0x0001001209007388 */ /* 0x0201e20000000800 */
[----:B------:R-:W-:Y:S01]  /*7030*/  FADD.FTZ R8, R8, R18 ;  /* 0x0000001208087221 */ /* 0x000fe20000010000 */
[----:B------:R-:W-:Y:S06]  /*7040*/  BRA `(.L_x_3598) ;  /* 0x00000004007c7947 */ /* 0x000fec0003800000 */
.L_x_3599:
[----:B------:R-:W-:Y:S01]  /*7050*/  IMAD.U32 R8, RZ, RZ, UR12 ;  /* 0x0000000cff087e24 */ /* 0x000fe2000f8e00ff */
[----:B------:R-:W-:Y:S01]  /*7060*/  LOP3.LUT R9, RZ, R0, RZ, 0x33, !PT ;  /* 0x00000000ff097212 */ /* 0x000fe200078e33ff */
[----:B------:R-:W-:Y:S03]  /*7070*/  BSSY.RECONVERGENT B1, `(.L_x_3608) ;  /* 0x0000024000017945 */ /* 0x000fe60003800200 */
[----:B------:R-:W-:-:S04]  /*7080*/  VIADDMNMX R8, R5, 0x40, R8, !PT ;  /* 0x0000004005087846 */ /* 0x000fc80007800108 */
[----:B------:R-:W-:Y:S01]  /*7090*/  IADD3 R12, PT, PT, R8, -UR39, R9 ;  /* 0x80000027080c7c10 */ /* 0x000fe2000fffe009 */
[----:B------:R-:W-:-:S03]  /*70a0*/  IMAD.MOV.U32 R9, RZ, RZ, R5 ;  /* 0x000000ffff097224 */ /* 0x000fc600078e0005 */
[C---:B------:R-:W-:Y:S02]  /*70b0*/  LOP3.LUT R8, R12.reuse, 0xc0, RZ, 0xc0, !PT ;  /* 0x000000c00c087812 */ /* 0x040fe400078ec0ff */
[----:B------:R-:W-:Y:S02]  /*70c0*/  ISETP.GE.U32.AND P1, PT, R12, 0xc0, PT ;  /* 0x000000c00c00780c */ /* 0x000fe40003f26070 */
[----:B------:R-:W-:Y:S01]  /*70d0*/  ISETP.NE.AND P0, PT, R8, 0xc0, PT ;  /* 0x000000c00800780c */ /* 0x000fe20003f05270 */
[----:B------:R-:W-:-:S12]  /*70e0*/  HFMA2 R8, -RZ, RZ, 0, 0 ;  /* 0x00000000ff087431 */ /* 0x000fd800000001ff */
[----:B------:R-:W-:Y:S05]  /*70f0*/  @!P0 BRA `(.L_x_3609) ;  /* 0x00000000006c8947 */ /* 0x000fea0003800000 */
[----:B------:R-:W-:Y:S01]  /*7100*/  VIADD R13, R13, 0x210 ;  /* 0x000002100d0d7836 */ /* 0x000fe20000000000 */
[----:B------:R-:W-:Y:S01]  /*7110*/  LEA.HI R8, R12, 0x1, RZ, 0x1a ;  /* 0x000000010c087811 */ /* 0x000fe200078fd0ff */
[--C-:B------:R-:W-:Y:S01]  /*7120*/  IMAD.MOV.U32 R9, RZ, RZ, R5.reuse ;  /* 0x000000ffff097224 */ /* 0x100fe200078e0005 */
[----:B------:R-:W-:Y:S02]  /*7130*/  IADD3 R17, P0, P2, R10, UR5, R5 ;  /* 0x000000050a117c10 */ /* 0x000fe4000fa1e005 */
[----:B------:R-:W-:Y:S02]  /*7140*/  LEA R13, R16, R13, 0x18 ;  /* 0x0000000d100d7211 */ /* 0x000fe400078ec0ff */
[----:B------:R-:W-:Y:S02]  /*7150*/  LOP3.LUT R10, R8, 0x3, RZ, 0xc0, !PT ;  /* 0x00000003080a7812 */ /* 0x000fe400078ec0ff */
[----:B------:R-:W-:Y:S01]  /*7160*/  IADD3.X R11, PT, PT, R11, UR14, RZ, P0, P2 ;  /* 0x0000000e0b0b7c10 */ /* 0x000fe200087e44ff */
[----:B------:R-:W-:Y:S01]  /*7170*/  IMAD.IADD R12, R14, 0x1, R13 ;  /* 0x000000010e0c7824 */ /* 0x000fe200078e020d */
[----:B------:R-:W-:-:S02]  /*7180*/  MOV R8, RZ ;  /* 0x000000ff00087202 */ /* 0x000fc40000000f00 */
[----:B------:R-:W-:-:S07]  /*7190*/  IADD3 R13, PT, PT, -R10, RZ, RZ ;  /* 0x000000ff0a0d7210 */ /* 0x000fce0007ffe1ff */
.L_x_3610:
[----:B------:R-:W-:-:S06]  /*71a0*/  IMAD.MOV.U32 R10, RZ, RZ, R17 ;  /* 0x000000ffff0a7224 */ /* 0x000fcc00078e0011 */
[----:B------:R3:W4:Y:S01]  /*71b0*/  LDG.E.U8 R10, desc[UR36][R10.64] ;  /* 0x000000240a0a7981 */ /* 0x000722000c1e1100 */
[----:B------:R-:W-:Y:S01]  /*71c0*/  IMAD.MOV.U32 R15, RZ, RZ, RZ ;  /* 0x000000ffff0f7224 */ /* 0x000fe200078e00ff */
[----:B------:R-:W-:Y:S01]  /*71d0*/  IADD3 R13, PT, PT, R13, 0x1, RZ ;  /* 0x000000010d0d7810 */ /* 0x000fe20007ffe0ff */
[----:B------:R-:W-:Y:S01]  /*71e0*/  VIADD R9, R9, 0x40 ;  /* 0x0000004009097836 */ /* 0x000fe20000000000 */
[----:B------:R-:W-:-:S05]  /*71f0*/  IADD3 R17, P2, PT, R17, 0x40, RZ ;  /* 0x0000004011117810 */ /* 0x000fca0007f5e0ff */
[----:B---3--:R-:W-:Y:S01]  /*7200*/  IMAD.X R11, RZ, RZ, R11, P2 ;  /* 0x000000ffff0b7224 */ /* 0x008fe200010e060b */
        /* <DEDUP_REMOVED lines=10> */
.L_x_3609:
[----:B------:R-:W-:Y:S05]  /*72b0*/  BSYNC.RECONVERGENT B1 ;  /* 0x0000000000017941 */ /* 0x000fea0003800200 */
.L_x_3608:
[----:B------:R-:W-:Y:S05]  /*72c0*/  @!P1 BRA `(.L_x_3598) ;  /* 0x0000000000dc9947 */ /* 0x000fea0003800000 */
[----:B------:R-:W3:Y:S01]  /*72d0*/  S2R R12, SR_CgaCtaId ;  /* 0x00000000000c7919 */ /* 0x000ee20000008800 */
[----:B------:R-:W4:Y:S01]  /*72e0*/  LDC.64 R16, c[0x0][0x420] ;  /* 0x00010800ff107b82 */ /* 0x000f220000000a00 */
[----:B------:R-:W-:Y:S01]  /*72f0*/  MOV R10, 0x400 ;  /* 0x00000400000a7802 */ /* 0x000fe20000000f00 */
[----:B------:R-:W-:-:S04]  /*7300*/  USHF.L.U32 UR6, UR39, 0x2, URZ ;  /* 0x0000000227067899 */ /* 0x000fc800080006ff */
[----:B------:R-:W-:Y:S02]  /*7310*/  VIADD R11, R10, 0x210 ;  /* 0x000002100a0b7836 */ /* 0x000fe40000000000 */
[----:B------:R-:W-:Y:S02]  /*7320*/  LEA R10, R9, -UR6, 0x2 ;  /* 0x80000006090a7c11 */ /* 0x000fe4000f8e10ff */
[----:B----4-:R-:W-:-:S04]  /*7330*/  IADD3 R16, P0, P1, R16, UR5, R9 ;  /* 0x0000000510107c10 */ /* 0x010fc8000f91e009 */
[----:B------:R-:W-:Y:S02]  /*7340*/  IADD3 R16, P2, PT, R16, 0x80, RZ ;  /* 0x0000008010107810 */ /* 0x000fe40007f5e0ff */
[----:B---3--:R-:W-:Y:S02]  /*7350*/  LEA R13, R12, R11, 0x18 ;  /* 0x0000000b0c0d7211 */ /* 0x008fe400078ec0ff */
[----:B------:R-:W-:Y:S02]  /*7360*/  IADD3.X R11, PT, PT, R17, UR14, RZ, P0, P1 ;  /* 0x0000000e110b7c10 */ /* 0x000fe400087e24ff */
[----:B------:R-:W-:-:S03]  /*7370*/  IADD3 R12, PT, PT, R10, 0x200, R13 ;  /* 0x000002000a0c7810 */ /* 0x000fc60007ffe00d */
[----:B------:R-:W-:-:S07]  /*7380*/  IMAD.X R11, RZ, RZ, R11, P2 ;  /* 0x000000ffff0b7224 */ /* 0x000fce00010e060b */
.L_x_3611:
[----:B------:R-:W-:-:S05]  /*7390*/  MOV R10, R16 ;  /* 0x00000010000a7202 */ /* 0x000fca0000000f00 */
[----:B------:R-:W3:Y:S04]  /*73a0*/  LDG.E.U8 R16, desc[UR36][R10.64+-0x80] ;  /* 0xffff80240a107981 */ /* 0x000ee8000c1e1100 */
[----:B------:R-:W4:Y:S04]  /*73b0*/  LDG.E.U8 R13, desc[UR36][R10.64+-0x40] ;  /* 0xffffc0240a0d7981 */ /* 0x000f28000c1e1100 */
[----:B------:R-:W5:Y:S04]  /*73c0*/  LDG.E.U8 R15, desc[UR36][R10.64] ;  /* 0x000000240a0f7981 */ /* 0x000f68000c1e1100 */
[----:B------:R-:W2:Y:S01]  /*73d0*/  LDG.E.U8 R17, desc[UR36][R10.64+0x40] ;  /* 0x000040240a117981 */ /* 0x000ea2000c1e1100 */
[----:B------:R-:W-:-:S02]  /*73e0*/  IMAD.MOV.U32 R19, RZ, RZ, RZ ;  /* 0x000000ffff137224 */ /* 0x000fc400078e00ff */
[----:B------:R-:W-:Y:S01]  /*73f0*/  VIADD R9, R9, 0x100 ;  /* 0x0000010009097836 */ /* 0x000fe20000000000 */
[----:B---3--:R-:W-:Y:S02]  /*7400*/  ISETP.NE.AND P0, PT, R16, RZ, PT ;  /* 0x000000ff1000720c */ /* 0x008fe40003f05270 */
[----:B----4-:R-:W-:Y:S01]  /*7410*/  ISETP.NE.AND P1, PT, R13, RZ, PT ;  /* 0x000000ff0d00720c */ /* 0x010fe20003f25270 */
[----:B------:R-:W-:Y:S01]  /*7420*/  IMAD.MOV.U32 R13, RZ, RZ, RZ ;  /* 0x000000ffff0d7224 */ /* 0x000fe200078e00ff */
[----:B-----5:R-:W-:Y:S01]  /*7430*/  ISETP.NE.AND P2, PT, R15, RZ, PT ;  /* 0x000000ff0f00720c */ /* 0x020fe20003f45270 */
[----:B------:R-:W-:Y:S01]  /*7440*/  IMAD.MOV.U32 R15, RZ, RZ, RZ ;  /* 0x000000ffff0f7224 */ /* 0x000fe200078e00ff */
[----:B--2---:R-:W-:-:S07]  /*7450*/  ISETP.NE.AND P3, PT, R17, RZ, PT ;  /* 0x000000ff1100720c */ /* 0x004fce0003f65270 */
[----:B------:R-:W0:Y:S01]  /*7460*/  @!P0 LDS R16, [R12+-0x200] ;  /* 0xfffe00000c108984 */ /* 0x000e220000000800 */
[----:B------:R-:W-:-:S03]  /*7470*/  HFMA2 R17, -RZ, RZ, 0, 0 ;  /* 0x00000000ff117431 */ /* 0x000fc600000001ff */
[----:B------:R-:W2:Y:S04]  /*7480*/  @!P1 LDS R18, [R12+-0x100] ;  /* 0xffff00000c129984 */ /* 0x000ea80000000800 */
[----:B------:R-:W3:Y:S04]  /*7490*/  @!P2 LDS R20, [R12] ;  /* 0x000000000c14a984 */ /* 0x000ee80000000800 */
[----:B------:R-:W4:Y:S01]  /*74a0*/  @!P3 LDS R22, [R12+0x100] ;  /* 0x000100000c16b984 */ /* 0x000f220000000800 */
[----:B0-----:R-:W-:-:S04]  /*74b0*/  @!P0 FADD.FTZ R16, -R3, R16 ;  /* 0x0000001003108221 */ /* 0x001fc80000010100 */
[----:B------:R-:W-:Y:S01]  /*74c0*/  @!P0 FMUL.FTZ R16, R16, 1.4426950216293334961 ;  /* 0x3fb8aa3b10108820 */ /* 0x000fe20000410000 */
[----:B--2---:R-:W-:-:S03]  /*74d0*/  @!P1 FADD.FTZ R18, -R3, R18 ;  /* 0x0000001203129221 */ /* 0x004fc60000010100 */
[----:B------:R0:W2:Y:S01]  /*74e0*/  @!P0 MUFU.EX2 R13, R16 ;  /* 0x00000010000d8308 */ /* 0x0000a20000000800 */
[----:B------:R-:W-:Y:S01]  /*74f0*/  @!P1 FMUL.FTZ R18, R18, 1.4426950216293334961 ;  /* 0x3fb8aa3b12129820 */ /* 0x000fe20000410000 */
[----:B---3--:R-:W-:Y:S01]  /*7500*/  @!P2 FADD.FTZ R20, -R3, R20 ;  /* 0x000000140314a221 */ /* 0x008fe20000010100 */
[----:B------:R-:W-:Y:S01]  /*7510*/  ISETP.GT.AND P0, PT, R9, UR43, PT ;  /* 0x0000002b09007c0c */ /* 0x000fe2000bf04270 */
[----:B----4-:R-:W-:Y:S02]  /*7520*/  @!P3 FADD.FTZ R22, -R3, R22 ;  /* 0x000000160316b221 */ /* 0x010fe40000010100 */
[----:B------:R-:W-:Y:S02]  /*7530*/  @!P2 FMUL.FTZ R20, R20, 1.4426950216293334961 ;  /* 0x3fb8aa3b1414a820 */ /* 0x000fe40000410000 */
[----:B------:R-:W3:Y:S01]  /*7540*/  @!P1 MUFU.EX2 R15, R18 ;  /* 0x00000012000f9308 */ /* 0x000ee20000000800 */
[----:B------:R-:W-:Y:S01]  /*7550*/  @!P3 FMUL.FTZ R22, R22, 1.4426950216293334961 ;  /* 0x3fb8aa3b1616b820 */ /* 0x000fe20000410000 */
[----:B0-----:R-:W-:-:S04]  /*7560*/  IADD3 R16, P1, PT, R10, 0x100, RZ ;  /* 0x000001000a107810 */ /* 0x001fc80007f3e0ff */
[----:B------:R-:W-:Y:S02]  /*7570*/  IADD3.X R11, PT, PT, RZ, R11, RZ, P1, !PT ;  /* 0x0000000bff0b7210 */ /* 0x000fe40000ffe4ff */
[----:B------:R-:W0:Y:S01]  /*7580*/  @!P2 MUFU.EX2 R17, R20 ;  /* 0x000000140011a308 */ /* 0x000e220000000800 */
[----:B--2---:R-:W-:Y:S01]  /*7590*/  FADD.FTZ R8, R13, R8 ;  /* 0x000000080d087221 */ /* 0x004fe20000010000 */
[----:B------:R-:W-:Y:S06]  /*75a0*/  STS [R12+-0x200], R13 ;  /* 0xfffe000d0c007388 */ /* 0x000fec0000000800 */
[----:B------:R-:W2:Y:S01]  /*75b0*/  @!P3 MUFU.EX2 R19, R22 ;  /* 0x000000160013b308 */ /* 0x000ea20000000800 */
[----:B---3--:R-:W-:Y:S01]  /*75c0*/  FADD.FTZ R8, R8, R15 ;  /* 0x0000000f08087221 */ /* 0x008fe20000010000 */
[----:B------:R-:W-:Y:S03]  /*75d0*/  STS [R12+-0x100], R15 ;  /* 0xffff000f0c007388 */ /* 0x000fe60000000800 */
[----:B0-----:R-:W-:Y:S01]  /*75e0*/  FADD.FTZ R8, R8, R17 ;  /* 0x0000001108087221 */ /* 0x001fe20000010000 */
[----:B------:R-:W-:Y:S04]  /*75f0*/  STS [R12], R17 ;  /* 0x000000110c007388 */ /* 0x000fe80000000800 */
[----:B--2---:R0:W-:Y:S01]  /*7600*/  STS [R12+0x100], R19 ;  /* 0x000100130c007388 */ /* 0x0041e20000000800 */
[----:B------:R-:W-:Y:S01]  /*7610*/  FADD.FTZ R8, R8, R19 ;  /* 0x0000001308087221 */ /* 0x000fe20000010000 */
[----:B0-----:R-:W-:Y:S01]  /*7620*/  VIADD R12, R12, 0x400 ;  /* 0x000004000c0c7836 */ /* 0x001fe20000000000 */
[----:B------:R-:W-:Y:S06]  /*7630*/  @!P0 BRA `(.L_x_3611) ;  /* 0xfffffffc00548947 */ /* 0x000fec000383ffff */
.L_x_3598:
[----:B------:R-:W-:Y:S05]  /*7640*/  BSYNC.RECONVERGENT B0 ;  /* 0x0000000000007941 */ /* 0x000fea0003800200 */
.L_x_3597:
[----:B0-----:R-:W0:Y:S01]  /*7650*/  SHFL.BFLY PT, R3, R8, 0x10, 0x1f ;  /* 0x0e001f0008037f89 */ /* 0x001e2200000e0000 */
[C---:B------:R-:W-:Y:S01]  /*7660*/  ISETP.NE.AND P0, PT, R7.reuse, RZ, PT ;  /* 0x000000ff0700720c */ /* 0x040fe20003f05270 */
[----:B------:R-:W3:Y:S01]  /*7670*/  LDCU.U8 UR8, c[0x0][0x48c] ;  /* 0x00009180ff0877ac */ /* 0x000ee20008000000 */
[----:B------:R-:W-:Y:S01]  /*7680*/  ISETP.GT.U32.AND P1, PT, R7, 0x1, PT ;  /* 0x000000010700780c */ /* 0x000fe20003f24070 */
[----:B------:R-:W4:Y:S01]  /*7690*/  S2R R15, SR_CTAID.X ;  /* 0x00000000000f7919 */ /* 0x000f220000002500 */
[----:B------:R-:W4:Y:S01]  /*76a0*/  LDC R16, c[0x0][0x3f8] ;  /* 0x0000fe00ff107b82 */ /* 0x000f220000000800 */
[----:B---3--:R-:W-:Y:S01]  /*76b0*/  UISETP.NE.AND UP0, UPT, UR8, URZ, UPT ;  /* 0x000000ff0800728c */ /* 0x008fe2000bf05270 */
[----:B0-----:R-:W-:-:S05]  /*76c0*/  FADD.FTZ R9, R3, R8 ;  /* 0x0000000803097221 */ /* 0x001fca0000010000 */
[----:B------:R-:W0:Y:S01]  /*76d0*/  SHFL.BFLY PT, R10, R9, 0x8, 0x1f ;  /* 0x0d001f00090a7f89 */ /* 0x000e2200000e0000 */
[----:B----4-:R-:W-:Y:S02]  /*76e0*/  IMAD R17, R16, UR7, R15 ;  /* 0x0000000710117c24 */ /* 0x010fe4000f8e020f */
[----:B0-----:R-:W-:-:S05]  /*76f0*/  FADD.FTZ R10, R9, R10 ;  /* 0x0000000a090a7221 */ /* 0x001fca0000010000 */
[----:B------:R-:W0:Y:S02]  /*7700*/  SHFL.BFLY PT, R3, R10, 0x4, 0x1f ;  /* 0x0c801f000a037f89 */ /* 0x000e2400000e0000 */
[----:B0-----:R-:W-:Y:S01]  /*7710*/  FADD.FTZ R11, R10, R3 ;  /* 0x000000030a0b7221 */ /* 0x001fe20000010000 */
[----:B------:R-:W-:-:S04]  /*7720*/  SHF.R.U32.HI R3, RZ, 0x5, R0 ;  /* 0x00000005ff037819 */ /* 0x000fc80000011600 */
[----:B------:R-:W0:Y:S01]  /*7730*/  SHFL.BFLY PT, R12, R11, 0x2, 0x1f ;  /* 0x0c401f000b0c7f89 */ /* 0x000e2200000e0000 */
[----:B------:R-:W-:Y:S02]  /*7740*/  @!P0 IMAD R8, R3, 0x4, R4 ;  /* 0x0000000403088824 */ /* 0x000fe400078e0204 */
[----:B0-----:R-:W-:-:S05]  /*7750*/  FADD.FTZ R12, R11, R12 ;  /* 0x0000000c0b0c7221 */ /* 0x001fca0000010000 */
[----:B------:R-:W0:Y:S02]  /*7760*/  SHFL.BFLY PT, R13, R12, 0x1, 0x1f ;  /* 0x0c201f000c0d7f89 */ /* 0x000e2400000e0000 */
[----:B0-----:R-:W-:-:S05]  /*7770*/  FADD.FTZ R13, R12, R13 ;  /* 0x0000000d0c0d7221 */ /* 0x001fca0000010000 */
[----:B------:R-:W-:Y:S01]  /*7780*/  @!P0 STS [R8+0x8], R13 ;  /* 0x0000080d08008388 */ /* 0x000fe20000000800 */
[----:B------:R-:W-:Y:S01]  /*7790*/  BAR.SYNC.DEFER_BLOCKING 0x0 ;  /* 0x0000000000007b1d */ /* 0x000fe20000010000 */
[----:B------:R-:W-:-:S05]  /*77a0*/  ISETP.GT.AND P0, PT, R5, UR43, PT ;  /* 0x0000002b05007c0c */ /* 0x000fca000bf04270 */
[----:B------:R0:W3:Y:S02]  /*77b0*/  @!P1 LDS R13, [R6+0x8] ;  /* 0x00000800060d9984 */ /* 0x0000e40000000800 */
[----:B0-----:R-:W-:Y:S02]  /*77c0*/  CS2R R6, SRZ ;  /* 0x0000000000067805 */ /* 0x001fe4000001ff00 */
[----:B---3--:R-:W0:Y:S02]  /*77d0*/  SHFL.BFLY PT, R4, R13, 0x1, 0x1f ;  /* 0x0c201f000d047f89 */ /* 0x008e2400000e0000 */
[----:B0-----:R-:W-:-:S06]  /*77e0*/  FADD.FTZ R9, R4, R13 ;  /* 0x0000000d04097221 */ /* 0x001fcc0000010000 */
[----:B------:R-:W0:Y:S02]  /*77f0*/  SHFL.IDX PT, R9, R9, RZ, 0x1f ;  /* 0x00001fff09097589 */ /* 0x000e2400000e0000 */
[----:B0-----:R-:W-:-:S06]  /*7800*/  FADD.FTZ R4, R9, 9.9999999747524270788e-07 ;  /* 0x358637bd09047421 */ /* 0x001fcc0000010000 */
[----:B------:R-:W0:Y:S01]  /*7810*/  MUFU.RCP R4, R4 ;  /* 0x0000000400047308 */ /* 0x000e220000001000 */
[----:B------:R-:W-:Y:S05]  /*7820*/  BRA.U !UP0, `(.L_x_3612) ;  /* 0x0000000108187547 */ /* 0x000fea000b800000 */
[----:B------:R-:W3:Y:S08]  /*7830*/  LDC R6, c[0x0][0x488] ;  /* 0x00012200ff067b82 */ /* 0x000ef00000000800 */
[----:B------:R-:W3:Y:S08]  /*7840*/  LDC R7, c[0x0][0x40c] ;  /* 0x00010300ff077b82 */ /* 0x000ef00000000800 */
[----:B------:R-:W4:Y:S01]  /*7850*/  LDC R9, c[0x0][0x3f4] ;  /* 0x0000fd00ff097b82 */ /* 0x000f220000000800 */
[----:B---3--:R-:W-:-:S04]  /*7860*/  IMAD R6, R17, R6, R7 ;  /* 0x0000000611067224 */ /* 0x008fc800078e0207 */
[----:B----4-:R-:W-:-:S05]  /*7870*/  IMAD R6, R6, R9, RZ ;  /* 0x0000000906067224 */ /* 0x010fca00078e02ff */
[----:B------:R-:W-:-:S07]  /*7880*/  SHF.R.S32.HI R7, RZ, 0x1f, R6 ;  /* 0x0000001fff077819 */ /* 0x000fce0000011406 */
.L_x_3612:
[----:B------:R-:W-:Y:S04]  /*7890*/  BSSY.RECONVERGENT B0, `(.L_x_3613) ;  /* 0x0000168000007945 */ /* 0x000fe80003800200 */
[----:B------:R-:W-:Y:S05]  /*78a0*/  @P0 BRA `(.L_x_3614) ;  /* 0x0000001400980947 */ /* 0x000fea0003800000 */
[----:B------:R-:W-:-:S09]  /*78b0*/  UISETP.NE.AND UP0, UPT, UR8, URZ, UPT ;  /* 0x000000ff0800728c */ /* 0x000fd2000bf05270 */
[----:B------:R-:W-:Y:S05]  /*78c0*/  BRA.U UP0, `(.L_x_3615) ;  /* 0x0000000900807547 */ /* 0x000fea000b800000 */
[----:B------:R-:W-:Y:S01]  /*78d0*/  MOV R6, UR12 ;  /* 0x0000000c00067c02 */ /* 0x000fe20008000f00 */
[----:B------:R-:W-:Y:S01]  /*78e0*/  BSSY.RECONVERGENT B1, `(.L_x_3616) ;  /* 0x000001a000017945 */ /* 0x000fe20003800200 */
[----:B------:R-:W-:Y:S02]  /*78f0*/  LOP3.LUT R7, RZ, R0, RZ, 0x33, !PT ;  /* 0x00000000ff077212 */ /* 0x000fe400078e33ff */
[----:B------:R-:W-:-:S04]  /*7900*/  VIADDMNMX R6, R5, 0x40, R6, !PT ;  /* 0x0000004005067846 */ /* 0x000fc80007800106 */
[----:B------:R-:W-:-:S04]  /*7910*/  IADD3 R6, PT, PT, R6, -UR39, R7 ;  /* 0x8000002706067c10 */ /* 0x000fc8000fffe007 */
        /* <DEDUP_REMOVED lines=15> */
.L_x_3618:
[----:B------:R-:W0:Y:S01]  /*7a10*/  LDS R9, [R6] ;  /* 0x0000000006097984 */ /* 0x000e220000000800 */
[----:B------:R-:W-:-:S05]  /*7a20*/  VIADD R7, R7, 0x1 ;  /* 0x0000000107077836 */ /* 0x000fca0000000000 */
[----:B------:R-:W-:Y:S01]  /*7a30*/  ISETP.NE.AND P0, PT, R7, RZ, PT ;  /* 0x000000ff0700720c */ /* 0x000fe20003f05270 */
[----:B0-----:R-:W-:-:S05]  /*7a40*/  FMUL.FTZ R9, R9, R4 ;  /* 0x0000000409097220 */ /* 0x001fca0000410000 */
[----:B------:R0:W-:Y:S02]  /*7a50*/  STS [R6], R9 ;  /* 0x0000000906007388 */ /* 0x0001e40000000800 */
[----:B0-----:R-:W-:-:S05]  /*7a60*/  IADD3 R6, PT, PT, R6, 0x100, RZ ;  /* 0x0000010006067810 */ /* 0x001fca0007ffe0ff */
[----:B------:R-:W-:Y:S05]  /*7a70*/  @P0 BRA `(.L_x_3618) ;  /* 0xfffffffc00e40947 */ /* 0x000fea000383ffff */
.L_x_3617:
[----:B------:R-:W-:Y:S05]  /*7a80*/  BSYNC.RECONVERGENT B1 ;  /* 0x0000000000017941 */ /* 0x000fea0003800200 */
.L_x_3616:
[----:B------:R-:W-:Y:S05]  /*7a90*/  @!P1 BRA `(.L_x_3614) ;  /* 0x00000014001c9947 */ /* 0x000fea0003800000 */
[----:B------:R-:W3:Y:S01]  /*7aa0*/  S2UR UR7, SR_CgaCtaId ;  /* 0x00000000000779c3 */ /* 0x000ee20000008800 */
[----:B------:R-:W-:Y:S01]  /*7ab0*/  UMOV UR6, 0x400 ;  /* 0x0000040000067882 */ /* 0x000fe20000000000 */
[----:B------:R-:W-:Y:S01]  /*7ac0*/  USHF.L.U32 UR10, UR39, 0x2, URZ ;  /* 0x00000002270a7899 */ /* 0x000fe200080006ff */
[----:B------:R-:W-:Y:S01]  /*7ad0*/  VIADD R8, R5, 0x100 ;  /* 0x0000010005087836 */ /* 0x000fe20000000000 */
[----:B------:R-:W-:-:S04]  /*7ae0*/  UIADD3 UR6, UPT, UPT, UR6, 0x210, URZ ;  /* 0x0000021006067890 */ /* 0x000fc8000fffe0ff */
[----:B------:R-:W-:Y:S02]  /*7af0*/  LEA R6, R5, -UR10, 0x2 ;  /* 0x8000000a05067c11 */ /* 0x000fe4000f8e10ff */
[----:B------:R-:W-:Y:S01]  /*7b00*/  ISETP.GT.AND P0, PT, R8, UR43, PT ;  /* 0x0000002b08007c0c */ /* 0x000fe2000bf04270 */
[----:B---3--:R-:W-:-:S06]  /*7b10*/  ULEA UR6, UR7, UR6, 0x18 ;  /* 0x0000000607067291 */ /* 0x008fcc000f8ec0ff */
[----:B------:R-:W-:-:S03]  /*7b20*/  VIADD R5, R6, UR6 ;  /* 0x0000000606057c36 */ /* 0x000fc60008000000 */
[----:B------:R-:W0:Y:S04]  /*7b30*/  LDS R7, [R6+UR6] ;  /* 0x0000000606077984 */ /* 0x000e280008000800 */
[----:B------:R-:W3:Y:S04]  /*7b40*/  LDS R9, [R6+UR6+0x100] ;  /* 0x0001000606097984 */ /* 0x000ee80008000800 */
[----:B------:R-:W4:Y:S04]  /*7b50*/  LDS R11, [R6+UR6+0x200] ;  /* 0x00020006060b7984 */ /* 0x000f280008000800 */
[----:B------:R-:W5:Y:S01]  /*7b60*/  LDS R13, [R6+UR6+0x300] ;  /* 0x00030006060d7984 */ /* 0x000f620008000800 */
[-C--:B0-----:R-:W-:Y:S01]  /*7b70*/  FMUL.FTZ R7, R7, R4.reuse ;  /* 0x0000000407077220 */ /* 0x081fe20000410000 */
[----:B---3--:R-:W-:-:S04]  /*7b80*/  FMUL.FTZ R9, R9, R4 ;  /* 0x0000000409097220 */ /* 0x008fc80000410000 */
[----:B------:R3:W-:Y:S01]  /*7b90*/  STS [R6+UR6], R7 ;  /* 0x0000000706007988 */ /* 0x0007e20008000806 */
[----:B----4-:R-:W-:-:S03]  /*7ba0*/  FMUL.FTZ R11, R11, R4 ;  /* 0x000000040b0b7220 */ /* 0x010fc60000410000 */
[----:B------:R3:W-:Y:S01]  /*7bb0*/  STS [R6+UR6+0x100], R9 ;  /* 0x0001000906007988 */ /* 0x0007e20008000806 */
[----:B-----5:R-:W-:-:S03]  /*7bc0*/  FMUL.FTZ R13, R13, R4 ;  /* 0x000000040d0d7220 */ /* 0x020fc60000410000 */
[----:B------:R3:W-:Y:S04]  /*7bd0*/  STS [R6+UR6+0x200], R11 ;  /* 0x0002000b06007988 */ /* 0x0007e80008000806 */
[----:B------:R3:W-:Y:S01]  /*7be0*/  STS [R6+UR6+0x300], R13 ;  /* 0x0003000d06007988 */ /* 0x0007e20008000806 */
[----:B------:R-:W-:Y:S05]  /*7bf0*/  @P0 BRA `(.L_x_3614) ;  /* 0x0000001000c40947 */ /* 0x000fea0003800000 */
[----:B---3--:R-:W-:Y:S01]  /*7c00*/  IADD3 R6, PT, PT, -R8, UR43, RZ ;  /* 0x0000002b08067c10 */ /* 0x008fe2000fffe1ff */
[----:B------:R-:W-:Y:S01]  /*7c10*/  BSSY.RECONVERGENT B1, `(.L_x_3619) ;  /* 0x000003c000017945 */ /* 0x000fe20003800200 */
[----:B------:R-:W-:Y:S02]  /*7c20*/  IADD3 R5, PT, PT, R5, 0x600, RZ ;  /* 0x0000060005057810 */ /* 0x000fe40007ffe0ff */
[----:B------:R-:W-:Y:S02]  /*7c30*/  ISETP.GT.AND P1, PT, R6, 0x2ff, PT ;  /* 0x000002ff0600780c */ /* 0x000fe40003f24270 */
[----:B------:R-:W-:-:S11]  /*7c40*/  PLOP3.LUT P0, PT, PT, PT, PT, 0x80, 0x8 ;  /* 0x000000000008781c */ /* 0x000fd60003f0f070 */
[----:B------:R-:W-:Y:S05]  /*7c50*/  @!P1 BRA `(.L_x_3620) ;  /* 0x0000000000dc9947 */ /* 0x000fea0003800000 */
[----:B------:R-:W-:Y:S01]  /*7c60*/  IMAD.U32 R43, RZ, RZ, UR43 ;  /* 0x0000002bff2b7e24 */ /* 0x000fe2000f8e00ff */
[----:B------:R-:W-:-:S03]  /*7c70*/  PLOP3.LUT P0, PT, PT, PT, PT, 0x8, 0x80 ;  /* 0x000000000080781c */ /* 0x000fc60003f0e170 */
[----:B------:R-:W-:-:S10]  /*7c80*/  VIADD R43, R43, 0xfffffd01 ;  /* 0xfffffd012b2b7836 */ /* 0x000fd40000000000 */
.L_x_3621:
[----:B------:R-:W0:Y:S01]  /*7c90*/  LDS R7, [R5+-0x200] ;  /* 0xfffe000005077984 */ /* 0x000e220000000800 */
[----:B------:R-:W-:-:S03]  /*7ca0*/  IADD3 R8, PT, PT, R8, 0x400, RZ ;  /* 0x0000040008087810 */ /* 0x000fc60007ffe0ff */
[----:B------:R-:W3:Y:S01]  /*7cb0*/  LDS R9, [R5+-0x100] ;  /* 0xffff000005097984 */ /* 0x000ee20000000800 */
[----:B------:R-:W-:-:S03]  /*7cc0*/  ISETP.GE.AND P1, PT, R8, R43, PT ;  /* 0x0000002b0800720c */ /* 0x000fc60003f26270 */
[----:B------:R-:W4:Y:S04]  /*7cd0*/  LDS R11, [R5] ;  /* 0x00000000050b7984 */ /* 0x000f280000000800 */
[----:B------:R-:W5:Y:S04]  /*7ce0*/  LDS R13, [R5+0x100] ;  /* 0x00010000050d7984 */ /* 0x000f680000000800 */
[----:B------:R-:W5:Y:S04]  /*7cf0*/  LDS R19, [R5+0x200] ;  /* 0x0002000005137984 */ /* 0x000f680000000800 */
[----:B------:R-:W5:Y:S04]  /*7d00*/  LDS R21, [R5+0x300] ;  /* 0x0003000005157984 */ /* 0x000f680000000800 */
[----:B------:R-:W-:Y:S04]  /*7d10*/  LDS R23, [R5+0x400] ;  /* 0x0004000005177984 */ /* 0x000fe80000000800 */
[----:B-1----:R-:W1:Y:S04]  /*7d20*/  LDS R25, [R5+0x500] ;  /* 0x0005000005197984 */ /* 0x002e680000000800 */
[----:B------:R-:W1:Y:S04]  /*7d30*/  LDS R27, [R5+0x600] ;  /* 0x00060000051b7984 */ /* 0x000e680000000800 */
[----:B--2---:R-:W2:Y:S04]  /*7d40*/  LDS R29, [R5+0x700] ;  /* 0x00070000051d7984 */ /* 0x004ea80000000800 */
        /* <DEDUP_REMOVED lines=9> */
[----:B------:R-:W-:-:S03]  /*7de0*/  FMUL.FTZ R20, R4, R19 ;  /* 0x0000001304147220 */ /* 0x000fc60000410000 */
[----:B------:R-:W5:Y:S01]  /*7df0*/  LDS R41, [R5+0xd00] ;  /* 0x000d000005297984 */ /* 0x000f620000000800 */
[----:B------:R-:W-:-:S03]  /*7e00*/  FMUL.FTZ R22, R4, R21 ;  /* 0x0000001504167220 */ /* 0x000fc60000410000 */
[----:B------:R2:W-:Y:S04]  /*7e10*/  STS [R5+-0x200], R6 ;  /* 0xfffe000605007388 */ /* 0x0005e80000000800 */
[----:B------:R0:W-:Y:S01]  /*7e20*/  STS [R5+-0x100], R10 ;  /* 0xffff000a05007388 */ /* 0x0001e20000000800 */
[----:B-1----:R-:W-:-:S03]  /*7e30*/  FMUL.FTZ R24, R4, R25 ;  /* 0x0000001904187220 */ /* 0x002fc60000410000 */
[----:B------:R3:W-:Y:S01]  /*7e40*/  STS [R5], R12 ;  /* 0x0000000c05007388 */ /* 0x0007e20000000800 */
[C---:B------:R-:W-:Y:S01]  /*7e50*/  FMUL.FTZ R26, R4.reuse, R27 ;  /* 0x0000001b041a7220 */ /* 0x040fe20000410000 */
[C---:B--2---:R-:W-:Y:S02]  /*7e60*/  FMUL.FTZ R6, R4.reuse, R23 ;  /* 0x0000001704067220 */ /* 0x044fe40000410000 */
[----:B------:R4:W-:Y:S01]  /*7e70*/  STS [R5+0x100], R18 ;  /* 0x0001001205007388 */ /* 0x0009e20000000800 */
[----:B------:R-:W-:-:S03]  /*7e80*/  FMUL.FTZ R28, R4, R29 ;  /* 0x0000001d041c7220 */ /* 0x000fc60000410000 */
[----:B------:R5:W-:Y:S01]  /*7e90*/  STS [R5+0x200], R20 ;  /* 0x0002001405007388 */ /* 0x000be20000000800 */
[----:B------:R-:W-:-:S03]  /*7ea0*/  FMUL.FTZ R30, R4, R31 ;  /* 0x0000001f041e7220 */ /* 0x000fc60000410000 */
[----:B------:R1:W-:Y:S01]  /*7eb0*/  STS [R5+0x300], R22 ;  /* 0x0003001605007388 */ /* 0x0003e20000000800 */
[C---:B0-----:R-:W-:Y:S01]  /*7ec0*/  FMUL.FTZ R10, R4.reuse, R33 ;  /* 0x00000021040a7220 */ /* 0x041fe20000410000 */
[C---:B---3--:R-:W-:Y:S02]  /*7ed0*/  FMUL.FTZ R12, R4.reuse, R35 ;  /* 0x00000023040c7220 */ /* 0x048fe40000410000 */
[----:B------:R-:W-:Y:S01]  /*7ee0*/  STS [R5+0x400], R6 ;  /* 0x0004000605007388 */ /* 0x000fe20000000800 */
[----:B----4-:R-:W-:-:S03]  /*7ef0*/  FMUL.FTZ R18, R4, R37 ;  /* 0x0000002504127220 */ /* 0x010fc60000410000 */
        /* <DEDUP_REMOVED lines=13> */
.L_x_3620:
[----:B------:R-:W-:Y:S05]  /*7fd0*/  BSYNC.RECONVERGENT B1 ;  /* 0x0000000000017941 */ /* 0x000fea0003800200 */
.L_x_3619:
[----:B------:R-:W-:Y:S01]  /*7fe0*/  IADD3 R6, PT, PT, -R8, UR43, RZ ;  /* 0x0000002b08067c10 */ /* 0x000fe2000fffe1ff */
[----:B------:R-:W-:Y:S03]  /*7ff0*/  BSSY.RECONVERGENT B1, `(.L_x_3622) ;  /* 0x000001e000017945 */ /* 0x000fe60003800200 */
[----:B------:R-:W-:-:S13]  /*8000*/  ISETP.GT.AND P1, PT, R6, 0xff, PT ;  /* 0x000000ff0600780c */ /* 0x000fda0003f24270 */
[----:B------:R-:W-:Y:S05]  /*8010*/  @!P1 BRA `(.L_x_3623) ;  /* 0x00000000006c9947 */ /* 0x000fea0003800000 */
[----:B------:R-:W0:Y:S01]  /*8020*/  LDS R7, [R5+-0x200] ;  /* 0xfffe000005077984 */ /* 0x000e220000000800 */
[----:B------:R-:W-:Y:S01]  /*8030*/  PLOP3.LUT P0, PT, PT, PT, PT, 0x8, 0x80 ;  /* 0x000000000080781c */ /* 0x000fe20003f0e170 */
[----:B------:R-:W-:Y:S02]  /*8040*/  VIADD R8, R8, 0x200 ;  /* 0x0000020008087836 */ /* 0x000fe40000000000 */
[----:B------:R-:W3:Y:S04]  /*8050*/  LDS R9, [R5+-0x100] ;  /* 0xffff000005097984 */ /* 0x000ee80000000800 */
[----:B------:R-:W4:Y:S04]  /*8060*/  LDS R11, [R5] ;  /* 0x00000000050b7984 */ /* 0x000f280000000800 */
[----:B------:R-:W5:Y:S04]  /*8070*/  LDS R13, [R5+0x100] ;  /* 0x00010000050d7984 */ /* 0x000f680000000800 */
[----:B------:R-:W2:Y:S04]  /*8080*/  LDS R19, [R5+0x200] ;  /* 0x0002000005137984 */ /* 0x000ea80000000800 */
[----:B------:R-:W2:Y:S04]  /*8090*/  LDS R21, [R5+0x300] ;  /* 0x0003000005157984 */ /* 0x000ea80000000800 */
[----:B------:R-:W2:Y:S04]  /*80a0*/  LDS R23, [R5+0x400] ;  /* 0x0004000005177984 */ /* 0x000ea80000000800 */
[----:B-1----:R-:W1:Y:S01]  /*80b0*/  LDS R25, [R5+0x500] ;  /* 0x0005000005197984 */ /* 0x002e620000000800 */
[C---:B0-----:R-:W-:Y:S01]  /*80c0*/  FMUL.FTZ R6, R4.reuse, R7 ;  /* 0x0000000704067220 */ /* 0x041fe20000410000 */
[----:B---3--:R-:W-:-:S04]  /*80d0*/  FMUL.FTZ R10, R4, R9 ;  /* 0x00000009040a7220 */ /* 0x008fc80000410000 */
[----:B------:R-:W-:Y:S01]  /*80e0*/  STS [R5+-0x200], R6 ;  /* 0xfffe000605007388 */ /* 0x000fe20000000800 */
[----:B----4-:R-:W-:-:S03]  /*80f0*/  FMUL.FTZ R12, R4, R11 ;  /* 0x0000000b040c7220 */ /* 0x010fc60000410000 */
[----:B------:R-:W-:Y:S01]  /*8100*/  STS [R5+-0x100], R10 ;  /* 0xffff000a05007388 */ /* 0x000fe20000000800 */
[----:B-----5:R-:W-:-:S03]  /*8110*/  FMUL.FTZ R18, R4, R13 ;  /* 0x0000000d04127220 */ /* 0x020fc60000410000 */
[----:B------:R-:W-:Y:S01]  /*8120*/  STS [R5], R12 ;  /* 0x0000000c05007388 */ /* 0x000fe20000000800 */
[----:B--2---:R-:W-:-:S03]  /*8130*/  FMUL.FTZ R20, R4, R19 ;  /* 0x0000001304147220 */ /* 0x004fc60000410000 */
[----:B------:R-:W-:Y:S01]  /*8140*/  STS [R5+0x100], R18 ;  /* 0x0001001205007388 */ /* 0x000fe20000000800 */
[----:B------:R-:W-:-:S03]  /*8150*/  FMUL.FTZ R22, R4, R21 ;  /* 0x0000001504167220 */ /* 0x000fc60000410000 */
[----:B------:R-:W-:Y:S01]  /*8160*/  STS [R5+0x200], R20 ;  /* 0x0002001405007388 */ /* 0x000fe20000000800 */
[----:B------:R-:W-:-:S03]  /*8170*/  FMUL.FTZ R24, R4, R23 ;  /* 0x0000001704187220 */ /* 0x000fc60000410000 */
[----:B------:R-:W-:Y:S01]  /*8180*/  STS [R5+0x300], R22 ;  /* 0x0003001605007388 */ /* 0x000fe20000000800 */
[----:B-1----:R-:W-:-:S03]  /*8190*/  FMUL.FTZ R26, R4, R25 ;  /* 0x00000019041a7220 */ /* 0x002fc60000410000 */
[----:B------:R-:W-:Y:S04]  /*81a0*/  STS [R5+0x400], R24 ;  /* 0x0004001805007388 */ /* 0x000fe80000000800 */
[----:B------:R0:W-:Y:S02]  /*81b0*/  STS [R5+0x500], R26 ;  /* 0x0005001a05007388 */ /* 0x0001e40000000800 */
[----:B0-----:R-:W-:-:S07]  /*81c0*/  IADD3 R5, PT, PT, R5, 0x800, RZ ;  /* 0x0000080005057810 */ /* 0x001fce0007ffe0ff */
.L_x_3623:
[----:B------:R-:W-:Y:S05]  /*81d0*/  BSYNC.RECONVERGENT B1 ;  /* 0x0000000000017941 */ /* 0x000fea0003800200 */
.L_x_3622:
[----:B------:R-:W-:-:S13]  /*81e0*/  ISETP.GT.AND P1, PT, R8, UR43, PT ;  /* 0x0000002b08007c0c */ /* 0x000fda000bf24270 */
[----:B------:R-:W-:Y:S05]  /*81f0*/  @!P0 BRA P1, `(.L_x_3614) ;  /* 0x0000000c00448947 */ /* 0x000fea0000800000 */
[----:B------:R-:W0:Y:S04]  /*8200*/  LDS R7, [R5+-0x200] ;  /* 0xfffe000005077984 */ /* 0x000e280000000800 */
[----:B------:R-:W3:Y:S04]  /*8210*/  LDS R9, [R5+-0x100] ;  /* 0xffff000005097984 */ /* 0x000ee80000000800 */
[----:B------:R-:W4:Y:S04]  /*8220*/  LDS R11, [R5] ;  /* 0x00000000050b7984 */ /* 0x000f280000000800 */
[----:B------:R-:W5:Y:S01]  /*8230*/  LDS R13, [R5+0x100] ;  /* 0x00010000050d7984 */ /* 0x000f620000000800 */
[C---:B0-----:R-:W-:Y:S01]  /*8240*/  FMUL.FTZ R6, R4.reuse, R7 ;  /* 0x0000000704067220 */ /* 0x041fe20000410000 */
[----:B---3--:R-:W-:-:S04]  /*8250*/  FMUL.FTZ R8, R4, R9 ;  /* 0x0000000904087220 */ /* 0x008fc80000410000 */
[----:B------:R0:W-:Y:S01]  /*8260*/  STS [R5+-0x200], R6 ;  /* 0xfffe000605007388 */ /* 0x0001e20000000800 */
[----:B----4-:R-:W-:-:S03]  /*8270*/  FMUL.FTZ R10, R4, R11 ;  /* 0x0000000b040a7220 */ /* 0x010fc60000410000 */
[----:B------:R0:W-:Y:S01]  /*8280*/  STS [R5+-0x100], R8 ;  /* 0xffff000805007388 */ /* 0x0001e20000000800 */
[----:B-----5:R-:W-:-:S03]  /*8290*/  FMUL.FTZ R4, R4, R13 ;  /* 0x0000000d04047220 */ /* 0x020fc60000410000 */
[----:B------:R0:W-:Y:S04]  /*82a0*/  STS [R5], R10 ;  /* 0x0000000a05007388 */ /* 0x0001e80000000800 */
[----:B------:R0:W-:Y:S01]  /*82b0*/  STS [R5+0x100], R4 ;  /* 0x0001000405007388 */ /* 0x0001e20000000800 */
[----:B------:R-:W-:Y:S05]  /*82c0*/  BRA `(.L_x_3614) ;  /* 0x0000000c00107947 */ /* 0x000fea0003800000 */
.L_x_3615:
[----:B------:R-:W-:Y:S01]  /*82d0*/  IMAD.U32 R8, RZ, RZ, UR12 ;  /* 0x0000000cff087e24 */ /* 0x000fe2000f8e00ff */
        /* <DEDUP_REMOVED lines=8> */
[----:B------:R-:W3:Y:S01]  /*8360*/  S2UR UR7, SR_CgaCtaId ;  /* 0x00000000000779c3 */ /* 0x000ee20000008800 */
[----:B------:R-:W4:Y:S01]  /*8370*/  LDCU.64 UR10, c[0x0][0x480] ;  /* 0x00009000ff0a77ac */ /* 0x000f220008000a00 */
[----:B------:R-:W-:Y:S02]  /*8380*/  LEA.HI R8, R8, 0x1, RZ, 0x1a ;  /* 0x0000000108087811 */ /* 0x000fe400078fd0ff */
[----:B------:R-:W-:Y:S01]  /*8390*/  IADD3 R19, P0, PT, R5, R6, RZ ;  /* 0x0000000605137210 */ /* 0x000fe20007f1e0ff */
[----:B------:R-:W-:Y:S02]  /*83a0*/  UMOV UR6, 0x400 ;  /* 0x0000040000067882 */ /* 0x000fe40000000000 */
[C---:B------:R-:W-:Y:S01]  /*83b0*/  IMAD.SHL.U32 R9, R8.reuse, 0x40, RZ ;  /* 0x0000004008097824 */ /* 0x040fe200078e00ff */
[----:B------:R-:W-:Y:S01]  /*83c0*/  UIADD3 UR6, UPT, UPT, UR6, 0x210, URZ ;  /* 0x0000021006067890 */ /* 0x000fe2000fffe0ff */
[----:B------:R-:W-:Y:S02]  /*83d0*/  IADD3.X R18, PT, PT, RZ, R7, RZ, P0, !PT ;  /* 0x00000007ff127210 */ /* 0x000fe400007fe4ff */
[----:B------:R-:W-:-:S02]  /*83e0*/  LOP3.LUT R8, R8, 0x3, RZ, 0xc0, !PT ;  /* 0x0000000308087812 */ /* 0x000fc400078ec0ff */
[----:B------:R-:W-:-:S03]  /*83f0*/  LOP3.LUT R10, R9, 0xc0, RZ, 0xc0, !PT ;  /* 0x000000c0090a7812 */ /* 0x000fc600078ec0ff */
[----:B------:R-:W-:Y:S02]  /*8400*/  IMAD.MOV R11, RZ, RZ, -R8 ;  /* 0x000000ffff0b7224 */ /* 0x000fe400078e0a08 */
[----:B------:R-:W-:Y:S01]  /*8410*/  IMAD.IADD R5, R5, 0x1, R10 ;  /* 0x0000000105057824 */ /* 0x000fe200078e020a */
[----:B----4-:R-:W-:-:S04]  /*8420*/  LEA R12, P0, R19, UR10, 0x2 ;  /* 0x0000000a130c7c11 */ /* 0x010fc8000f8010ff */
[----:B------:R-:W-:Y:S01]  /*8430*/  LEA.HI.X R19, R19, UR11, R18, 0x2, P0 ;  /* 0x0000000b13137c11 */ /* 0x000fe200080f1412 */
[----:B---3--:R-:W-:-:S06]  /*8440*/  ULEA UR6, UR7, UR6, 0x18 ;  /* 0x0000000607067291 */ /* 0x008fcc000f8ec0ff */
[----:B------:R-:W-:-:S07]  /*8450*/  IADD3 R10, PT, PT, R14, UR6, RZ ;  /* 0x000000060e0a7c10 */ /* 0x000fce000fffe0ff */
.L_x_3626:
[----:B---3--:R-:W0:Y:S01]  /*8460*/  LDS R9, [R10] ;  /* 0x000000000a097984 */ /* 0x008e220000000800 */
[----:B------:R-:W-:Y:S01]  /*8470*/  IMAD.MOV.U32 R8, RZ, RZ, R12 ;  /* 0x000000ffff087224 */ /* 0x000fe200078e000c */
[----:B------:R-:W-:Y:S02]  /*8480*/  IADD3 R11, PT, PT, R11, 0x1, RZ ;  /* 0x000000010b0b7810 */ /* 0x000fe40007ffe0ff */
[----:B------:R-:W-:Y:S02]  /*8490*/  IADD3 R12, P2, PT, R12, 0x100, RZ ;  /* 0x000001000c0c7810 */ /* 0x000fe40007f5e0ff */
[----:B------:R-:W-:Y:S01]  /*84a0*/  ISETP.NE.AND P0, PT, R11, RZ, PT ;  /* 0x000000ff0b00720c */ /* 0x000fe20003f05270 */
[----:B0-----:R-:W-:Y:S01]  /*84b0*/  FMUL.FTZ R13, R9, R4 ;  /* 0x00000004090d7220 */ /* 0x001fe20000410000 */
[--C-:B------:R-:W-:Y:S02]  /*84c0*/  IMAD.MOV.U32 R9, RZ, RZ, R19.reuse ;  /* 0x000000ffff097224 */ /* 0x100fe400078e0013 */
[----:B------:R-:W-:-:S02]  /*84d0*/  IMAD.X R19, RZ, RZ, R19, P2 ;  /* 0x000000ffff137224 */ /* 0x000fc400010e0613 */
[----:B------:R0:W-:Y:S04]  /*84e0*/  STS [R10], R13 ;  /* 0x0000000d0a007388 */ /* 0x0001e80000000800 */
[----:B------:R3:W-:Y:S01]  /*84f0*/  STG.E desc[UR36][R8.64], R13 ;  /* 0x0000000d08007986 */ /* 0x0007e2000c101924 */
[----:B0-----:R-:W-:Y:S02]  /*8500*/  VIADD R10, R10, 0x100 ;  /* 0x000001000a0a7836 */ /* 0x001fe40000000000 */
[----:B------:R-:W-:Y:S05]  /*8510*/  @P0 BRA `(.L_x_3626) ;  /* 0xfffffffc00d00947 */ /* 0x000fea000383ffff */
.L_x_3625:
[----:B------:R-:W-:Y:S05]  /*8520*/  BSYNC.RECONVERGENT B1 ;  /* 0x0000000000017941 */ /* 0x000fea0003800200 */
.L_x_3624:
[----:B------:R-:W-:Y:S05]  /*8530*/  @!P1 BRA `(.L_x_3614) ;  /* 0x0000000800749947 */ /* 0x000fea0003800000 */
[----:B---3--:R-:W3:Y:S01]  /*8540*/  S2R R8, SR_CgaCtaId ;  /* 0x0000000000087919 */ /* 0x008ee20000008800 */
[----:B------:R-:W4:Y:S01]  /*8550*/  LDCU.64 UR6, c[0x0][0x480] ;  /* 0x00009000ff0677ac */ /* 0x000f220008000a00 */
[C---:B------:R-:W-:Y:S01]  /*8560*/  IADD3 R12, PT, PT, -R5.reuse, UR43, RZ ;  /* 0x0000002b050c7c10 */ /* 0x040fe2000fffe1ff */
[----:B------:R-:W-:Y:S01]  /*8570*/  BSSY.RECONVERGENT B1, `(.L_x_3627) ;  /* 0x000005b000017945 */ /* 0x000fe20003800200 */
[----:B------:R-:W-:Y:S02]  /*8580*/  IADD3 R9, P0, PT, R5, R6, RZ ;  /* 0x0000000605097210 */ /* 0x000fe40007f1e0ff */
[----:B------:R-:W-:Y:S02]  /*8590*/  MOV R6, 0x400 ;  /* 0x0000040000067802 */ /* 0x000fe40000000f00 */
[----:B------:R-:W-:Y:S02]  /*85a0*/  ISETP.GT.AND P1, PT, R12, 0x2ff, PT ;  /* 0x000002ff0c00780c */ /* 0x000fe40003f24270 */
[----:B------:R-:W-:Y:S01]  /*85b0*/  IADD3.X R10, PT, PT, RZ, R7, RZ, P0, !PT ;  /* 0x00000007ff0a7210 */ /* 0x000fe200007fe4ff */
[----:B------:R-:W-:Y:S01]  /*85c0*/  VIADD R7, R6, 0x210 ;  /* 0x0000021006077836 */ /* 0x000fe20000000000 */
[----:B----4-:R-:W-:Y:S01]  /*85d0*/  LEA R11, P0, R9, UR6, 0x2 ;  /* 0x00000006090b7c11 */ /* 0x010fe2000f8010ff */
[----:B------:R-:W-:-:S03]  /*85e0*/  USHF.L.U32 UR6, UR39, 0x2, URZ ;  /* 0x0000000227067899 */ /* 0x000fc600080006ff */
[----:B------:R-:W-:Y:S02]  /*85f0*/  LEA.HI.X R10, R9, UR7, R10, 0x2, P0 ;  /* 0x00000007090a7c11 */ /* 0x000fe400080f140a */
[----:B------:R-:W-:Y:S02]  /*8600*/  IADD3 R6, P0, PT, R11, 0x200, RZ ;  /* 0x000002000b067810 */ /* 0x000fe40007f1e0ff */
[----:B---3--:R-:W-:-:S03]  /*8610*/  LEA R9, R8, R7, 0x18 ;  /* 0x0000000708097211 */ /* 0x008fc600078ec0ff */
[----:B------:R-:W-:Y:S01]  /*8620*/  IMAD.X R7, RZ, RZ, R10, P0 ;  /* 0x000000ffff077224 */ /* 0x000fe200000e060a */
[----:B------:R-:W-:Y:S02]  /*8630*/  LEA R8, R5, -UR6, 0x2 ;  /* 0x8000000605087c11 */ /* 0x000fe4000f8e10ff */
[----:B------:R-:W-:Y:S02]  /*8640*/  PLOP3.LUT P0, PT, PT, PT, PT, 0x80, 0x8 ;  /* 0x000000000008781c */ /* 0x000fe40003f0f070 */
[----:B------:R-:W-:Y:S01]  /*8650*/  IADD3 R8, PT, PT, R8, 0x200, R9 ;  /* 0x0000020008087810 */ /* 0x000fe20007ffe009 */
[----:B------:R-:W-:Y:S10]  /*8660*/  @!P1 BRA `(.L_x_3628) ;  /* 0x00000004002c9947 */ /* 0x000ff40003800000 */
[----:B------:R-:W-:Y:S02]  /*8670*/  MOV R12, UR43 ;  /* 0x0000002b000c7c02 */ /* 0x000fe40008000f00 */
[----:B------:R-:W-:-:S03]  /*8680*/  PLOP3.LUT P0, PT, PT, PT, PT, 0x8, 0x80 ;  /* 0x000000000080781c */ /* 0x000fc60003f0e170 */
[----:B------:R-:W-:-:S10]  /*8690*/  VIADD R12, R12, 0xfffffd01 ;  /* 0xfffffd010c0c7836 */ /* 0x000fd40000000000 */
.L_x_3629:
[----:B------:R-:W0:Y:S01]  /*86a0*/  LDS R9, [R8+-0x200] ;  /* 0xfffe000008097984 */ /* 0x000e220000000800 */
[----:B------:R-:W-:-:S03]  /*86b0*/  VIADD R5, R5, 0x400 ;  /* 0x0000040005057836 */ /* 0x000fc60000000000 */
[----:B------:R-:W3:Y:S02]  /*86c0*/  LDS R11, [R8+-0x100] ;  /* 0xffff0000080b7984 */ /* 0x000ee40000000800 */
[----:B------:R-:W-:Y:S02]  /*86d0*/  ISETP.GE.AND P1, PT, R5, R12, PT ;  /* 0x0000000c0500720c */ /* 0x000fe40003f26270 */
[----:B------:R-:W4:Y:S04]  /*86e0*/  LDS R13, [R8] ;  /* 0x00000000080d7984 */ /* 0x000f280000000800 */
[----:B------:R-:W5:Y:S04]  /*86f0*/  LDS R19, [R8+0x100] ;  /* 0x0001000008137984 */ /* 0x000f680000000800 */
[----:B------:R-:W5:Y:S04]  /*8700*/  LDS R21, [R8+0x200] ;  /* 0x0002000008157984 */ /* 0x000f680000000800 */
[----:B------:R-:W5:Y:S04]  /*8710*/  LDS R23, [R8+0x300] ;  /* 0x0003000008177984 */ /* 0x000f680000000800 */
[----:B-1----:R-:W1:Y:S04]  /*8720*/  LDS R25, [R8+0x400] ;  /* 0x0004000008197984 */ /* 0x002e680000000800 */
[----:B------:R-:W1:Y:S04]  /*8730*/  LDS R27, [R8+0x500] ;  /* 0x00050000081b7984 */ /* 0x000e680000000800 */
[----:B--2---:R-:W2:Y:S04]  /*8740*/  LDS R29, [R8+0x600] ;  /* 0x00060000081d7984 */ /* 0x004ea80000000800 */
[----:B------:R-:W2:Y:S04]  /*8750*/  LDS R31, [R8+0x700] ;  /* 0x00070000081f7984 */ /* 0x000ea80000000800 */
        /* <DEDUP_REMOVED lines=12> */
[----:B------:R-:W-:Y:S01]  /*8820*/  STG.E desc[UR36][R6.64+-0x200], R9 ;  /* 0xfffe000906007986 */ /* 0x000fe2000c101924 */
[----:B-1----:R-:W-:-:S03]  /*8830*/  FMUL.FTZ R25, R4, R25 ;  /* 0x0000001904197220 */ /* 0x002fc60000410000 */
[----:B------:R1:W-:Y:S01]  /*8840*/  STS [R8+-0x200], R9 ;  /* 0xfffe000908007388 */ /* 0x0003e20000000800 */
[C---:B------:R-:W-:Y:S01]  /*8850*/  FMUL.FTZ R27, R4.reuse, R27 ;  /* 0x0000001b041b7220 */ /* 0x040fe20000410000 */
[C---:B--2---:R-:W-:Y:S02]  /*8860*/  FMUL.FTZ R29, R4.reuse, R29 ;  /* 0x0000001d041d7220 */ /* 0x044fe40000410000 */
[----:B------:R-:W-:Y:S01]  /*8870*/  STG.E desc[UR36][R6.64+-0x100], R11 ;  /* 0xffff000b06007986 */ /* 0x000fe2000c101924 */
[----:B------:R-:W-:-:S03]  /*8880*/  FMUL.FTZ R31, R4, R31 ;  /* 0x0000001f041f7220 */ /* 0x000fc60000410000 */
[----:B------:R-:W-:Y:S01]  /*8890*/  STS [R8+-0x100], R11 ;  /* 0xffff000b08007388 */ /* 0x000fe20000000800 */
[----:B-1----:R-:W-:Y:S01]  /*88a0*/  IADD3 R9, P2, PT, R6, 0x1000, RZ ;  /* 0x0000100006097810 */ /* 0x002fe20007f5e0ff */
[C---:B------:R-:W-:Y:S02]  /*88b0*/  FMUL.FTZ R33, R4.reuse, R33 ;  /* 0x0000002104217220 */ /* 0x040fe40000410000 */
[----:B------:R-:W-:Y:S01]  /*88c0*/  STG.E desc[UR36][R6.64], R13 ;  /* 0x0000000d06007986 */ /* 0x000fe2000c101924 */
[----:B------:R-:W-:Y:S01]  /*88d0*/  IADD3.X R10, PT, PT, RZ, R7, RZ, P2, !PT ;  /* 0x00000007ff0a7210 */ /* 0x000fe200017fe4ff */
[C---:B0-----:R-:W-:Y:S02]  /*88e0*/  FMUL.FTZ R35, R4.reuse, R35 ;  /* 0x0000002304237220 */ /* 0x041fe40000410000 */
[----:B------:R-:W-:Y:S01]  /*88f0*/  STS [R8], R13 ;  /* 0x0000000d08007388 */ /* 0x000fe20000000800 */
[----:B---3--:R-:W-:-:S03]  /*8900*/  FMUL.FTZ R37, R4, R37 ;  /* 0x0000002504257220 */ /* 0x008fc60000410000 */
[----:B------:R-:W-:Y:S01]  /*8910*/  STG.E desc[UR36][R6.64+0x100], R19 ;  /* 0x0001001306007986 */ /* 0x000fe2000c101924 */
[----:B----4-:R-:W-:-:S03]  /*8920*/  FMUL.FTZ R39, R4, R39 ;  /* 0x0000002704277220 */ /* 0x010fc60000410000 */
[----:B------:R-:W-:Y:S01]  /*8930*/  STS [R8+0x100], R19 ;  /* 0x0001001308007388 */ /* 0x000fe20000000800 */
[----:B-----5:R-:W-:-:S03]  /*8940*/  FMUL.FTZ R41, R4, R41 ;  /* 0x0000002904297220 */ /* 0x020fc60000410000 */
[----:B------:R-:W-:Y:S01]  /*8950*/  STG.E desc[UR36][R6.64+0x200], R21 ;  /* 0x0002001506007986 */ /* 0x000fe2000c101924 */
[----:B------:R-:W-:-:S03]  /*8960*/  FMUL.FTZ R43, R4, R43 ;  /* 0x0000002b042b7220 */ /* 0x000fc60000410000 */
        /* <DEDUP_REMOVED lines=27> */
.L_x_3628:
[----:B------:R-:W-:Y:S05]  /*8b20*/  BSYNC.RECONVERGENT B1 ;  /* 0x0000000000017941 */ /* 0x000fea0003800200 */
.L_x_3627:
        /* <DEDUP_REMOVED lines=12> */
[----:B-1----:R-:W1:Y:S04]  /*8bf0*/  LDS R25, [R8+0x400] ;  /* 0x0004000008197984 */ /* 0x002e680000000800 */
[----:B------:R-:W1:Y:S01]  /*8c00*/  LDS R27, [R8+0x500] ;  /* 0x00050000081b7984 */ /* 0x000e620000000800 */
[C---:B0-----:R-:W-:Y:S01]  /*8c10*/  FMUL.FTZ R9, R4.reuse, R9 ;  /* 0x0000000904097220 */ /* 0x041fe20000410000 */
[----:B---3--:R-:W-:-:S04]  /*8c20*/  FMUL.FTZ R11, R4, R11 ;  /* 0x0000000b040b7220 */ /* 0x008fc80000410000 */
[----:B------:R-:W-:Y:S01]  /*8c30*/  STG.E desc[UR36][R6.64+-0x200], R9 ;  /* 0xfffe000906007986 */ /* 0x000fe2000c101924 */
[----:B----4-:R-:W-:-:S03]  /*8c40*/  FMUL.FTZ R13, R4, R13 ;  /* 0x0000000d040d7220 */ /* 0x010fc60000410000 */
[----:B------:R0:W-:Y:S01]  /*8c50*/  STS [R8+-0x200], R9 ;  /* 0xfffe000908007388 */ /* 0x0001e20000000800 */
[----:B-----5:R-:W-:-:S03]  /*8c60*/  FMUL.FTZ R19, R4, R19 ;  /* 0x0000001304137220 */ /* 0x020fc60000410000 */
[----:B------:R-:W-:Y:S01]  /*8c70*/  STG.E desc[UR36][R6.64+-0x100], R11 ;  /* 0xffff000b06007986 */ /* 0x000fe2000c101924 */
[----:B--2---:R-:W-:-:S03]  /*8c80*/  FMUL.FTZ R21, R4, R21 ;  /* 0x0000001504157220 */ /* 0x004fc60000410000 */
[----:B------:R-:W-:Y:S01]  /*8c90*/  STS [R8+-0x100], R11 ;  /* 0xffff000b08007388 */ /* 0x000fe20000000800 */
[----:B0-----:R-:W-:Y:S01]  /*8ca0*/  IADD3 R9, P1, PT, R6, 0x800, RZ ;  /* 0x0000080006097810 */ /* 0x001fe20007f3e0ff */
[C---:B------:R-:W-:Y:S02]  /*8cb0*/  FMUL.FTZ R23, R4.reuse, R23 ;  /* 0x0000001704177220 */ /* 0x040fe40000410000 */
[----:B------:R-:W-:Y:S01]  /*8cc0*/  STG.E desc[UR36][R6.64], R13 ;  /* 0x0000000d06007986 */ /* 0x000fe2000c101924 */
[C---:B-1----:R-:W-:Y:S01]  /*8cd0*/  FMUL.FTZ R25, R4.reuse, R25 ;  /* 0x0000001904197220 */ /* 0x042fe20000410000 */
        /* <DEDUP_REMOVED lines=16> */
.L_x_3631:
[----:B------:R-:W-:Y:S05]  /*8de0*/  BSYNC.RECONVERGENT B1 ;  /* 0x0000000000017941 */ /* 0x000fea0003800200 */
.L_x_3630:
[----:B------:R-:W-:-:S13]  /*8df0*/  ISETP.LE.OR P0, PT, R5, UR43, P0 ;  /* 0x0000002b05007c0c */ /* 0x000fda0008703670 */
[----:B------:R-:W-:Y:S05]  /*8e00*/  @!P0 BRA `(.L_x_3614) ;  /* 0x0000000000408947 */ /* 0x000fea0003800000 */
[----:B------:R-:W0:Y:S04]  /*8e10*/  LDS R5, [R8+-0x200] ;  /* 0xfffe000008057984 */ /* 0x000e280000000800 */
[----:B------:R-:W3:Y:S04]  /*8e20*/  LDS R9, [R8+-0x100] ;  /* 0xffff000008097984 */ /* 0x000ee80000000800 */
[----:B------:R-:W4:Y:S04]  /*8e30*/  LDS R11, [R8] ;  /* 0x00000000080b7984 */ /* 0x000f280000000800 */
[----:B------:R-:W5:Y:S01]  /*8e40*/  LDS R13, [R8+0x100] ;  /* 0x00010000080d7984 */ /* 0x000f620000000800 */
[-C--:B0-----:R-:W-:Y:S01]  /*8e50*/  FMUL.FTZ R5, R5, R4.reuse ;  /* 0x0000000405057220 */ /* 0x081fe20000410000 */
[----:B---3--:R-:W-:-:S04]  /*8e60*/  FMUL.FTZ R9, R9, R4 ;  /* 0x0000000409097220 */ /* 0x008fc80000410000 */
        /* <DEDUP_REMOVED lines=10> */
.L_x_3614:
[----:B------:R-:W-:Y:S05]  /*8f10*/  BSYNC.RECONVERGENT B0 ;  /* 0x0000000000007941 */ /* 0x000fea0003800200 */
.L_x_3613:
[----:B------:R-:W4:Y:S01]  /*8f20*/  LDCU.64 UR10, c[0x0][0x3b0] ;  /* 0x00007600ff0a77ac */ /* 0x000f220008000a00 */
[----:B------:R-:W-:Y:S02]  /*8f30*/  LOP3.LUT R14, R14, 0x7c, RZ, 0xc0, !PT ;  /* 0x0000007c0e0e7812 */ /* 0x000fe400078ec0ff */
[----:B0--3--:R-:W-:Y:S02]  /*8f40*/  CS2R R10, SRZ ;  /* 0x00000000000a7805 */ /* 0x009fe4000001ff00 */
[----:B------:R-:W-:Y:S01]  /*8f50*/  CS2R R8, SRZ ;  /* 0x0000000000087805 */ /* 0x000fe2000001ff00 */
[----:B------:R-:W-:Y:S01]  /*8f60*/  ULEA.HI UR6, UR43, UR43, URZ, 0x1 ;  /* 0x0000002b2b067291 */ /* 0x000fe2000f8f08ff */
[----:B------:R-:W0:Y:S03]  /*8f70*/  LDCU.64 UR12, c[0x0][0x3c8] ;  /* 0x00007900ff0c77ac */ /* 0x000e260008000a00 */
[----:B------:R-:W-:-:S04]  /*8f80*/  ULOP3.LUT UR6, UR6, 0xfffffffe, URZ, 0xc0, !UPT ;  /* 0xfffffffe06067892 */ /* 0x000fc8000f8ec0ff */
[----:B------:R-:W-:Y:S01]  /*8f90*/  UIADD3 UR6, UPT, UPT, -UR6, UR43, URZ ;  /* 0x0000002b06067290 */ /* 0x000fe2000fffe1ff */
[----:B----4-:R-:W-:-:S05]  /*8fa0*/  ISETP.EQ.U32.AND P1, PT, RZ, UR10, PT ;  /* 0x0000000aff007c0c */ /* 0x010fca000bf22070 */
[----:B------:R-:W-:-:S04]  /*8fb0*/  ISETP.NE.AND P0, PT, R3, UR6, PT ;  /* 0x0000000603007c0c */ /* 0x000fc8000bf05270 */
[----:B------:R-:W-:-:S04]  /*8fc0*/  ISETP.GT.U32.OR P0, PT, R14, 0x6f, P0 ;  /* 0x0000006f0e00780c */ /* 0x000fc80000704470 */
[----:B------:R-:W-:Y:S01]  /*8fd0*/  ISETP.EQ.OR.EX P0, PT, RZ, UR11, P0, P1 ;  /* 0x0000000bff007c0c */ /* 0x000fe20008702710 */
[----:B------:R-:W3:-:S12]  /*8fe0*/  LDCU.64 UR10, c[0x0][0x3c8] ;  /* 0x00007900ff0a77ac */ /* 0x000ed80008000a00 */
[----:B------:R-:W4:Y:S01]  /*8ff0*/  @!P0 LDC.64 R12, c[0x0][0x3b0] ;  /* 0x0000ec00ff0c8b82 */ /* 0x000f220000000a00 */
[----:B------:R-:W-:Y:S01]  /*9000*/  @!P0 IMAD R5, R15, 0x70, R14 ;  /* 0x000000700f058824 */ /* 0x000fe200078e020e */
[----:B------:R-:W-:Y:S01]  /*9010*/  BSSY.RECONVERGENT B0, `(.L_x_3632) ;  /* 0x0000229000007945 */ /* 0x000fe20003800200 */
[----:B------:R-:W-:Y:S02]  /*9020*/  IMAD R17, R17, 0x70, RZ ;  /* 0x0000007011117824 */ /* 0x000fe400078e02ff */
[----:B----4-:R-:W-:-:S05]  /*9030*/  @!P0 IMAD.WIDE.U32 R12, R5, 0x4, R12 ;  /* 0x00000004050c8825 */ /* 0x010fca00078e000c */
[----:B------:R4:W5:Y:S01]  /*9040*/  @!P0 LDG.E.128 R8, desc[UR36][R12.64] ;  /* 0x000000240c088981 */ /* 0x000962000c1e1d00 */
[----:B------:R-:W-:Y:S01]  /*9050*/  BAR.SYNC.DEFER_BLOCKING 0x0 ;  /* 0x0000000000007b1d */ /* 0x000fe20000010000 */
[----:B------:R-:W-:Y:S02]  /*9060*/  ISETP.GT.U32.AND P0, PT, R14, 0x6f, PT ;  /* 0x0000006f0e00780c */ /* 0x000fe40003f04070 */
[----:B------:R-:W-:Y:S02]  /*9070*/  CS2R R6, SRZ ;  /* 0x0000000000067805 */ /* 0x000fe4000001ff00 */
[----:B------:R-:W-:-:S09]  /*9080*/  CS2R R4, SRZ ;  /* 0x0000000000047805 */ /* 0x000fd2000001ff00 */
[----:B0--34-:R-:W-:Y:S05]  /*9090*/  @P0 BRA `(.L_x_3633) ;  /* 0x0000002000800947 */ /* 0x019fea0003800000 */
[----:B------:R-:W0:Y:S01]  /*90a0*/  LDCU UR7, c[0x0][0x3f4] ;  /* 0x00007e80ff0777ac */ /* 0x000e220008000800 */
[----:B------:R-:W3:Y:S01]  /*90b0*/  LDC.64 R12, c[0x0][0x3c0] ;  /* 0x0000f000ff0c7b82 */ /* 0x000ee20000000a00 */
[----:B------:R-:W-:Y:S01]  /*90c0*/  VIADD R18, R3, UR39 ;  /* 0x0000002703127c36 */ /* 0x000fe20008000000 */
[----:B------:R-:W-:Y:S01]  /*90d0*/  BSSY.RECONVERGENT B1, `(.L_x_3634) ;  /* 0x0000094000017945 */ /* 0x000fe20003800200 */
[----:B------:R-:W-:Y:S01]  /*90e0*/  IMAD.MOV.U32 R7, RZ, RZ, RZ ;  /* 0x000000ffff077224 */ /* 0x000fe200078e00ff */
[----:B0-----:R-:W-:-:S04]  /*90f0*/  MOV R19, UR7 ;  /* 0x0000000700137c02 */ /* 0x001fc80008000f00 */
[C---:B------:R-:W-:Y:S01]  /*9100*/  VIMNMX R23, PT, PT, R19.reuse, UR43, PT ;  /* 0x0000002b13177c48 */ /* 0x040fe2000bfe0100 */
[----:B------:R-:W-:-:S03]  /*9110*/  IMAD R21, R19, UR4, R14 ;  /* 0x0000000413157c24 */ /* 0x000fc6000f8e020e */
[----:B------:R-:W-:Y:S01]  /*9120*/  ISETP.GE.AND P0, PT, R18, R23, PT ;  /* 0x000000171200720c */ /* 0x000fe20003f06270 */
[----:B---3--:R-:W-:-:S12]  /*9130*/  IMAD.WIDE R12, R21, 0x4, R12 ;  /* 0x00000004150c7825 */ /* 0x008fd800078e020c */
        /* <DEDUP_REMOVED lines=16> */
[----:B------:R-:W-:Y:S01]  /*9240*/  IMAD.MOV.U32 R38, RZ, RZ, R20 ;  /* 0x000000ffff267224 */ /* 0x000fe200078e0014 */
[----:B------:R-:W-:Y:S01]  /*9250*/  UIADD3 UR7, UPT, UPT, UR7, 0x210, URZ ;  /* 0x0000021007077890 */ /* 0x000fe2000fffe0ff */
[----:B------:R-:W-:Y:S01]  /*9260*/  LOP3.LUT R20, R21, 0xfffffffc, RZ, 0xc0, !PT ;  /* 0xfffffffc15147812 */ /* 0x000fe200078ec0ff */
[----:B------:R-:W-:Y:S01]  /*9270*/  HFMA2 R4, -RZ, RZ, 0, 0 ;  /* 0x00000000ff047431 */ /* 0x000fe200000001ff */
[C---:B------:R-:W-:Y:S01]  /*9280*/  IADD3 R40, PT, PT, R18.reuse, 0x6, RZ ;  /* 0x0000000612287810 */ /* 0x040fe20007ffe0ff */
[----:B------:R-:W-:Y:S02]  /*9290*/  VIADD R42, R18, 0x4 ;  /* 0x00000004122a7836 */ /* 0x000fe40000000000 */
[----:B------:R-:W-:Y:S02]  /*92a0*/  IMAD.MOV.U32 R36, RZ, RZ, R18 ;  /* 0x000000ffff247224 */ /* 0x000fe400078e0012 */
[----:B------:R-:W-:Y:S01]  /*92b0*/  IMAD.MOV R39, RZ, RZ, -R20 ;  /* 0x000000ffff277224 */ /* 0x000fe200078e0a14 */
[----:B0-----:R-:W-:-:S06]  /*92c0*/  ULEA UR7, UR8, UR7, 0x18 ;  /* 0x0000000708077291 */ /* 0x001fcc000f8ec0ff */
[----:B------:R-:W-:-:S05]  /*92d0*/  LEA R21, R3, UR7, 0x2 ;  /* 0x0000000703157c11 */ /* 0x000fca000f8e10ff */
[----:B------:R-:W-:-:S07]  /*92e0*/  VIADD R41, R21, 0x10 ;  /* 0x0000001015297836 */ /* 0x000fce0000000000 */
.L_x_3638:
[----:B------:R-:W-:Y:S01]  /*92f0*/  IADD3 R20, P0, PT, R36, UR5, RZ ;  /* 0x0000000524147c10 */ /* 0x000fe2000ff1e0ff */
[----:B------:R-:W0:Y:S03]  /*9300*/  LDS R43, [R41+-0x10] ;  /* 0xfffff000292b7984 */ /* 0x000e260000000800 */
[----:B------:R-:W-:Y:S01]  /*9310*/  IADD3.X R21, PT, PT, RZ, UR14, RZ, P0, !PT ;  /* 0x0000000eff157c10 */ /* 0x000fe200087fe4ff */
[----:B------:R-:W3:Y:S01]  /*9320*/  LDS R44, [R41+-0x8] ;  /* 0xfffff800292c7984 */ /* 0x000ee20000000800 */
[----:B-1----:R-:W-:-:S03]  /*9330*/  LEA R24, P0, R20, UR10, 0x2 ;  /* 0x0000000a14187c11 */ /* 0x002fc6000f8010ff */
[----:B------:R-:W1:Y:S01]  /*9340*/  LDS R46, [R41] ;  /* 0x00000000292e7984 */ /* 0x000e620000000800 */
[----:B------:R-:W-:-:S03]  /*9350*/  LEA.HI.X R25, R20, UR11, R21, 0x2, P0 ;  /* 0x0000000b14197c11 */ /* 0x000fc600080f1415 */
[----:B------:R4:W1:Y:S04]  /*9360*/  LDS R47, [R41+0x8] ;  /* 0x00000800292f7984 */ /* 0x0008680000000800 */
[----:B------:R-:W2:Y:S04]  /*9370*/  LDG.E R20, desc[UR36][R24.64] ;  /* 0x0000002418147981 */ /* 0x000ea8000c1e1900 */
[----:B------:R-:W4:Y:S04]  /*9380*/  LDG.E R21, desc[UR36][R24.64+0x8] ;  /* 0x0000082418157981 */ /* 0x000f28000c1e1900 */
[----:B------:R-:W3:Y:S04]  /*9390*/  LDG.E R23, desc[UR36][R24.64+0x10] ;  /* 0x0000102418177981 */ /* 0x000ee8000c1e1900 */
[----:B------:R-:W3:Y:S01]  /*93a0*/  LDG.E R26, desc[UR36][R24.64+0x18] ;  /* 0x00001824181a7981 */ /* 0x000ee2000c1e1900 */
[----:B--2---:R-:W-:-:S02]  /*93b0*/  IMAD R20, R37, R20, R36 ;  /* 0x0000001425147224 */ /* 0x004fc400078e0224 */
[C---:B----4-:R-:W-:Y:S02]  /*93c0*/  IMAD R22, R37.reuse, R21, R38 ;  /* 0x0000001525167224 */ /* 0x050fe400078e0226 */
[----:B------:R-:W-:Y:S02]  /*93d0*/  IMAD R21, R20, 0x70, RZ ;  /* 0x0000007014157824 */ /* 0x000fe400078e02ff */
[----:B---3--:R-:W-:Y:S02]  /*93e0*/  IMAD R23, R37, R23, R42 ;  /* 0x0000001725177224 */ /* 0x008fe400078e022a */
[----:B------:R-:W-:-:S04]  /*93f0*/  IMAD.WIDE R20, R21, 0x4, R12 ;  /* 0x0000000415147825 */ /* 0x000fc800078e020c */
[----:B------:R-:W-:Y:S02]  /*9400*/  IMAD R27, R22, 0x70, RZ ;  /* 0x00000070161b7824 */ /* 0x000fe400078e02ff */
[----:B------:R-:W-:Y:S02]  /*9410*/  IMAD R28, R37, R26, R40 ;  /* 0x0000001a251c7224 */ /* 0x000fe400078e0228 */
[----:B------:R-:W-:Y:S02]  /*9420*/  IMAD R29, R23, 0x70, RZ ;  /* 0x00000070171d7824 */ /* 0x000fe400078e02ff */
[----:B------:R-:W-:Y:S01]  /*9430*/  IMAD.WIDE R26, R27, 0x4, R12 ;  /* 0x000000041b1a7825 */ /* 0x000fe200078e020c */
[----:B------:R-:W0:Y:S03]  /*9440*/  LDG.E.128 R20, desc[UR36][R20.64] ;  /* 0x0000002414147981 */ /* 0x000e26000c1e1d00 */
[----:B------:R-:W-:-:S02]  /*9450*/  IMAD R33, R28, 0x70, RZ ;  /* 0x000000701c217824 */ /* 0x000fc400078e02ff */
[--C-:B------:R-:W-:Y:S01]  /*9460*/  IMAD.WIDE R28, R29, 0x4, R12.reuse ;  /* 0x000000041d1c7825 */ /* 0x100fe200078e020c */
[----:B------:R-:W2:Y:S03]  /*9470*/  LDG.E.128 R24, desc[UR36][R26.64] ;  /* 0x000000241a187981 */ /* 0x000ea6000c1e1d00 */
[----:B------:R-:W-:Y:S02]  /*9480*/  IMAD.WIDE R32, R33, 0x4, R12 ;  /* 0x0000000421207825 */ /* 0x000fe400078e020c */
[----:B------:R-:W1:Y:S04]  /*9490*/  LDG.E.128 R28, desc[UR36][R28.64] ;  /* 0x000000241c1c7981 */ /* 0x000e68000c1e1d00 */
[----:B------:R-:W3:Y:S01]  /*94a0*/  LDG.E.128 R32, desc[UR36][R32.64] ;  /* 0x0000002420207981 */ /* 0x000ee2000c1e1d00 */
[----:B------:R-:W-:Y:S01]  /*94b0*/  VIADD R39, R39, 0x4 ;  /* 0x0000000427277836 */ /* 0x000fe20000000000 */
[----:B------:R-:W-:Y:S01]  /*94c0*/  IADD3 R36, PT, PT, R36, 0x8, RZ ;  /* 0x0000000824247810 */ /* 0x000fe20007ffe0ff */
[----:B------:R-:W-:Y:S01]  /*94d0*/  VIADD R41, R41, 0x20 ;  /* 0x0000002029297836 */ /* 0x000fe20000000000 */
[----:B------:R-:W-:Y:S01]  /*94e0*/  IADD3 R40, PT, PT, R40, 0x8, RZ ;  /* 0x0000000828287810 */ /* 0x000fe20007ffe0ff */
[----:B------:R-:W-:Y:S01]  /*94f0*/  VIADD R38, R38, 0x8 ;  /* 0x0000000826267836 */ /* 0x000fe20000000000 */
[----:B------:R-:W-:Y:S01]  /*9500*/  ISETP.NE.AND P0, PT, R39, RZ, PT ;  /* 0x000000ff2700720c */ /* 0x000fe20003f05270 */
[----:B------:R-:W-:-:S02]  /*9510*/  VIADD R42, R42, 0x8 ;  /* 0x000000082a2a7836 */ /* 0x000fc40000000000 */
[-C--:B0-----:R-:W-:Y:S01]  /*9520*/  FFMA.FTZ R45, R20, R43.reuse, R4 ;  /* 0x0000002b142d7223 */ /* 0x081fe20000010004 */
[-C--:B------:R-:W-:Y:S01]  /*9530*/  FFMA.FTZ R4, R21, R43.reuse, R5 ;  /* 0x0000002b15047223 */ /* 0x080fe20000010005 */
[-C--:B------:R-:W-:Y:S01]  /*9540*/  FFMA.FTZ R5, R22, R43.reuse, R6 ;  /* 0x0000002b16057223 */ /* 0x080fe20000010006 */
[----:B------:R-:W-:Y:S01]  /*9550*/  FFMA.FTZ R6, R23, R43, R7 ;  /* 0x0000002b17067223 */ /* 0x000fe20000010007 */
        /* <DEDUP_REMOVED lines=11> */
[----:B------:R-:W-:Y:S01]  /*9610*/  FFMA.FTZ R7, R35, R47, R46 ;  /* 0x0000002f23077223 */ /* 0x000fe2000001002e */
[----:B------:R-:W-:Y:S06]  /*9620*/  @P0 BRA `(.L_x_3638) ;  /* 0xfffffffc00300947 */ /* 0x000fec000383ffff */
.L_x_3637:
[----:B------:R-:W-:Y:S05]  /*9630*/  BSYNC.RECONVERGENT B2 ;  /* 0x0000000000027941 */ /* 0x000fea0003800200 */
.L_x_3636:
[----:B------:R-:W-:Y:S05]  /*9640*/  @!P1 BRA `(.L_x_3635) ;  /* 0x0000000000f09947 */ /* 0x000fea0003800000 */
[----:B------:R-:W-:Y:S01]  /*9650*/  ISETP.NE.AND P1, PT, R49, 0x1, PT ;  /* 0x000000013100780c */ /* 0x000fe20003f25270 */
[----:B------:R-:W-:Y:S01]  /*9660*/  BSSY.RECONVERGENT B2, `(.L_x_3639) ;  /* 0x0000024000027945 */ /* 0x000fe20003800200 */
[----:B------:R-:W-:-:S11]  /*9670*/  LOP3.LUT P0, RZ, R48, 0x2, RZ, 0xc0, !PT ;  /* 0x0000000230ff7812 */ /* 0x000fd6000780c0ff */
[----:B------:R-:W-:Y:S05]  /*9680*/  @!P1 BRA `(.L_x_3640) ;  /* 0x0000000000849947 */ /* 0x000fea0003800000 */
[----:B------:R-:W2:Y:S01]  /*9690*/  LDCU.64 UR16, c[0x0][0x3c8] ;  /* 0x00007900ff1077ac */ /* 0x000ea20008000a00 */
[----:B------:R-:W-:-:S05]  /*96a0*/  IADD3 R20, P1, PT, R36, UR5, RZ ;  /* 0x0000000524147c10 */ /* 0x000fca000ff3e0ff */
[----:B------:R-:W-:Y:S01]  /*96b0*/  IMAD.X R21, RZ, RZ, UR14, P1 ;  /* 0x0000000eff157e24 */ /* 0x000fe200088e06ff */
[----:B--2---:R-:W-:-:S04]  /*96c0*/  LEA R28, P1, R20, UR16, 0x2 ;  /* 0x00000010141c7c11 */ /* 0x004fc8000f8210ff */
[----:B------:R-:W-:-:S05]  /*96d0*/  LEA.HI.X R29, R20, UR17, R21, 0x2, P1 ;  /* 0x00000011141d7c11 */ /* 0x000fca00088f1415 */
[----:B------:R-:W2:Y:S04]  /*96e0*/  LDG.E R20, desc[UR36][R28.64] ;  /* 0x000000241c147981 */ /* 0x000ea8000c1e1900 */
[----:B------:R0:W3:Y:S01]  /*96f0*/  LDG.E R21, desc[UR36][R28.64+0x8] ;  /* 0x000008241c157981 */ /* 0x0000e2000c1e1900 */
[----:B-1----:R-:W-:Y:S01]  /*9700*/  IMAD.MOV.U32 R25, RZ, RZ, 0x70 ;  /* 0x00000070ff197424 */ /* 0x002fe200078e00ff */
[----:B------:R-:W1:Y:S01]  /*9710*/  S2UR UR8, SR_CgaCtaId ;  /* 0x00000000000879c3 */ /* 0x000e620000008800 */
[----:B------:R-:W-:Y:S02]  /*9720*/  UMOV UR7, 0x400 ;  /* 0x0000040000077882 */ /* 0x000fe40000000000 */
[----:B------:R-:W-:Y:S01]  /*9730*/  UIADD3 UR7, UPT, UPT, UR7, 0x210, URZ ;  /* 0x0000021007077890 */ /* 0x000fe2000fffe0ff */
[----:B0-----:R-:W-:-:S03]  /*9740*/  IADD3 R28, PT, PT, R36, -UR39, RZ ;  /* 0x80000027241c7c10 */ /* 0x001fc6000fffe0ff */
[----:B-1----:R-:W-:Y:S01]  /*9750*/  ULEA UR7, UR8, UR7, 0x18 ;  /* 0x0000000708077291 */ /* 0x002fe2000f8ec0ff */
[C-C-:B--2---:R-:W-:Y:S02]  /*9760*/  IMAD R20, R37.reuse, R20, R36.reuse ;  /* 0x0000001425147224 */ /* 0x144fe400078e0224 */
[----:B---3--:R-:W-:Y:S02]  /*9770*/  IMAD R22, R37, R21, R36 ;  /* 0x0000001525167224 */ /* 0x008fe400078e0224 */
[----:B------:R-:W-:Y:S02]  /*9780*/  IMAD R21, R20, 0x70, RZ ;  /* 0x0000007014157824 */ /* 0x000fe400078e02ff */
[----:B------:R-:W-:Y:S02]  /*9790*/  IMAD R25, R22, R25, 0xe0 ;  /* 0x000000e016197424 */ /* 0x000fe400078e0219 */
[----:B------:R-:W-:-:S04]  /*97a0*/  IMAD.WIDE R20, R21, 0x4, R12 ;  /* 0x0000000415147825 */ /* 0x000fc800078e020c */
[----:B------:R-:W-:Y:S02]  /*97b0*/  IMAD.WIDE R24, R25, 0x4, R12 ;  /* 0x0000000419187825 */ /* 0x000fe400078e020c */
[----:B------:R-:W2:Y:S04]  /*97c0*/  LDG.E.128 R20, desc[UR36][R20.64] ;  /* 0x0000002414147981 */ /* 0x000ea8000c1e1d00 */
[----:B------:R-:W3:Y:S01]  /*97d0*/  LDG.E.128 R24, desc[UR36][R24.64] ;  /* 0x0000002418187981 */ /* 0x000ee2000c1e1d00 */
[----:B------:R-:W-:Y:S01]  /*97e0*/  LEA R28, R28, UR7, 0x2 ;  /* 0x000000071c1c7c11 */ /* 0x000fe2000f8e10ff */
[----:B------:R-:W-:-:S04]  /*97f0*/  VIADD R36, R36, 0x4 ;  /* 0x0000000424247836 */ /* 0x000fc80000000000 */
        /* <DEDUP_REMOVED lines=10> */
.L_x_3640:
[----:B------:R-:W-:Y:S05]  /*98a0*/  BSYNC.RECONVERGENT B2 ;  /* 0x0000000000027941 */ /* 0x000fea0003800200 */
.L_x_3639:
[----:B------:R-:W-:Y:S05]  /*98b0*/  @P0 BRA `(.L_x_3635) ;  /* 0x0000000000540947 */ /* 0x000fea0003800000 */
[----:B------:R-:W0:Y:S01]  /*98c0*/  LDCU.64 UR16, c[0x0][0x3c8] ;  /* 0x00007900ff1077ac */ /* 0x000e220008000a00 */
[----:B------:R-:W-:-:S05]  /*98d0*/  IADD3 R20, P0, PT, R36, UR5, RZ ;  /* 0x0000000524147c10 */ /* 0x000fca000ff1e0ff */
[----:B------:R-:W-:Y:S01]  /*98e0*/  IMAD.X R21, RZ, RZ, UR14, P0 ;  /* 0x0000000eff157e24 */ /* 0x000fe200080e06ff */
[----:B0-----:R-:W-:-:S04]  /*98f0*/  LEA R22, P0, R20, UR16, 0x2 ;  /* 0x0000001014167c11 */ /* 0x001fc8000f8010ff */
[----:B------:R-:W-:-:S05]  /*9900*/  LEA.HI.X R23, R20, UR17, R21, 0x2, P0 ;  /* 0x0000001114177c11 */ /* 0x000fca00080f1415 */
[----:B------:R-:W3:Y:S01]  /*9910*/  LDG.E R22, desc[UR36][R22.64] ;  /* 0x0000002416167981 */ /* 0x000ee2000c1e1900 */
[----:B------:R-:W0:Y:S01]  /*9920*/  S2UR UR8, SR_CgaCtaId ;  /* 0x00000000000879c3 */ /* 0x000e220000008800 */
[----:B------:R-:W-:Y:S02]  /*9930*/  UMOV UR7, 0x400 ;  /* 0x0000040000077882 */ /* 0x000fe40000000000 */
[----:B------:R-:W-:Y:S01]  /*9940*/  UIADD3 UR7, UPT, UPT, UR7, 0x210, URZ ;  /* 0x0000021007077890 */ /* 0x000fe2000fffe0ff */
[----:B--2---:R-:W-:-:S03]  /*9950*/  IADD3 R28, PT, PT, R36, -UR39, RZ ;  /* 0x80000027241c7c10 */ /* 0x004fc6000fffe0ff */
[----:B0-----:R-:W-:-:S06]  /*9960*/  ULEA UR7, UR8, UR7, 0x18 ;  /* 0x0000000708077291 */ /* 0x001fcc000f8ec0ff */
[----:B------:R-:W-:-:S06]  /*9970*/  LEA R28, R28, UR7, 0x2 ;  /* 0x000000071c1c7c11 */ /* 0x000fcc000f8e10ff */
[----:B------:R-:W0:Y:S01]  /*9980*/  LDS R28, [R28] ;  /* 0x000000001c1c7984 */ /* 0x000e220000000800 */
[----:B---3--:R-:W-:-:S04]  /*9990*/  IMAD R37, R37, R22, R36 ;  /* 0x0000001625257224 */ /* 0x008fc800078e0224 */
[----:B------:R-:W-:-:S04]  /*99a0*/  IMAD R21, R37, 0x70, RZ ;  /* 0x0000007025157824 */ /* 0x000fc800078e02ff */
[----:B------:R-:W-:-:S05]  /*99b0*/  IMAD.WIDE R20, R21, 0x4, R12 ;  /* 0x0000000415147825 */ /* 0x000fca00078e020c */
[----:B-1----:R-:W0:Y:S02]  /*99c0*/  LDG.E.128 R24, desc[UR36][R20.64] ;  /* 0x0000002414187981 */ /* 0x002e24000c1e1d00 */
[-C--:B0-----:R-:W-:Y:S01]  /*99d0*/  FFMA.FTZ R4, R24, R28.reuse, R4 ;  /* 0x0000001c18047223 */ /* 0x081fe20000010004 */
[-C--:B------:R-:W-:Y:S01]  /*99e0*/  FFMA.FTZ R5, R25, R28.reuse, R5 ;  /* 0x0000001c19057223 */ /* 0x080fe20000010005 */
[-C--:B------:R-:W-:Y:S01]  /*99f0*/  FFMA.FTZ R6, R26, R28.reuse, R6 ;  /* 0x0000001c1a067223 */ /* 0x080fe20000010006 */
[----:B------:R-:W-:-:S07]  /*9a00*/  FFMA.FTZ R7, R27, R28, R7 ;  /* 0x0000001c1b077223 */ /* 0x000fce0000010007 */
.L_x_3635:
[----:B------:R-:W-:Y:S05]  /*9a10*/  BSYNC.RECONVERGENT B1 ;  /* 0x0000000000017941 */ /* 0x000fea0003800200 */
.L_x_3634:
[----:B------:R-:W-:Y:S01]  /*9a20*/  ISETP.GE.AND P0, PT, R18, UR43, PT ;  /* 0x0000002b12007c0c */ /* 0x000fe2000bf06270 */
[----:B------:R-:W-:-:S12]  /*9a30*/  BSSY.RECONVERGENT B3, `(.L_x_3641) ;  /* 0x0000150000037945 */ /* 0x000fd80003800200 */
[----:B------:R-:W-:Y:S05]  /*9a40*/  @P0 BRA `(.L_x_3642) ;  /* 0x0000001400380947 */ /* 0x000fea0003800000 */
[----:B------:R-:W-:Y:S01]  /*9a50*/  IMAD.MOV.U32 R21, RZ, RZ, 0x2 ;  /* 0x00000002ff157424 */ /* 0x000fe200078e00ff */
[----:B------:R-:W-:Y:S01]  /*9a60*/  ULOP3.LUT UR7, URZ, UR39, URZ, 0x33, !UPT ;  /* 0x00000027ff077292 */ /* 0x000fe2000f8e33ff */
[----:B------:R-:W-:Y:S01]  /*9a70*/  BSSY.RECONVERGENT B2, `(.L_x_3643) ;  /* 0x00000bc000027945 */ /* 0x000fe20003800200 */
[----:B------:R-:W-:Y:S02]  /*9a80*/  IMAD R16, R16, R19, RZ ;  /* 0x0000001310107224 */ /* 0x000fe400078e02ff */
[----:B------:R-:W-:-:S04]  /*9a90*/  VIADDMNMX R20, R18, R21, UR43, !PT ;  /* 0x0000002b12147e46 */ /* 0x000fc8000f800115 */
[----:B------:R-:W-:-:S04]  /*9aa0*/  IADD3 R20, PT, PT, -R3, UR7, R20 ;  /* 0x0000000703147c10 */ /* 0x000fc8000fffe114 */
        /* <DEDUP_REMOVED lines=10> */
[----:B------:R-:W3:Y:S01]  /*9b50*/  LDC R19, c[0x0][0x3f4] ;  /* 0x0000fd00ff137b82 */ /* 0x000ee20000000800 */
[----:B0-----:R-:W-:-:S06]  /*9b60*/  ULEA UR7, UR8, UR7, 0x18 ;  /* 0x0000000708077291 */ /* 0x001fcc000f8ec0ff */
[----:B------:R-:W-:-:S05]  /*9b70*/  LEA R22, R3, UR7, 0x2 ;  /* 0x0000000703167c11 */ /* 0x000fca000f8e10ff */
[----:B------:R-:W-:-:S07]  /*9b80*/  VIADD R22, R22, 0x10 ;  /* 0x0000001016167836 */ /* 0x000fce0000000000 */
.L_x_3654:
[C---:B--2---:R-:W-:Y:S01]  /*9b90*/  IADD3 R28, PT, PT, R18.reuse, -0x4, RZ ;  /* 0xfffffffc121c7810 */ /* 0x044fe20007ffe0ff */
[----:B------:R-:W-:Y:S01]  /*9ba0*/  VIADD R23, R23, 0x4 ;  /* 0x0000000417177836 */ /* 0x000fe20000000000 */
[----:B------:R-:W-:Y:S01]  /*9bb0*/  BSSY.RECONVERGENT B4, `(.L_x_3646) ;  /* 0x000002d000047945 */ /* 0x000fe20003800200 */
[----:B------:R-:W-:Y:S01]  /*9bc0*/  VIADD R30, R18, 0xfffffffe ;  /* 0xfffffffe121e7836 */ /* 0x000fe20000000000 */
[-C--:B---3--:R-:W-:Y:S01]  /*9bd0*/  ISETP.GE.AND P4, PT, R28, R19.reuse, PT ;  /* 0x000000131c00720c */ /* 0x088fe20003f86270 */
[----:B-1----:R-:W-:Y:S01]  /*9be0*/  VIADD R24, R18, 0x2 ;  /* 0x0000000212187836 */ /* 0x002fe20000000000 */
[----:B------:R-:W-:Y:S02]  /*9bf0*/  ISETP.NE.AND P0, PT, R23, RZ, PT ;  /* 0x000000ff1700720c */ /* 0x000fe40003f05270 */
[-C--:B------:R-:W-:Y:S02]  /*9c00*/  ISETP.GE.AND P1, PT, R30, R19.reuse, PT ;  /* 0x000000131e00720c */ /* 0x080fe40003f26270 */
[----:B------:R-:W-:-:S02]  /*9c10*/  ISETP.GE.AND P2, PT, R18, R19, PT ;  /* 0x000000131200720c */ /* 0x000fc40003f46270 */
[----:B------:R-:W-:-:S05]  /*9c20*/  ISETP.GE.AND P3, PT, R24, R19, PT ;  /* 0x000000131800720c */ /* 0x000fca0003f66270 */
[----:B------:R-:W-:Y:S08]  /*9c30*/  @!P4 BRA `(.L_x_3647) ;  /* 0x000000000090c947 */ /* 0x000ff00003800000 */
[----:B------:R-:W-:Y:S01]  /*9c40*/  IABS R32, R19 ;  /* 0x0000001300207213 */ /* 0x000fe20000000000 */
[----:B------:R-:W-:Y:S01]  /*9c50*/  IMAD.MOV.U32 R26, RZ, RZ, RZ ;  /* 0x000000ffff1a7224 */ /* 0x000fe200078e00ff */
        /* <DEDUP_REMOVED lines=8> */
[----:B------:R-:W-:-:S04]  /*9ce0*/  IMAD R25, R25, R32, RZ ;  /* 0x0000002019197224 */ /* 0x000fc800078e02ff */
[----:B------:R-:W-:Y:S01]  /*9cf0*/  IMAD.HI.U32 R25, R27, R25, R26 ;  /* 0x000000191b197227 */ /* 0x000fe200078e001a */
[----:B------:R-:W-:-:S05]  /*9d00*/  MOV R26, R31 ;  /* 0x0000001f001a7202 */ /* 0x000fca0000000f00 */
        /* <DEDUP_REMOVED lines=8> */
[----:B------:R-:W-:-:S04]  /*9d90*/  @!P6 LOP3.LUT R25, RZ, R19, RZ, 0x33, !PT ;  /* 0x00000013ff19e212 */ /* 0x000fc800078e33ff */
[----:B------:R-:W-:-:S05]  /*9da0*/  IADD3 R26, P4, PT, R25, UR5, RZ ;  /* 0x00000005191a7c10 */ /* 0x000fca000ff9e0ff */
[----:B------:R-:W-:Y:S01]  /*9db0*/  IMAD.X R27, RZ, RZ, UR14, P4 ;  /* 0x0000000eff1b7e24 */ /* 0x000fe2000a0e06ff */
[----:B------:R-:W-:-:S04]  /*9dc0*/  LEA R28, P4, R26, UR12, 0x2 ;  /* 0x0000000c1a1c7c11 */ /* 0x000fc8000f8810ff */
[----:B------:R-:W-:-:S05]  /*9dd0*/  LEA.HI.X R29, R26, UR13, R27, 0x2, P4 ;  /* 0x0000000d1a1d7c11 */ /* 0x000fca000a0f141b */
[----:B------:R-:W2:Y:S02]  /*9de0*/  LDG.E R28, desc[UR36][R28.64] ;  /* 0x000000241c1c7981 */ /* 0x000ea4000c1e1900 */
[----:B--2---:R-:W-:-:S04]  /*9df0*/  IMAD R25, R16, R28, R25 ;  /* 0x0000001c10197224 */ /* 0x004fc800078e0219 */
[----:B------:R-:W-:-:S04]  /*9e00*/  IMAD R25, R25, 0x70, RZ ;  /* 0x0000007019197824 */ /* 0x000fc800078e02ff */
[----:B------:R-:W-:Y:S02]  /*9e10*/  IMAD.WIDE R26, R25, 0x4, R12 ;  /* 0x00000004191a7825 */ /* 0x000fe400078e020c */
[----:B------:R-:W0:Y:S04]  /*9e20*/  LDS R25, [R22+-0x10] ;  /* 0xfffff00016197984 */ /* 0x000e280000000800 */
[----:B------:R-:W0:Y:S02]  /*9e30*/  LDG.E.128 R32, desc[UR36][R26.64] ;  /* 0x000000241a207981 */ /* 0x000e24000c1e1d00 */
[-C--:B0-----:R-:W-:Y:S01]  /*9e40*/  FFMA.FTZ R4, R32, R25.reuse, R4 ;  /* 0x0000001920047223 */ /* 0x081fe20000010004 */
[-C--:B------:R-:W-:Y:S01]  /*9e50*/  FFMA.FTZ R5, R33, R25.reuse, R5 ;  /* 0x0000001921057223 */ /* 0x080fe20000010005 */
[-C--:B------:R-:W-:Y:S01]  /*9e60*/  FFMA.FTZ R6, R34, R25.reuse, R6 ;  /* 0x0000001922067223 */ /* 0x080fe20000010006 */
[----:B------:R-:W-:-:S07]  /*9e70*/  FFMA.FTZ R7, R35, R25, R7 ;  /* 0x0000001923077223 */ /* 0x000fce0000010007 */
.L_x_3647:
[----:B------:R-:W-:Y:S05]  /*9e80*/  BSYNC.RECONVERGENT B4 ;  /* 0x0000000000047941 */ /* 0x000fea0003800200 */
.L_x_3646:
[----:B------:R-:W-:Y:S04]  /*9e90*/  BSSY.RECONVERGENT B4, `(.L_x_3648) ;  /* 0x0000026000047945 */ /* 0x000fe80003800200 */
[----:B------:R-:W-:Y:S05]  /*9ea0*/  @!P1 BRA `(.L_x_3649) ;  /* 0x0000000000909947 */ /* 0x000fea0003800000 */
        /* <DEDUP_REMOVED lines=36> */
.L_x_3649:
[----:B------:R-:W-:Y:S05]  /*a0f0*/  BSYNC.RECONVERGENT B4 ;  /* 0x0000000000047941 */ /* 0x000fea0003800200 */
.L_x_3648:
        /* <DEDUP_REMOVED lines=32> */
[----:B------:R-:W0:Y:S04]  /*a300*/  LDS R25, [R22] ;  /* 0x0000000016197984 */ /* 0x000e280000000800 */
[----:B------:R-:W0:Y:S02]  /*a310*/  LDG.E.128 R32, desc[UR36][R26.64] ;  /* 0x000000241a207981 */ /* 0x000e24000c1e1d00 */
[-C--:B0-----:R-:W-:Y:S01]  /*a320*/  FFMA.FTZ R4, R32, R25.reuse, R4 ;  /* 0x0000001920047223 */ /* 0x081fe20000010004 */
[-C--:B------:R-:W-:Y:S01]  /*a330*/  FFMA.FTZ R5, R33, R25.reuse, R5 ;  /* 0x0000001921057223 */ /* 0x080fe20000010005 */
[-C--:B------:R-:W-:Y:S01]  /*a340*/  FFMA.FTZ R6, R34, R25.reuse, R6 ;  /* 0x0000001922067223 */ /* 0x080fe20000010006 */
[----:B------:R-:W-:-:S07]  /*a350*/  FFMA.FTZ R7, R35, R25, R7 ;  /* 0x0000001923077223 */ /* 0x000fce0000010007 */
.L_x_3651:
[----:B------:R-:W-:Y:S05]  /*a360*/  BSYNC.RECONVERGENT B4 ;  /* 0x0000000000047941 */ /* 0x000fea0003800200 */
.L_x_3650:
[----:B------:R-:W-:Y:S04]  /*a370*/  BSSY.RECONVERGENT B4, `(.L_x_3652) ;  /* 0x0000026000047945 */ /* 0x000fe80003800200 */
[----:B------:R-:W-:Y:S05]  /*a380*/  @!P3 BRA `(.L_x_3653) ;  /* 0x000000000090b947 */ /* 0x000fea0003800000 */
[----:B------:R-:W-:Y:S01]  /*a390*/  IABS R28, R19 ;  /* 0x00000013001c7213 */ /* 0x000fe20000000000 */
[----:B------:R-:W-:Y:S01]  /*a3a0*/  IMAD.MOV.U32 R26, RZ, RZ, RZ ;  /* 0x000000ffff1a7224 */ /* 0x000fe200078e00ff */
[----:B------:R-:W-:Y:S01]  /*a3b0*/  IABS R30, R24 ;  /* 0x00000018001e7213 */ /* 0x000fe20000000000 */
[----:B------:R-:W0:Y:S01]  /*a3c0*/  LDS R32, [R22+0x8] ;  /* 0x0000080016207984 */ /* 0x000e220000000800 */
[----:B------:R-:W1:Y:S01]  /*a3d0*/  I2F.RP R29, R28 ;  /* 0x0000001c001d7306 */ /* 0x000e620000209400 */
[----:B------:R-:W-:Y:S02]  /*a3e0*/  ISETP.GE.AND P2, PT, R24, RZ, PT ;  /* 0x000000ff1800720c */ /* 0x000fe40003f46270 */
[----:B------:R-:W-:-:S05]  /*a3f0*/  ISETP.NE.AND P3, PT, R19, RZ, PT ;  /* 0x000000ff1300720c */ /* 0x000fca0003f65270 */
[----:B-1----:R-:W1:Y:S02]  /*a400*/  MUFU.RCP R29, R29 ;  /* 0x0000001d001d7308 */ /* 0x002e640000001000 */
[----:B-1----:R-:W-:-:S06]  /*a410*/  IADD3 R27, PT, PT, R29, 0xffffffe, RZ ;  /* 0x0ffffffe1d1b7810 */ /* 0x002fcc0007ffe0ff */
[----:B------:R-:W1:Y:S02]  /*a420*/  F2I.FTZ.U32.TRUNC.NTZ R27, R27 ;  /* 0x0000001b001b7305 */ /* 0x000e64000021f000 */
[----:B-1----:R-:W-:-:S04]  /*a430*/  IMAD.MOV R25, RZ, RZ, -R27 ;  /* 0x000000ffff197224 */ /* 0x002fc800078e0a1b */
        /* <DEDUP_REMOVED lines=25> */
.L_x_3653:
[----:B------:R-:W-:Y:S05]  /*a5d0*/  BSYNC.RECONVERGENT B4 ;  /* 0x0000000000047941 */ /* 0x000fea0003800200 */
.L_x_3652:
[----:B------:R-:W-:Y:S01]  /*a5e0*/  IADD3 R18, PT, PT, R18, 0x8, RZ ;  /* 0x0000000812127810 */ /* 0x000fe20007ffe0ff */
[----:B------:R-:W-:Y:S01]  /*a5f0*/  VIADD R22, R22, 0x20 ;  /* 0x0000002016167836 */ /* 0x000fe20000000000 */
[----:B------:R-:W-:Y:S06]  /*a600*/  @P0 BRA `(.L_x_3654) ;  /* 0xfffffff400600947 */ /* 0x000fec000383ffff */
[----:B------:R-:W-:Y:S05]  /*a610*/  BSYNC.RECONVERGENT B1 ;  /* 0x0000000000017941 */ /* 0x000fea0003800200 */
.L_x_3645:
[----:B------:R-:W-:-:S07]  /*a620*/  VIADD R18, R18, 0xfffffffc ;  /* 0xfffffffc12127836 */ /* 0x000fce0000000000 */
.L_x_3644:
[----:B------:R-:W-:Y:S05]  /*a630*/  BSYNC.RECONVERGENT B2 ;  /* 0x0000000000027941 */ /* 0x000fea0003800200 */
.L_x_3643:
        /* <DEDUP_REMOVED lines=14> */
[----:B-1----:R-:W-:Y:S01]  /*a720*/  LEA R26, R21, UR7, 0x2 ;  /* 0x00000007151a7c11 */ /* 0x002fe2000f8e10ff */
[----:B------:R-:W-:Y:S06]  /*a730*/  @!P1 BRA `(.L_x_3658) ;  /* 0x0000000000949947 */ /* 0x000fec0003800000 */
[----:B------:R-:W-:Y:S01]  /*a740*/  IABS R24, R19 ;  /* 0x0000001300187213 */ /* 0x000fe20000000000 */
[----:B------:R-:W-:Y:S01]  /*a750*/  IMAD.MOV.U32 R22, RZ, RZ, RZ ;  /* 0x000000ffff167224 */ /* 0x000fe200078e00ff */
[----:B------:R-:W-:Y:S01]  /*a760*/  IABS R27, R18 ;  /* 0x00000012001b7213 */ /* 0x000fe20000000000 */
[----:B------:R-:W0:Y:S01]  /*a770*/  LDCU.64 UR16, c[0x0][0x3c8] ;  /* 0x00007900ff1077ac */ /* 0x000e220008000a00 */
[----:B------:R-:W1:Y:S01]  /*a780*/  I2F.RP R25, R24 ;  /* 0x0000001800197306 */ /* 0x000e620000209400 */
[----:B------:R-:W-:Y:S02]  /*a790*/  ISETP.GE.AND P2, PT, R18, RZ, PT ;  /* 0x000000ff1200720c */ /* 0x000fe40003f46270 */
[----:B------:R-:W-:-:S05]  /*a7a0*/  ISETP.NE.AND P3, PT, R19, RZ, PT ;  /* 0x000000ff1300720c */ /* 0x000fca0003f65270 */
[----:B-1----:R-:W1:Y:S02]  /*a7b0*/  MUFU.RCP R25, R25 ;  /* 0x0000001900197308 */ /* 0x002e640000001000 */
[----:B-1----:R-:W-:-:S06]  /*a7c0*/  VIADD R23, R25, 0xffffffe ;  /* 0x0ffffffe19177836 */ /* 0x002fcc0000000000 */
        /* <DEDUP_REMOVED lines=17> */
[----:B------:R-:W-:-:S05]  /*a8e0*/  LEA.HI.X R25, R22, UR17, R23, 0x2, P1 ;  /* 0x0000001116197c11 */ /* 0x000fca00088f1417 */
[----:B------:R-:W3:Y:S02]  /*a8f0*/  LDG.E R24, desc[UR36][R24.64] ;  /* 0x0000002418187981 */ /* 0x000ee4000c1e1900 */
[----:B---3--:R-:W-:-:S04]  /*a900*/  IMAD R21, R16, R24, R21 ;  /* 0x0000001810157224 */ /* 0x008fc800078e0215 */
[----:B------:R-:W-:-:S04]  /*a910*/  IMAD R21, R21, 0x70, RZ ;  /* 0x0000007015157824 */ /* 0x000fc800078e02ff */
[----:B------:R-:W-:Y:S02]  /*a920*/  IMAD.WIDE R22, R21, 0x4, R12 ;  /* 0x0000000415167825 */ /* 0x000fe400078e020c */
[----:B------:R-:W0:Y:S04]  /*a930*/  LDS R21, [R26] ;  /* 0x000000001a157984 */ /* 0x000e280000000800 */
[----:B--2---:R-:W0:Y:S02]  /*a940*/  LDG.E.128 R28, desc[UR36][R22.64] ;  /* 0x00000024161c7981 */ /* 0x004e24000c1e1d00 */
[-C--:B0-----:R-:W-:Y:S01]  /*a950*/  FFMA.FTZ R4, R28, R21.reuse, R4 ;  /* 0x000000151c047223 */ /* 0x081fe20000010004 */
[-C--:B------:R-:W-:Y:S01]  /*a960*/  FFMA.FTZ R5, R29, R21.reuse, R5 ;  /* 0x000000151d057223 */ /* 0x080fe20000010005 */
[-C--:B------:R-:W-:Y:S01]  /*a970*/  FFMA.FTZ R6, R30, R21.reuse, R6 ;  /* 0x000000151e067223 */ /* 0x080fe20000010006 */
[----:B------:R-:W-:-:S07]  /*a980*/  FFMA.FTZ R7, R31, R21, R7 ;  /* 0x000000151f077223 */ /* 0x000fce0000010007 */
.L_x_3658:
[----:B------:R-:W-:Y:S05]  /*a990*/  BSYNC.RECONVERGENT B2 ;  /* 0x0000000000027941 */ /* 0x000fea0003800200 */
.L_x_3657:
[----:B------:R-:W-:Y:S04]  /*a9a0*/  BSSY.RECONVERGENT B2, `(.L_x_3659) ;  /* 0x0000027000027945 */ /* 0x000fe80003800200 */
[----:B------:R-:W-:Y:S05]  /*a9b0*/  @!P0 BRA `(.L_x_3660) ;  /* 0x0000000000948947 */ /* 0x000fea0003800000 */
        /* <DEDUP_REMOVED lines=30> */
[----:B------:R-:W-:Y:S02]  /*aba0*/  IMAD.WIDE R22, R21, 0x4, R12 ;  /* 0x0000000415167825 */ /* 0x000fe400078e020c */
[----:B------:R-:W0:Y:S04]  /*abb0*/  LDS R21, [R26+0x8] ;  /* 0x000008001a157984 */ /* 0x000e280000000800 */
[----:B--2---:R-:W0:Y:S02]  /*abc0*/  LDG.E.128 R28, desc[UR36][R22.64] ;  /* 0x00000024161c7981 */ /* 0x004e24000c1e1d00 */
[-C--:B0-----:R-:W-:Y:S01]  /*abd0*/  FFMA.FTZ R4, R28, R21.reuse, R4 ;  /* 0x000000151c047223 */ /* 0x081fe20000010004 */
[-C--:B------:R-:W-:Y:S01]  /*abe0*/  FFMA.FTZ R5, R29, R21.reuse, R5 ;  /* 0x000000151d057223 */ /* 0x080fe20000010005 */
[-C--:B------:R-:W-:Y:S01]  /*abf0*/  FFMA.FTZ R6, R30, R21.reuse, R6 ;  /* 0x000000151e067223 */ /* 0x080fe20000010006 */
[----:B------:R-:W-:-:S07]  /*ac00*/  FFMA.FTZ R7, R31, R21, R7 ;  /* 0x000000151f077223 */ /* 0x000fce0000010007 */
.L_x_3660:
[----:B------:R-:W-:Y:S05]  /*ac10*/  BSYNC.RECONVERGENT B2 ;  /* 0x0000000000027941 */ /* 0x000fea0003800200 */
.L_x_3659:
[----:B------:R-:W-:-:S07]  /*ac20*/  VIADD R18, R18, 0x4 ;  /* 0x0000000412127836 */ /* 0x000fce0000000000 */
.L_x_3656:
[----:B------:R-:W-:Y:S05]  /*ac30*/  BSYNC.RECONVERGENT B1 ;  /* 0x0000000000017941 */ /* 0x000fea0003800200 */
.L_x_3655:
[----:B------:R-:W-:-:S04]  /*ac40*/  LOP3.LUT P0, RZ, R20, 0x2, RZ, 0xc0, !PT ;  /* 0x0000000214ff7812 */ /* 0x000fc8000780c0ff */
[----:B------:R-:W-:-:S13]  /*ac50*/  ISETP.LT.OR P0, PT, R18, R19, P0 ;  /* 0x000000131200720c */ /* 0x000fda0000701670 */
[----:B------:R-:W-:Y:S05]  /*ac60*/  @P0 BRA `(.L_x_3642) ;  /* 0x0000000000b00947 */ /* 0x000fea0003800000 */
[----:B------:R-:W-:Y:S01]  /*ac70*/  IABS R23, R19 ;  /* 0x0000001300177213 */ /* 0x000fe20000000000 */
[----:B------:R-:W0:Y:S01]  /*ac80*/  LDCU.64 UR16, c[0x0][0x3c8] ;  /* 0x00007900ff1077ac */ /* 0x000e220008000a00 */
[----:B-1----:R-:W-:Y:S02]  /*ac90*/  IABS R26, R18 ;  /* 0x00000012001a7213 */ /* 0x002fe40000000000 */
[----:B------:R-:W1:Y:S01]  /*aca0*/  I2F.RP R22, R23 ;  /* 0x0000001700167306 */ /* 0x000e620000209400 */
[----:B------:R-:W-:Y:S02]  /*acb0*/  ISETP.GE.AND P1, PT, R18, RZ, PT ;  /* 0x000000ff1200720c */ /* 0x000fe40003f26270 */
        /* <DEDUP_REMOVED lines=16> */
[----:B------:R-:W-:-:S05]  /*adc0*/  IMAD.MOV.U32 R23, RZ, RZ, R20 ;  /* 0x000000ffff177224 */ /* 0x000fca00078e0014 */
[----:B------:R-:W-:Y:S02]  /*add0*/  @!P1 IADD3 R23, PT, PT, -R23, RZ, RZ ;  /* 0x000000ff17179210 */ /* 0x000fe40007ffe1ff */
[----:B------:R-:W-:-:S04]  /*ade0*/  @!P2 LOP3.LUT R23, RZ, R19, RZ, 0x33, !PT ;  /* 0x00000013ff17a212 */ /* 0x000fc800078e33ff */
        /* <DEDUP_REMOVED lines=8> */
[----:B------:R-:W-:-:S03]  /*ae70*/  IADD3 R18, PT, PT, R18, -UR39, RZ ;  /* 0x8000002712127c10 */ /* 0x000fc6000fffe0ff */
[----:B0-----:R-:W-:-:S06]  /*ae80*/  ULEA UR7, UR8, UR7, 0x18 ;  /* 0x0000000708077291 */ /* 0x001fcc000f8ec0ff */
[----:B------:R-:W-:-:S06]  /*ae90*/  LEA R18, R18, UR7, 0x2 ;  /* 0x0000000712127c11 */ /* 0x000fcc000f8e10ff */
[----:B------:R-:W0:Y:S01]  /*aea0*/  LDS R18, [R18] ;  /* 0x0000000012127984 */ /* 0x000e220000000800 */
[----:B---3--:R-:W-:-:S04]  /*aeb0*/  IMAD R16, R16, R20, R23 ;  /* 0x0000001410107224 */ /* 0x008fc800078e0217 */
[----:B------:R-:W-:-:S04]  /*aec0*/  IMAD R23, R16, 0x70, RZ ;  /* 0x0000007010177824 */ /* 0x000fc800078e02ff */
[----:B------:R-:W-:-:S05]  /*aed0*/  IMAD.WIDE R12, R23, 0x4, R12 ;  /* 0x00000004170c7825 */ /* 0x000fca00078e020c */
[----:B------:R-:W0:Y:S02]  /*aee0*/  LDG.E.128 R24, desc[UR36][R12.64] ;  /* 0x000000240c187981 */ /* 0x000e24000c1e1d00 */
[-C--:B0-----:R-:W-:Y:S01]  /*aef0*/  FFMA.FTZ R4, R24, R18.reuse, R4 ;  /* 0x0000001218047223 */ /* 0x081fe20000010004 */
[-C--:B------:R-:W-:Y:S01]  /*af00*/  FFMA.FTZ R5, R25, R18.reuse, R5 ;  /* 0x0000001219057223 */ /* 0x080fe20000010005 */
[-C--:B------:R-:W-:Y:S01]  /*af10*/  FFMA.FTZ R6, R26, R18.reuse, R6 ;  /* 0x000000121a067223 */ /* 0x080fe20000010006 */
[----:B------:R-:W-:-:S07]  /*af20*/  FFMA.FTZ R7, R27, R18, R7 ;  /* 0x000000121b077223 */ /* 0x000fce0000010007 */
.L_x_3642:
[----:B------:R-:W-:Y:S05]  /*af30*/  BSYNC.RECONVERGENT B3 ;  /* 0x0000000000037941 */ /* 0x000fea0003800200 */
.L_x_3641:
[----:B------:R-:W-:-:S13]  /*af40*/  ISETP.NE.AND P0, PT, R3, UR6, PT ;  /* 0x0000000603007c0c */ /* 0x000fda000bf05270 */
[----:B------:R-:W-:Y:S05]  /*af50*/  @P0 BRA `(.L_x_3633) ;  /* 0x0000000000d00947 */ /* 0x000fea0003800000 */
[----:B------:R-:W0:Y:S01]  /*af60*/  LDC R3, c[0x0][0x478] ;  /* 0x00011e00ff037b82 */ /* 0x000e220000000800 */
[----:B------:R-:W3:Y:S01]  /*af70*/  LDCU.64 UR16, c[0x0][0x460] ;  /* 0x00008c00ff1077ac */ /* 0x000ee20008000a00 */
[----:B0-----:R-:W-:Y:S01]  /*af80*/  ISETP.NE.AND P1, PT, R3, 0x2, PT ;  /* 0x000000020300780c */ /* 0x001fe20003f25270 */
[----:B------:R-:W-:-:S12]  /*af90*/  VIADD R3, R14, UR42 ;  /* 0x0000002a0e037c36 */ /* 0x000fd80008000000 */
[----:B------:R-:W0:Y:S08]  /*afa0*/  @!P1 LDC.64 R12, c[0x0][0x3a8] ;  /* 0x0000ea00ff0c9b82 */ /* 0x000e300000000a00 */
[----:B------:R-:W4:Y:S08]  /*afb0*/  @!P1 LDC.64 R22, c[0x0][0x468] ;  /* 0x00011a00ff169b82 */ /* 0x000f300000000a00 */
[----:B------:R-:W2:Y:S01]  /*afc0*/  @P1 LDC.64 R20, c[0x0][0x3a8] ;  /* 0x0000ea00ff141b82 */ /* 0x000ea20000000a00 */
[----:B0-----:R-:W-:-:S04]  /*afd0*/  @!P1 IADD3 R12, P0, PT, R3, R12, RZ ;  /* 0x0000000c030c9210 */ /* 0x001fc80007f1e0ff */
[----:B------:R-:W-:Y:S01]  /*afe0*/  @!P1 LEA.HI.X.SX32 R13, R3, R13, 0x1, P0 ;  /* 0x0000000d030d9211 */ /* 0x000fe200000f0eff */
[----:B----4-:R-:W4:Y:S04]  /*aff0*/  @!P1 LDG.E R23, desc[UR36][R22.64+0x8] ;  /* 0x0000082416179981 */ /* 0x010f28000c1e1900 */
[----:B------:R-:W4:Y:S01]  /*b000*/  @!P1 LDG.E R16, desc[UR36][R12.64] ;  /* 0x000000240c109981 */ /* 0x000f22000c1e1900 */
[----:B---3--:R-:W-:-:S04]  /*b010*/  ISETP.NE.U32.AND P0, PT, RZ, UR16, PT ;  /* 0x00000010ff007c0c */ /* 0x008fc8000bf05070 */
[----:B------:R-:W-:Y:S01]  /*b020*/  ISETP.NE.AND.EX P0, PT, RZ, UR17, PT, P0 ;  /* 0x00000011ff007c0c */ /* 0x000fe2000bf05300 */
[----:B------:R-:W0:-:S12]  /*b030*/  LDCU.64 UR16, c[0x0][0x3c0] ;  /* 0x00007800ff1077ac */ /* 0x000e180008000a00 */
[----:B-1----:R-:W1:Y:S08]  /*b040*/  @P0 LDC R27, c[0x0][0x3f8] ;  /* 0x0000fe00ff1b0b82 */ /* 0x002e700000000800 */
[----:B------:R-:W3:Y:S01]  /*b050*/  @P0 LDC.64 R24, c[0x0][0x458] ;  /* 0x00011600ff180b82 */ /* 0x000ee20000000a00 */
[----:B--2---:R-:W-:-:S04]  /*b060*/  @P1 IMAD.WIDE R12, R3, 0x4, R20 ;  /* 0x00000004030c1825 */ /* 0x004fc800078e0214 */
[----:B-1----:R-:W-:-:S04]  /*b070*/  @P0 IMAD R15, R2, R27, R15 ;  /* 0x0000001b020f0224 */ /* 0x002fc800078e020f */
[----:B------:R-:W-:Y:S01]  /*b080*/  @P0 IMAD R3, R15, 0x70, R14 ;  /* 0x000000700f030824 */ /* 0x000fe200078e020e */
[----:B------:R-:W-:Y:S01]  /*b090*/  UIMAD UR7, UR40, 0x70, URZ ;  /* 0x00000070280778a4 */ /* 0x000fe2000f8e02ff */
[----:B------:R-:W1:Y:S02]  /*b0a0*/  LDS R15, [UR9] ;  /* 0x00000009ff0f7984 */ /* 0x000e640008000800 */
[----:B---3--:R-:W-:Y:S01]  /*b0b0*/  @P0 IMAD.WIDE R2, R3, 0x4, R24 ;  /* 0x0000000403020825 */ /* 0x008fe200078e0218 */
[----:B----4-:R-:W2:Y:S08]  /*b0c0*/  @!P1 I2F.S8 R18, R16 ;  /* 0x0000001000129306 */ /* 0x010eb00000001400 */
[----:B------:R-:W3:Y:S08]  /*b0d0*/  @!P1 I2F.S8 R26, R16.B1 ;  /* 0x10000010001a9306 */ /* 0x000ef00000001400 */
[----:B------:R-:W4:Y:S08]  /*b0e0*/  @!P1 I2F.S8 R28, R16.B2 ;  /* 0x20000010001c9306 */ /* 0x000f300000001400 */
[----:B------:R-:W0:Y:S01]  /*b0f0*/  @!P1 I2F.S8 R30, R16.B3 ;  /* 0x30000010001e9306 */ /* 0x000e220000001400 */
[C---:B--2---:R-:W-:Y:S01]  /*b100*/  @!P1 FMUL.FTZ R20, R23.reuse, R18 ;  /* 0x0000001217149220 */ /* 0x044fe20000410000 */
[----:B---3--:R-:W-:-:S02]  /*b110*/  @!P1 FMUL.FTZ R21, R23, R26 ;  /* 0x0000001a17159220 */ /* 0x008fc40000410000 */
[----:B------:R-:W2:Y:S01]  /*b120*/  @P0 LDG.E.128 R24, desc[UR36][R2.64] ;  /* 0x0000002402180981 */ /* 0x000ea2000c1e1d00 */
[C---:B----4-:R-:W-:Y:S01]  /*b130*/  @!P1 FMUL.FTZ R22, R23.reuse, R28 ;  /* 0x0000001c17169220 */ /* 0x050fe20000410000 */
[----:B0-----:R-:W-:-:S06]  /*b140*/  @!P1 FMUL.FTZ R23, R23, R30 ;  /* 0x0000001e17179220 */ /* 0x001fcc0000410000 */
[----:B------:R-:W3:Y:S01]  /*b150*/  @P1 LDG.E.128 R20, desc[UR36][R12.64] ;  /* 0x000000240c141981 */ /* 0x000ee2000c1e1d00 */
[----:B------:R-:W-:Y:S01]  /*b160*/  IMAD R19, R17, R19, R14 ;  /* 0x0000001311137224 */ /* 0x000fe200078e020e */
[----:B------:R-:W-:-:S04]  /*b170*/  MOV R29, UR7 ;  /* 0x00000007001d7c02 */ /* 0x000fc80008000f00 */
[----:B------:R-:W-:Y:S02]  /*b180*/  SHF.R.S32.HI R16, RZ, 0x1f, R19 ;  /* 0x0000001fff107819 */ /* 0x000fe40000011413 */
        /* <DEDUP_REMOVED lines=13> */
[C---:B-1----:R-:W-:Y:S01]  /*b260*/  FFMA.FTZ R4, R15.reuse, R8, R4 ;  /* 0x000000080f047223 */ /* 0x042fe20000010004 */
[C---:B------:R-:W-:Y:S01]  /*b270*/  FFMA.FTZ R5, R15.reuse, R9, R5 ;  /* 0x000000090f057223 */ /* 0x040fe20000010005 */
[C---:B------:R-:W-:Y:S01]  /*b280*/  FFMA.FTZ R6, R15.reuse, R10, R6 ;  /* 0x0000000a0f067223 */ /* 0x040fe20000010006 */
[----:B------:R-:W-:-:S07]  /*b290*/  FFMA.FTZ R7, R15, R11, R7 ;  /* 0x0000000b0f077223 */ /* 0x000fce0000010007 */
.L_x_3633:
[----:B------:R-:W-:Y:S05]  /*b2a0*/  BSYNC.RECONVERGENT B0 ;  /* 0x0000000000007941 */ /* 0x000fea0003800200 */
.L_x_3632:
[----:B------:R-:W-:Y:S01]  /*b2b0*/  BAR.SYNC.DEFER_BLOCKING 0x0 ;  /* 0x0000000000007b1d */ /* 0x000fe20000010000 */
[----:B------:R-:W-:-:S04]  /*b2c0*/  ISETP.GT.U32.AND P1, PT, R14, 0x6f, PT ;  /* 0x0000006f0e00780c */ /* 0x000fc80003f24070 */
[----:B------:R-:W-:-:S09]  /*b2d0*/  ISETP.GT.U32.OR P0, PT, R0, 0x1f, P1 ;  /* 0x0000001f0000780c */ /* 0x000fd20000f04470 */
[----:B------:R-:W-:Y:S05]  /*b2e0*/  @P1 BRA `(.L_x_3661) ;  /* 0x0000000000441947 */ /* 0x000fea0003800000 */
[----:B------:R-:W3:Y:S01]  /*b2f0*/  S2UR UR5, SR_CgaCtaId ;  /* 0x00000000000579c3 */ /* 0x000ee20000008800 */
[----:B------:R-:W-:Y:S01]  /*b300*/  UMOV UR4, 0x400 ;  /* 0x0000040000047882 */ /* 0x000fe20000000000 */
[C---:B------:R-:W-:Y:S01]  /*b310*/  LOP3.LUT R2, R0.reuse, 0x3e0, RZ, 0xc0, !PT ;  /* 0x000003e000027812 */ /* 0x040fe200078ec0ff */
[----:B------:R-:W-:Y:S01]  /*b320*/  UIADD3 UR4, UPT, UPT, UR4, 0x210, URZ ;  /* 0x0000021004047890 */ /* 0x000fe2000fffe0ff */
[----:B------:R-:W-:Y:S02]  /*b330*/  ISETP.GT.U32.AND P2, PT, R0, 0x1f, PT ;  /* 0x0000001f0000780c */ /* 0x000fe40003f44070 */
[----:B------:R-:W-:Y:S01]  /*b340*/  ISETP.NE.AND P1, PT, R2, 0x20, PT ;  /* 0x000000200200780c */ /* 0x000fe20003f25270 */
[----:B---3--:R-:W-:-:S06]  /*b350*/  ULEA UR4, UR5, UR4, 0x18 ;  /* 0x0000000405047291 */ /* 0x008fcc000f8ec0ff */
[----:B------:R-:W-:Y:S01]  /*b360*/  LEA R0, R14, UR4, 0x2 ;  /* 0x000000040e007c11 */ /* 0x000fe2000f8e10ff */
[----:B------:R-:W-:Y:S05]  /*b370*/  WARPSYNC.ALL ;  /* 0x0000000000007948 */ /* 0x000fea0003800000 */
[----:B------:R-:W-:Y:S01]  /*b380*/  @!P1 STS.128 [R0], R4 ;  /* 0x0000000400009388 */ /* 0x000fe20000000c00 */
[----:B------:R-:W-:Y:S06]  /*b390*/  BAR.SYNC.DEFER_BLOCKING 0x0 ;  /* 0x0000000000007b1d */ /* 0x000fec0000010000 */
[----:B0----5:R-:W0:Y:S02]  /*b3a0*/  @!P2 LDS.128 R8, [R0] ;  /* 0x000000000008a984 */ /* 0x021e240000000c00 */
[----:B0-----:R-:W-:Y:S01]  /*b3b0*/  @!P2 FADD.FTZ R4, R4, R8 ;  /* 0x000000080404a221 */ /* 0x001fe20000010000 */
[----:B------:R-:W-:Y:S01]  /*b3c0*/  @!P2 FADD.FTZ R5, R5, R9 ;  /* 0x000000090505a221 */ /* 0x000fe20000010000 */
[----:B------:R-:W-:Y:S01]  /*b3d0*/  @!P2 FADD.FTZ R6, R6, R10 ;  /* 0x0000000a0606a221 */ /* 0x000fe20000010000 */
[----:B------:R-:W-:Y:S01]  /*b3e0*/  @!P2 FADD.FTZ R7, R7, R11 ;  /* 0x0000000b0707a221 */ /* 0x000fe20000010000 */
[----:B------:R-:W-:Y:S06]  /*b3f0*/  BAR.SYNC.DEFER_BLOCKING 0x0 ;  /* 0x0000000000007b1d */ /* 0x000fec0000010000 */
.L_x_3661:
[----:B------:R-:W-:Y:S05]  /*b400*/  @P0 EXIT ;  /* 0x000000000000094d */ /* 0x000fea0003800000 */
[----:B------:R-:W3:Y:S02]  /*b410*/  LDCU UR4, c[0x0][0x478] ;  /* 0x00008f00ff0477ac */ /* 0x000ee40008000800 */
[----:B---3--:R-:W-:-:S09]  /*b420*/  UISETP.NE.AND UP0, UPT, UR4, 0x2, UPT ;  /* 0x000000020400788c */ /* 0x008fd2000bf05270 */
[----:B------:R-:W-:Y:S05]  /*b430*/  BRA.U UP0, `(.L_x_3662) ;  /* 0x00000001007c7547 */ /* 0x000fea000b800000 */
[----:B------:R-:W3:Y:S01]  /*b440*/  LDC.64 R2, c[0x0][0x470] ;  /* 0x00011c00ff027b82 */ /* 0x000ee20000000a00 */
[----:B------:R-:W4:Y:S01]  /*b450*/  LDCU.64 UR4, c[0x0][0x380] ;  /* 0x00007000ff0477ac */ /* 0x000f220008000a00 */
[----:B---3--:R-:W3:Y:S01]  /*b460*/  LDG.E R2, desc[UR36][R2.64] ;  /* 0x0000002402027981 */ /* 0x008ee2000c1e1900 */
[----:B------:R-:W-:Y:S01]  /*b470*/  IADD3 R14, PT, PT, R17, R14, RZ ;  /* 0x0000000e110e7210 */ /* 0x000fe20007ffe0ff */
[C---:B---3--:R-:W-:Y:S01]  /*b480*/  FMUL.FTZ R6, R2.reuse, R6 ;  /* 0x0000000602067220 */ /* 0x048fe20000410000 */
[C---:B------:R-:W-:Y:S01]  /*b490*/  FMUL.FTZ R7, R2.reuse, R7 ;  /* 0x0000000702077220 */ /* 0x040fe20000410000 */
[C---:B------:R-:W-:Y:S01]  /*b4a0*/  FMUL.FTZ R5, R2.reuse, R5 ;  /* 0x0000000502057220 */ /* 0x040fe20000410000 */
[----:B------:R-:W-:-:S03]  /*b4b0*/  FMUL.FTZ R4, R2, R4 ;  /* 0x0000000402047220 */ /* 0x000fc60000410000 */
[----:B------:R-:W3:Y:S08]  /*b4c0*/  F2I.S8.NTZ R6, R6 ;  /* 0x0000000600067305 */ /* 0x000ef00000202100 */
[----:B------:R-:W0:Y:S01]  /*b4d0*/  F2I.S8.NTZ R7, R7 ;  /* 0x0000000700077305 */ /* 0x000e220000202100 */
[----:B---3--:R-:W-:-:S07]  /*b4e0*/  PRMT R0, R6, 0x8880, RZ ;  /* 0x0000888006007816 */ /* 0x008fce00000000ff */
[----:B------:R-:W3:Y:S01]  /*b4f0*/  F2I.S8.NTZ R5, R5 ;  /* 0x0000000500057305 */ /* 0x000ee20000202100 */
[----:B------:R-:W-:Y:S02]  /*b500*/  PRMT R0, R0, 0x7710, RZ ;  /* 0x0000771000007816 */ /* 0x000fe400000000ff */
[----:B0-----:R-:W-:-:S05]  /*b510*/  PRMT R3, R7, 0x8880, RZ ;  /* 0x0000888007037816 */ /* 0x001fca00000000ff */
[----:B------:R-:W0:Y:S01]  /*b520*/  F2I.S8.NTZ R4, R4 ;  /* 0x0000000400047305 */ /* 0x000e220000202100 */
[----:B------:R-:W-:Y:S01]  /*b530*/  IMAD.U32 R2, R0, 0x10000, RZ ;  /* 0x0001000000027824 */ /* 0x000fe200078e00ff */
[----:B------:R-:W-:-:S04]  /*b540*/  PRMT R0, R3, 0x7710, RZ ;  /* 0x0000771003007816 */ /* 0x000fc800000000ff */
[----:B------:R-:W-:Y:S02]  /*b550*/  LOP3.LUT R3, R2, 0xff0000, RZ, 0xc0, !PT ;  /* 0x00ff000002037812 */ /* 0x000fe400078ec0ff */
[----:B---3-5:R-:W-:-:S03]  /*b560*/  PRMT R8, R5, 0x8880, RZ ;  /* 0x0000888005087816 */ /* 0x028fc600000000ff */
[----:B------:R-:W-:Y:S01]  /*b570*/  IMAD R3, R0, 0x1000000, R3 ;  /* 0x0100000000037824 */ /* 0x000fe200078e0203 */
[----:B------:R-:W-:Y:S02]  /*b580*/  PRMT R2, R8, 0x7710, RZ ;  /* 0x0000771008027816 */ /* 0x000fe400000000ff */
[----:B0-----:R-:W-:Y:S02]  /*b590*/  PRMT R5, R4, 0x8880, RZ ;  /* 0x0000888004057816 */ /* 0x001fe400000000ff */
[----:B------:R-:W-:Y:S02]  /*b5a0*/  LOP3.LUT R4, R2, 0xff, RZ, 0xc0, !PT ;  /* 0x000000ff02047812 */ /* 0x000fe400078ec0ff */
[----:B------:R-:W-:Y:S02]  /*b5b0*/  PRMT R0, R5, 0x7710, RZ ;  /* 0x0000771005007816 */ /* 0x000fe400000000ff */
[----:B------:R-:W-:Y:S02]  /*b5c0*/  LEA R4, R4, R3, 0x8 ;  /* 0x0000000304047211 */ /* 0x000fe400078e40ff */
[----:B------:R-:W-:-:S02]  /*b5d0*/  LOP3.LUT R5, R0, 0xff, RZ, 0xc0, !PT ;  /* 0x000000ff00057812 */ /* 0x000fc400078ec0ff */
[----:B----4-:R-:W-:-:S03]  /*b5e0*/  IADD3 R2, P0, PT, R14, UR4, RZ ;  /* 0x000000040e027c10 */ /* 0x010fc6000ff1e0ff */
[----:B------:R-:W-:Y:S01]  /*b5f0*/  IMAD.IADD R5, R4, 0x1, R5 ;  /* 0x0000000104057824 */ /* 0x000fe200078e0205 */
[----:B------:R-:W-:-:S05]  /*b600*/  LEA.HI.X.SX32 R3, R14, UR5, 0x1, P0 ;  /* 0x000000050e037c11 */ /* 0x000fca00080f0eff */
[----:B------:R-:W-:Y:S01]  /*b610*/  STG.E desc[UR36][R2.64], R5 ;  /* 0x0000000502007986 */ /* 0x000fe2000c101924 */
[----:B------:R-:W-:Y:S05]  /*b620*/  EXIT ;  /* 0x000000000000794d */ /* 0x000fea0003800000 */
.L_x_3662:
[----:B------:R-:W3:Y:S01]  /*b630*/  LDC.64 R2, c[0x0][0x380] ;  /* 0x0000e000ff027b82 */ /* 0x000ee20000000a00 */
[----:B------:R-:W-:-:S05]  /*b640*/  IADD3 R17, PT, PT, R17, R14, RZ ;  /* 0x0000000e11117210 */ /* 0x000fca0007ffe0ff */
[----:B---3--:R-:W-:-:S05]  /*b650*/  IMAD.WIDE R2, R17, 0x4, R2 ;  /* 0x0000000411027825 */ /* 0x008fca00078e0202 */
[----:B------:R-:W-:Y:S01]  /*b660*/  STG.E.128 desc[UR36][R2.64], R4 ;  /* 0x0000000402007986 */ /* 0x000fe2000c101d24 */
[----:B------:R-:W-:Y:S05]  /*b670*/  EXIT ;  /* 0x000000000000794d */ /* 0x000fea0003800000 */
.L_x_3524:
[----:B------:R-:W-:Y:S02]  /*b680*/  HFMA2 R11, -RZ, RZ, 0, 1.847743988037109375e-06 ;  /* 0x0000001fff0b7431 */ /* 0x000fe400000001ff */
[----:B------:R-:W-:Y:S02]  /*b690*/  IMAD.MOV.U32 R12, RZ, RZ, 0x10 ;  /* 0x00000010ff0c7424 */ /* 0x000fe400078e00ff */
[----:B------:R-:W-:-:S07]  /*b6a0*/  IMAD.MOV.U32 R15, RZ, RZ, -0x1 ;  /* 0xffffffffff0f7424 */ /* 0x000fce00078e00ff */
[----:B0-----:R-:W-:Y:S05]  /*b6b0*/  WARPSYNC.COLLECTIVE R15, `(.L_x_3663) ;  /* 0x000000000f087348 */ /* 0x001fea0003c00000 */
[----:B------:R1:W2:Y:S02]  /*b6c0*/  SHFL.BFLY P6, R14, R13, R12, R11 ;  /* 0x0c00000c0d0e7389 */ /* 0x0002a400000c000b */
[----:B012---:R-:W-:Y:S05]  /*b6d0*/  ENDCOLLECTIVE ;  /* 0x000000000000791b */ /* 0x007fea0003800000 */
.L_x_3663:
[----:B------:R-:W-:Y:S02]  /*b6e0*/  IMAD.MOV.U32 R12, RZ, RZ, 0x8 ;  /* 0x00000008ff0c7424 */ /* 0x000fe400078e00ff */
[----:B------:R-:W-:-:S05]  /*b6f0*/  FADD.FTZ R3, R13, R14 ;  /* 0x0000000e0d037221 */ /* 0x000fca0000010000 */
[----:B------:R-:W-:-:S07]  /*b700*/  MOV R13, R3 ;  /* 0x00000003000d7202 */ /* 0x000fce0000000f00 */
[----:B------:R-:W-:Y:S05]  /*b710*/  WARPSYNC.COLLECTIVE R15, `(.L_x_3664) ;  /* 0x000000000f087348 */ /* 0x000fea0003c00000 */
[----:B------:R0:W1:Y:S02]  /*b720*/  SHFL.BFLY P6, R14, R13, R12, R11 ;  /* 0x0c00000c0d0e7389 */ /* 0x00006400000c000b */
[----:B01----:R-:W-:Y:S05]  /*b730*/  ENDCOLLECTIVE ;  /* 0x000000000000791b */ /* 0x003fea0003800000 */
.L_x_3664:
[----:B------:R-:W-:Y:S02]  /*b740*/  IMAD.MOV.U32 R12, RZ, RZ, 0x4 ;  /* 0x00000004ff0c7424 */ /* 0x000fe400078e00ff */
[----:B------:R-:W-:-:S05]  /*b750*/  FADD.FTZ R4, R3, R14 ;  /* 0x0000000e03047221 */ /* 0x000fca0000010000 */
[----:B------:R-:W-:-:S07]  /*b760*/  MOV R13, R4 ;  /* 0x00000004000d7202 */ /* 0x000fce0000000f00 */
[----:B------:R-:W-:Y:S05]  /*b770*/  WARPSYNC.COLLECTIVE R15, `(.L_x_3665) ;  /* 0x000000000f087348 */ /* 0x000fea0003c00000 */
[----:B------:R0:W1:Y:S02]  /*b780*/  SHFL.BFLY P6, R14, R13, R12, R11 ;  /* 0x0c00000c0d0e7389 */ /* 0x00006400000c000b */
[----:B01----:R-:W-:Y:S05]  /*b790*/  ENDCOLLECTIVE ;  /* 0x000000000000791b */ /* 0x003fea0003800000 */
.L_x_3665:
[----:B------:R-:W-:Y:S02]  /*b7a0*/  IMAD.MOV.U32 R12, RZ, RZ, 0x2 ;  /* 0x00000002ff0c7424 */ /* 0x000fe400078e00ff */
[----:B------:R-:W-:-:S05]  /*b7b0*/  FADD.FTZ R5, R4, R14 ;  /* 0x0000000e04057221 */ /* 0x000fca0000010000 */
[----:B------:R-:W-:-:S07]  /*b7c0*/  MOV R13, R5 ;  /* 0x00000005000d7202 */ /* 0x000fce0000000f00 */
[----:B------:R-:W-:Y:S05]  /*b7d0*/  WARPSYNC.COLLECTIVE R15, `(.L_x_3666) ;  /* 0x000000000f087348 */ /* 0x000fea0003c00000 */
[----:B------:R0:W1:Y:S02]  /*b7e0*/  SHFL.BFLY P6, R14, R13, R12, R11 ;  /* 0x0c00000c0d0e7389 */ /* 0x00006400000c000b */
[----:B01----:R-:W-:Y:S05]  /*b7f0*/  ENDCOLLECTIVE ;  /* 0x000000000000791b */ /* 0x003fea0003800000 */
.L_x_3666:
[----:B------:R-:W-:Y:S02]  /*b800*/  IMAD.MOV.U32 R12, RZ, RZ, 0x1 ;  /* 0x00000001ff0c7424 */ /* 0x000fe400078e00ff */
[----:B------:R-:W-:-:S05]  /*b810*/  FADD.FTZ R6, R5, R14 ;  /* 0x0000000e05067221 */ /* 0x000fca0000010000 */
[----:B------:R-:W-:-:S07]  /*b820*/  MOV R13, R6 ;  /* 0x00000006000d7202 */ /* 0x000fce0000000f00 */
[----:B------:R-:W-:Y:S05]  /*b830*/  WARPSYNC.COLLECTIVE R15, `(.L_x_3667) ;  /* 0x000000000f087348 */ /* 0x000fea0003c00000 */
[----:B------:R0:W1:Y:S02]  /*b840*/  SHFL.BFLY P6, R14, R13, R12, R11 ;  /* 0x0c00000c0d0e7389 */ /* 0x00006400000c000b */
[----:B01----:R-:W-:Y:S05]  /*b850*/  ENDCOLLECTIVE ;  /* 0x000000000000791b */ /* 0x003fea0003800000 */
.L_x_3667:
[----:B------:R-:W-:Y:S05]  /*b860*/  BRA `(.L_x_3668) ;  /* 0xffffff6000e47947 */ /* 0x000fea000383ffff */
.L_x_3592:
[----:B------:R-:W-:Y:S01]  /*b870*/  HFMA2 R12, -RZ, RZ, 0, 1.1920928955078125e-07 ;  /* 0x00000002ff0c7431 */ /* 0x000fe200000001ff */
[----:B------:R-:W-:Y:S01]  /*b880*/  BSSY B1, `(.L_x_3669) ;  /* 0x0000006000017945 */ /* 0x000fe20003800000 */
[----:B------:R-:W-:Y:S01]  /*b890*/  IMAD.MOV.U32 R11, RZ, RZ, 0x1f ;  /* 0x0000001fff0b7424 */ /* 0x000fe200078e00ff */
[----:B------:R-:W-:-:S07]  /*b8a0*/  MOV R15, 0xffffffff ;  /* 0xffffffff000f7802 */ /* 0x000fce0000000f00 */
[----:B---3--:R-:W-:Y:S05]  /*b8b0*/  WARPSYNC.COLLECTIVE R15, `(.L_x_3670) ;  /* 0x000000000f087348 */ /* 0x008fea0003c00000 */
[----:B------:R0:W1:Y:S02]  /*b8c0*/  SHFL.BFLY P6, R14, R13, R12, R11 ;  /* 0x0c00000c0d0e7389 */ /* 0x00006400000c000b */
[----:B01-3--:R-:W-:Y:S05]  /*b8d0*/  ENDCOLLECTIVE ;  /* 0x000000000000791b */ /* 0x00bfea0003800000 */
.L_x_3670:
[----:B------:R-:W-:Y:S05]  /*b8e0*/  BSYNC B1 ;  /* 0x0000000000017941 */ /* 0x000fea0003800000 */
.L_x_3669:
[----:B------:R-:W-:Y:S02]  /*b8f0*/  HFMA2 R11, -RZ, RZ, 0, 1.847743988037109375e-06 ;  /* 0x0000001fff0b7431 */ /* 0x000fe400000001ff */
[----:B------:R-:W-:Y:S01]  /*b900*/  FADD.FTZ R13, R13, R14 ;  /* 0x0000000e0d0d7221 */ /* 0x000fe20000010000 */
[----:B------:R-:W-:Y:S02]  /*b910*/  IMAD.MOV.U32 R12, RZ, RZ, 0x1 ;  /* 0x00000001ff0c7424 */ /* 0x000fe400078e00ff */
[----:B------:R-:W-:-:S07]  /*b920*/  IMAD.MOV.U32 R15, RZ, RZ, -0x1 ;  /* 0xffffffffff0f7424 */ /* 0x000fce00078e00ff */
[----:B------:R-:W-:Y:S05]  /*b930*/  WARPSYNC.COLLECTIVE R15, `(.L_x_3671) ;  /* 0x000000000f087348 */ /* 0x000fea0003c00000 */
[----:B------:R0:W1:Y:S02]  /*b940*/  SHFL.BFLY P6, R14, R13, R12, R11 ;  /* 0x0c00000c0d0e7389 */ /* 0x00006400000c000b */
[----:B01----:R-:W-:Y:S05]  /*b950*/  ENDCOLLECTIVE ;  /* 0x000000000000791b */ /* 0x003fea0003800000 */
.L_x_3671:
[----:B------:R-:W-:Y:S05]  /*b960*/  BRA `(.L_x_3672) ;  /* 0xffffffa000847947 */ /* 0x000fea000383ffff */
.L_x_3596:
[----:B------:R-:W-:Y:S01]  /*b970*/  HFMA2 R11, -RZ, RZ, 0, 1.847743988037109375e-06 ;  /* 0x0000001fff0b7431 */ /* 0x000fe200000001ff */
[----:B------:R-:W-:Y:S01]  /*b980*/  BSSY B0, `(.L_x_3673) ;  /* 0x0000007000007945 */ /* 0x000fe20003800000 */
[----:B------:R-:W-:Y:S01]  /*b990*/  MOV R13, R0 ;  /* 0x00000000000d7202 */ /* 0x000fe20000000f00 */
[----:B------:R-:W-:Y:S02]  /*b9a0*/  IMAD.MOV.U32 R12, RZ, RZ, 0x10 ;  /* 0x00000010ff0c7424 */ /* 0x000fe400078e00ff */
[----:B------:R-:W-:-:S07]  /*b9b0*/  IMAD.MOV.U32 R15, RZ, RZ, -0x1 ;  /* 0xffffffffff0f7424 */ /* 0x000fce00078e00ff */
[----:B-123--:R-:W-:Y:S05]  /*b9c0*/  WARPSYNC.COLLECTIVE R15, `(.L_x_3674) ;  /* 0x000000000f087348 */ /* 0x00efea0003c00000 */
[----:B------:R0:W4:Y:S02]  /*b9d0*/  SHFL.BFLY P6, R14, R13, R12, R11 ;  /* 0x0c00000c0d0e7389 */ /* 0x00012400000c000b */
[----:B01234-:R-:W-:Y:S05]  /*b9e0*/  ENDCOLLECTIVE ;  /* 0x000000000000791b */ /* 0x01ffea0003800000 */
.L_x_3674:
[----:B------:R-:W-:Y:S05]  /*b9f0*/  BSYNC B0 ;  /* 0x0000000000007941 */ /* 0x000fea0003800000 */
.L_x_3673:
[----:B------:R-:W-:Y:S01]  /*ba00*/  FMNMX.FTZ R13, R14, R0, !PT ;  /* 0x000000000e0d7209 */ /* 0x000fe20007810000 */
[----:B------:R-:W-:Y:S01]  /*ba10*/  IMAD.MOV.U32 R11, RZ, RZ, 0x1f ;  /* 0x0000001fff0b7424 */ /* 0x000fe200078e00ff */
[----:B------:R-:W-:Y:S02]  /*ba20*/  MOV R12, 0x8 ;  /* 0x00000008000c7802 */ /* 0x000fe40000000f00 */
[----:B------:R-:W-:-:S07]  /*ba30*/  MOV R15, 0xffffffff ;  /* 0xffffffff000f7802 */ /* 0x000fce0000000f00 */
[----:B------:R-:W-:Y:S05]  /*ba40*/  WARPSYNC.COLLECTIVE R15, `(.L_x_3675) ;  /* 0x000000000f087348 */ /* 0x000fea0003c00000 */
[----:B------:R0:W1:Y:S02]  /*ba50*/  SHFL.BFLY P6, R14, R13, R12, R11 ;  /* 0x0c00000c0d0e7389 */ /* 0x00006400000c000b */
[----:B01----:R-:W-:Y:S05]  /*ba60*/  ENDCOLLECTIVE ;  /* 0x000000000000791b */ /* 0x003fea0003800000 */
.L_x_3675:
[----:B------:R-:W-:Y:S01]  /*ba70*/  HFMA2 R12, -RZ, RZ, 0, 2.384185791015625e-07 ;  /* 0x00000004ff0c7431 */ /* 0x000fe200000001ff */
[----:B------:R-:W-:-:S05]  /*ba80*/  FMNMX.FTZ R3, R13, R14, !PT ;  /* 0x0000000e0d037209 */ /* 0x000fca0007810000 */
[----:B------:R-:W-:-:S07]  /*ba90*/  IMAD.MOV.U32 R13, RZ, RZ, R3 ;  /* 0x000000ffff0d7224 */ /* 0x000fce00078e0003 */
[----:B------:R-:W-:Y:S05]  /*baa0*/  WARPSYNC.COLLECTIVE R15, `(.L_x_3676) ;  /* 0x000000000f087348 */ /* 0x000fea0003c00000 */
[----:B------:R0:W1:Y:S02]  /*bab0*/  SHFL.BFLY P6, R14, R13, R12, R11 ;  /* 0x0c00000c0d0e7389 */ /* 0x00006400000c000b */
[----:B01----:R-:W-:Y:S05]  /*bac0*/  ENDCOLLECTIVE ;  /* 0x000000000000791b */ /* 0x003fea0003800000 */
.L_x_3676:
[----:B------:R-:W-:Y:S05]  /*bad0*/  BRA `(.L_x_3677) ;  /* 0xffffffa000d47947 */ /* 0x000fea000383ffff */
.L_x_3678:
        /* <DEDUP_REMOVED lines=10> */
.L_x_4073:


//--------------------- .text._ZN4mmha33masked_multihead_attention_kernelIfLi112ELi128ELi1ELi32ELi256ELb0ELb0EEEv26Multihead_attention_paramsIT_XT5_EE --------------------------
	.section	.text._ZN4mmha33masked_multihead_attention_kernelIfLi112ELi128ELi1ELi32ELi256ELb0ELb0EEEv26Multihead_attention_paramsIT_XT5_EE,"ax",@progbits
	.align	128
        .global         _ZN4mmha33masked_multihead_attention_kernelIfLi112ELi128ELi1ELi32ELi256ELb0ELb0EEEv26Multihead_attention_paramsIT_XT5_EE
        .type           _ZN4mmha33masked_multihead_attention_kernelIfLi112ELi128ELi1ELi32ELi256ELb0ELb0EEEv26Multihead_attention_paramsIT_XT5_EE,@function
        .size           _ZN4mmha33masked_multihead_attention_kernelIfLi112ELi128ELi1ELi32ELi256ELb0ELb0EEEv26Multihead_attention_paramsIT_XT5_EE,(.L_x_4074 - _ZN4mmha33masked_multihead_attention_kernelIfLi112ELi128ELi1ELi32ELi256ELb0ELb0EEEv26Multihead_attention_paramsIT_XT5_EE)
        .other          _ZN4mmha33masked_multihead_attention_kernelIfLi112ELi128ELi1ELi32ELi256ELb0ELb0EEEv26Multihead_attention_paramsIT_XT5_EE,@"STO_CUDA_ENTRY STV_DEFAULT"
_ZN4mmha33masked_multihead_attention_kernelIfLi112ELi128ELi1ELi32ELi256ELb0ELb0EEEv26Multihead_attention_paramsIT_XT5_EE:
.text._ZN4mmha33masked_multihead_attention_kernelIfLi112ELi128ELi1ELi32ELi256ELb0ELb0EEEv26Multihead_attention_paramsIT_XT5_EE:
        /* <DEDUP_REMOVED lines=15> */
.L_x_3679:
        /* <DEDUP_REMOVED lines=135> */
.L_x_3681:
[----:B------:R-:W-:Y:S05]  /*0960*/  BSYNC.RECONVERGENT B0 ;  /* 0x0000000000007941 */ /* 0x000fea0003800200 */
.L_x_3680:
        /* <DEDUP_REMOVED lines=8> */
.L_x_3683:
[----:B------:R-:W-:Y:S05]  /*09f0*/  BSYNC.RECONVERGENT B0 ;  /* 0x0000000000007941 */ /* 0x000fea0003800200 */
.L_x_3682:
        /* <DEDUP_REMOVED lines=104> */
.L_x_3685:
        /* <DEDUP_REMOVED lines=54> */
.L_x_3687:
        /* <DEDUP_REMOVED lines=79> */
.L_x_3691:
[----:B------:R-:W-:Y:S05]  /*18d0*/  BSYNC.RECONVERGENT B1 ;  /* 0x0000000000017941 */ /* 0x000fea0003800200 */
.L_x_3690:
        /* <DEDUP_REMOVED lines=8> */
.L_x_3689:
[----:B------:R-:W-:Y:S05]  /*1960*/  BSYNC.RECONVERGENT B0 ;  /* 0x0000000000007941 */ /* 0x000fea0003800200 */
.L_x_3688:
[----:B------:R-:W-:Y:S01]  /*1970*/  BAR.SYNC.DEFER_BLOCKING 0x0 ;  /* 0x0000000000007b1d */ /* 0x000fe20000010000 */
[----:B------:R-:W-:-:S04]  /*1980*/  @!P6 IMAD R23, R22, R23, R28 ;  /* 0x000000171617e224 */ /* 0x000fc800078e021c */
[C---:B------:R-:W-:Y:S01]  /*1990*/  @!P6 IMAD R0, R23.reuse, 0x4, R0 ;  /* 0x000000041700e824 */ /* 0x040fe200078e0200 */
[----:B------:R-:W-:-:S04]  /*19a0*/  @!P6 LEA R2, R23, R2, 0x2 ;  /* 0x000000021702e211 */ /* 0x000fc800078e10ff */
[----:B---3--:R0:W1:Y:S04]  /*19b0*/  @!P6 LDS.128 R16, [R0] ;  /* 0x000000000010e984 */ /* 0x0080680000000c00 */
[----:B------:R0:W2:Y:S01]  /*19c0*/  @!P6 LDS.128 R24, [R2] ;  /* 0x000000000218e984 */ /* 0x0000a20000000c00 */
[----:B------:R-:W-:Y:S06]  /*19d0*/  BAR.SYNC.DEFER_BLOCKING 0x0 ;  /* 0x0000000000007b1d */ /* 0x000fec0000010000 */
.L_x_3686:
[----:B------:R-:W-:Y:S05]  /*19e0*/  BSYNC.RECONVERGENT B6 ;  /* 0x0000000000067941 */ /* 0x000fea0003800200 */
.L_x_3684:
        /* <DEDUP_REMOVED lines=38> */
.L_x_3837:
        /* <DEDUP_REMOVED lines=21> */
.L_x_3694:
[----:B-1----:R-:W2:Y:S04]  /*1da0*/  LDL R0, [R1+0x34] ;  /* 0x0000340001007983 */ /* 0x002ea80000100800 */
[----:B--2---:R3:W-:Y:S02]  /*1db0*/  STS [R8], R0 ;  /* 0x0000000008007388 */ /* 0x0047e40000000800 */
.L_x_3692:
[----:B------:R-:W-:Y:S05]  /*1dc0*/  WARPSYNC.ALL ;  /* 0x0000000000007948 */ /* 0x000fea0003800000 */
[----:B0--3--:R-:W-:Y:S01]  /*1dd0*/  VIADD R0, R6, 0x1f ;  /* 0x0000001f06007836 */ /* 0x009fe20000000000 */
[----:B------:R-:W0:Y:S01]  /*1de0*/  LDCU UR4, c[0x0][0x3f0] ;  /* 0x00007e00ff0477ac */ /* 0x000e220008000800 */
[----:B------:R-:W-:Y:S03]  /*1df0*/  BSSY.RECONVERGENT B0, `(.L_x_3695) ;  /* 0x000037b000007945 */ /* 0x000fe60003800200 */
[----:B------:R-:W-:Y:S01]  /*1e00*/  SHF.R.S32.HI R3, RZ, 0x1f, R0 ;  /* 0x0000001fff037819 */ /* 0x000fe20000011400 */
[----:B------:R-:W3:Y:S03]  /*1e10*/  LDCU UR13, c[0x0][0x410] ;  /* 0x00008200ff0d77ac */ /* 0x000ee60008000800 */
[----:B------:R-:W-:Y:S01]  /*1e20*/  LEA.HI R3, R3, R0, RZ, 0x5 ;  /* 0x0000000003037211 */ /* 0x000fe200078f28ff */
[----:B------:R-:W4:Y:S03]  /*1e30*/  LDCU.64 UR8, c[0x0][0x3b8] ;  /* 0x00007700ff0877ac */ /* 0x000f260008000a00 */
[----:B------:R-:W-:Y:S01]  /*1e40*/  LOP3.LUT R2, R3, 0xffffffe0, RZ, 0xc0, !PT ;  /* 0xffffffe003027812 */ /* 0x000fe200078ec0ff */
[----:B------:R-:W1:Y:S01]  /*1e50*/  LDCU.64 UR14, c[0x0][0x438] ;  /* 0x00008700ff0e77ac */ /* 0x000e620008000a00 */
[----:B------:R-:W-:Y:S02]  /*1e60*/  BAR.SYNC.DEFER_BLOCKING 0x0 ;  /* 0x0000000000007b1d */ /* 0x000fe40000010000 */
[----:B------:R-:W-:Y:S01]  /*1e70*/  ISETP.GE.AND P0, PT, R124, R2, PT ;  /* 0x000000027c00720c */ /* 0x000fe20003f06270 */
[----:B0-----:R-:W-:-:S03]  /*1e80*/  UIMAD UR4, UR41, UR4, UR42 ;  /* 0x00000004290472a4 */ /* 0x001fc6000f8e022a */
[----:B------:R-:W0:Y:S01]  /*1e90*/  LDCU.64 UR10, c[0x0][0x448] ;  /* 0x00008900ff0a77ac */ /* 0x000e220008000a00 */
[----:B------:R-:W-:-:S08]  /*1ea0*/  UIMAD UR4, UR4, 0x70, URZ ;  /* 0x00000070040478a4 */ /* 0x000fd0000f8e02ff */
[----:B---34-:R-:W-:Y:S05]  /*1eb0*/  @P0 BRA `(.L_x_3696) ;  /* 0x0000003400b80947 */ /* 0x018fea0003800000 */
[----:B------:R-:W3:Y:S01]  /*1ec0*/  LDC R0, c[0x0][0x3f4] ;  /* 0x0000fd00ff007b82 */ /* 0x000ee20000000800 */
[----:B------:R-:W-:Y:S01]  /*1ed0*/  LEA R126, R9, R126, 0x18 ;  /* 0x0000007e097e7211 */ /* 0x000fe200078ec0ff */
[----:B------:R-:W4:Y:S01]  /*1ee0*/  LDCU.64 UR6, c[0x0][0x420] ;  /* 0x00008400ff0677ac */ /* 0x000f220008000a00 */
[----:B------:R-:W-:-:S03]  /*1ef0*/  IADD3 R125, PT, PT, R125, R128, RZ ;  /* 0x000000807d7d7210 */ /* 0x000fc60007ffe0ff */
[----:B------:R-:W5:Y:S01]  /*1f00*/  LDS.128 R8, [R126+0x40] ;  /* 0x000040007e087984 */ /* 0x000f620000000c00 */
[----:B------:R-:W1:Y:S03]  /*1f10*/  LDCU UR12, c[0x0][0x440] ;  /* 0x00008800ff0c77ac */ /* 0x000e660008000800 */
[----:B------:R-:W2:Y:S04]  /*1f20*/  LDS.128 R4, [R126+0x50] ;  /* 0x000050007e047984 */ /* 0x000ea80000000c00 */
[----:B------:R-:W0:Y:S04]  /*1f30*/  LDS.128 R120, [R126+0x60] ;  /* 0x000060007e787984 */ /* 0x000e280000000c00 */
[----:B------:R-:W0:Y:S01]  /*1f40*/  LDS.128 R116, [R126+0x70] ;  /* 0x000070007e747984 */ /* 0x000e220000000c00 */
[----:B----4-:R-:W-:-:S03]  /*1f50*/  ISETP.NE.U32.AND P0, PT, RZ, UR6, PT ;  /* 0x00000006ff007c0c */ /* 0x010fc6000bf05070 */
[----:B------:R-:W4:Y:S01]  /*1f60*/  LDS.128 R112, [R126+0x80] ;  /* 0x000080007e707984 */ /* 0x000f220000000c00 */
[----:B---3--:R-:W-:Y:S01]  /*1f70*/  IABS R0, R0 ;  /* 0x0000000000007213 */ /* 0x008fe20000000000 */
[----:B-1----:R-:W-:Y:S02]  /*1f80*/  UIMAD UR5, UR42, UR12, UR45 ;  /* 0x0000000c2a0572a4 */ /* 0x002fe4000f8e022d */
[----:B------:R-:W1:Y:S01]  /*1f90*/  LDS.128 R108, [R126+0x90] ;  /* 0x000090007e6c7984 */ /* 0x000e620000000c00 */
[----:B------:R-:W-:Y:S01]  /*1fa0*/  IMAD.U32 R129, RZ, RZ, UR12 ;  /* 0x0000000cff817e24 */ /* 0x000fe2000f8e00ff */
[----:B------:R-:W-:Y:S02]  /*1fb0*/  MOV R130, R0 ;  /* 0x0000000000827202 */ /* 0x000fe40000000f00 */
[----:B------:R-:W3:Y:S01]  /*1fc0*/  LDS.128 R104, [R126+0xa0] ;  /* 0x0000a0007e687984 */ /* 0x000ee20000000c00 */
[----:B------:R-:W-:Y:S01]  /*1fd0*/  ISETP.NE.AND.EX P0, PT, RZ, UR7, PT, P0 ;  /* 0x00000007ff007c0c */ /* 0x000fe2000bf05300 */
[----:B------:R-:W2:Y:S02]  /*1fe0*/  I2F.RP R0, R130 ;  /* 0x0000008200007306 */ /* 0x000ea40000209400 */
[----:B------:R-:W0:Y:S04]  /*1ff0*/  LDS.128 R100, [R126+0xb0] ;  /* 0x0000b0007e647984 */ /* 0x000e280000000c00 */
[----:B------:R-:W0:Y:S04]  /*2000*/  LDS.128 R96, [R126+0xc0] ;  /* 0x0000c0007e607984 */ /* 0x000e280000000c00 */
[----:B------:R-:W0:Y:S04]  /*2010*/  LDS.128 R92, [R126+0xd0] ;  /* 0x0000d0007e5c7984 */ /* 0x000e280000000c00 */
[----:B-----5:R-:W-:Y:S01]  /*2020*/  STL.64 [R1+0x20], R8 ;  /* 0x0000200801007387 */ /* 0x020fe20000100a00 */
[----:B--2---:R-:W2:Y:S03]  /*2030*/  MUFU.RCP R0, R0 ;  /* 0x0000000000007308 */ /* 0x004ea60000001000 */
[----:B------:R-:W-:Y:S04]  /*2040*/  STL.64 [R1+0x28], R10 ;  /* 0x0000280a01007387 */ /* 0x000fe80000100a00 */
[----:B------:R-:W-:Y:S04]  /*2050*/  STL.64 [R1+0x10], R4 ;  /* 0x0000100401007387 */ /* 0x000fe80000100a00 */
[----:B------:R-:W-:Y:S04]  /*2060*/  STL.64 [R1+0x18], R6 ;  /* 0x0000180601007387 */ /* 0x000fe80000100a00 */
[----:B------:R-:W0:Y:S01]  /*2070*/  LDS.128 R88, [R126+0xe0] ;  /* 0x0000e0007e587984 */ /* 0x000e220000000c00 */
[----:B--2---:R-:W-:Y:S01]  /*2080*/  VIADD R3, R0, 0xffffffe ;  /* 0x0ffffffe00037836 */ /* 0x004fe20000000000 */
[----:B------:R-:W-:-:S02]  /*2090*/  IADD3 R0, PT, PT, R127, R124, RZ ;  /* 0x0000007c7f007210 */ /* 0x000fc40007ffe0ff */
[----:B------:R-:W2:Y:S03]  /*20a0*/  LDS.128 R84, [R126+0xf0] ;  /* 0x0000f0007e547984 */ /* 0x000ea60000000c00 */
[----:B------:R-:W5:Y:S01]  /*20b0*/  F2I.FTZ.U32.TRUNC.NTZ R3, R3 ;  /* 0x0000000300037305 */ /* 0x000f62000021f000 */
[----:B------:R-:W0:Y:S04]  /*20c0*/  LDS.128 R80, [R126+0x100] ;  /* 0x000100007e507984 */ /* 0x000e280000000c00 */
[----:B------:R-:W0:Y:S04]  /*20d0*/  LDS.128 R76, [R126+0x110] ;  /* 0x000110007e4c7984 */ /* 0x000e280000000c00 */
[----:B------:R-:W0:Y:S04]  /*20e0*/  LDS.128 R72, [R126+0x120] ;  /* 0x000120007e487984 */ /* 0x000e280000000c00 */
[----:B------:R-:W0:Y:S01]  /*20f0*/  LDS.128 R68, [R126+0x130] ;  /* 0x000130007e447984 */ /* 0x000e220000000c00 */
[----:B-----5:R-:W-:-:S03]  /*2100*/  IMAD.MOV R128, RZ, RZ, -R3 ;  /* 0x000000ffff807224 */ /* 0x020fc600078e0a03 */
[----:B------:R-:W0:Y:S02]  /*2110*/  LDS.128 R64, [R126+0x140] ;  /* 0x000140007e407984 */ /* 0x000e240000000c00 */
[----:B------:R-:W-:Y:S02]  /*2120*/  MOV R124, R128 ;  /* 0x00000080007c7202 */ /* 0x000fe40000000f00 */
[----:B------:R-:W0:Y:S04]  /*2130*/  LDS.128 R60, [R126+0x150] ;  /* 0x000150007e3c7984 */ /* 0x000e280000000c00 */
        /* <DEDUP_REMOVED lines=13> */
[----:B------:R5:W0:Y:S04]  /*2210*/  LDS.128 R4, [R126+0x230] ;  /* 0x000230007e047984 */ /* 0x000a280000000c00 */
[----:B------:R4:W-:Y:S01]  /*2220*/  STL [R1+0x30], R125 ;  /* 0x0000307d01007387 */ /* 0x0009e20000100800 */
[----:B-----5:R-:W-:Y:S01]  /*2230*/  IADD3 R126, PT, PT, R127, R2, RZ ;  /* 0x000000027f7e7210 */ /* 0x020fe20007ffe0ff */
[----:B------:R-:W-:-:S02]  /*2240*/  HFMA2 R2, -RZ, RZ, 0, 0 ;  /* 0x00000000ff027431 */ /* 0x000fc400000001ff */
[----:B----4-:R-:W-:-:S05]  /*2250*/  IMAD.U32 R125, RZ, RZ, UR6 ;  /* 0x00000006ff7d7e24 */ /* 0x010fca000f8e00ff */
[----:B------:R-:W-:Y:S01]  /*2260*/  IADD3 R128, P1, P2, R125, UR46, R0 ;  /* 0x0000002e7d807c10 */ /* 0x000fe2000fa3e000 */
[----:B------:R-:W-:Y:S02]  /*2270*/  IMAD R125, R124, R130, RZ ;  /* 0x000000827c7d7224 */ /* 0x000fe400078e02ff */
[----:B------:R-:W-:Y:S02]  /*2280*/  IMAD.U32 R124, RZ, RZ, UR7 ;  /* 0x00000007ff7c7e24 */ /* 0x000fe4000f8e00ff */
[----:B------:R-:W-:Y:S01]  /*2290*/  IMAD.HI.U32 R125, R3, R125, R2 ;  /* 0x0000007d037d7227 */ /* 0x000fe200078e0002 */
[----:B------:R4:W-:Y:S02]  /*22a0*/  STL [R1+0x4], R128 ;  /* 0x0000048001007387 */ /* 0x0009e40000100800 */
[----:B------:R-:W-:Y:S01]  /*22b0*/  IADD3.X R2, PT, PT, R124, UR47, RZ, P1, P2 ;  /* 0x0000002f7c027c10 */ /* 0x000fe20008fe44ff */
[----:B------:R-:W-:Y:S01]  /*22c0*/  IMAD R3, R129, UR5, R0 ;  /* 0x0000000581037c24 */ /* 0x000fe2000f8e0200 */
[----:B------:R4:W-:Y:S04]  /*22d0*/  STL [R1+0x3c], R126 ;  /* 0x00003c7e01007387 */ /* 0x0009e80000100800 */
[----:B------:R4:W-:Y:S04]  /*22e0*/  STL [R1+0x38], R125 ;  /* 0x0000387d01007387 */ /* 0x0009e80000100800 */
[----:B------:R4:W-:Y:S04]  /*22f0*/  STL [R1], R2 ;  /* 0x0000000201007387 */ /* 0x0009e80000100800 */
[----:B0123--:R4:W-:Y:S02]  /*2300*/  STL [R1+0x8], R3 ;  /* 0x0000080301007387 */ /* 0x00f9e40000100800 */
.L_x_3763:
[----:B----4-:R-:W2:Y:S01]  /*2310*/  LDL R3, [R1+0x38] ;  /* 0x0000380001037983 */ /* 0x010ea20000100800 */
[----:B------:R-:W0:Y:S01]  /*2320*/  LDC R252, c[0x0][0x3f4] ;  /* 0x0000fd00fffc7b82 */ /* 0x000e220000000800 */
[----:B------:R-:W-:Y:S02]  /*2330*/  IABS R2, R0 ;  /* 0x0000000000027213 */ /* 0x000fe40000000000 */
[----:B-----5:R1:W-:Y:S04]  /*2340*/  STL [R1+0x44], R5 ;  /* 0x0000440501007387 */ /* 0x0203e80000100800 */
[----:B------:R3:W-:Y:S01]  /*2350*/  STL [R1+0x40], R4 ;  /* 0x0000400401007387 */ /* 0x0007e20000100800 */
[----:B-1----:R-:W1:Y:S01]  /*2360*/  LDC R5, c[0x0][0x3f4] ;  /* 0x0000fd00ff057b82 */ /* 0x002e620000000800 */
[----:B0-----:R-:W-:-:S05]  /*2370*/  IABS R252, R252 ;  /* 0x000000fc00fc7213 */ /* 0x001fca0000000000 */
[----:B---3--:R-:W-:Y:S01]  /*2380*/  IMAD.MOV.U32 R4, RZ, RZ, R252 ;  /* 0x000000ffff047224 */ /* 0x008fe200078e00fc */
[----:B-1----:R-:W-:Y:S01]  /*2390*/  IABS R5, R5 ;  /* 0x0000000500057213 */ /* 0x002fe20000000000 */
[----:B--2---:R-:W-:-:S05]  /*23a0*/  IMAD.HI.U32 R3, R3, R2, RZ ;  /* 0x0000000203037227 */ /* 0x004fca00078e00ff */
[----:B------:R-:W-:-:S05]  /*23b0*/  IADD3 R3, PT, PT, -R3, RZ, RZ ;  /* 0x000000ff03037210 */ /* 0x000fca0007ffe1ff */
[----:B------:R-:W-:Y:S02]  /*23c0*/  IMAD R252, R4, R3, R2 ;  /* 0x0000000304fc7224 */ /* 0x000fe400078e0202 */
[----:B------:R-:W2:Y:S04]  /*23d0*/  LDL R3, [R1] ;  /* 0x0000000001037983 */ /* 0x000ea80000100800 */
[----:B------:R-:W2:Y:S01]  /*23e0*/  LDL R2, [R1+0x4] ;  /* 0x0000040001027983 */ /* 0x000ea20000100800 */
[----:B------:R-:W-:-:S13]  /*23f0*/  ISETP.GT.U32.AND P1, PT, R5, R252, PT ;  /* 0x000000fc0500720c */ /* 0x000fda0003f24070 */
[----:B------:R-:W-:-:S05]  /*2400*/  @!P1 IMAD.IADD R252, R252, 0x1, -R4 ;  /* 0x00000001fcfc9824 */ /* 0x000fca00078e0a04 */
[----:B------:R-:W-:Y:S02]  /*2410*/  ISETP.GT.U32.AND P1, PT, R5, R252, PT ;  /* 0x000000fc0500720c */ /* 0x000fe40003f24070 */
[----:B------:R-:W5:Y:S11]  /*2420*/  LDL.LU R5, [R1+0x44] ;  /* 0x0000440001057983 */ /* 0x000f760000300800 */
[----:B------:R-:W-:-:S02]  /*2430*/  @!P1 IADD3 R252, PT, PT, R252, -R4, RZ ;  /* 0x80000004fcfc9210 */ /* 0x000fc40007ffe0ff */
[----:B------:R-:W5:Y:S04]  /*2440*/  LDL.LU R4, [R1+0x40] ;  /* 0x0000400001047983 */ /* 0x000f680000300800 */
[----:B--2---:R0:W2:Y:S01]  /*2450*/  @P0 LDG.E.U8 R2, desc[UR36][R2.64] ;  /* 0x0000002402020981 */ /* 0x0040a2000c1e1100 */
[----:B------:R-:W-:Y:S01]  /*2460*/  ISETP.GE.AND P1, PT, R0, RZ, PT ;  /* 0x000000ff0000720c */ /* 0x000fe20003f26270 */
[----:B------:R-:W-:Y:S01]  /*2470*/  BSSY.RECONVERGENT B1, `(.L_x_3697) ;  /* 0x0000017000017945 */ /* 0x000fe20003800200 */
[----:B0-----:R-:W0:Y:S02]  /*2480*/  LDC R3, c[0x0][0x3f4] ;  /* 0x0000fd00ff037b82 */ /* 0x001e240000000800 */
[----:B0-----:R-:W-:Y:S01]  /*2490*/  ISETP.NE.AND P2, PT, R3, RZ, PT ;  /* 0x000000ff0300720c */ /* 0x001fe20003f45270 */
[----:B------:R-:W-:-:S05]  /*24a0*/  IMAD.MOV.U32 R3, RZ, RZ, R252 ;  /* 0x000000ffff037224 */ /* 0x000fca00078e00fc */
[----:B------:R-:W0:Y:S03]  /*24b0*/  LDC R252, c[0x0][0x3f4] ;  /* 0x0000fd00fffc7b82 */ /* 0x000e260000000800 */
[----:B------:R-:W-:Y:S02]  /*24c0*/  @!P1 IADD3 R3, PT, PT, -R3, RZ, RZ ;  /* 0x000000ff03039210 */ /* 0x000fe40007ffe1ff */
[----:B------:R-:W-:Y:S02]  /*24d0*/  ISETP.GE.AND P1, PT, R0, UR45, PT ;  /* 0x0000002d00007c0c */ /* 0x000fe4000bf26270 */
[----:B0-----:R-:W-:Y:S02]  /*24e0*/  @!P2 LOP3.LUT R3, RZ, R252, RZ, 0x33, !PT ;  /* 0x000000fcff03a212 */ /* 0x001fe400078e33ff */
[----:B--2---:R-:W-:-:S03]  /*24f0*/  ISETP.NE.AND P3, PT, R2, RZ, P0 ;  /* 0x000000ff0200720c */ /* 0x004fc60000765270 */
[C---:B------:R-:W-:Y:S01]  /*2500*/  IMAD.SHL.U32 R2, R3.reuse, 0x4, RZ ;  /* 0x0000000403027824 */ /* 0x040fe200078e00ff */
[----:B------:R-:W-:-:S05]  /*2510*/  IADD3 R3, PT, PT, R3, R252, RZ ;  /* 0x000000fc03037210 */ /* 0x000fca0007ffe0ff */
[----:B------:R-:W-:Y:S05]  /*2520*/  @P1 BRA `(.L_x_3698) ;  /* 0x00000000002c1947 */ /* 0x000fea0003800000 */
[----:B------:R-:W-:Y:S01]  /*2530*/  IMAD R124, R252, 0x70, RZ ;  /* 0x00000070fc7c7824 */ /* 0x000fe200078e02ff */
[----:B------:R-:W-:-:S04]  /*2540*/  CS2R R126, SRZ ;  /* 0x00000000007e7805 */ /* 0x000fc8000001ff00 */
[----:B------:R-:W-:Y:S02]  /*2550*/  ISETP.GE.AND P2, PT, R2, R124, PT ;  /* 0x0000007c0200720c */ /* 0x000fe40003f46270 */
[----:B------:R-:W-:-:S11]  /*2560*/  CS2R R124, SRZ ;  /* 0x00000000007c7805 */ /* 0x000fd6000001ff00 */
[----:B------:R-:W-:Y:S05]  /*2570*/  @P2 BRA `(.L_x_3698) ;  /* 0x0000000000182947 */ /* 0x000fea0003800000 */
[----:B------:R-:W-:-:S05]  /*2580*/  IMAD R126, R252, UR4, RZ ;  /* 0x00000004fc7e7c24 */ /* 0x000fca000f8e02ff */
[----:B------:R-:W-:-:S04]  /*2590*/  IADD3 R125, P2, PT, R2, R126, RZ ;  /* 0x0000007e027d7210 */ /* 0x000fc80007f5e0ff */
[----:B------:R-:W-:Y:S02]  /*25a0*/  LEA.HI.X.SX32 R126, R126, RZ, 0x1, P2 ;  /* 0x000000ff7e7e7211 */ /* 0x000fe400010f0eff */
[----:B------:R-:W-:-:S04]  /*25b0*/  LEA R124, P2, R125, UR8, 0x2 ;  /* 0x000000087d7c7c11 */ /* 0x000fc8000f8410ff */
[----:B------:R-:W-:-:S06]  /*25c0*/  LEA.HI.X R125, R125, UR9, R126, 0x2, P2 ;  /* 0x000000097d7d7c11 */ /* 0x000fcc00090f147e */
[----:B------:R-:W5:Y:S03]  /*25d0*/  LDG.E.128 R124, desc[UR36][R124.64] ;  /* 0x000000247c7c7981 */ /* 0x000f66000c1e1d00 */
.L_x_3698:
[----:B------:R-:W-:Y:S05]  /*25e0*/  BSYNC.RECONVERGENT B1 ;  /* 0x0000000000017941 */ /* 0x000fea0003800200 */
.L_x_3697:
[----:B------:R-:W-:Y:S04]  /*25f0*/  BSSY.RECONVERGENT B1, `(.L_x_3699) ;  /* 0x0000010000017945 */ /* 0x000fe80003800200 */
[----:B------:R-:W-:Y:S05]  /*2600*/  @P1 BRA `(.L_x_3700) ;  /* 0x0000000000381947 */ /* 0x000fea0003800000 */
[----:B------:R-:W-:Y:S01]  /*2610*/  IMAD R128, R252, 0x70, RZ ;  /* 0x00000070fc807824 */ /* 0x000fe200078e02ff */
[----:B------:R-:W-:Y:S01]  /*2620*/  CS2R R130, SRZ ;  /* 0x0000000000827805 */ /* 0x000fe2000001ff00 */
[----:B------:R-:W-:-:S05]  /*2630*/  IMAD.SHL.U32 R252, R3, 0x4, RZ ;  /* 0x0000000403fc7824 */ /* 0x000fca00078e00ff */
[----:B------:R-:W-:Y:S02]  /*2640*/  ISETP.GE.AND P2, PT, R252, R128, PT ;  /* 0x00000080fc00720c */ /* 0x000fe40003f46270 */
[----:B------:R-:W-:-:S11]  /*2650*/  CS2R R128, SRZ ;  /* 0x0000000000807805 */ /* 0x000fd6000001ff00 */
[----:B------:R-:W-:Y:S05]  /*2660*/  @P2 BRA `(.L_x_3700) ;  /* 0x0000000000202947 */ /* 0x000fea0003800000 */
[----:B------:R-:W0:Y:S01]  /*2670*/  LDC R128, c[0x0][0x3f4] ;  /* 0x0000fd00ff807b82 */ /* 0x000e220000000800 */
[----:B------:R-:W-:Y:S01]  /*2680*/  SHF.R.S32.HI R130, RZ, 0x1f, R252 ;  /* 0x0000001fff827819 */ /* 0x000fe200000114fc */
[----:B0-----:R-:W-:-:S05]  /*2690*/  IMAD R128, R128, UR4, RZ ;  /* 0x0000000480807c24 */ /* 0x001fca000f8e02ff */
[----:B------:R-:W-:-:S04]  /*26a0*/  IADD3 R129, P2, PT, R128, R252, RZ ;  /* 0x000000fc80817210 */ /* 0x000fc80007f5e0ff */
[----:B------:R-:W-:Y:S02]  /*26b0*/  LEA.HI.X.SX32 R130, R128, R130, 0x1, P2 ;  /* 0x0000008280827211 */ /* 0x000fe400010f0eff */
[----:B------:R-:W-:-:S04]  /*26c0*/  LEA R128, P2, R129, UR8, 0x2 ;  /* 0x0000000881807c11 */ /* 0x000fc8000f8410ff */
[----:B------:R-:W-:-:S06]  /*26d0*/  LEA.HI.X R129, R129, UR9, R130, 0x2, P2 ;  /* 0x0000000981817c11 */ /* 0x000fcc00090f1482 */
[----:B------:R-:W5:Y:S03]  /*26e0*/  LDG.E.128 R128, desc[UR36][R128.64] ;  /* 0x0000002480807981 */ /* 0x000f66000c1e1d00 */
.L_x_3700:
[----:B------:R-:W-:Y:S05]  /*26f0*/  BSYNC.RECONVERGENT B1 ;  /* 0x0000000000017941 */ /* 0x000fea0003800200 */
.L_x_3699:
[----:B------:R-:W-:Y:S04]  /*2700*/  BSSY.RECONVERGENT B1, `(.L_x_3701) ;  /* 0x0000011000017945 */ /* 0x000fe80003800200 */
[----:B------:R-:W-:Y:S05]  /*2710*/  @P1 BRA `(.L_x_3702) ;  /* 0x00000000003c1947 */ /* 0x000fea0003800000 */
[----:B------:R-:W0:Y:S01]  /*2720*/  LDC R252, c[0x0][0x3f4] ;  /* 0x0000fd00fffc7b82 */ /* 0x000e220000000800 */
[----:B------:R-:W-:Y:S01]  /*2730*/  CS2R R134, SRZ ;  /* 0x0000000000867805 */ /* 0x000fe2000001ff00 */
[C---:B0-----:R-:W-:Y:S01]  /*2740*/  IMAD R132, R252.reuse, 0x70, RZ ;  /* 0x00000070fc847824 */ /* 0x041fe200078e02ff */
[----:B------:R-:W-:-:S04]  /*2750*/  LEA R252, R252, R2, 0x3 ;  /* 0x00000002fcfc7211 */ /* 0x000fc800078e18ff */
        /* <DEDUP_REMOVED lines=11> */
.L_x_3702:
[----:B------:R-:W-:Y:S05]  /*2810*/  BSYNC.RECONVERGENT B1 ;  /* 0x0000000000017941 */ /* 0x000fea0003800200 */
.L_x_3701:
[----:B------:R-:W-:Y:S04]  /*2820*/  BSSY.RECONVERGENT B1, `(.L_x_3703) ;  /* 0x0000012000017945 */ /* 0x000fe80003800200 */
[----:B------:R-:W-:Y:S05]  /*2830*/  @P1 BRA `(.L_x_3704) ;  /* 0x0000000000401947 */ /* 0x000fea0003800000 */
[----:B------:R-:W0:Y:S01]  /*2840*/  LDC R252, c[0x0][0x3f4] ;  /* 0x0000fd00fffc7b82 */ /* 0x000e220000000800 */
[----:B------:R-:W-:Y:S01]  /*2850*/  CS2R R138, SRZ ;  /* 0x00000000008a7805 */ /* 0x000fe2000001ff00 */
[C---:B0-----:R-:W-:Y:S02]  /*2860*/  IMAD R136, R252.reuse, 0x2, R3 ;  /* 0x00000002fc887824 */ /* 0x041fe400078e0203 */
[----:B------:R-:W-:-:S03]  /*2870*/  IMAD R137, R252, 0x70, RZ ;  /* 0x00000070fc897824 */ /* 0x000fc600078e02ff */
[----:B------:R-:W-:-:S04]  /*2880*/  SHF.L.U32 R252, R136, 0x2, RZ ;  /* 0x0000000288fc7819 */ /* 0x000fc800000006ff */
        /* <DEDUP_REMOVED lines=11> */
.L_x_3704:
[----:B------:R-:W-:Y:S05]  /*2940*/  BSYNC.RECONVERGENT B1 ;  /* 0x0000000000017941 */ /* 0x000fea0003800200 */
.L_x_3703:
[----:B------:R-:W0:Y:S01]  /*2950*/  LDC R252, c[0x0][0x3f4] ;  /* 0x0000fd00fffc7b82 */ /* 0x000e220000000800 */
[----:B------:R-:W-:Y:S01]  /*2960*/  BSSY.RECONVERGENT B1, `(.L_x_3705) ;  /* 0x0000011000017945 */ /* 0x000fe20003800200 */
[----:B0-----:R-:W-:-:S03]  /*2970*/  IMAD R3, R252, 0x4, R3 ;  /* 0x00000004fc037824 */ /* 0x001fc600078e0203 */
[----:B------:R-:W-:Y:S05]  /*2980*/  @P1 BRA `(.L_x_3706) ;  /* 0x0000000000381947 */ /* 0x000fea0003800000 */
[C---:B------:R-:W-:Y:S01]  /*2990*/  IMAD R140, R252.reuse, 0x70, RZ ;  /* 0x00000070fc8c7824 */ /* 0x040fe200078e02ff */
[----:B------:R-:W-:Y:S02]  /*29a0*/  LEA R252, R252, R2, 0x4 ;  /* 0x00000002fcfc7211 */ /* 0x000fe400078e20ff */
[----:B------:R-:W-:Y:S02]  /*29b0*/  CS2R R142, SRZ ;  /* 0x00000000008e7805 */ /* 0x000fe4000001ff00 */
        /* <DEDUP_REMOVED lines=11> */
.L_x_3706:
[----:B------:R-:W-:Y:S05]  /*2a70*/  BSYNC.RECONVERGENT B1 ;  /* 0x0000000000017941 */ /* 0x000fea0003800200 */
.L_x_3705:
[----:B------:R-:W-:Y:S04]  /*2a80*/  BSSY.RECONVERGENT B1, `(.L_x_3707) ;  /* 0x0000011000017945 */ /* 0x000fe80003800200 */
[----:B------:R-:W-:Y:S05]  /*2a90*/  @P1 BRA `(.L_x_3708) ;  /* 0x00000000003c1947 */ /* 0x000fea0003800000 */
[----:B------:R-:W0:Y:S01]  /*2aa0*/  LDC R252, c[0x0][0x3f4] ;  /* 0x0000fd00fffc7b82 */ /* 0x000e220000000800 */
[----:B------:R-:W-:Y:S01]  /*2ab0*/  CS2R R146, SRZ ;  /* 0x0000000000927805 */ /* 0x000fe2000001ff00 */
[----:B0-----:R-:W-:Y:S02]  /*2ac0*/  IMAD R144, R252, 0x70, RZ ;  /* 0x00000070fc907824 */ /* 0x001fe400078e02ff */
        /* <DEDUP_REMOVED lines=12> */
.L_x_3708:
[----:B------:R-:W-:Y:S05]  /*2b90*/  BSYNC.RECONVERGENT B1 ;  /* 0x0000000000017941 */ /* 0x000fea0003800200 */
.L_x_3707:
[----:B------:R-:W0:Y:S01]  /*2ba0*/  LDC R252, c[0x0][0x3f4] ;  /* 0x0000fd00fffc7b82 */ /* 0x000e220000000800 */
[----:B------:R-:W-:Y:S01]  /*2bb0*/  BSSY.RECONVERGENT B1, `(.L_x_3709) ;  /* 0x0000011000017945 */ /* 0x000fe20003800200 */
[----:B0-----:R-:W-:-:S03]  /*2bc0*/  IADD3 R3, PT, PT, R3, R252, RZ ;  /* 0x000000fc03037210 */ /* 0x001fc60007ffe0ff */
        /* <DEDUP_REMOVED lines=15> */
.L_x_3710:
[----:B------:R-:W-:Y:S05]  /*2cc0*/  BSYNC.RECONVERGENT B1 ;  /* 0x0000000000017941 */ /* 0x000fea0003800200 */
.L_x_3709:
        /* <DEDUP_REMOVED lines=18> */
.L_x_3712:
[----:B------:R-:W-:Y:S05]  /*2df0*/  BSYNC.RECONVERGENT B1 ;  /* 0x0000000000017941 */ /* 0x000fea0003800200 */
.L_x_3711:
        /* <DEDUP_REMOVED lines=17> */
.L_x_3714:
[----:B------:R-:W-:Y:S05]  /*2f10*/  BSYNC.RECONVERGENT B1 ;  /* 0x0000000000017941 */ /* 0x000fea0003800200 */
.L_x_3713:
[----:B------:R-:W0:Y:S01]  /*2f20*/  LDC R252, c[0x0][0x3f4] ;  /* 0x0000fd00fffc7b82 */ /* 0x000e220000000800 */
[----:B------:R-:W-:Y:S01]  /*2f30*/  BSSY.RECONVERGENT B1, `(.L_x_3715) ;  /* 0x0000012000017945 */ /* 0x000fe20003800200 */
[C---:B0-----:R-:W-:Y:S01]  /*2f40*/  IMAD R2, R252.reuse, 0x40, R2 ;  /* 0x00000040fc027824 */ /* 0x041fe200078e0202 */
[----:B------:R-:W-:Y:S02]  /*2f50*/  LEA R3, R252, R3, 0x1 ;  /* 0x00000003fc037211 */ /* 0x000fe400078e08ff */
        /* <DEDUP_REMOVED lines=15> */
.L_x_3716:
[----:B------:R-:W-:Y:S05]  /*3050*/  BSYNC.RECONVERGENT B1 ;  /* 0x0000000000017941 */ /* 0x000fea0003800200 */
.L_x_3715:
        /* <DEDUP_REMOVED lines=18> */
.L_x_3718:
[----:B------:R-:W-:Y:S05]  /*3180*/  BSYNC.RECONVERGENT B1 ;  /* 0x0000000000017941 */ /* 0x000fea0003800200 */
.L_x_3717:
        /* <DEDUP_REMOVED lines=18> */
.L_x_3720:
[----:B------:R-:W-:Y:S05]  /*32b0*/  BSYNC.RECONVERGENT B1 ;  /* 0x0000000000017941 */ /* 0x000fea0003800200 */
.L_x_3719:
        /* <DEDUP_REMOVED lines=18> */
.L_x_3722:
[----:B------:R-:W-:Y:S05]  /*33e0*/  BSYNC.RECONVERGENT B1 ;  /* 0x0000000000017941 */ /* 0x000fea0003800200 */
.L_x_3721:
        /* <DEDUP_REMOVED lines=18> */
.L_x_3724:
[----:B------:R-:W-:Y:S05]  /*3510*/  BSYNC.RECONVERGENT B1 ;  /* 0x0000000000017941 */ /* 0x000fea0003800200 */
.L_x_3723:
        /* <DEDUP_REMOVED lines=18> */
.L_x_3726:
[----:B------:R-:W-:Y:S05]  /*3640*/  BSYNC.RECONVERGENT B1 ;  /* 0x0000000000017941 */ /* 0x000fea0003800200 */
.L_x_3725:
        /* <DEDUP_REMOVED lines=18> */
.L_x_3728:
[----:B------:R-:W-:Y:S05]  /*3770*/  BSYNC.RECONVERGENT B1 ;  /* 0x0000000000017941 */ /* 0x000fea0003800200 */
.L_x_3727:
[----:B------:R-:W-:Y:S04]  /*3780*/  BSSY.RECONVERGENT B1, `(.L_x_3729) ;  /* 0x0000010000017945 */ /* 0x000fe80003800200 */
[----:B------:R-:W-:Y:S05]  /*3790*/  @P1 BRA `(.L_x_3730) ;  /* 0x0000000000381947 */ /* 0x000fea0003800000 */
[----:B------:R-:W0:Y:S01]  /*37a0*/  LDC R252, c[0x0][0x3f4] ;  /* 0x0000fd00fffc7b82 */ /* 0x000e220000000800 */
[----:B------:R-:W-:Y:S02]  /*37b0*/  CS2R R190, SRZ ;  /* 0x0000000000be7805 */ /* 0x000fe4000001ff00 */
[----:B------:R-:W-:Y:S01]  /*37c0*/  CS2R R188, SRZ ;  /* 0x0000000000bc7805 */ /* 0x000fe2000001ff00 */
[----:B0-----:R-:W-:-:S05]  /*37d0*/  IMAD R252, R252, 0x70, RZ ;  /* 0x00000070fcfc7824 */ /* 0x001fca00078e02ff */
[----:B------:R-:W-:-:S13]  /*37e0*/  ISETP.GE.AND P2, PT, R2, R252, PT ;  /* 0x000000fc0200720c */ /* 0x000fda0003f46270 */
        /* <DEDUP_REMOVED lines=9> */
.L_x_3730:
[----:B------:R-:W-:Y:S05]  /*3880*/  BSYNC.RECONVERGENT B1 ;  /* 0x0000000000017941 */ /* 0x000fea0003800200 */
.L_x_3729:
[----:B------:R-:W0:Y:S01]  /*3890*/  LDC R252, c[0x0][0x3f4] ;  /* 0x0000fd00fffc7b82 */ /* 0x000e220000000800 */
[----:B------:R-:W-:Y:S01]  /*38a0*/  BSSY.RECONVERGENT B1, `(.L_x_3731) ;  /* 0x0000011000017945 */ /* 0x000fe20003800200 */
[----:B0-----:R-:W-:-:S03]  /*38b0*/  LEA R3, R252, R3, 0x1 ;  /* 0x00000003fc037211 */ /* 0x001fc600078e08ff */
        /* <DEDUP_REMOVED lines=8> */
[----:B------:R-:W-:Y:S01]  /*3940*/  IMAD R192, R252, UR4, RZ ;  /* 0x00000004fcc07c24 */ /* 0x000fe2000f8e02ff */
[----:B------:R-:W-:-:S04]  /*3950*/  SHF.R.S32.HI R193, RZ, 0x1f, R2 ;  /* 0x0000001fffc17819 */ /* 0x000fc80000011402 */
[----:B------:R-:W-:-:S04]  /*3960*/  IADD3 R2, P2, PT, R192, R2, RZ ;  /* 0x00000002c0027210 */ /* 0x000fc80007f5e0ff */
[----:B------:R-:W-:Y:S02]  /*3970*/  LEA.HI.X.SX32 R193, R192, R193, 0x1, P2 ;  /* 0x000000c1c0c17211 */ /* 0x000fe400010f0eff */
[----:B------:R-:W-:-:S04]  /*3980*/  LEA R192, P2, R2, UR8, 0x2 ;  /* 0x0000000802c07c11 */ /* 0x000fc8000f8410ff */
[----:B------:R-:W-:-:S06]  /*3990*/  LEA.HI.X R193, R2, UR9, R193, 0x2, P2 ;  /* 0x0000000902c17c11 */ /* 0x000fcc00090f14c1 */
[----:B------:R-:W5:Y:S03]  /*39a0*/  LDG.E.128 R192, desc[UR36][R192.64] ;  /* 0x00000024c0c07981 */ /* 0x000f66000c1e1d00 */
.L_x_3732:
[----:B------:R-:W-:Y:S05]  /*39b0*/  BSYNC.RECONVERGENT B1 ;  /* 0x0000000000017941 */ /* 0x000fea0003800200 */
.L_x_3731:
[----:B------:R-:W-:Y:S01]  /*39c0*/  BSSY.RECONVERGENT B1, `(.L_x_3733) ;  /* 0x0000011000017945 */ /* 0x000fe20003800200 */
[----:B------:R-:W-:-:S03]  /*39d0*/  IADD3 R3, PT, PT, R3, R252, RZ ;  /* 0x000000fc03037210 */ /* 0x000fc60007ffe0ff */
        /* <DEDUP_REMOVED lines=15> */
.L_x_3734:
[----:B------:R-:W-:Y:S05]  /*3ad0*/  BSYNC.RECONVERGENT B1 ;  /* 0x0000000000017941 */ /* 0x000fea0003800200 */
.L_x_3733:
        /* <DEDUP_REMOVED lines=17> */
.L_x_3736:
[----:B------:R-:W-:Y:S05]  /*3bf0*/  BSYNC.RECONVERGENT B1 ;  /* 0x0000000000017941 */ /* 0x000fea0003800200 */
.L_x_3735:
        /* <DEDUP_REMOVED lines=17> */
.L_x_3738:
[----:B------:R-:W-:Y:S05]  /*3d10*/  BSYNC.RECONVERGENT B1 ;  /* 0x0000000000017941 */ /* 0x000fea0003800200 */
.L_x_3737:
        /* <DEDUP_REMOVED lines=17> */
.L_x_3740:
[----:B------:R-:W-:Y:S05]  /*3e30*/  BSYNC.RECONVERGENT B1 ;  /* 0x0000000000017941 */ /* 0x000fea0003800200 */
.L_x_3739:
        /* <DEDUP_REMOVED lines=17> */
.L_x_3742:
[----:B------:R-:W-:Y:S05]  /*3f50*/  BSYNC.RECONVERGENT B1 ;  /* 0x0000000000017941 */ /* 0x000fea0003800200 */
.L_x_3741:
        /* <DEDUP_REMOVED lines=17> */
.L_x_3744:
[----:B------:R-:W-:Y:S05]  /*4070*/  BSYNC.RECONVERGENT B1 ;  /* 0x0000000000017941 */ /* 0x000fea0003800200 */
.L_x_3743:
        /* <DEDUP_REMOVED lines=17> */
.L_x_3746:
[----:B------:R-:W-:Y:S05]  /*4190*/  BSYNC.RECONVERGENT B1 ;  /* 0x0000000000017941 */ /* 0x000fea0003800200 */
.L_x_3745:
        /* <DEDUP_REMOVED lines=17> */
.L_x_3748:
[----:B------:R-:W-:Y:S05]  /*42b0*/  BSYNC.RECONVERGENT B1 ;  /* 0x0000000000017941 */ /* 0x000fea0003800200 */
.L_x_3747:
        /* <DEDUP_REMOVED lines=17> */
.L_x_3750:
[----:B------:R-:W-:Y:S05]  /*43d0*/  BSYNC.RECONVERGENT B1 ;  /* 0x0000000000017941 */ /* 0x000fea0003800200 */
.L_x_3749:
        /* <DEDUP_REMOVED lines=17> */
.L_x_3752:
[----:B------:R-:W-:Y:S05]  /*44f0*/  BSYNC.RECONVERGENT B1 ;  /* 0x0000000000017941 */ /* 0x000fea0003800200 */
.L_x_3751:
        /* <DEDUP_REMOVED lines=17> */
.L_x_3754:
[----:B------:R-:W-:Y:S05]  /*4610*/  BSYNC.RECONVERGENT B1 ;  /* 0x0000000000017941 */ /* 0x000fea0003800200 */
.L_x_3753:
        /* <DEDUP_REMOVED lines=17> */
.L_x_3756:
[----:B------:R-:W-:Y:S05]  /*4730*/  BSYNC.RECONVERGENT B1 ;  /* 0x0000000000017941 */ /* 0x000fea0003800200 */
.L_x_3755:
        /* <DEDUP_REMOVED lines=17> */
.L_x_3758:
[----:B------:R-:W-:Y:S05]  /*4850*/  BSYNC.RECONVERGENT B1 ;  /* 0x0000000000017941 */ /* 0x000fea0003800200 */
.L_x_3757:
[----:B------:R-:W-:Y:S04]  /*4860*/  BSSY.RECONVERGENT B1, `(.L_x_3759) ;  /* 0x0000011000017945 */ /* 0x000fe80003800200 */
[----:B------:R-:W-:Y:S05]  /*4870*/  @P1 BRA `(.L_x_3760) ;  /* 0x00000000003c1947 */ /* 0x000fea0003800000 */
[----:B------:R-:W0:Y:S01]  /*4880*/  LDC R2, c[0x0][0x3f4] ;  /* 0x0000fd00ff027b82 */ /* 0x000e220000000800 */
[----:B------:R-:W-:Y:S01]  /*4890*/  CS2R R250, SRZ ;  /* 0x0000000000fa7805 */ /* 0x000fe2000001ff00 */
[----:B0-----:R-:W-:Y:S01]  /*48a0*/  IMAD R248, R2, 0x70, RZ ;  /* 0x0000007002f87824 */ /* 0x001fe200078e02ff */
[----:B------:R-:W-:-:S05]  /*48b0*/  IADD3 R2, PT, PT, R3, R252, RZ ;  /* 0x000000fc03027210 */ /* 0x000fca0007ffe0ff */
        /* <DEDUP_REMOVED lines=11> */
.L_x_3760:
[----:B------:R-:W-:Y:S05]  /*4970*/  BSYNC.RECONVERGENT B1 ;  /* 0x0000000000017941 */ /* 0x000fea0003800200 */
.L_x_3759:
[----:B------:R-:W-:Y:S04]  /*4980*/  BSSY.RECONVERGENT B1, `(.L_x_3761) ;  /* 0x00000ac000017945 */ /* 0x000fe80003800200 */
[----:B------:R-:W-:Y:S05]  /*4990*/  @P1 BRA `(.L_x_3762) ;  /* 0x0000000800a81947 */ /* 0x000fea0003800000 */
[----:B------:R-:W-:Y:S01]  /*49a0*/  ISETP.NE.U32.AND P1, PT, RZ, UR10, PT ;  /* 0x0000000aff007c0c */ /* 0x000fe2000bf25070 */
[----:B------:R0:W-:Y:S03]  /*49b0*/  STL [R1+0x44], R0 ;  /* 0x0000440001007387 */ /* 0x0001e60000100800 */
[----:B------:R-:W-:-:S13]  /*49c0*/  ISETP.NE.AND.EX P1, PT, RZ, UR11, PT, P1 ;  /* 0x0000000bff007c0c */ /* 0x000fda000bf25310 */
[----:B------:R-:W1:Y:S01]  /*49d0*/  @P1 LDC R3, c[0x0][0x408] ;  /* 0x00010200ff031b82 */ /* 0x000e620000000800 */
[----:B------:R-:W2:Y:S07]  /*49e0*/  @P1 S2R R252, SR_CTAID.X ;  /* 0x0000000000fc1919 */ /* 0x000eae0000002500 */
[----:B------:R-:W1:Y:S02]  /*49f0*/  @P1 LDC R2, c[0x0][0x430] ;  /* 0x00010c00ff021b82 */ /* 0x000e640000000800 */
[----:B-1----:R-:W-:-:S04]  /*4a00*/  @P1 IADD3 R2, PT, PT, R2, R3, RZ ;  /* 0x0000000302021210 */ /* 0x002fc80007ffe0ff */
[----:B------:R-:W-:Y:S02]  /*4a10*/  @P1 ISETP.GE.AND P4, PT, R0, R2, PT ;  /* 0x000000020000120c */ /* 0x000fe40003f86270 */
[----:B------:R-:W2:Y:S01]  /*4a20*/  @P1 LDC.64 R2, c[0x0][0x448] ;  /* 0x00011200ff021b82 */ /* 0x000ea20000000a00 */
[----:B0-----:R-:W3:Y:S01]  /*4a30*/  LDL R0, [R1+0x24] ;  /* 0x0000240001007983 */ /* 0x001ee20000100800 */
[----:B--2---:R-:W-:-:S05]  /*4a40*/  @P1 IMAD.WIDE.U32 R2, R252, 0x4, R2 ;  /* 0x00000004fc021825 */ /* 0x004fca00078e0002 */
[----:B------:R0:W2:Y:S04]  /*4a50*/  @P1 LDG.E R252, desc[UR36][R2.64] ;  /* 0x0000002402fc1981 */ /* 0x0000a8000c1e1900 */
[----:B------:R-:W0:Y:S04]  /*4a60*/  LDL R3, [R1+0x10] ;  /* 0x0000100001037983 */ /* 0x000e280000100800 */
[----:B------:R-:W4:Y:S04]  /*4a70*/  LDL R2, [R1+0x14] ;  /* 0x0000140001027983 */ /* 0x000f280000100800 */
[----:B-----5:R1:W-:Y:S01]  /*4a80*/  STL [R1+0x40], R128 ;  /* 0x0000408001007387 */ /* 0x0203e20000100800 */
[----:B0-----:R-:W-:-:S03]  /*4a90*/  FMUL.FTZ R3, R3, R128 ;  /* 0x0000008003037220 */ /* 0x001fc60000410000 */
[----:B-1----:R-:W2:Y:S01]  /*4aa0*/  LDL R128, [R1+0x20] ;  /* 0x0000200001807983 */ /* 0x002ea20000100800 */
[----:B----4-:R-:W-:-:S04]  /*4ab0*/  FMUL.FTZ R2, R2, R129 ;  /* 0x0000008102027220 */ /* 0x010fc80000410000 */
        /* <DEDUP_REMOVED lines=16> */
[----:B--2---:R-:W-:Y:S02]  /*4bc0*/  FFMA.FTZ R3, R128, R124, R3 ;  /* 0x0000007c80037223 */ /* 0x004fe40000010003 */
[----:B------:R-:W2:Y:S02]  /*4bd0*/  LDL R128, [R1+0x18] ;  /* 0x0000180001807983 */ /* 0x000ea40000100800 */
        /* <DEDUP_REMOVED lines=45> */
[----:B------:R-:W-:-:S04]  /*4eb0*/  FFMA.FTZ R3, R4, R248, R3 ;  /* 0x000000f804037223 */ /* 0x000fc80000010003 */
[----:B------:R-:W-:Y:S01]  /*4ec0*/  FADD.FTZ R3, R3, R2 ;  /* 0x0000000203037221 */ /* 0x000fe20000010000 */
[----:B--2---:R-:W-:Y:S02]  /*4ed0*/  FMUL.FTZ R2, R128, R130 ;  /* 0x0000008280027220 */ /* 0x004fe40000410000 */
[----:B------:R-:W2:Y:S02]  /*4ee0*/  LDL R128, [R1+0x1c] ;  /* 0x00001c0001807983 */ /* 0x000ea40000100800 */
        /* <DEDUP_REMOVED lines=33> */
[----:B--2---:R-:W-:-:S04]  /*5100*/  FMUL.FTZ R2, R128, R131 ;  /* 0x0000008380027220 */ /* 0x004fc80000410000 */
[----:B---3--:R-:W-:Y:S02]  /*5110*/  FFMA.FTZ R2, R0, R127, R2 ;  /* 0x0000007f00027223 */ /* 0x008fe40000010002 */
        /* <DEDUP_REMOVED lines=27> */
[----:B------:R-:W-:-:S03]  /*52d0*/  ISETP.NE.U32.AND P2, PT, RZ, UR14, PT ;  /* 0x0000000eff007c0c */ /* 0x000fc6000bf45070 */
        /* <DEDUP_REMOVED lines=8> */
[----:B------:R-:W2:Y:S04]  /*5360*/  LDL.LU R0, [R1+0x44] ;  /* 0x0000440001007983 */ /* 0x000ea80000300800 */
[----:B------:R0:W3:Y:S02]  /*5370*/  @P2 LDG.E R2, desc[UR36][R2.64] ;  /* 0x0000002402022981 */ /* 0x0000e4000c1e1900 */
[----:B0-----:R-:W-:-:S02]  /*5380*/  FMUL.FTZ R3, R128, UR13 ;  /* 0x0000000d80037c20 */ /* 0x001fc40008410000 */
[----:B------:R0:W5:Y:S02]  /*5390*/  LDL.LU R128, [R1+0x40] ;  /* 0x0000400001807983 */ /* 0x0001640000300800 */
[----:B---3--:R-:W-:Y:S01]  /*53a0*/  @P2 FADD.FTZ R3, R3, R2 ;  /* 0x0000000203032221 */ /* 0x008fe20000010000 */
[----:B------:R-:W-:-:S04]  /*53b0*/  @P1 SEL R2, RZ, UR39, P4 ;  /* 0x00000027ff021c07 */ /* 0x000fc8000a000000 */
[----:B--2---:R-:W-:-:S04]  /*53c0*/  @P1 IADD3 R2, PT, PT, R0, -UR45, R2 ;  /* 0x8000002d00021c10 */ /* 0x004fc8000fffe002 */
[----:B------:R-:W-:-:S05]  /*53d0*/  @P1 I2FP.F32.S32 R2, R2 ;  /* 0x0000000200021245 */ /* 0x000fca0000201400 */
[----:B------:R-:W-:Y:S02]  /*53e0*/  @P1 FFMA.FTZ R3, R2, R252, R3 ;  /* 0x000000fc02031223 */ /* 0x000fe40000010003 */
[----:B------:R-:W2:Y:S04]  /*53f0*/  LDL R252, [R1+0x34] ;  /* 0x0000340001fc7983 */ /* 0x000ea80000100800 */
[----:B------:R-:W3:Y:S01]  /*5400*/  LDL R2, [R1+0x30] ;  /* 0x0000300001027983 */ /* 0x000ee20000100800 */
[----:B--2---:R-:W-:-:S03]  /*5410*/  @!P3 FMNMX.FTZ R252, R252, R3, !PT ;  /* 0x00000003fcfcb209 */ /* 0x004fc60007810000 */
[----:B---3--:R0:W-:Y:S04]  /*5420*/  STS [R2], R3 ;  /* 0x0000000302007388 */ /* 0x0081e80000000800 */
[----:B------:R0:W-:Y:S02]  /*5430*/  @!P3 STL [R1+0x34], R252 ;  /* 0x000034fc0100b387 */ /* 0x0001e40000100800 */
.L_x_3762:
[----:B------:R-:W-:Y:S05]  /*5440*/  BSYNC.RECONVERGENT B1 ;  /* 0x0000000000017941 */ /* 0x000fea0003800200 */
.L_x_3761:
[----:B0-----:R-:W2:Y:S04]  /*5450*/  LDL.LU R2, [R1+0x30] ;  /* 0x0000300001027983 */ /* 0x001ea80000300800 */
[----:B-----5:R0:W-:Y:S04]  /*5460*/  STL [R1+0x44], R5 ;  /* 0x0000440501007387 */ /* 0x0201e80000100800 */
[----:B0-----:R-:W3:Y:S04]  /*5470*/  LDL.LU R5, [R1+0x4] ;  /* 0x0000040001057983 */ /* 0x001ee80000300800 */
[----:B------:R2:W-:Y:S04]  /*5480*/  STL [R1+0x40], R4 ;  /* 0x0000400401007387 */ /* 0x0005e80000100800 */
[----:B------:R-:W4:Y:S04]  /*5490*/  LDL.LU R252, [R1+0x8] ;  /* 0x0000080001fc7983 */ /* 0x000f280000300800 */
[----:B------:R-:W4:Y:S01]  /*54a0*/  LDL.LU R3, [R1] ;  /* 0x0000000001037983 */ /* 0x000f220000300800 */
[----:B--2---:R-:W-:-:S03]  /*54b0*/  IMAD.MOV.U32 R4, RZ, RZ, R2 ;  /* 0x000000ffff047224 */ /* 0x004fc600078e0002 */
[----:B------:R-:W2:Y:S01]  /*54c0*/  LDL R2, [R1+0x3c] ;  /* 0x00003c0001027983 */ /* 0x000ea20000100800 */
[----:B------:R-:W-:Y:S01]  /*54d0*/  VIADD R4, R4, 0x400 ;  /* 0x0000040004047836 */ /* 0x000fe20000000000 */
[----:B---3--:R-:W-:-:S05]  /*54e0*/  IADD3 R5, P1, PT, R5, 0x100, RZ ;  /* 0x0000010005057810 */ /* 0x008fca0007f3e0ff */
[----:B------:R0:W-:Y:S01]  /*54f0*/  STL [R1+0x4], R5 ;  /* 0x0000040501007387 */ /* 0x0001e20000100800 */
[----:B----4-:R-:W-:Y:S01]  /*5500*/  IADD3 R252, PT, PT, R252, 0x100, RZ ;  /* 0x00000100fcfc7810 */ /* 0x010fe20007ffe0ff */
[----:B------:R-:W-:Y:S02]  /*5510*/  IMAD.X R3, RZ, RZ, R3, P1 ;  /* 0x000000ffff037224 */ /* 0x000fe400008e0603 */
[----:B0-----:R3:W5:Y:S04]  /*5520*/  LDL.LU R5, [R1+0x44] ;  /* 0x0000440001057983 */ /* 0x0017680000300800 */
[----:B------:R0:W-:Y:S01]  /*5530*/  STL [R1+0x30], R4 ;  /* 0x0000300401007387 */ /* 0x0001e20000100800 */
[----:B------:R-:W-:-:S03]  /*5540*/  IADD3 R0, PT, PT, R0, 0x100, RZ ;  /* 0x0000010000007810 */ /* 0x000fc60007ffe0ff */
[----:B0-----:R3:W5:Y:S04]  /*5550*/  LDL.LU R4, [R1+0x40] ;  /* 0x0000400001047983 */ /* 0x0017680000300800 */
[----:B------:R3:W-:Y:S04]  /*5560*/  STL [R1+0x8], R252 ;  /* 0x000008fc01007387 */ /* 0x0007e80000100800 */
[----:B------:R3:W-:Y:S01]  /*5570*/  STL [R1], R3 ;  /* 0x0000000301007387 */ /* 0x0007e20000100800 */
[----:B--2---:R-:W-:-:S13]  /*5580*/  ISETP.GE.AND P1, PT, R0, R2, PT ;  /* 0x000000020000720c */ /* 0x004fda0003f26270 */
[----:B---3--:R-:W-:Y:S05]  /*5590*/  @!P1 BRA `(.L_x_3763) ;  /* 0xffffffcc005c9947 */ /* 0x008fea000383ffff */
.L_x_3696:
[----:B01----:R-:W-:Y:S05]  /*55a0*/  BSYNC.RECONVERGENT B0 ;  /* 0x0000000000007941 */ /* 0x003fea0003800200 */
.L_x_3695:
[----:B------:R-:W3:Y:S01]  /*55b0*/  LDL.LU R2, [R1+0x34] ;  /* 0x0000340001027983 */ /* 0x000ee20000300800 */
[----:B------:R-:W0:Y:S01]  /*55c0*/  S2UR UR10, SR_CgaCtaId ;  /* 0x00000000000a79c3 */ /* 0x000e220000008800 */
[----:B------:R-:W-:Y:S01]  /*55d0*/  UMOV UR8, 0x400 ;  /* 0x0000040000087882 */ /* 0x000fe20000000000 */
[----:B------:R-:W1:Y:S01]  /*55e0*/  LDCU UR5, c[0x0][0x3f4] ;  /* 0x00007e80ff0577ac */ /* 0x000e620008000800 */
[----:B------:R-:W-:Y:S01]  /*55f0*/  BSSY.RECONVERGENT B0, `(.L_x_3764) ;  /* 0x000018d000007945 */ /* 0x000fe20003800200 */
[----:B------:R-:W-:Y:S02]  /*5600*/  UIADD3 UR9, UPT, UPT, UR45, 0x1, URZ ;  /* 0x000000012d097890 */ /* 0x000fe4000fffe0ff */
[----:B-1----:R-:W-:Y:S02]  /*5610*/  UIADD3 UR5, UPT, UPT, UR45, 0x1, -UR5 ;  /* 0x000000012d057890 */ /* 0x002fe4000fffe805 */
[----:B0-----:R-:W-:Y:S02]  /*5620*/  ULEA UR11, UR10, UR8, 0x18 ;  /* 0x000000080a0b7291 */ /* 0x001fe4000f8ec0ff */
[----:B------:R-:W-:-:S04]  /*5630*/  UISETP.LT.AND UP0, UPT, URZ, UR5, UPT ;  /* 0x00000005ff00728c */ /* 0x000fc8000bf01270 */
[----:B------:R-:W-:Y:S01]  /*5640*/  USEL UR5, URZ, UR5, !UP0 ;  /* 0x00000005ff057287 */ /* 0x000fe2000c000000 */
[----:B---3--:R-:W0:Y:S02]  /*5650*/  SHFL.BFLY PT, R0, R2, 0x10, 0x1f ;  /* 0x0e001f0002007f89 */ /* 0x008e2400000e0000 */
[----:B0-----:R-:W-:-:S05]  /*5660*/  FMNMX.FTZ R3, R0, R2, !PT ;  /* 0x0000000200037209 */ /* 0x001fca0007810000 */
[----:B------:R-:W0:Y:S02]  /*5670*/  SHFL.BFLY PT, R0, R3, 0x8, 0x1f ;  /* 0x0d001f0003007f89 */ /* 0x000e2400000e0000 */
[----:B0----5:R-:W-:Y:S02]  /*5680*/  FMNMX.FTZ R4, R3, R0, !PT ;  /* 0x0000000003047209 */ /* 0x021fe40007810000 */
[----:B------:R-:W0:Y:S03]  /*5690*/  S2R R0, SR_TID.X ;  /* 0x0000000000007919 */ /* 0x000e260000002100 */
[----:B------:R-:W1:Y:S02]  /*56a0*/  SHFL.BFLY PT, R5, R4, 0x4, 0x1f ;  /* 0x0c801f0004057f89 */ /* 0x000e6400000e0000 */
[----:B-1----:R-:W-:Y:S01]  /*56b0*/  FMNMX.FTZ R5, R4, R5, !PT ;  /* 0x0000000504057209 */ /* 0x002fe20007810000 */
[----:B0-----:R-:W-:-:S04]  /*56c0*/  IMAD.SHL.U32 R14, R0, 0x4, RZ ;  /* 0x00000004000e7824 */ /* 0x001fc800078e00ff */
[----:B------:R-:W0:Y:S02]  /*56d0*/  SHFL.BFLY PT, R2, R5, 0x2, 0x1f ;  /* 0x0c401f0005027f89 */ /* 0x000e2400000e0000 */
[----:B0-----:R-:W-:Y:S02]  /*56e0*/  FMNMX.FTZ R6, R5, R2, !PT ;  /* 0x0000000205067209 */ /* 0x001fe40007810000 */
[----:B------:R-:W-:Y:S02]  /*56f0*/  LOP3.LUT P0, R2, R0, 0x1f, RZ, 0xc0, !PT ;  /* 0x0000001f00027812 */ /* 0x000fe4000780c0ff */
[----:B------:R-:W-:Y:S01]  /*5700*/  MOV R5, 0xff7fffff ;  /* 0xff7fffff00057802 */ /* 0x000fe20000000f00 */
[----:B------:R-:W0:Y:S01]  /*5710*/  SHFL.BFLY PT, R7, R6, 0x1, 0x1f ;  /* 0x0c201f0006077f89 */ /* 0x000e2200000e0000 */
[C---:B------:R-:W-:Y:S02]  /*5720*/  ISETP.GT.U32.AND P1, PT, R2.reuse, 0x7, PT ;  /* 0x000000070200780c */ /* 0x040fe40003f24070 */
[----:B------:R-:W-:-:S07]  /*5730*/  LEA R4, R2, UR11, 0x2 ;  /* 0x0000000b02047c11 */ /* 0x000fce000f8e10ff */
[----:B------:R-:W-:Y:S02]  /*5740*/  @!P0 LEA.HI R3, R0, UR11, RZ, 0x1d ;  /* 0x0000000b00038c11 */ /* 0x000fe4000f8fe8ff */
[----:B0-----:R-:W-:-:S05]  /*5750*/  FMNMX.FTZ R10, R6, R7, !PT ;  /* 0x00000007060a7209 */ /* 0x001fca0007810000 */
[----:B------:R0:W-:Y:S01]  /*5760*/  @!P0 STS [R3], R10 ;  /* 0x0000000a03008388 */ /* 0x0001e20000000800 */
[----:B------:R-:W-:Y:S01]  /*5770*/  BAR.SYNC.DEFER_BLOCKING 0x0 ;  /* 0x0000000000007b1d */ /* 0x000fe20000010000 */
[----:B0-----:R-:W-:-:S05]  /*5780*/  HFMA2 R3, -RZ, RZ, 0, 0 ;  /* 0x00000000ff037431 */ /* 0x001fca00000001ff */
[----:B------:R-:W0:Y:S04]  /*5790*/  @!P1 LDS R5, [R4] ;  /* 0x0000000004059984 */ /* 0x000e280000000800 */
[----:B0-----:R-:W0:Y:S02]  /*57a0*/  SHFL.BFLY PT, R6, R5, 0x4, 0x1f ;  /* 0x0c801f0005067f89 */ /* 0x001e2400000e0000 */
[----:B0-----:R-:W-:Y:S01]  /*57b0*/  FMNMX.FTZ R6, R6, R5, !PT ;  /* 0x0000000506067209 */ /* 0x001fe20007810000 */
[----:B------:R-:W-:-:S04]  /*57c0*/  VIADD R5, R0, UR5 ;  /* 0x0000000500057c36 */ /* 0x000fc80008000000 */
        /* <DEDUP_REMOVED lines=11> */
[----:B0-----:R-:W-:Y:S01]  /*5880*/  MOV R8, UR9 ;  /* 0x0000000900087c02 */ /* 0x001fe20008000f00 */
[----:B------:R-:W-:Y:S01]  /*5890*/  BSSY.RECONVERGENT B1, `(.L_x_3767) ;  /* 0x000001d000017945 */ /* 0x000fe20003800200 */
[----:B------:R-:W-:Y:S02]  /*58a0*/  LOP3.LUT R6, RZ, R0, RZ, 0x33, !PT ;  /* 0x00000000ff067212 */ /* 0x000fe400078e33ff */
        /* <DEDUP_REMOVED lines=8> */
[----:B------:R-:W-:Y:S01]  /*5930*/  UIADD3 UR6, UPT, UPT, UR8, 0x240, URZ ;  /* 0x0000024008067890 */ /* 0x000fe2000fffe0ff */
[----:B------:R-:W-:Y:S02]  /*5940*/  LEA.HI R3, R7, 0x1, RZ, 0x18 ;  /* 0x0000000107037811 */ /* 0x000fe400078fc0ff */
[----:B------:R-:W-:Y:S01]  /*5950*/  MOV R6, R5 ;  /* 0x0000000500067202 */ /* 0x000fe20000000f00 */
[----:B------:R-:W-:Y:S01]  /*5960*/  ULEA UR6, UR10, UR6, 0x18 ;  /* 0x000000060a067291 */ /* 0x000fe2000f8ec0ff */
[----:B------:R-:W-:Y:S01]  /*5970*/  LOP3.LUT R7, R3, 0x3, RZ, 0xc0, !PT ;  /* 0x0000000303077812 */ /* 0x000fe200078ec0ff */
[----:B------:R-:W-:-:S04]  /*5980*/  IMAD.MOV.U32 R3, RZ, RZ, RZ ;  /* 0x000000ffff037224 */ /* 0x000fc800078e00ff */
[----:B------:R-:W-:Y:S01]  /*5990*/  IMAD.MOV R8, RZ, RZ, -R7 ;  /* 0x000000ffff087224 */ /* 0x000fe200078e0a07 */
[----:B------:R-:W-:-:S07]  /*59a0*/  IADD3 R7, PT, PT, R14, UR6, RZ ;  /* 0x000000060e077c10 */ /* 0x000fce000fffe0ff */
.L_x_3769:
[----:B------:R-:W1:Y:S01]  /*59b0*/  LDS R9, [R7] ;  /* 0x0000000007097984 */ /* 0x000e620000000800 */
[----:B------:R-:W-:Y:S01]  /*59c0*/  VIADD R8, R8, 0x1 ;  /* 0x0000000108087836 */ /* 0x000fe20000000000 */
[----:B------:R-:W-:-:S04]  /*59d0*/  IADD3 R6, PT, PT, R6, 0x100, RZ ;  /* 0x0000010006067810 */ /* 0x000fc80007ffe0ff */
[----:B------:R-:W-:Y:S01]  /*59e0*/  ISETP.NE.AND P0, PT, R8, RZ, PT ;  /* 0x000000ff0800720c */ /* 0x000fe20003f05270 */
[----:B-1----:R-:W-:-:S04]  /*59f0*/  FADD.FTZ R9, -R25, R9 ;  /* 0x0000000919097221 */ /* 0x002fc80000010100 */
[----:B------:R-:W-:-:S04]  /*5a00*/  FMUL.FTZ R9, R9, 1.4426950216293334961 ;  /* 0x3fb8aa3b09097820 */ /* 0x000fc80000410000 */
[----:B------:R-:W0:Y:S02]  /*5a10*/  MUFU.EX2 R10, R9 ;  /* 0x00000009000a7308 */ /* 0x000e240000000800 */
[----:B0-----:R0:W-:Y:S01]  /*5a20*/  STS [R7], R10 ;  /* 0x0000000a07007388 */ /* 0x0011e20000000800 */
[----:B------:R-:W-:Y:S01]  /*5a30*/  FADD.FTZ R3, R10, R3 ;  /* 0x000000030a037221 */ /* 0x000fe20000010000 */
[----:B0-----:R-:W-:Y:S01]  /*5a40*/  VIADD R7, R7, 0x400 ;  /* 0x0000040007077836 */ /* 0x001fe20000000000 */
[----:B------:R-:W-:Y:S06]  /*5a50*/  @P0 BRA `(.L_x_3769) ;  /* 0xfffffffc00d40947 */ /* 0x000fec000383ffff */
.L_x_3768:
[----:B------:R-:W-:Y:S05]  /*5a60*/  BSYNC.RECONVERGENT B1 ;  /* 0x0000000000017941 */ /* 0x000fea0003800200 */
.L_x_3767:
        /* <DEDUP_REMOVED lines=20> */
[----:B-1----:R-:W-:Y:S01]  /*5bb0*/  IADD3 R9, PT, PT, R6, 0x400, RZ ;  /* 0x0000040006097810 */ /* 0x002fe20007ffe0ff */
[----:B0-----:R-:W-:Y:S01]  /*5bc0*/  FADD.FTZ R3, R3, R8 ;  /* 0x0000000803037221 */ /* 0x001fe20000010000 */
[----:B------:R4:W-:Y:S01]  /*5bd0*/  STS [R7+UR6], R8 ;  /* 0x0000000807007988 */ /* 0x0009e20008000806 */
[----:B------:R-:W-:Y:S01]  /*5be0*/  VIADD R6, R7, UR6 ;  /* 0x0000000607067c36 */ /* 0x000fe20008000000 */
[----:B------:R-:W-:-:S03]  /*5bf0*/  ISETP.GT.AND P0, PT, R9, UR45, PT ;  /* 0x0000002d09007c0c */ /* 0x000fc6000bf04270 */
        /* <DEDUP_REMOVED lines=17> */
.L_x_3772:
[----:B------:R-:W0:Y:S01]  /*5d10*/  LDS R7, [R6+-0x800] ;  /* 0xfff8000006077984 */ /* 0x000e220000000800 */
[----:B------:R-:W-:-:S03]  /*5d20*/  VIADD R9, R9, 0x1000 ;  /* 0x0000100009097836 */ /* 0x000fc60000000000 */
[----:B------:R-:W1:Y:S02]  /*5d30*/  LDS R8, [R6+-0x400] ;  /* 0xfffc000006087984 */ /* 0x000e640000000800 */
[----:B------:R-:W-:Y:S02]  /*5d40*/  ISETP.GE.AND P1, PT, R9, R26, PT ;  /* 0x0000001a0900720c */ /* 0x000fe40003f26270 */
        /* <DEDUP_REMOVED lines=96> */
.L_x_3771:
[----:B------:R-:W-:Y:S05]  /*6350*/  BSYNC.RECONVERGENT B1 ;  /* 0x0000000000017941 */ /* 0x000fea0003800200 */
.L_x_3770:
        /* <DEDUP_REMOVED lines=55> */
.L_x_3774:
[----:B------:R-:W-:Y:S05]  /*66d0*/  BSYNC.RECONVERGENT B1 ;  /* 0x0000000000017941 */ /* 0x000fea0003800200 */
.L_x_3773:
        /* <DEDUP_REMOVED lines=27> */
.L_x_3766:
[----:B0-----:R-:W-:Y:S01]  /*6890*/  IMAD.U32 R8, RZ, RZ, UR9 ;  /* 0x00000009ff087e24 */ /* 0x001fe2000f8e00ff */
[----:B------:R-:W0:Y:S01]  /*68a0*/  S2UR UR6, SR_CTAID.Y ;  /* 0x00000000000679c3 */ /* 0x000e220000002600 */
[----:B------:R-:W-:Y:S01]  /*68b0*/  LOP3.LUT R9, RZ, R0, RZ, 0x33, !PT ;  /* 0x00000000ff097212 */ /* 0x000fe200078e33ff */
[----:B------:R-:W-:Y:S02]  /*68c0*/  BSSY.RECONVERGENT B1, `(.L_x_3775) ;  /* 0x0000027000017945 */ /* 0x000fe40003800200 */
[----:B------:R-:W-:-:S04]  /*68d0*/  VIADDMNMX R8, R5, 0x100, R8, !PT ;  /* 0x0000010005087846 */ /* 0x000fc80007800108 */
[----:B------:R-:W0:Y:S01]  /*68e0*/  LDC R3, c[0x0][0x3f4] ;  /* 0x0000fd00ff037b82 */ /* 0x000e220000000800 */
[----:B------:R-:W-:-:S04]  /*68f0*/  IADD3 R9, PT, PT, R8, -UR5, R9 ;  /* 0x8000000508097c10 */ /* 0x000fc8000fffe009 */
[C---:B------:R-:W-:Y:S02]  /*6900*/  LOP3.LUT R8, R9.reuse, 0x300, RZ, 0xc0, !PT ;  /* 0x0000030009087812 */ /* 0x040fe400078ec0ff */
[----:B------:R-:W-:Y:S02]  /*6910*/  ISETP.GE.U32.AND P1, PT, R9, 0x300, PT ;  /* 0x000003000900780c */ /* 0x000fe40003f26070 */
[----:B------:R-:W-:Y:S01]  /*6920*/  ISETP.NE.AND P0, PT, R8, 0x300, PT ;  /* 0x000003000800780c */ /* 0x000fe20003f05270 */
[----:B------:R-:W-:Y:S02]  /*6930*/  IMAD.MOV.U32 R8, RZ, RZ, R5 ;  /* 0x000000ffff087224 */ /* 0x000fe400078e0005 */
[----:B0-----:R-:W-:Y:S02]  /*6940*/  IMAD R15, R3, UR6, RZ ;  /* 0x00000006030f7c24 */ /* 0x001fe4000f8e02ff */
[----:B------:R-:W-:-:S03]  /*6950*/  HFMA2 R3, -RZ, RZ, 0, 0 ;  /* 0x00000000ff037431 */ /* 0x000fc600000001ff */
[----:B------:R-:W-:-:S05]  /*6960*/  SHF.R.S32.HI R16, RZ, 0x1f, R15 ;  /* 0x0000001fff107819 */ /* 0x000fca000001140f */
        /* <DEDUP_REMOVED lines=8> */
[----:B------:R-:W-:Y:S01]  /*69f0*/  MOV R3, RZ ;  /* 0x000000ff00037202 */ /* 0x000fe20000000f00 */
[----:B------:R-:W-:Y:S01]  /*6a00*/  VIADD R9, R14, UR6 ;  /* 0x000000060e097c36 */ /* 0x000fe20008000000 */
[----:B------:R-:W-:-:S07]  /*6a10*/  IADD3 R10, PT, PT, -R6, RZ, RZ ;  /* 0x000000ff060a7210 */ /* 0x000fce0007ffe1ff */
.L_x_3777:
[----:B------:R-:W-:-:S06]  /*6a20*/  MOV R6, R13 ;  /* 0x0000000d00067202 */ /* 0x000fcc0000000f00 */
[----:B------:R0:W2:Y:S01]  /*6a30*/  LDG.E.U8 R6, desc[UR36][R6.64] ;  /* 0x0000002406067981 */ /* 0x0000a2000c1e1100 */
[----:B------:R-:W-:Y:S01]  /*6a40*/  IMAD.MOV.U32 R12, RZ, RZ, RZ ;  /* 0x000000ffff0c7224 */ /* 0x000fe200078e00ff */
[----:B------:R-:W-:Y:S01]  /*6a50*/  IADD3 R10, PT, PT, R10, 0x1, RZ ;  /* 0x000000010a0a7810 */ /* 0x000fe20007ffe0ff */
[----:B------:R-:W-:Y:S01]  /*6a60*/  VIADD R8, R8, 0x100 ;  /* 0x0000010008087836 */ /* 0x000fe20000000000 */
[----:B------:R-:W-:-:S04]  /*6a70*/  IADD3 R13, P2, PT, R13, 0x100, RZ ;  /* 0x000001000d0d7810 */ /* 0x000fc80007f5e0ff */
[----:B0-----:R-:W-:Y:S02]  /*6a80*/  IADD3.X R7, PT, PT, RZ, R7, RZ, P2, !PT ;  /* 0x00000007ff077210 */ /* 0x001fe400017fe4ff */
        /* <DEDUP_REMOVED lines=8> */
[----:B0-----:R-:W-:-:S10]  /*6b10*/  VIADD R9, R9, 0x400 ;  /* 0x0000040009097836 */ /* 0x001fd40000000000 */
[----:B------:R-:W-:Y:S05]  /*6b20*/  @P0 BRA `(.L_x_3777) ;  /* 0xfffffffc00bc0947 */ /* 0x000fea000383ffff */
.L_x_3776:
[----:B------:R-:W-:Y:S05]  /*6b30*/  BSYNC.RECONVERGENT B1 ;  /* 0x0000000000017941 */ /* 0x000fea0003800200 */
.L_x_3775:
[----:B------:R-:W-:Y:S05]  /*6b40*/  @!P1 BRA `(.L_x_3765) ;  /* 0x0000000000dc9947 */ /* 0x000fea0003800000 */
[----:B------:R-:W0:Y:S01]  /*6b50*/  S2R R10, SR_CgaCtaId ;  /* 0x00000000000a7919 */ /* 0x000e220000008800 */
[----:B------:R-:W2:Y:S01]  /*6b60*/  LDCU.64 UR12, c[0x0][0x420] ;  /* 0x00008400ff0c77ac */ /* 0x000ea20008000a00 */
[----:B------:R-:W-:Y:S01]  /*6b70*/  MOV R6, 0x400 ;  /* 0x0000040000067802 */ /* 0x000fe20000000f00 */
[----:B------:R-:W-:-:S03]  /*6b80*/  USHF.L.U32 UR6, UR5, 0x2, URZ ;  /* 0x0000000205067899 */ /* 0x000fc600080006ff */
[----:B------:R-:W-:-:S03]  /*6b90*/  IADD3 R7, PT, PT, R6, 0x240, RZ ;  /* 0x0000024006077810 */ /* 0x000fc60007ffe0ff */
[----:B------:R-:W-:Y:S02]  /*6ba0*/  LEA R6, R8, -UR6, 0x2 ;  /* 0x8000000608067c11 */ /* 0x000fe4000f8e10ff */
[----:B--2---:R-:W-:-:S04]  /*6bb0*/  IADD3 R11, P0, P1, R15, UR12, R8 ;  /* 0x0000000c0f0b7c10 */ /* 0x004fc8000f91e008 */
[----:B------:R-:W-:Y:S02]  /*6bc0*/  IADD3 R11, P2, PT, R11, 0x200, RZ ;  /* 0x000002000b0b7810 */ /* 0x000fe40007f5e0ff */
[----:B0-----:R-:W-:Y:S02]  /*6bd0*/  LEA R9, R10, R7, 0x18 ;  /* 0x000000070a097211 */ /* 0x001fe400078ec0ff */
[----:B------:R-:W-:Y:S02]  /*6be0*/  IADD3.X R7, PT, PT, R16, UR13, RZ, P0, P1 ;  /* 0x0000000d10077c10 */ /* 0x000fe400087e24ff */
[----:B------:R-:W-:-:S03]  /*6bf0*/  IADD3 R9, PT, PT, R6, 0x800, R9 ;  /* 0x0000080006097810 */ /* 0x000fc60007ffe009 */
[----:B------:R-:W-:-:S07]  /*6c00*/  IMAD.X R7, RZ, RZ, R7, P2 ;  /* 0x000000ffff077224 */ /* 0x000fce00010e0607 */
.L_x_3778:
[----:B------:R-:W-:-:S05]  /*6c10*/  MOV R6, R11 ;  /* 0x0000000b00067202 */ /* 0x000fca0000000f00 */
[----:B------:R-:W2:Y:S04]  /*6c20*/  LDG.E.U8 R12, desc[UR36][R6.64+-0x200] ;  /* 0xfffe0024060c7981 */ /* 0x000ea8000c1e1100 */
[----:B------:R-:W3:Y:S04]  /*6c30*/  LDG.E.U8 R10, desc[UR36][R6.64+-0x100] ;  /* 0xffff0024060a7981 */ /* 0x000ee8000c1e1100 */
[----:B------:R-:W4:Y:S04]  /*6c40*/  LDG.E.U8 R11, desc[UR36][R6.64] ;  /* 0x00000024060b7981 */ /* 0x000f28000c1e1100 */
[----:B------:R-:W5:Y:S01]  /*6c50*/  LDG.E.U8 R13, desc[UR36][R6.64+0x100] ;  /* 0x00010024060d7981 */ /* 0x000f62000c1e1100 */
[----:B------:R-:W-:Y:S01]  /*6c60*/  IMAD.MOV.U32 R16, RZ, RZ, RZ ;  /* 0x000000ffff107224 */ /* 0x000fe200078e00ff */
[----:B------:R-:W-:Y:S01]  /*6c70*/  MOV R18, RZ ;  /* 0x000000ff00127202 */ /* 0x000fe20000000f00 */
        /* <DEDUP_REMOVED lines=10> */
[----:B------:R-:W-:-:S02]  /*6d20*/  IMAD.MOV.U32 R10, RZ, RZ, RZ ;  /* 0x000000ffff0a7224 */ /* 0x000fc400078e00ff */
[----:B0-----:R-:W-:Y:S01]  /*6d30*/  @!P1 FADD.FTZ R13, -R25, R12 ;  /* 0x0000000c190d9221 */ /* 0x001fe20000010100 */
[----:B------:R-:W-:Y:S02]  /*6d40*/  HFMA2 R12, -RZ, RZ, 0, 0 ;  /* 0x00000000ff0c7431 */ /* 0x000fe400000001ff */
[----:B------:R-:W-:Y:S01]  /*6d50*/  @!P0 FMUL.FTZ R11, R11, 1.4426950216293334961 ;  /* 0x3fb8aa3b0b0b8820 */ /* 0x000fe20000410000 */
[----:B------:R-:W-:Y:S01]  /*6d60*/  @!P1 FMUL.FTZ R13, R13, 1.4426950216293334961 ;  /* 0x3fb8aa3b0d0d9820 */ /* 0x000fe20000410000 */
[C---:B--2---:R-:W-:Y:S02]  /*6d70*/  @!P2 FADD.FTZ R15, -R25.reuse, R15 ;  /* 0x0000000f190fa221 */ /* 0x044fe40000010100 */
[----:B------:R0:W1:Y:S01]  /*6d80*/  @!P0 MUFU.EX2 R10, R11 ;  /* 0x0000000b000a8308 */ /* 0x0000620000000800 */
[----:B------:R-:W-:Y:S01]  /*6d90*/  ISETP.GT.AND P0, PT, R8, UR45, PT ;  /* 0x0000002d08007c0c */ /* 0x000fe2000bf04270 */
[----:B---3--:R-:W-:Y:S01]  /*6da0*/  @!P3 FADD.FTZ R17, -R25, R17 ;  /* 0x000000111911b221 */ /* 0x008fe20000010100 */
[----:B------:R-:W-:-:S03]  /*6db0*/  @!P2 FMUL.FTZ R15, R15, 1.4426950216293334961 ;  /* 0x3fb8aa3b0f0fa820 */ /* 0x000fc60000410000 */
        /* <DEDUP_REMOVED lines=16> */
.L_x_3765:
[----:B------:R-:W-:Y:S05]  /*6ec0*/  BSYNC.RECONVERGENT B0 ;  /* 0x0000000000007941 */ /* 0x000fea0003800200 */
.L_x_3764:
[----:B---3--:R-:W2:Y:S01]  /*6ed0*/  SHFL.BFLY PT, R6, R3, 0x10, 0x1f ;  /* 0x0e001f0003067f89 */ /* 0x008ea200000e0000 */
[C---:B------:R-:W-:Y:S01]  /*6ee0*/  ISETP.NE.AND P0, PT, R2.reuse, RZ, PT ;  /* 0x000000ff0200720c */ /* 0x040fe20003f05270 */
[----:B------:R-:W3:Y:S01]  /*6ef0*/  LDCU.U8 UR8, c[0x0][0x48c] ;  /* 0x00009180ff0877ac */ /* 0x000ee20008000000 */
[----:B------:R-:W-:Y:S01]  /*6f00*/  ISETP.GT.U32.AND P1, PT, R2, 0x7, PT ;  /* 0x000000070200780c */ /* 0x000fe20003f24070 */
[----:B------:R-:W5:Y:S01]  /*6f10*/  S2UR UR6, SR_CTAID.Y ;  /* 0x00000000000679c3 */ /* 0x000f620000002600 */
[----:B------:R-:W-:-:S07]  /*6f20*/  SHF.R.U32.HI R2, RZ, 0x5, R0 ;  /* 0x00000005ff027819 */ /* 0x000fce0000011600 */
[----:B----4-:R-:W5:Y:S02]  /*6f30*/  LDC R12, c[0x0][0x3f8] ;  /* 0x0000fe00ff0c7b82 */ /* 0x010f640000000800 */
        /* <DEDUP_REMOVED lines=18> */
[----:B0-----:R-:W-:Y:S02]  /*7060*/  FADD.FTZ R7, R6, R3 ;  /* 0x0000000306077221 */ /* 0x001fe40000010000 */
[----:B------:R-:W5:Y:S03]  /*7070*/  S2R R3, SR_CTAID.X ;  /* 0x0000000000037919 */ /* 0x000f660000002500 */
[----:B------:R-:W0:Y:S02]  /*7080*/  SHFL.BFLY PT, R8, R7, 0x1, 0x1f ;  /* 0x0c201f0007087f89 */ /* 0x000e2400000e0000 */
[----:B0-----:R-:W-:Y:S01]  /*7090*/  FADD.FTZ R8, R7, R8 ;  /* 0x0000000807087221 */ /* 0x001fe20000010000 */
[----:B------:R-:W-:Y:S01]  /*70a0*/  CS2R R6, SRZ ;  /* 0x0000000000067805 */ /* 0x000fe2000001ff00 */
[----:B-----5:R-:W-:-:S04]  /*70b0*/  IMAD R35, R12, UR6, R3 ;  /* 0x000000060c237c24 */ /* 0x020fc8000f8e0203 */
[----:B------:R-:W0:Y:S02]  /*70c0*/  SHFL.IDX PT, R8, R8, RZ, 0x1f ;  /* 0x00001fff08087589 */ /* 0x000e2400000e0000 */
[----:B0-----:R-:W-:-:S04]  /*70d0*/  FADD.FTZ R4, R8, 9.9999999747524270788e-07 ;  /* 0x358637bd08047421 */ /* 0x001fc80000010000 */
[----:B------:R0:W2:Y:S01]  /*70e0*/  MUFU.RCP R33, R4 ;  /* 0x0000000400217308 */ /* 0x0000a20000001000 */
[----:B------:R-:W-:Y:S05]  /*70f0*/  BRA.U !UP0, `(.L_x_3779) ;  /* 0x0000000108187547 */ /* 0x000fea000b800000 */
[----:B0-----:R-:W0:Y:S08]  /*7100*/  LDC R4, c[0x0][0x488] ;  /* 0x00012200ff047b82 */ /* 0x001e300000000800 */
[----:B------:R-:W0:Y:S08]  /*7110*/  LDC R6, c[0x0][0x40c] ;  /* 0x00010300ff067b82 */ /* 0x000e300000000800 */
[----:B------:R-:W3:Y:S01]  /*7120*/  LDC R7, c[0x0][0x3f4] ;  /* 0x0000fd00ff077b82 */ /* 0x000ee20000000800 */
[----:B0-----:R-:W-:-:S04]  /*7130*/  IMAD R4, R35, R4, R6 ;  /* 0x0000000423047224 */ /* 0x001fc800078e0206 */
[----:B---3--:R-:W-:-:S05]  /*7140*/  IMAD R6, R4, R7, RZ ;  /* 0x0000000704067224 */ /* 0x008fca00078e02ff */
[----:B------:R-:W-:-:S07]  /*7150*/  SHF.R.S32.HI R7, RZ, 0x1f, R6 ;  /* 0x0000001fff077819 */ /* 0x000fce0000011406 */
.L_x_3779:
[----:B------:R-:W-:Y:S04]  /*7160*/  BSSY.RECONVERGENT B0, `(.L_x_3780) ;  /* 0x0000168000007945 */ /* 0x000fe80003800200 */
[----:B------:R-:W-:Y:S05]  /*7170*/  @P0 BRA `(.L_x_3781) ;  /* 0x0000001400980947 */ /* 0x000fea0003800000 */
[----:B------:R-:W-:-:S09]  /*7180*/  UISETP.NE.AND UP0, UPT, UR8, URZ, UPT ;  /* 0x000000ff0800728c */ /* 0x000fd2000bf05270 */
[----:B------:R-:W-:Y:S05]  /*7190*/  BRA.U UP0, `(.L_x_3782) ;  /* 0x0000000900807547 */ /* 0x000fea000b800000 */
[----:B0-----:R-:W-:Y:S01]  /*71a0*/  MOV R4, UR9 ;  /* 0x0000000900047c02 */ /* 0x001fe20008000f00 */
        /* <DEDUP_REMOVED lines=18> */
[----:B------:R-:W-:-:S07]  /*72d0*/  IADD3 R4, PT, PT, R14, UR6, RZ ;  /* 0x000000060e047c10 */ /* 0x000fce000fffe0ff */
.L_x_3785:
[----:B------:R-:W2:Y:S01]  /*72e0*/  LDS R6, [R4] ;  /* 0x0000000004067984 */ /* 0x000ea20000000800 */
[----:B------:R-:W-:-:S05]  /*72f0*/  VIADD R7, R7, 0x1 ;  /* 0x0000000107077836 */ /* 0x000fca0000000000 */
[----:B------:R-:W-:Y:S01]  /*7300*/  ISETP.NE.AND P0, PT, R7, RZ, PT ;  /* 0x000000ff0700720c */ /* 0x000fe20003f05270 */
[----:B--2---:R-:W-:-:S05]  /*7310*/  FMUL.FTZ R9, R6, R33 ;  /* 0x0000002106097220 */ /* 0x004fca0000410000 */
[----:B------:R0:W-:Y:S02]  /*7320*/  STS [R4], R9 ;  /* 0x0000000904007388 */ /* 0x0001e40000000800 */
[----:B0-----:R-:W-:-:S05]  /*7330*/  IADD3 R4, PT, PT, R4, 0x400, RZ ;  /* 0x0000040004047810 */ /* 0x001fca0007ffe0ff */
[----:B------:R-:W-:Y:S05]  /*7340*/  @P0 BRA `(.L_x_3785) ;  /* 0xfffffffc00e40947 */ /* 0x000fea000383ffff */
.L_x_3784:
[----:B------:R-:W-:Y:S05]  /*7350*/  BSYNC.RECONVERGENT B1 ;  /* 0x0000000000017941 */ /* 0x000fea0003800200 */
.L_x_3783:
        /* <DEDUP_REMOVED lines=29> */
[----:B------:R-:W-:Y:S02]  /*7530*/  MOV R37, UR45 ;  /* 0x0000002d00257c02 */ /* 0x000fe40008000f00 */
[----:B------:R-:W-:-:S03]  /*7540*/  PLOP3.LUT P0, PT, PT, PT, PT, 0x8, 0x80 ;  /* 0x000000000080781c */ /* 0x000fc60003f0e170 */
[----:B------:R-:W-:-:S10]  /*7550*/  VIADD R37, R37, 0xfffff401 ;  /* 0xfffff40125257836 */ /* 0x000fd40000000000 */
.L_x_3788:
[----:B------:R-:W0:Y:S01]  /*7560*/  LDS R4, [R5+-0x800] ;  /* 0xfff8000005047984 */ /* 0x000e220000000800 */
[----:B------:R-:W-:-:S03]  /*7570*/  IADD3 R6, PT, PT, R6, 0x1000, RZ ;  /* 0x0000100006067810 */ /* 0x000fc60007ffe0ff */
[----:B------:R-:W2:Y:S01]  /*7580*/  LDS R7, [R5+-0x400] ;  /* 0xfffc000005077984 */ /* 0x000ea20000000800 */
[----:B------:R-:W-:-:S03]  /*7590*/  ISETP.GE.AND P1, PT, R6, R37, PT ;  /* 0x000000250600720c */ /* 0x000fc60003f26270 */
        /* <DEDUP_REMOVED lines=48> */
.L_x_3787:
[----:B------:R-:W-:Y:S05]  /*78a0*/  BSYNC.RECONVERGENT B1 ;  /* 0x0000000000017941 */ /* 0x000fea0003800200 */
.L_x_3786:
        /* <DEDUP_REMOVED lines=31> */
.L_x_3790:
[----:B------:R-:W-:Y:S05]  /*7aa0*/  BSYNC.RECONVERGENT B1 ;  /* 0x0000000000017941 */ /* 0x000fea0003800200 */
.L_x_3789:
        /* <DEDUP_REMOVED lines=15> */
.L_x_3782:
        /* <DEDUP_REMOVED lines=13> */
[----:B------:R-:W-:Y:S02]  /*7c70*/  UMOV UR6, 0x400 ;  /* 0x0000040000067882 */ /* 0x000fe40000000000 */
[----:B------:R-:W-:Y:S01]  /*7c80*/  UIADD3 UR6, UPT, UPT, UR6, 0x240, URZ ;  /* 0x0000024006067890 */ /* 0x000fe2000fffe0ff */
[C---:B------:R-:W-:Y:S01]  /*7c90*/  IMAD.SHL.U32 R8, R4.reuse, 0x100, RZ ;  /* 0x0000010004087824 */ /* 0x040fe200078e00ff */
[----:B------:R-:W-:Y:S02]  /*7ca0*/  IADD3.X R10, PT, PT, RZ, R7, RZ, P0, !PT ;  /* 0x00000007ff0a7210 */ /* 0x000fe400007fe4ff */
[----:B------:R-:W-:-:S02]  /*7cb0*/  LOP3.LUT R4, R4, 0x3, RZ, 0xc0, !PT ;  /* 0x0000000304047812 */ /* 0x000fc400078ec0ff */
[----:B------:R-:W-:-:S04]  /*7cc0*/  LOP3.LUT R8, R8, 0x300, RZ, 0xc0, !PT ;  /* 0x0000030008087812 */ /* 0x000fc800078ec0ff */
[----:B------:R-:W-:Y:S02]  /*7cd0*/  IADD3 R5, PT, PT, R5, R8, RZ ;  /* 0x0000000805057210 */ /* 0x000fe40007ffe0ff */
[----:B---3--:R-:W-:-:S04]  /*7ce0*/  LEA R12, P0, R13, UR10, 0x2 ;  /* 0x0000000a0d0c7c11 */ /* 0x008fc8000f8010ff */
[----:B------:R-:W-:Y:S01]  /*7cf0*/  LEA.HI.X R13, R13, UR11, R10, 0x2, P0 ;  /* 0x0000000b0d0d7c11 */ /* 0x000fe200080f140a */
[----:B0-----:R-:W-:Y:S01]  /*7d00*/  ULEA UR6, UR7, UR6, 0x18 ;  /* 0x0000000607067291 */ /* 0x001fe2000f8ec0ff */
[----:B------:R-:W-:-:S05]  /*7d10*/  IMAD.MOV R10, RZ, RZ, -R4 ;  /* 0x000000ffff0a7224 */ /* 0x000fca00078e0a04 */
[----:B------:R-:W-:-:S07]  /*7d20*/  IADD3 R4, PT, PT, R14, UR6, RZ ;  /* 0x000000060e047c10 */ /* 0x000fce000fffe0ff */
.L_x_3793:
[----:B---3--:R-:W2:Y:S01]  /*7d30*/  LDS R8, [R4] ;  /* 0x0000000004087984 */ /* 0x008ea20000000800 */
[----:B------:R-:W-:Y:S01]  /*7d40*/  IMAD.MOV.U32 R9, RZ, RZ, R13 ;  /* 0x000000ffff097224 */ /* 0x000fe200078e000d */
[----:B------:R-:W-:-:S04]  /*7d50*/  IADD3 R10, PT, PT, R10, 0x1, RZ ;  /* 0x000000010a0a7810 */ /* 0x000fc80007ffe0ff */
[----:B------:R-:W-:Y:S01]  /*7d60*/  ISETP.NE.AND P0, PT, R10, RZ, PT ;  /* 0x000000ff0a00720c */ /* 0x000fe20003f05270 */
[----:B--2---:R-:W-:Y:S01]  /*7d70*/  FMUL.FTZ R11, R8, R33 ;  /* 0x00000021080b7220 */ /* 0x004fe20000410000 */
[----:B------:R-:W-:Y:S02]  /*7d80*/  MOV R8, R12 ;  /* 0x0000000c00087202 */ /* 0x000fe40000000f00 */
[----:B------:R-:W-:Y:S02]  /*7d90*/  IADD3 R12, P2, PT, R12, 0x400, RZ ;  /* 0x000004000c0c7810 */ /* 0x000fe40007f5e0ff */
[----:B------:R0:W-:Y:S02]  /*7da0*/  STS [R4], R11 ;  /* 0x0000000b04007388 */ /* 0x0001e40000000800 */
[----:B------:R-:W-:Y:S02]  /*7db0*/  IADD3.X R13, PT, PT, RZ, R13, RZ, P2, !PT ;  /* 0x0000000dff0d7210 */ /* 0x000fe400017fe4ff */
[----:B------:R3:W-:Y:S01]  /*7dc0*/  STG.E desc[UR36][R8.64], R11 ;  /* 0x0000000b08007986 */ /* 0x0007e2000c101924 */
[----:B0-----:R-:W-:-:S02]  /*7dd0*/  VIADD R4, R4, 0x400 ;  /* 0x0000040004047836 */ /* 0x001fc40000000000 */
[----:B------:R-:W-:Y:S05]  /*7de0*/  @P0 BRA `(.L_x_3793) ;  /* 0xfffffffc00d00947 */ /* 0x000fea000383ffff */
.L_x_3792:
[----:B------:R-:W-:Y:S05]  /*7df0*/  BSYNC.RECONVERGENT B1 ;  /* 0x0000000000017941 */ /* 0x000fea0003800200 */
.L_x_3791:
[----:B------:R-:W-:Y:S05]  /*7e00*/  @!P1 BRA `(.L_x_3781) ;  /* 0x0000000800749947 */ /* 0x000fea0003800000 */
[----:B---3--:R-:W0:Y:S01]  /*7e10*/  S2R R9, SR_CgaCtaId ;  /* 0x0000000000097919 */ /* 0x008e220000008800 */
[----:B------:R-:W3:Y:S01]  /*7e20*/  LDCU.64 UR6, c[0x0][0x480] ;  /* 0x00009000ff0677ac */ /* 0x000ee20008000a00 */
[C---:B------:R-:W-:Y:S01]  /*7e30*/  IADD3 R10, PT, PT, -R5.reuse, UR45, RZ ;  /* 0x0000002d050a7c10 */ /* 0x040fe2000fffe1ff */
[----:B------:R-:W-:Y:S01]  /*7e40*/  BSSY.RECONVERGENT B1, `(.L_x_3794) ;  /* 0x000005b000017945 */ /* 0x000fe20003800200 */
[----:B------:R-:W-:Y:S02]  /*7e50*/  IADD3 R6, P0, PT, R5, R6, RZ ;  /* 0x0000000605067210 */ /* 0x000fe40007f1e0ff */
[----:B------:R-:W-:Y:S02]  /*7e60*/  ISETP.GT.AND P1, PT, R10, 0xbff, PT ;  /* 0x00000bff0a00780c */ /* 0x000fe40003f24270 */
[----:B------:R-:W-:Y:S02]  /*7e70*/  MOV R4, 0x400 ;  /* 0x0000040000047802 */ /* 0x000fe40000000f00 */
[----:B------:R-:W-:-:S02]  /*7e80*/  IADD3.X R7, PT, PT, RZ, R7, RZ, P0, !PT ;  /* 0x00000007ff077210 */ /* 0x000fc400007fe4ff */
[----:B------:R-:W-:Y:S02]  /*7e90*/  IADD3 R4, PT, PT, R4, 0x240, RZ ;  /* 0x0000024004047810 */ /* 0x000fe40007ffe0ff */
[----:B---3--:R-:W-:Y:S01]  /*7ea0*/  LEA R8, P0, R6, UR6, 0x2 ;  /* 0x0000000606087c11 */ /* 0x008fe2000f8010ff */
[----:B------:R-:W-:-:S03]  /*7eb0*/  USHF.L.U32 UR6, UR5, 0x2, URZ ;  /* 0x0000000205067899 */ /* 0x000fc600080006ff */
[----:B------:R-:W-:Y:S02]  /*7ec0*/  LEA.HI.X R7, R6, UR7, R7, 0x2, P0 ;  /* 0x0000000706077c11 */ /* 0x000fe400080f1407 */
[----:B------:R-:W-:-:S05]  /*7ed0*/  IADD3 R6, P0, PT, R8, 0x800, RZ ;  /* 0x0000080008067810 */ /* 0x000fca0007f1e0ff */
[----:B------:R-:W-:Y:S01]  /*7ee0*/  IMAD.X R7, RZ, RZ, R7, P0 ;  /* 0x000000ffff077224 */ /* 0x000fe200000e0607 */
[----:B------:R-:W-:Y:S02]  /*7ef0*/  PLOP3.LUT P0, PT, PT, PT, PT, 0x80, 0x8 ;  /* 0x000000000008781c */ /* 0x000fe40003f0f070 */
[----:B0-----:R-:W-:Y:S02]  /*7f00*/  LEA R9, R9, R4, 0x18 ;  /* 0x0000000409097211 */ /* 0x001fe400078ec0ff */
[----:B------:R-:W-:-:S04]  /*7f10*/  LEA R4, R5, -UR6, 0x2 ;  /* 0x8000000605047c11 */ /* 0x000fc8000f8e10ff */
[----:B------:R-:W-:Y:S01]  /*7f20*/  IADD3 R4, PT, PT, R4, 0x800, R9 ;  /* 0x0000080004047810 */ /* 0x000fe20007ffe009 */
[----:B------:R-:W-:Y:S06]  /*7f30*/  @!P1 BRA `(.L_x_3795) ;  /* 0x00000004002c9947 */ /* 0x000fec0003800000 */
[----:B------:R-:W-:Y:S02]  /*7f40*/  MOV R30, UR45 ;  /* 0x0000002d001e7c02 */ /* 0x000fe40008000f00 */
[----:B------:R-:W-:Y:S02]  /*7f50*/  PLOP3.LUT P0, PT, PT, PT, PT, 0x8, 0x80 ;  /* 0x000000000080781c */ /* 0x000fe40003f0e170 */
[----:B------:R-:W-:-:S11]  /*7f60*/  IADD3 R30, PT, PT, R30, -0xbff, RZ ;  /* 0xfffff4011e1e7810 */ /* 0x000fd60007ffe0ff */
.L_x_3796:
        /* <DEDUP_REMOVED lines=70> */
[----:B-1----:R-:W-:Y:S01]  /*83d0*/  IADD3 R4, PT, PT, R4, 0x4000, RZ ;  /* 0x0000400004047810 */ /* 0x002fe20007ffe0ff */
[----:B------:R-:W-:Y:S06]  /*83e0*/  @!P1 BRA `(.L_x_3796) ;  /* 0xfffffff800e09947 */ /* 0x000fec000383ffff */
.L_x_3795:
[----:B------:R-:W-:Y:S05]  /*83f0*/  BSYNC.RECONVERGENT B1 ;  /* 0x0000000000017941 */ /* 0x000fea0003800200 */
.L_x_3794:
        /* <DEDUP_REMOVED lines=41> */
[----:B------:R-:W-:Y:S01]  /*8690*/  IMAD.MOV.U32 R7, RZ, RZ, R11 ;  /* 0x000000ffff077224 */ /* 0x000fe200078e000b */
[----:B-1----:R-:W-:-:S07]  /*86a0*/  IADD3 R4, PT, PT, R4, 0x2000, RZ ;  /* 0x0000200004047810 */ /* 0x002fce0007ffe0ff */
.L_x_3798:
[----:B------:R-:W-:Y:S05]  /*86b0*/  BSYNC.RECONVERGENT B1 ;  /* 0x0000000000017941 */ /* 0x000fea0003800200 */
.L_x_3797:
        /* <DEDUP_REMOVED lines=18> */
.L_x_3781:
[----:B------:R-:W-:Y:S05]  /*87e0*/  BSYNC.RECONVERGENT B0 ;  /* 0x0000000000007941 */ /* 0x000fea0003800200 */
.L_x_3780:
[----:B------:R-:W-:Y:S01]  /*87f0*/  USHF.R.S32.HI UR6, URZ, 0x1f, UR45 ;  /* 0x0000001fff067899 */ /* 0x000fe2000801142d */
[----:B------:R-:W-:Y:S01]  /*8800*/  LOP3.LUT R14, R14, 0x7c, RZ, 0xc0, !PT ;  /* 0x0000007c0e0e7812 */ /* 0x000fe200078ec0ff */
[----:B------:R-:W4:Y:S01]  /*8810*/  LDCU.64 UR8, c[0x0][0x3b0] ;  /* 0x00007600ff0877ac */ /* 0x000f220008000a00 */
[----:B0-----:R-:W-:Y:S01]  /*8820*/  CS2R R6, SRZ ;  /* 0x0000000000067805 */ /* 0x001fe2000001ff00 */
[----:B------:R-:W-:-:S04]  /*8830*/  ULEA.HI UR6, UR6, UR45, URZ, 0x3 ;  /* 0x0000002d06067291 */ /* 0x000fc8000f8f18ff */
[----:B------:R-:W-:-:S04]  /*8840*/  ULOP3.LUT UR6, UR6, 0xfffffff8, URZ, 0xc0, !UPT ;  /* 0xfffffff806067892 */ /* 0x000fc8000f8ec0ff */
[----:B------:R-:W-:-:S06]  /*8850*/  UIADD3 UR6, UPT, UPT, -UR6, UR45, URZ ;  /* 0x0000002d06067290 */ /* 0x000fcc000fffe1ff */
[----:B------:R-:W-:Y:S02]  /*8860*/  ISETP.NE.AND P0, PT, R2, UR6, PT ;  /* 0x0000000602007c0c */ /* 0x000fe4000bf05270 */
[----:B----4-:R-:W-:Y:S02]  /*8870*/  ISETP.EQ.U32.AND P1, PT, RZ, UR8, PT ;  /* 0x00000008ff007c0c */ /* 0x010fe4000bf22070 */
        /* <DEDUP_REMOVED lines=11> */
[----:B---3--:R-:W-:Y:S02]  /*8930*/  CS2R R10, SRZ ;  /* 0x00000000000a7805 */ /* 0x008fe4000001ff00 */
[----:B------:R-:W-:-:S09]  /*8940*/  CS2R R8, SRZ ;  /* 0x0000000000087805 */ /* 0x000fd2000001ff00 */
[----:B0-----:R-:W-:Y:S05]  /*8950*/  @P0 BRA `(.L_x_3800) ;  /* 0x0000002000800947 */ /* 0x001fea0003800000 */
[----:B------:R-:W0:Y:S01]  /*8960*/  LDCU UR7, c[0x0][0x3f4] ;  /* 0x00007e80ff0777ac */ /* 0x000e220008000800 */
[----:B------:R-:W3:Y:S01]  /*8970*/  LDC.64 R12, c[0x0][0x3c0] ;  /* 0x0000f000ff0c7b82 */ /* 0x000ee20000000a00 */
[----:B------:R-:W-:Y:S01]  /*8980*/  IADD3 R16, PT, PT, R2, UR5, RZ ;  /* 0x0000000502107c10 */ /* 0x000fe2000fffe0ff */
        /* <DEDUP_REMOVED lines=8> */
[----:B------:R-:W-:Y:S01]  /*8a10*/  ULOP3.LUT UR7, URZ, UR5, URZ, 0x33, !UPT ;  /* 0x00000005ff077292 */ /* 0x000fe2000f8e33ff */
[----:B------:R-:W-:Y:S01]  /*8a20*/  VIADDMNMX R9, R16, 0x8, R21, !PT ;  /* 0x0000000810097846 */ /* 0x000fe20007800115 */
[----:B------:R-:W-:Y:S01]  /*8a30*/  BSSY.RECONVERGENT B2, `(.L_x_3803) ;  /* 0x0000058000027945 */ /* 0x000fe20003800200 */
[----:B------:R-:W-:Y:S02]  /*8a40*/  MOV R32, R16 ;  /* 0x0000001000207202 */ /* 0x000fe40000000f00 */
[----:B------:R-:W-:Y:S02]  /*8a50*/  CS2R R10, SRZ ;  /* 0x00000000000a7805 */ /* 0x000fe4000001ff00 */
[----:B------:R-:W-:Y:S02]  /*8a60*/  IADD3 R62, PT, PT, -R2, UR7, R9 ;  /* 0x00000007023e7c10 */ /* 0x000fe4000fffe109 */
[----:B------:R-:W-:Y:S02]  /*8a70*/  CS2R R8, SRZ ;  /* 0x0000000000087805 */ /* 0x000fe4000001ff00 */
[----:B------:R-:W-:-:S02]  /*8a80*/  ISETP.GE.U32.AND P0, PT, R62, 0x38, PT ;  /* 0x000000383e00780c */ /* 0x000fc40003f06070 */
[----:B------:R-:W-:-:S04]  /*8a90*/  LEA.HI R63, R62, 0x1, RZ, 0x1d ;  /* 0x000000013e3f7811 */ /* 0x000fc800078fe8ff */
[----:B------:R-:W-:-:S04]  /*8aa0*/  LOP3.LUT R66, R63, 0x7, RZ, 0xc0, !PT ;  /* 0x000000073f427812 */ /* 0x000fc800078ec0ff */
[----:B------:R-:W-:-:S03]  /*8ab0*/  ISETP.NE.AND P1, PT, R66, RZ, PT ;  /* 0x000000ff4200720c */ /* 0x000fc60003f25270 */
[----:B------:R-:W-:Y:S10]  /*8ac0*/  @!P0 BRA `(.L_x_3804) ;  /* 0x0000000400388947 */ /* 0x000ff40003800000 */
[----:B------:R-:W0:Y:S01]  /*8ad0*/  S2R R19, SR_CgaCtaId ;  /* 0x0000000000137919 */ /* 0x000e220000008800 */
[----:B------:R-:W-:Y:S01]  /*8ae0*/  MOV R8, 0x400 ;  /* 0x0000040000087802 */ /* 0x000fe20000000f00 */
[----:B--2---:R-:W-:Y:S01]  /*8af0*/  IMAD.MOV.U32 R33, RZ, RZ, RZ ;  /* 0x000000ffff217224 */ /* 0x004fe200078e00ff */
[----:B------:R-:W-:Y:S02]  /*8b00*/  LOP3.LUT R64, R63, 0x3ffffff8, RZ, 0xc0, !PT ;  /* 0x3ffffff83f407812 */ /* 0x000fe400078ec0ff */
[----:B------:R-:W-:Y:S02]  /*8b10*/  IADD3 R8, PT, PT, R8, 0x240, RZ ;  /* 0x0000024008087810 */ /* 0x000fe40007ffe0ff */
[----:B------:R-:W-:Y:S02]  /*8b20*/  MOV R32, R16 ;  /* 0x0000001000207202 */ /* 0x000fe40000000f00 */
[----:B0-----:R-:W-:Y:S01]  /*8b30*/  LEA R65, R19, R8, 0x18 ;  /* 0x0000000813417211 */ /* 0x001fe200078ec0ff */
[----:B------:R-:W-:-:S07]  /*8b40*/  HFMA2 R8, -RZ, RZ, 0, 0 ;  /* 0x00000000ff087431 */ /* 0x000fce00000001ff */
.L_x_3805:
[----:B-1----:R-:W-:-:S04]  /*8b50*/  IMAD R25, R32, 0x70, RZ ;  /* 0x0000007020197824 */ /* 0x002fc800078e02ff */
[C---:B------:R-:W-:Y:S01]  /*8b60*/  IMAD.WIDE.U32 R18, R25.reuse, 0x4, R12 ;  /* 0x0000000419127825 */ /* 0x040fe200078e000c */
[----:B------:R-:W-:-:S03]  /*8b70*/  IADD3 R23, PT, PT, R25, 0x700, RZ ;  /* 0x0000070019177810 */ /* 0x000fc60007ffe0ff */
[----:B------:R-:W-:Y:S01]  /*8b80*/  VIADD R21, R25, 0x380 ;  /* 0x0000038019157836 */ /* 0x000fe20000000000 */
[----:B------:R0:W2:Y:S03]  /*8b90*/  LDG.E.128 R36, desc[UR36][R18.64] ;  /* 0x0000002412247981 */ /* 0x0000a6000c1e1d00 */
[----:B------:R-:W-:Y:S01]  /*8ba0*/  IMAD.WIDE.U32 R20, R21, 0x4, R12 ;  /* 0x0000000415147825 */ /* 0x000fe200078e000c */
[----:B------:R-:W-:-:S03]  /*8bb0*/  IADD3 R29, PT, PT, R25, 0xa80, RZ ;  /* 0x00000a80191d7810 */ /* 0x000fc60007ffe0ff */
[--C-:B------:R-:W-:Y:S01]  /*8bc0*/  IMAD.WIDE.U32 R22, R23, 0x4, R12.reuse ;  /* 0x0000000417167825 */ /* 0x100fe200078e000c */
[----:B------:R1:W3:Y:S03]  /*8bd0*/  LDG.E.128 R40, desc[UR36][R20.64] ;  /* 0x0000002414287981 */ /* 0x0002e6000c1e1d00 */
[----:B------:R-:W-:Y:S01]  /*8be0*/  VIADD R31, R25, 0xe00 ;  /* 0x00000e00191f7836 */ /* 0x000fe20000000000 */
[----:B------:R-:W4:Y:S01]  /*8bf0*/  LDG.E.128 R44, desc[UR36][R22.64] ;  /* 0x00000024162c7981 */ /* 0x000f22000c1e1d00 */
[----:B------:R-:W-:Y:S01]  /*8c00*/  IMAD.WIDE.U32 R28, R29, 0x4, R12 ;  /* 0x000000041d1c7825 */ /* 0x000fe200078e000c */
[----:B------:R-:W-:-:S03]  /*8c10*/  IADD3 R27, PT, PT, R25, 0x1180, RZ ;  /* 0x00001180191b7810 */ /* 0x000fc60007ffe0ff */
[--C-:B------:R-:W-:Y:S01]  /*8c20*/  IMAD.WIDE.U32 R30, R31, 0x4, R12.reuse ;  /* 0x000000041f1e7825 */ /* 0x100fe200078e000c */
[----:B------:R1:W4:Y:S01]  /*8c30*/  LDG.E.128 R48, desc[UR36][R28.64] ;  /* 0x000000241c307981 */ /* 0x000322000c1e1d00 */
[----:B------:R-:W-:Y:S02]  /*8c40*/  IADD3 R35, PT, PT, R25, 0x1500, RZ ;  /* 0x0000150019237810 */ /* 0x000fe40007ffe0ff */
[--C-:B0-----:R-:W-:Y:S01]  /*8c50*/  IMAD.WIDE.U32 R18, R27, 0x4, R12.reuse ;  /* 0x000000041b127825 */ /* 0x101fe200078e000c */
[----:B------:R0:W4:Y:S03]  /*8c60*/  LDG.E.128 R52, desc[UR36][R30.64] ;  /* 0x000000241e347981 */ /* 0x000126000c1e1d00 */
[----:B------:R-:W-:Y:S01]  /*8c70*/  VIADD R25, R25, 0x1880 ;  /* 0x0000188019197836 */ /* 0x000fe20000000000 */
[----:B------:R0:W4:Y:S01]  /*8c80*/  LDG.E.128 R56, desc[UR36][R18.64] ;  /* 0x0000002412387981 */ /* 0x000122000c1e1d00 */
[----:B-1----:R-:W-:-:S04]  /*8c90*/  IMAD.WIDE.U32 R20, R35, 0x4, R12 ;  /* 0x0000000423147825 */ /* 0x002fc800078e000c */
[----:B------:R-:W-:Y:S02]  /*8ca0*/  IMAD.WIDE.U32 R24, R25, 0x4, R12 ;  /* 0x0000000419187825 */ /* 0x000fe400078e000c */
[----:B------:R-:W4:Y:S04]  /*8cb0*/  LDG.E.128 R20, desc[UR36][R20.64] ;  /* 0x0000002414147981 */ /* 0x000f28000c1e1d00 */
[----:B------:R-:W4:Y:S01]  /*8cc0*/  LDG.E.128 R24, desc[UR36][R24.64] ;  /* 0x0000002418187981 */ /* 0x000f22000c1e1d00 */
[----:B------:R-:W-:-:S04]  /*8cd0*/  IADD3 R34, PT, PT, R32, -UR5, RZ ;  /* 0x8000000520227c10 */ /* 0x000fc8000fffe0ff */
[----:B------:R-:W-:-:S05]  /*8ce0*/  LEA R34, R34, R65, 0x2 ;  /* 0x0000004122227211 */ /* 0x000fca00078e10ff */
[----:B------:R-:W2:Y:S04]  /*8cf0*/  LDS R28, [R34] ;  /* 0x00000000221c7984 */ /* 0x000ea80000000800 */
[----:B------:R-:W3:Y:S04]  /*8d00*/  LDS R29, [R34+0x20] ;  /* 0x00002000221d7984 */ /* 0x000ee80000000800 */
[----:B0-----:R-:W4:Y:S04]  /*8d10*/  LDS R30, [R34+0x40] ;  /* 0x00004000221e7984 */ /* 0x001f280000000800 */
[----:B------:R-:W0:Y:S04]  /*8d20*/  LDS R31, [R34+0x60] ;  /* 0x00006000221f7984 */ /* 0x000e280000000800 */
[----:B------:R-:W1:Y:S04]  /*8d30*/  LDS R35, [R34+0x80] ;  /* 0x0000800022237984 */ /* 0x000e680000000800 */
[----:B------:R-:W1:Y:S04]  /*8d40*/  LDS R18, [R34+0xa0] ;  /* 0x0000a00022127984 */ /* 0x000e680000000800 */
[----:B------:R-:W1:Y:S04]  /*8d50*/  LDS R60, [R34+0xc0] ;  /* 0x0000c000223c7984 */ /* 0x000e680000000800 */
[----:B------:R-:W1:Y:S01]  /*8d60*/  LDS R61, [R34+0xe0] ;  /* 0x0000e000223d7984 */ /* 0x000e620000000800 */
[----:B------:R-:W-:-:S05]  /*8d70*/  VIADD R33, R33, 0x8 ;  /* 0x0000000821217836 */ /* 0x000fca0000000000 */
[----:B------:R-:W-:Y:S02]  /*8d80*/  ISETP.NE.AND P0, PT, R33, R64, PT ;  /* 0x000000402100720c */ /* 0x000fe40003f05270 */
[----:B------:R-:W-:Y:S01]  /*8d90*/  IADD3 R32, PT, PT, R32, 0x40, RZ ;  /* 0x0000004020207810 */ /* 0x000fe20007ffe0ff */
[-C--:B--2---:R-:W-:Y:S01]  /*8da0*/  FFMA.FTZ R19, R36, R28.reuse, R8 ;  /* 0x0000001c24137223 */ /* 0x084fe20000010008 */
[-C--:B------:R-:W-:Y:S01]  /*8db0*/  FFMA.FTZ R8, R37, R28.reuse, R9 ;  /* 0x0000001c25087223 */ /* 0x080fe20000010009 */
[-C--:B------:R-:W-:Y:S01]  /*8dc0*/  FFMA.FTZ R9, R38, R28.reuse, R10 ;  /* 0x0000001c26097223 */ /* 0x080fe2000001000a */
[----:B------:R-:W-:Y:S02]  /*8dd0*/  FFMA.FTZ R28, R39, R28, R11 ;  /* 0x0000001c271c7223 */ /* 0x000fe4000001000b */
        /* <DEDUP_REMOVED lines=8> */
[-C--:B0-----:R-:W-:Y:S01]  /*8e60*/  FFMA.FTZ R8, R49, R31.reuse, R8 ;  /* 0x0000001f31087223 */ /* 0x081fe20000010008 */
[-C--:B------:R-:W-:Y:S01]  /*8e70*/  FFMA.FTZ R9, R50, R31.reuse, R9 ;  /* 0x0000001f32097223 */ /* 0x080fe20000010009 */
[-C--:B------:R-:W-:Y:S01]  /*8e80*/  FFMA.FTZ R19, R48, R31.reuse, R19 ;  /* 0x0000001f30137223 */ /* 0x080fe20000010013 */
[----:B------:R-:W-:Y:S01]  /*8e90*/  FFMA.FTZ R28, R51, R31, R28 ;  /* 0x0000001f331c7223 */ /* 0x000fe2000001001c */
[-C--:B-1----:R-:W-:Y:S01]  /*8ea0*/  FFMA.FTZ R8, R53, R35.reuse, R8 ;  /* 0x0000002335087223 */ /* 0x082fe20000010008 */
        /* <DEDUP_REMOVED lines=16> */
.L_x_3804:
[----:B------:R-:W-:Y:S05]  /*8fb0*/  BSYNC.RECONVERGENT B2 ;  /* 0x0000000000027941 */ /* 0x000fea0003800200 */
.L_x_3803:
[----:B------:R-:W-:Y:S05]  /*8fc0*/  @!P1 BRA `(.L_x_3802) ;  /* 0x0000000400609947 */ /* 0x000fea0003800000 */
[----:B------:R-:W-:Y:S01]  /*8fd0*/  ISETP.GE.U32.AND P0, PT, R66, 0x4, PT ;  /* 0x000000044200780c */ /* 0x000fe20003f06070 */
[----:B------:R-:W-:Y:S01]  /*8fe0*/  BSSY.RECONVERGENT B2, `(.L_x_3806) ;  /* 0x000002a000027945 */ /* 0x000fe20003800200 */
[----:B------:R-:W-:-:S11]  /*8ff0*/  LOP3.LUT P1, R63, R63, 0x3, RZ, 0xc0, !PT ;  /* 0x000000033f3f7812 */ /* 0x000fd6000782c0ff */
[----:B------:R-:W-:Y:S05]  /*9000*/  @!P0 BRA `(.L_x_3807) ;  /* 0x00000000009c8947 */ /* 0x000fea0003800000 */
[----:B------:R-:W-:-:S04]  /*9010*/  IMAD R23, R32, 0x70, RZ ;  /* 0x0000007020177824 */ /* 0x000fc800078e02ff */
[C---:B------:R-:W-:Y:S01]  /*9020*/  IMAD.WIDE.U32 R18, R23.reuse, 0x4, R12 ;  /* 0x0000000417127825 */ /* 0x040fe200078e000c */
[----:B------:R-:W-:-:S03]  /*9030*/  IADD3 R21, PT, PT, R23, 0x380, RZ ;  /* 0x0000038017157810 */ /* 0x000fc60007ffe0ff */
[----:B-1----:R-:W-:Y:S01]  /*9040*/  VIADD R25, R23, 0x700 ;  /* 0x0000070017197836 */ /* 0x002fe20000000000 */
[----:B------:R0:W3:Y:S01]  /*9050*/  LDG.E.128 R28, desc[UR36][R18.64] ;  /* 0x00000024121c7981 */ /* 0x0000e2000c1e1d00 */
[----:B------:R-:W-:Y:S01]  /*9060*/  IMAD.WIDE.U32 R20, R21, 0x4, R12 ;  /* 0x0000000415147825 */ /* 0x000fe200078e000c */
[----:B------:R-:W-:-:S03]  /*9070*/  IADD3 R27, PT, PT, R23, 0xa80, RZ ;  /* 0x00000a80171b7810 */ /* 0x000fc60007ffe0ff */
[--C-:B------:R-:W-:Y:S01]  /*9080*/  IMAD.WIDE.U32 R22, R25, 0x4, R12.reuse ;  /* 0x0000000419167825 */ /* 0x100fe200078e000c */
[----:B------:R1:W4:Y:S03]  /*9090*/  LDG.E.128 R36, desc[UR36][R20.64] ;  /* 0x0000002414247981 */ /* 0x000326000c1e1d00 */
[----:B------:R-:W-:Y:S01]  /*90a0*/  IMAD.WIDE.U32 R24, R27, 0x4, R12 ;  /* 0x000000041b187825 */ /* 0x000fe200078e000c */
[----:B------:R2:W4:Y:S04]  /*90b0*/  LDG.E.128 R40, desc[UR36][R22.64] ;  /* 0x0000002416287981 */ /* 0x000528000c1e1d00 */
[----:B------:R-:W4:Y:S01]  /*90c0*/  LDG.E.128 R44, desc[UR36][R24.64] ;  /* 0x00000024182c7981 */ /* 0x000f22000c1e1d00 */
[----:B------:R-:W1:Y:S01]  /*90d0*/  S2UR UR8, SR_CgaCtaId ;  /* 0x00000000000879c3 */ /* 0x000e620000008800 */
[----:B------:R-:W-:-:S02]  /*90e0*/  UMOV UR7, 0x400 ;  /* 0x0000040000077882 */ /* 0x000fc40000000000 */
[----:B------:R-:W-:Y:S01]  /*90f0*/  UIADD3 UR7, UPT, UPT, UR7, 0x240, URZ ;  /* 0x0000024007077890 */ /* 0x000fe2000fffe0ff */
[----:B0-----:R-:W-:-:S03]  /*9100*/  IADD3 R18, PT, PT, R32, -UR5, RZ ;  /* 0x8000000520127c10 */ /* 0x001fc6000fffe0ff */
[----:B-1----:R-:W-:-:S06]  /*9110*/  ULEA UR7, UR8, UR7, 0x18 ;  /* 0x0000000708077291 */ /* 0x002fcc000f8ec0ff */
[----:B------:R-:W-:-:S05]  /*9120*/  LEA R18, R18, UR7, 0x2 ;  /* 0x0000000712127c11 */ /* 0x000fca000f8e10ff */
[----:B------:R-:W3:Y:S04]  /*9130*/  LDS R19, [R18] ;  /* 0x0000000012137984 */ /* 0x000ee80000000800 */
[----:B------:R-:W4:Y:S04]  /*9140*/  LDS R20, [R18+0x20] ;  /* 0x0000200012147984 */ /* 0x000f280000000800 */
[----:B------:R-:W0:Y:S04]  /*9150*/  LDS R26, [R18+0x40] ;  /* 0x00004000121a7984 */ /* 0x000e280000000800 */
[----:B--2---:R-:W1:Y:S01]  /*9160*/  LDS R22, [R18+0x60] ;  /* 0x0000600012167984 */ /* 0x004e620000000800 */
[----:B------:R-:W-:-:S02]  /*9170*/  VIADD R32, R32, 0x20 ;  /* 0x0000002020207836 */ /* 0x000fc40000000000 */
        /* <DEDUP_REMOVED lines=15> */
[----:B------:R-:W-:-:S07]  /*9270*/  FFMA.FTZ R11, R47, R22, R26 ;  /* 0x000000162f0b7223 */ /* 0x000fce000001001a */
.L_x_3807:
[----:B------:R-:W-:Y:S05]  /*9280*/  BSYNC.RECONVERGENT B2 ;  /* 0x0000000000027941 */ /* 0x000fea0003800200 */
.L_x_3806:
[----:B------:R-:W-:Y:S05]  /*9290*/  @!P1 BRA `(.L_x_3802) ;  /* 0x0000000000ac9947 */ /* 0x000fea0003800000 */
[----:B------:R-:W-:Y:S01]  /*92a0*/  ISETP.NE.AND P1, PT, R63, 0x1, PT ;  /* 0x000000013f00780c */ /* 0x000fe20003f25270 */
[----:B------:R-:W-:Y:S01]  /*92b0*/  BSSY.RECONVERGENT B2, `(.L_x_3808) ;  /* 0x000001a000027945 */ /* 0x000fe20003800200 */
[----:B------:R-:W-:-:S11]  /*92c0*/  LOP3.LUT P0, RZ, R62, 0x8, RZ, 0xc0, !PT ;  /* 0x000000083eff7812 */ /* 0x000fd6000780c0ff */
[----:B------:R-:W-:Y:S05]  /*92d0*/  @!P1 BRA `(.L_x_3809) ;  /* 0x00000000005c9947 */ /* 0x000fea0003800000 */
[----:B------:R-:W-:-:S05]  /*92e0*/  IMAD R19, R32, 0x70, RZ ;  /* 0x0000007020137824 */ /* 0x000fca00078e02ff */
[C---:B------:R-:W-:Y:S01]  /*92f0*/  IADD3 R21, PT, PT, R19.reuse, 0x380, RZ ;  /* 0x0000038013157810 */ /* 0x040fe20007ffe0ff */
[----:B------:R-:W-:-:S04]  /*9300*/  IMAD.WIDE.U32 R18, R19, 0x4, R12 ;  /* 0x0000000413127825 */ /* 0x000fc800078e000c */
[----:B------:R-:W-:Y:S01]  /*9310*/  IMAD.WIDE.U32 R20, R21, 0x4, R12 ;  /* 0x0000000415147825 */ /* 0x000fe200078e000c */
[----:B-1----:R-:W3:Y:S04]  /*9320*/  LDG.E.128 R24, desc[UR36][R18.64] ;  /* 0x0000002412187981 */ /* 0x002ee8000c1e1d00 */
[----:B------:R0:W4:Y:S01]  /*9330*/  LDG.E.128 R36, desc[UR36][R20.64] ;  /* 0x0000002414247981 */ /* 0x000122000c1e1d00 */
[----:B------:R-:W1:Y:S01]  /*9340*/  S2UR UR8, SR_CgaCtaId ;  /* 0x00000000000879c3 */ /* 0x000e620000008800 */
[----:B------:R-:W-:Y:S01]  /*9350*/  UMOV UR7, 0x400 ;  /* 0x0000040000077882 */ /* 0x000fe20000000000 */
[C---:B------:R-:W-:Y:S01]  /*9360*/  IADD3 R22, PT, PT, R32.reuse, -UR5, RZ ;  /* 0x8000000520167c10 */ /* 0x040fe2000fffe0ff */
[----:B------:R-:W-:Y:S01]  /*9370*/  UIADD3 UR7, UPT, UPT, UR7, 0x240, URZ ;  /* 0x0000024007077890 */ /* 0x000fe2000fffe0ff */
[----:B------:R-:W-:-:S03]  /*9380*/  VIADD R32, R32, 0x10 ;  /* 0x0000001020207836 */ /* 0x000fc60000000000 */
[----:B-1----:R-:W-:-:S06]  /*9390*/  ULEA UR7, UR8, UR7, 0x18 ;  /* 0x0000000708077291 */ /* 0x002fcc000f8ec0ff */
[----:B------:R-:W-:-:S05]  /*93a0*/  LEA R22, R22, UR7, 0x2 ;  /* 0x0000000716167c11 */ /* 0x000fca000f8e10ff */
[----:B------:R-:W3:Y:S04]  /*93b0*/  LDS R23, [R22] ;  /* 0x0000000016177984 */ /* 0x000ee80000000800 */
[----:B------:R-:W4:Y:S01]  /*93c0*/  LDS R28, [R22+0x20] ;  /* 0x00002000161c7984 */ /* 0x000f220000000800 */
[-C--:B---3--:R-:W-:Y:S01]  /*93d0*/  FFMA.FTZ R29, R24, R23.reuse, R8 ;  /* 0x00000017181d7223 */ /* 0x088fe20000010008 */
[-C--:B------:R-:W-:Y:S01]  /*93e0*/  FFMA.FTZ R18, R25, R23.reuse, R9 ;  /* 0x0000001719127223 */ /* 0x080fe20000010009 */
[-C--:B------:R-:W-:Y:S01]  /*93f0*/  FFMA.FTZ R19, R26, R23.reuse, R10 ;  /* 0x000000171a137223 */ /* 0x080fe2000001000a */
[----:B0-----:R-:W-:Y:S01]  /*9400*/  FFMA.FTZ R20, R27, R23, R11 ;  /* 0x000000171b147223 */ /* 0x001fe2000001000b */
[-C--:B----4-:R-:W-:Y:S01]  /*9410*/  FFMA.FTZ R8, R36, R28.reuse, R29 ;  /* 0x0000001c24087223 */ /* 0x090fe2000001001d */
[-C--:B------:R-:W-:Y:S01]  /*9420*/  FFMA.FTZ R9, R37, R28.reuse, R18 ;  /* 0x0000001c25097223 */ /* 0x080fe20000010012 */
[-C--:B------:R-:W-:Y:S01]  /*9430*/  FFMA.FTZ R10, R38, R28.reuse, R19 ;  /* 0x0000001c260a7223 */ /* 0x080fe20000010013 */
[----:B------:R-:W-:-:S07]  /*9440*/  FFMA.FTZ R11, R39, R28, R20 ;  /* 0x0000001c270b7223 */ /* 0x000fce0000010014 */
.L_x_3809:
[----:B------:R-:W-:Y:S05]  /*9450*/  BSYNC.RECONVERGENT B2 ;  /* 0x0000000000027941 */ /* 0x000fea0003800200 */
.L_x_3808:
[----:B------:R-:W-:Y:S05]  /*9460*/  @P0 BRA `(.L_x_3802) ;  /* 0x0000000000380947 */ /* 0x000fea0003800000 */
[----:B------:R-:W-:-:S04]  /*9470*/  IMAD R19, R32, 0x70, RZ ;  /* 0x0000007020137824 */ /* 0x000fc800078e02ff */
[----:B------:R-:W-:-:S05]  /*9480*/  IMAD.WIDE.U32 R18, R19, 0x4, R12 ;  /* 0x0000000413127825 */ /* 0x000fca00078e000c */
[----:B------:R-:W3:Y:S01]  /*9490*/  LDG.E.128 R20, desc[UR36][R18.64] ;  /* 0x0000002412147981 */ /* 0x000ee2000c1e1d00 */
[----:B------:R-:W0:Y:S01]  /*94a0*/  S2UR UR8, SR_CgaCtaId ;  /* 0x00000000000879c3 */ /* 0x000e220000008800 */
[----:B------:R-:W-:Y:S01]  /*94b0*/  UMOV UR7, 0x400 ;  /* 0x0000040000077882 */ /* 0x000fe20000000000 */
[----:B------:R-:W-:Y:S01]  /*94c0*/  IADD3 R24, PT, PT, R32, -UR5, RZ ;  /* 0x8000000520187c10 */ /* 0x000fe2000fffe0ff */
[----:B------:R-:W-:-:S04]  /*94d0*/  UIADD3 UR7, UPT, UPT, UR7, 0x240, URZ ;  /* 0x0000024007077890 */ /* 0x000fc8000fffe0ff */
[----:B0-----:R-:W-:-:S06]  /*94e0*/  ULEA UR7, UR8, UR7, 0x18 ;  /* 0x0000000708077291 */ /* 0x001fcc000f8ec0ff */
[----:B------:R-:W-:-:S06]  /*94f0*/  LEA R24, R24, UR7, 0x2 ;  /* 0x0000000718187c11 */ /* 0x000fcc000f8e10ff */
[----:B------:R-:W3:Y:S02]  /*9500*/  LDS R24, [R24] ;  /* 0x0000000018187984 */ /* 0x000ee40000000800 */
[-C--:B---3--:R-:W-:Y:S01]  /*9510*/  FFMA.FTZ R8, R20, R24.reuse, R8 ;  /* 0x0000001814087223 */ /* 0x088fe20000010008 */
[-C--:B------:R-:W-:Y:S01]  /*9520*/  FFMA.FTZ R9, R21, R24.reuse, R9 ;  /* 0x0000001815097223 */ /* 0x080fe20000010009 */
[-C--:B------:R-:W-:Y:S01]  /*9530*/  FFMA.FTZ R10, R22, R24.reuse, R10 ;  /* 0x00000018160a7223 */ /* 0x080fe2000001000a */
[----:B------:R-:W-:-:S07]  /*9540*/  FFMA.FTZ R11, R23, R24, R11 ;  /* 0x00000018170b7223 */ /* 0x000fce000001000b */
.L_x_3802:
[----:B------:R-:W-:Y:S05]  /*9550*/  BSYNC.RECONVERGENT B1 ;  /* 0x0000000000017941 */ /* 0x000fea0003800200 */
.L_x_3801:
[----:B------:R-:W-:Y:S01]  /*9560*/  ISETP.GE.AND P0, PT, R16, UR45, PT ;  /* 0x0000002d10007c0c */ /* 0x000fe2000bf06270 */
[----:B------:R-:W-:-:S12]  /*9570*/  BSSY.RECONVERGENT B3, `(.L_x_3810) ;  /* 0x0000122000037945 */ /* 0x000fd80003800200 */
[----:B------:R-:W-:Y:S05]  /*9580*/  @P0 BRA `(.L_x_3811) ;  /* 0x0000001000800947 */ /* 0x000fea0003800000 */
[----:B------:R-:W-:Y:S01]  /*9590*/  MOV R19, 0x8 ;  /* 0x0000000800137802 */ /* 0x000fe20000000f00 */
[----:B------:R-:W-:Y:S01]  /*95a0*/  ULOP3.LUT UR7, URZ, UR5, URZ, 0x33, !UPT ;  /* 0x00000005ff077292 */ /* 0x000fe2000f8e33ff */
[----:B------:R-:W-:Y:S02]  /*95b0*/  BSSY.RECONVERGENT B2, `(.L_x_3812) ;  /* 0x00000a4000027945 */ /* 0x000fe40003800200 */
        /* <DEDUP_REMOVED lines=14> */
[----:B------:R-:W-:-:S04]  /*96a0*/  LEA R17, R2, UR7, 0x2 ;  /* 0x0000000702117c11 */ /* 0x000fc8000f8e10ff */
[----:B------:R-:W-:-:S07]  /*96b0*/  IADD3 R20, PT, PT, R17, 0x40, RZ ;  /* 0x0000004011147810 */ /* 0x000fce0007ffe0ff */
.L_x_3823:
[C---:B------:R-:W-:Y:S01]  /*96c0*/  IADD3 R22, PT, PT, R16.reuse, -0x10, RZ ;  /* 0xfffffff010167810 */ /* 0x040fe20007ffe0ff */
[----:B------:R-:W-:Y:S01]  /*96d0*/  VIADD R21, R21, 0x4 ;  /* 0x0000000415157836 */ /* 0x000fe20000000000 */
[----:B---3--:R-:W-:Y:S01]  /*96e0*/  MOV R17, R29 ;  /* 0x0000001d00117202 */ /* 0x008fe20000000f00 */
[C---:B------:R-:W-:Y:S01]  /*96f0*/  VIADD R30, R16.reuse, 0xfffffff8 ;  /* 0xfffffff8101e7836 */ /* 0x040fe20000000000 */
[----:B------:R-:W-:Y:S01]  /*9700*/  IADD3 R32, PT, PT, R16, 0x8, RZ ;  /* 0x0000000810207810 */ /* 0x000fe20007ffe0ff */
[----:B------:R-:W-:Y:S01]  /*9710*/  BSSY.RECONVERGENT B4, `(.L_x_3815) ;  /* 0x0000025000047945 */ /* 0x000fe20003800200 */
[-C--:B------:R-:W-:Y:S02]  /*9720*/  ISETP.GE.AND P4, PT, R22, R17.reuse, PT ;  /* 0x000000111600720c */ /* 0x080fe40003f86270 */
[----:B------:R-:W-:Y:S02]  /*9730*/  ISETP.NE.AND P0, PT, R21, RZ, PT ;  /* 0x000000ff1500720c */ /* 0x000fe40003f05270 */
[----:B------:R-:W-:-:S02]  /*9740*/  ISETP.GE.AND P1, PT, R30, R17, PT ;  /* 0x000000111e00720c */ /* 0x000fc40003f26270 */
[-C--:B------:R-:W-:Y:S02]  /*9750*/  ISETP.GE.AND P2, PT, R16, R17.reuse, PT ;  /* 0x000000111000720c */ /* 0x080fe40003f46270 */
[----:B------:R-:W-:-:S05]  /*9760*/  ISETP.GE.AND P3, PT, R32, R17, PT ;  /* 0x000000112000720c */ /* 0x000fca0003f66270 */
[----:B------:R-:W-:Y:S08]  /*9770*/  @!P4 BRA `(.L_x_3816) ;  /* 0x000000000078c947 */ /* 0x000ff00003800000 */
[----:B-1----:R-:W-:Y:S02]  /*9780*/  IABS R25, R17 ;  /* 0x0000001100197213 */ /* 0x002fe40000000000 */
[----:B------:R-:W-:Y:S02]  /*9790*/  IABS R31, R22 ;  /* 0x00000016001f7213 */ /* 0x000fe40000000000 */
[----:B------:R-:W0:Y:S01]  /*97a0*/  I2F.RP R24, R25 ;  /* 0x0000001900187306 */ /* 0x000e220000209400 */
[----:B------:R-:W-:Y:S02]  /*97b0*/  ISETP.GE.AND P5, PT, R22, RZ, PT ;  /* 0x000000ff1600720c */ /* 0x000fe40003fa6270 */
[----:B------:R-:W-:Y:S01]  /*97c0*/  ISETP.NE.AND P6, PT, R17, RZ, PT ;  /* 0x000000ff1100720c */ /* 0x000fe20003fc5270 */
[----:B------:R-:W1:Y:S04]  /*97d0*/  LDS R22, [R20+-0x40] ;  /* 0xffffc00014167984 */ /* 0x000e680000000800 */
[----:B0-----:R-:W0:Y:S02]  /*97e0*/  MUFU.RCP R24, R24 ;  /* 0x0000001800187308 */ /* 0x001e240000001000 */
[----:B0-----:R-:W-:-:S06]  /*97f0*/  IADD3 R26, PT, PT, R24, 0xffffffe, RZ ;  /* 0x0ffffffe181a7810 */ /* 0x001fcc0007ffe0ff */
[----:B------:R-:W0:Y:S02]  /*9800*/  F2I.FTZ.U32.TRUNC.NTZ R19, R26 ;  /* 0x0000001a00137305 */ /* 0x000e24000021f000 */
[----:B0-----:R-:W-:-:S04]  /*9810*/  IMAD.MOV R18, RZ, RZ, -R19 ;  /* 0x000000ffff127224 */ /* 0x001fc800078e0a13 */
        /* <DEDUP_REMOVED lines=14> */
[----:B------:R-:W-:-:S05]  /*9900*/  IMAD.WIDE.U32 R18, R19, 0x4, R12 ;  /* 0x0000000413127825 */ /* 0x000fca00078e000c */
[----:B------:R-:W1:Y:S02]  /*9910*/  LDG.E.128 R24, desc[UR36][R18.64] ;  /* 0x0000002412187981 */ /* 0x000e64000c1e1d00 */
[-C--:B-1----:R-:W-:Y:S01]  /*9920*/  FFMA.FTZ R8, R24, R22.reuse, R8 ;  /* 0x0000001618087223 */ /* 0x082fe20000010008 */
[-C--:B------:R-:W-:Y:S01]  /*9930*/  FFMA.FTZ R9, R25, R22.reuse, R9 ;  /* 0x0000001619097223 */ /* 0x080fe20000010009 */
[-C--:B------:R-:W-:Y:S01]  /*9940*/  FFMA.FTZ R10, R26, R22.reuse, R10 ;  /* 0x000000161a0a7223 */ /* 0x080fe2000001000a */
[----:B------:R-:W-:-:S07]  /*9950*/  FFMA.FTZ R11, R27, R22, R11 ;  /* 0x000000161b0b7223 */ /* 0x000fce000001000b */
.L_x_3816:
[----:B------:R-:W-:Y:S05]  /*9960*/  BSYNC.RECONVERGENT B4 ;  /* 0x0000000000047941 */ /* 0x000fea0003800200 */
.L_x_3815:
[----:B------:R-:W-:Y:S04]  /*9970*/  BSSY.RECONVERGENT B4, `(.L_x_3817) ;  /* 0x0000020000047945 */ /* 0x000fe80003800200 */
[----:B------:R-:W-:Y:S05]  /*9980*/  @!P1 BRA `(.L_x_3818) ;  /* 0x0000000000789947 */ /* 0x000fea0003800000 */
[----:B-1----:R-:W-:Y:S02]  /*9990*/  IABS R25, R17 ;  /* 0x0000001100197213 */ /* 0x002fe40000000000 */
        /* <DEDUP_REMOVED lines=23> */
[----:B------:R-:W-:-:S05]  /*9b10*/  IMAD.WIDE.U32 R18, R19, 0x4, R12 ;  /* 0x0000000413127825 */ /* 0x000fca00078e000c */
[----:B------:R-:W0:Y:S02]  /*9b20*/  LDG.E.128 R24, desc[UR36][R18.64] ;  /* 0x0000002412187981 */ /* 0x000e24000c1e1d00 */
[-C--:B0-----:R-:W-:Y:S01]  /*9b30*/  FFMA.FTZ R8, R24, R22.reuse, R8 ;  /* 0x0000001618087223 */ /* 0x081fe20000010008 */
[-C--:B------:R-:W-:Y:S01]  /*9b40*/  FFMA.FTZ R9, R25, R22.reuse, R9 ;  /* 0x0000001619097223 */ /* 0x080fe20000010009 */
[-C--:B------:R-:W-:Y:S01]  /*9b50*/  FFMA.FTZ R10, R26, R22.reuse, R10 ;  /* 0x000000161a0a7223 */ /* 0x080fe2000001000a */
[----:B------:R-:W-:-:S07]  /*9b60*/  FFMA.FTZ R11, R27, R22, R11 ;  /* 0x000000161b0b7223 */ /* 0x000fce000001000b */
.L_x_3818:
[----:B------:R-:W-:Y:S05]  /*9b70*/  BSYNC.RECONVERGENT B4 ;  /* 0x0000000000047941 */ /* 0x000fea0003800200 */
.L_x_3817:
        /* <DEDUP_REMOVED lines=8> */
[----:B0-----:R-:W-:Y:S02]  /*9c00*/  VIADD R24, R22, 0xffffffe ;  /* 0x0ffffffe16187836 */ /* 0x001fe40000000000 */
[----:B------:R-:W0:Y:S04]  /*9c10*/  LDS R22, [R20] ;  /* 0x0000000014167984 */ /* 0x000e280000000800 */
        /* <DEDUP_REMOVED lines=22> */
.L_x_3820:
[----:B------:R-:W-:Y:S05]  /*9d80*/  BSYNC.RECONVERGENT B4 ;  /* 0x0000000000047941 */ /* 0x000fea0003800200 */
.L_x_3819:
        /* <DEDUP_REMOVED lines=9> */
[----:B------:R-:W0:Y:S04]  /*9e20*/  LDS R22, [R20+0x20] ;  /* 0x0000200014167984 */ /* 0x000e280000000800 */
        /* <DEDUP_REMOVED lines=22> */
.L_x_3822:
[----:B------:R-:W-:Y:S05]  /*9f90*/  BSYNC.RECONVERGENT B4 ;  /* 0x0000000000047941 */ /* 0x000fea0003800200 */
.L_x_3821:
[----:B------:R-:W-:Y:S02]  /*9fa0*/  IADD3 R16, PT, PT, R16, 0x20, RZ ;  /* 0x0000002010107810 */ /* 0x000fe40007ffe0ff */
[----:B------:R-:W-:Y:S01]  /*9fb0*/  IADD3 R20, PT, PT, R20, 0x80, RZ ;  /* 0x0000008014147810 */ /* 0x000fe20007ffe0ff */
[----:B------:R-:W-:Y:S06]  /*9fc0*/  @P0 BRA `(.L_x_3823) ;  /* 0xfffffff400bc0947 */ /* 0x000fec000383ffff */
[----:B------:R-:W-:Y:S05]  /*9fd0*/  BSYNC.RECONVERGENT B1 ;  /* 0x0000000000017941 */ /* 0x000fea0003800200 */
.L_x_3814:
[----:B------:R-:W-:-:S07]  /*9fe0*/  VIADD R16, R16, 0xfffffff0 ;  /* 0xfffffff010107836 */ /* 0x000fce0000000000 */
.L_x_3813:
[----:B------:R-:W-:Y:S05]  /*9ff0*/  BSYNC.RECONVERGENT B2 ;  /* 0x0000000000027941 */ /* 0x000fea0003800200 */
.L_x_3812:
[----:B------:R-:W-:-:S13]  /*a000*/  LOP3.LUT P0, R23, R23, 0x3, RZ, 0xc0, !PT ;  /* 0x0000000317177812 */ /* 0x000fda000780c0ff */
[----:B------:R-:W-:Y:S05]  /*a010*/  @!P0 BRA `(.L_x_3811) ;  /* 0x0000000400dc8947 */ /* 0x000fea0003800000 */
[----:B------:R-:W-:Y:S01]  /*a020*/  ISETP.NE.AND P0, PT, R23, 0x1, PT ;  /* 0x000000011700780c */ /* 0x000fe20003f05270 */
[----:B------:R-:W-:-:S12]  /*a030*/  BSSY.RECONVERGENT B1, `(.L_x_3824) ;  /* 0x000004e000017945 */ /* 0x000fd80003800200 */
[----:B------:R-:W-:Y:S05]  /*a040*/  @!P0 BRA `(.L_x_3825) ;  /* 0x0000000400308947 */ /* 0x000fea0003800000 */
[----:B------:R-:W0:Y:S01]  /*a050*/  S2UR UR8, SR_CgaCtaId ;  /* 0x00000000000879c3 */ /* 0x000e220000008800 */
[----:B------:R-:W-:Y:S01]  /*a060*/  UMOV UR7, 0x400 ;  /* 0x0000040000077882 */ /* 0x000fe20000000000 */
[C---:B------:R-:W-:Y:S01]  /*a070*/  ISETP.GE.AND P0, PT, R16.reuse, R17, PT ;  /* 0x000000111000720c */ /* 0x040fe20003f06270 */
[----:B------:R-:W-:Y:S01]  /*a080*/  UIADD3 UR7, UPT, UPT, UR7, 0x240, URZ ;  /* 0x0000024007077890 */ /* 0x000fe2000fffe0ff */
[C---:B------:R-:W-:Y:S01]  /*a090*/  IADD3 R18, PT, PT, R16.reuse, -UR5, RZ ;  /* 0x8000000510127c10 */ /* 0x040fe2000fffe0ff */
[----:B------:R-:W-:Y:S01]  /*a0a0*/  BSSY.RECONVERGENT B2, `(.L_x_3826) ;  /* 0x0000024000027945 */ /* 0x000fe20003800200 */
[----:B------:R-:W-:-:S04]  /*a0b0*/  IADD3 R26, PT, PT, R16, 0x8, RZ ;  /* 0x00000008101a7810 */ /* 0x000fc80007ffe0ff */
[----:B------:R-:W-:Y:S01]  /*a0c0*/  ISETP.GE.AND P2, PT, R26, R17, PT ;  /* 0x000000111a00720c */ /* 0x000fe20003f46270 */
[----:B0-----:R-:W-:-:S06]  /*a0d0*/  ULEA UR7, UR8, UR7, 0x18 ;  /* 0x0000000708077291 */ /* 0x001fcc000f8ec0ff */
[----:B-1----:R-:W-:Y:S01]  /*a0e0*/  LEA R25, R18, UR7, 0x2 ;  /* 0x0000000712197c11 */ /* 0x002fe2000f8e10ff */
        /* <DEDUP_REMOVED lines=10> */
[----:B------:R-:W-:Y:S02]  /*a190*/  IMAD R23, R18, R21, RZ ;  /* 0x0000001512177224 */ /* 0x000fe400078e02ff */
[----:B------:R-:W-:-:S05]  /*a1a0*/  HFMA2 R18, -RZ, RZ, 0, 0 ;  /* 0x00000000ff127431 */ /* 0x000fca00000001ff */
[----:B------:R-:W-:-:S04]  /*a1b0*/  IMAD.HI.U32 R18, R19, R23, R18 ;  /* 0x0000001713127227 */ /* 0x000fc800078e0012 */
[----:B------:R-:W-:Y:S02]  /*a1c0*/  IMAD.MOV.U32 R19, RZ, RZ, R24 ;  /* 0x000000ffff137224 */ /* 0x000fe400078e0018 */
[----:B------:R-:W0:Y:S02]  /*a1d0*/  LDS R24, [R25] ;  /* 0x0000000019187984 */ /* 0x000e240000000800 */
        /* <DEDUP_REMOVED lines=16> */
.L_x_3827:
[----:B------:R-:W-:Y:S05]  /*a2e0*/  BSYNC.RECONVERGENT B2 ;  /* 0x0000000000027941 */ /* 0x000fea0003800200 */
.L_x_3826:
        /* <DEDUP_REMOVED lines=15> */
[----:B------:R-:W0:Y:S03]  /*a3e0*/  LDS R24, [R25+0x20] ;  /* 0x0000200019187984 */ /* 0x000e260000000800 */
        /* <DEDUP_REMOVED lines=16> */
.L_x_3829:
[----:B------:R-:W-:Y:S05]  /*a4f0*/  BSYNC.RECONVERGENT B2 ;  /* 0x0000000000027941 */ /* 0x000fea0003800200 */
.L_x_3828:
[----:B------:R-:W-:-:S07]  /*a500*/  IADD3 R16, PT, PT, R16, 0x10, RZ ;  /* 0x0000001010107810 */ /* 0x000fce0007ffe0ff */
.L_x_3825:
[----:B------:R-:W-:Y:S05]  /*a510*/  BSYNC.RECONVERGENT B1 ;  /* 0x0000000000017941 */ /* 0x000fea0003800200 */
.L_x_3824:
[----:B------:R-:W-:-:S04]  /*a520*/  LOP3.LUT P0, RZ, R28, 0x8, RZ, 0xc0, !PT ;  /* 0x000000081cff7812 */ /* 0x000fc8000780c0ff */
[----:B------:R-:W-:-:S13]  /*a530*/  ISETP.LT.OR P0, PT, R16, R17, P0 ;  /* 0x000000111000720c */ /* 0x000fda0000701670 */
[----:B------:R-:W-:Y:S05]  /*a540*/  @P0 BRA `(.L_x_3811) ;  /* 0x0000000000900947 */ /* 0x000fea0003800000 */
        /* <DEDUP_REMOVED lines=36> */
.L_x_3811:
[----:B------:R-:W-:Y:S05]  /*a790*/  BSYNC.RECONVERGENT B3 ;  /* 0x0000000000037941 */ /* 0x000fea0003800200 */
.L_x_3810:
[----:B------:R-:W-:-:S13]  /*a7a0*/  ISETP.NE.AND P0, PT, R2, UR6, PT ;  /* 0x0000000602007c0c */ /* 0x000fda000bf05270 */
[----:B------:R-:W-:Y:S05]  /*a7b0*/  @P0 BRA `(.L_x_3800) ;  /* 0x0000000000e80947 */ /* 0x000fea0003800000 */
[----:B------:R-:W0:Y:S01]  /*a7c0*/  LDC R12, c[0x0][0x478] ;  /* 0x00011e00ff0c7b82 */ /* 0x000e220000000800 */
[----:B--2---:R-:W-:Y:S01]  /*a7d0*/  IADD3 R33, PT, PT, R14, UR44, RZ ;  /* 0x0000002c0e217c10 */ /* 0x004fe2000fffe0ff */
[----:B------:R-:W2:Y:S01]  /*a7e0*/  LDCU.64 UR8, c[0x0][0x460] ;  /* 0x00008c00ff0877ac */ /* 0x000ea20008000a00 */
[----:B------:R-:W-:Y:S01]  /*a7f0*/  UMOV UR7, 0x400 ;  /* 0x0000040000077882 */ /* 0x000fe20000000000 */
        /* <DEDUP_REMOVED lines=28> */
[----:B------:R-:W-:Y:S02]  /*a9c0*/  UIADD3 UR8, UPT, UPT, UR7, 0x240, URZ ;  /* 0x0000024007087890 */ /* 0x000fe4000fffe0ff */
[----:B------:R-:W-:Y:S01]  /*a9d0*/  UIADD3 UR7, UPT, UPT, -UR5, UR45, URZ ;  /* 0x0000002d05077290 */ /* 0x000fe2000fffe1ff */
[----:B------:R-:W-:Y:S01]  /*a9e0*/  IMAD R17, R15, R17, R14 ;  /* 0x000000110f117224 */ /* 0x000fe200078e020e */
[----:B-1----:R-:W-:-:S04]  /*a9f0*/  ULEA UR8, UR9, UR8, 0x18 ;  /* 0x0000000809087291 */ /* 0x002fc8000f8ec0ff */
[----:B------:R-:W-:Y:S02]  /*aa00*/  ULEA UR7, UR7, UR8, 0x2 ;  /* 0x0000000807077291 */ /* 0x000fe4000f8e10ff */
[----:B------:R-:W-:Y:S01]  /*aa10*/  UIMAD UR8, UR40, 0x70, URZ ;  /* 0x00000070280878a4 */ /* 0x000fe2000f8e02ff */
[----:B0-----:R-:W-:-:S06]  /*aa20*/  SHF.R.S32.HI R12, RZ, 0x1f, R17 ;  /* 0x0000001fff0c7819 */ /* 0x001fcc0000011411 */
[----:B------:R-:W0:Y:S01]  /*aa30*/  LDS R3, [UR7] ;  /* 0x00000007ff037984 */ /* 0x000e220008000800 */
        /* <DEDUP_REMOVED lines=18> */
.L_x_3800:
[----:B------:R-:W-:Y:S05]  /*ab60*/  BSYNC.RECONVERGENT B0 ;  /* 0x0000000000007941 */ /* 0x000fea0003800200 */
.L_x_3799:
        /* <DEDUP_REMOVED lines=44> */
.L_x_3830:
        /* <DEDUP_REMOVED lines=35> */
.L_x_3831:
[----:B------:R-:W0:Y:S01]  /*b060*/  LDC.64 R2, c[0x0][0x380] ;  /* 0x0000e000ff027b82 */ /* 0x000e220000000a00 */
[----:B------:R-:W-:-:S04]  /*b070*/  IMAD.IADD R15, R15, 0x1, R14 ;  /* 0x000000010f0f7824 */ /* 0x000fc800078e020e */
[----:B0-----:R-:W-:-:S05]  /*b080*/  IMAD.WIDE R2, R15, 0x4, R2 ;  /* 0x000000040f027825 */ /* 0x001fca00078e0202 */
[----:B------:R-:W-:Y:S01]  /*b090*/  STG.E.128 desc[UR36][R2.64], R8 ;  /* 0x0000000802007986 */ /* 0x000fe2000c101d24 */
[----:B------:R-:W-:Y:S05]  /*b0a0*/  EXIT ;  /* 0x000000000000794d */ /* 0x000fea0003800000 */
.L_x_3693:
[----:B------:R-:W-:Y:S01]  /*b0b0*/  HFMA2 R12, -RZ, RZ, 0, 9.5367431640625e-07 ;  /* 0x00000010ff0c7431 */ /* 0x000fe200000001ff */
[----:B------:R-:W-:Y:S01]  /*b0c0*/  MOV R11, 0x1f ;  /* 0x0000001f000b7802 */ /* 0x000fe20000000f00 */
[----:B------:R-:W-:-:S07]  /*b0d0*/  IMAD.MOV.U32 R15, RZ, RZ, -0x1 ;  /* 0xffffffffff0f7424 */ /* 0x000fce00078e00ff */
[----:B0-----:R-:W-:Y:S05]  /*b0e0*/  WARPSYNC.COLLECTIVE R15, `(.L_x_3832) ;  /* 0x000000000f087348 */ /* 0x001fea0003c00000 */
[----:B------:R1:W2:Y:S02]  /*b0f0*/  SHFL.BFLY P6, R14, R13, R12, R11 ;  /* 0x0c00000c0d0e7389 */ /* 0x0002a400000c000b */
[----:B012---:R-:W-:Y:S05]  /*b100*/  ENDCOLLECTIVE ;  /* 0x000000000000791b */ /* 0x007fea0003800000 */
.L_x_3832:
[----:B------:R-:W-:Y:S02]  /*b110*/  HFMA2 R12, -RZ, RZ, 0, 4.76837158203125e-07 ;  /* 0x00000008ff0c7431 */ /* 0x000fe400000001ff */
[----:B------:R-:W-:-:S05]  /*b120*/  FADD.FTZ R0, R13, R14 ;  /* 0x0000000e0d007221 */ /* 0x000fca0000010000 */
[----:B------:R-:W-:-:S07]  /*b130*/  MOV R13, R0 ;  /* 0x00000000000d7202 */ /* 0x000fce0000000f00 */
[----:B------:R-:W-:Y:S05]  /*b140*/  WARPSYNC.COLLECTIVE R15, `(.L_x_3833) ;  /* 0x000000000f087348 */ /* 0x000fea0003c00000 */
[----:B------:R0:W1:Y:S02]  /*b150*/  SHFL.BFLY P6, R14, R13, R12, R11 ;  /* 0x0c00000c0d0e7389 */ /* 0x00006400000c000b */
[----:B01----:R-:W-:Y:S05]  /*b160*/  ENDCOLLECTIVE ;  /* 0x000000000000791b */ /* 0x003fea0003800000 */
.L_x_3833:
[----:B------:R-:W-:Y:S01]  /*b170*/  MOV R12, 0x4 ;  /* 0x00000004000c7802 */ /* 0x000fe20000000f00 */
[----:B------:R-:W-:-:S04]  /*b180*/  FADD.FTZ R2, R0, R14 ;  /* 0x0000000e00027221 */ /* 0x000fc80000010000 */
[----:B------:R-:W-:-:S07]  /*b190*/  IMAD.MOV.U32 R13, RZ, RZ, R2 ;  /* 0x000000ffff0d7224 */ /* 0x000fce00078e0002 */
[----:B------:R-:W-:Y:S05]  /*b1a0*/  WARPSYNC.COLLECTIVE R15, `(.L_x_3834) ;  /* 0x000000000f087348 */ /* 0x000fea0003c00000 */
[----:B------:R0:W1:Y:S02]  /*b1b0*/  SHFL.BFLY P6, R14, R13, R12, R11 ;  /* 0x0c00000c0d0e7389 */ /* 0x00006400000c000b */
[----:B01----:R-:W-:Y:S05]  /*b1c0*/  ENDCOLLECTIVE ;  /* 0x000000000000791b */ /* 0x003fea0003800000 */
.L_x_3834:
[----:B------:R-:W-:Y:S02]  /*b1d0*/  IMAD.MOV.U32 R12, RZ, RZ, 0x2 ;  /* 0x00000002ff0c7424 */ /* 0x000fe400078e00ff */
[----:B------:R-:W-:-:S05]  /*b1e0*/  FADD.FTZ R3, R2, R14 ;  /* 0x0000000e02037221 */ /* 0x000fca0000010000 */
[----:B------:R-:W-:-:S07]  /*b1f0*/  MOV R13, R3 ;  /* 0x00000003000d7202 */ /* 0x000fce0000000f00 */
[----:B------:R-:W-:Y:S05]  /*b200*/  WARPSYNC.COLLECTIVE R15, `(.L_x_3835) ;  /* 0x000000000f087348 */ /* 0x000fea0003c00000 */
[----:B------:R0:W1:Y:S02]  /*b210*/  SHFL.BFLY P6, R14, R13, R12, R11 ;  /* 0x0c00000c0d0e7389 */ /* 0x00006400000c000b */
[----:B01----:R-:W-:Y:S05]  /*b220*/  ENDCOLLECTIVE ;  /* 0x000000000000791b */ /* 0x003fea0003800000 */
.L_x_3835:
[----:B------:R-:W-:Y:S02]  /*b230*/  HFMA2 R12, -RZ, RZ, 0, 5.9604644775390625e-08 ;  /* 0x00000001ff0c7431 */ /* 0x000fe400000001ff */
[----:B------:R-:W-:-:S05]  /*b240*/  FADD.FTZ R4, R3, R14 ;  /* 0x0000000e03047221 */ /* 0x000fca0000010000 */
[----:B------:R-:W-:-:S07]  /*b250*/  MOV R13, R4 ;  /* 0x00000004000d7202 */ /* 0x000fce0000000f00 */
[----:B------:R-:W-:Y:S05]  /*b260*/  WARPSYNC.COLLECTIVE R15, `(.L_x_3836) ;  /* 0x000000000f087348 */ /* 0x000fea0003c00000 */
[----:B------:R0:W1:Y:S02]  /*b270*/  SHFL.BFLY P6, R14, R13, R12, R11 ;  /* 0x0c00000c0d0e7389 */ /* 0x00006400000c000b */
[----:B01----:R-:W-:Y:S05]  /*b280*/  ENDCOLLECTIVE ;  /* 0x000000000000791b */ /* 0x003fea0003800000 */
.L_x_3836:
[----:B------:R-:W-:Y:S05]  /*b290*/  BRA `(.L_x_3837) ;  /* 0xffffff68006c7947 */ /* 0x000fea000383ffff */
.L_x_3838:
        /* <DEDUP_REMOVED lines=14> */
.L_x_4074:


//--------------------- .text._ZN4mmha33masked_multihead_attention_kernelIfLi112ELi128ELi2ELi32ELi128ELb0ELb0EEEv26Multihead_attention_paramsIT_XT5_EE --------------------------
	.section	.text._ZN4mmha33masked_multihead_attention_kernelIfLi112ELi128ELi2ELi32ELi128ELb0ELb0EEEv26Multihead_attention_paramsIT_XT5_EE,"ax",@progbits
	.align	128
        .global         _ZN4mmha33masked_multihead_attention_kernelIfLi112ELi128ELi2ELi32ELi128ELb0ELb0EEEv26Multihead_attention_paramsIT_XT5_EE
        .type           _ZN4mmha33masked_multihead_attention_kernelIfLi112ELi128ELi2ELi32ELi128ELb0ELb0EEEv26Multihead_attention_paramsIT_XT5_EE,@function
        .size           _ZN4mmha33masked_multihead_attention_kernelIfLi112ELi128ELi2ELi32ELi128ELb0ELb0EEEv26Multihead_attention_paramsIT_XT5_EE,(.L_x_4075 - _ZN4mmha33masked_multihead_attention_kernelIfLi112ELi128ELi2ELi32ELi128ELb0ELb0EEEv26Multihead_attention_paramsIT_XT5_EE)
        .other          _ZN4mmha33masked_multihead_attention_kernelIfLi112ELi128ELi2ELi32ELi128ELb0ELb0EEEv26Multihead_attention_paramsIT_XT5_EE,@"STO_CUDA_ENTRY STV_DEFAULT"
_ZN4mmha33masked_multihead_attention_kernelIfLi112ELi128ELi2ELi32ELi128ELb0ELb0EEEv26Multihead_attention_paramsIT_XT5_EE:
.text._ZN4mmha33masked_multihead_attention_kernelIfLi112ELi128ELi2ELi32ELi128ELb0ELb0EEEv26Multihead_attention_paramsIT_XT5_EE:
        /* <DEDUP_REMOVED lines=12> */
.L_x_3839:
        /* <DEDUP_REMOVED lines=88> */
.L_x_3841:
[----:B------:R-:W-:Y:S05]  /*0640*/  BSYNC.RECONVERGENT B0 ;  /* 0x0000000000007941 */ /* 0x000fea0003800200 */
.L_x_3840:
        /* <DEDUP_REMOVED lines=8> */
.L_x_3843:
[----:B------:R-:W-:Y:S05]  /*06d0*/  BSYNC.RECONVERGENT B0 ;  /* 0x0000000000007941 */ /* 0x000fea0003800200 */
.L_x_3842:
        /* <DEDUP_REMOVED lines=127> */
.L_x_3845:
        /* <DEDUP_REMOVED lines=53> */
.L_x_3847:
        /* <DEDUP_REMOVED lines=79> */
.L_x_3851:
[----:B------:R-:W-:Y:S05]  /*1710*/  BSYNC.RECONVERGENT B1 ;  /* 0x0000000000017941 */ /* 0x000fea0003800200 */
.L_x_3850:
        /* <DEDUP_REMOVED lines=8> */
.L_x_3849:
[----:B------:R-:W-:Y:S05]  /*17a0*/  BSYNC.RECONVERGENT B0 ;  /* 0x0000000000007941 */ /* 0x000fea0003800200 */
.L_x_3848:
[----:B------:R-:W-:Y:S01]  /*17b0*/  BAR.SYNC.DEFER_BLOCKING 0x0 ;  /* 0x0000000000007b1d */ /* 0x000fe20000010000 */
[----:B------:R-:W-:-:S04]  /*17c0*/  @!P6 IMAD R33, R33, R36, R35 ;  /* 0x000000242121e224 */ /* 0x000fc800078e0223 */
[C---:B------:R-:W-:Y:S02]  /*17d0*/  @!P6 IMAD R0, R33.reuse, 0x4, R0 ;  /* 0x000000042100e824 */ /* 0x040fe400078e0200 */
[----:B------:R-:W-:-:S03]  /*17e0*/  @!P6 IMAD R3, R33, 0x4, R3 ;  /* 0x000000042103e824 */ /* 0x000fc600078e0203 */
[----:B---3--:R0:W1:Y:S04]  /*17f0*/  @!P6 LDS.128 R24, [R0] ;  /* 0x000000000018e984 */ /* 0x0080680000000c00 */
[----:B------:R0:W2:Y:S01]  /*1800*/  @!P6 LDS.128 R28, [R3] ;  /* 0x00000000031ce984 */ /* 0x0000a20000000c00 */
[----:B------:R-:W-:Y:S06]  /*1810*/  BAR.SYNC.DEFER_BLOCKING 0x0 ;  /* 0x0000000000007b1d */ /* 0x000fec0000010000 */
.L_x_3846:
[----:B------:R-:W-:Y:S05]  /*1820*/  BSYNC.RECONVERGENT B6 ;  /* 0x0000000000067941 */ /* 0x000fea0003800200 */
.L_x_3844:
        /* <DEDUP_REMOVED lines=17> */
[----:B------:R-:W-:Y:S01]  /*1940*/  @!P0 IMAD R7, R7, 0x1c, R6 ;  /* 0x0000001c07078824 */ /* 0x000fe200078e0206 */
[----:B------:R-:W-:Y:S01]  /*1950*/  LEA R6, R22, UR4, 0x4 ;  /* 0x0000000416067c11 */ /* 0x000fe2000f8e20ff */
[----:B------:R-:W-:Y:S02]  /*1960*/  UMOV UR4, 0xffffffff ;  /* 0xffffffff00047882 */ /* 0x000fe40000000000 */
[----:B------:R-:W-:Y:S02]  /*1970*/  @!P0 IMAD.SHL.U32 R7, R7, 0x4, RZ ;  /* 0x0000000407078824 */ /* 0x000fe400078e00ff */
[----:B------:R0:W-:Y:S02]  /*1980*/  STS.128 [R6], R24 ;  /* 0x0000001806007388 */ /* 0x0001e40000000c00 */
[----:B-1----:R-:W-:-:S04]  /*1990*/  @!P0 IMAD.WIDE R4, R7, 0x4, R4 ;  /* 0x0000000407048825 */ /* 0x002fc800078e0204 */
[----:B------:R-:W-:Y:S01]  /*19a0*/  FFMA.FTZ R7, R29, R25, R8 ;  /* 0x000000191d077223 */ /* 0x000fe20000010008 */
[----:B------:R0:W-:Y:S03]  /*19b0*/  @!P0 STG.E.128 desc[UR36][R4.64], R28 ;  /* 0x0000001c04008986 */ /* 0x0001e6000c101d24 */
[----:B------:R-:W-:-:S04]  /*19c0*/  FFMA.FTZ R8, R30, R26, R7 ;  /* 0x0000001a1e087223 */ /* 0x000fc80000010007 */
        /* <DEDUP_REMOVED lines=11> */
.L_x_3935:
        /* <DEDUP_REMOVED lines=9> */
[----:B------:R-:W0:Y:S01]  /*1b10*/  LDCU UR4, c[0x0][0x440] ;  /* 0x00008800ff0477ac */ /* 0x000e220008000800 */
[----:B------:R-:W1:Y:S01]  /*1b20*/  LDC.64 R4, c[0x0][0x438] ;  /* 0x00010e00ff047b82 */ /* 0x000e620000000a00 */
[----:B-----5:R-:W-:-:S05]  /*1b30*/  IADD3 R6, PT, PT, -R17, R18, RZ ;  /* 0x0000001211067210 */ /* 0x020fca0007ffe1ff */
[----:B0-----:R-:W-:-:S04]  /*1b40*/  IMAD R7, R87, UR4, R6 ;  /* 0x0000000457077c24 */ /* 0x001fc8000f8e0206 */
[----:B------:R-:W-:-:S04]  /*1b50*/  IMAD R7, R7, UR4, R6 ;  /* 0x0000000407077c24 */ /* 0x000fc8000f8e0206 */
[----:B-1----:R-:W-:-:S06]  /*1b60*/  IMAD.WIDE R4, R7, 0x4, R4 ;  /* 0x0000000407047825 */ /* 0x002fcc00078e0204 */
[----:B------:R-:W2:Y:S02]  /*1b70*/  LDG.E R5, desc[UR36][R4.64] ;  /* 0x0000002404057981 */ /* 0x000ea4000c1e1900 */
[----:B--2---:R-:W-:-:S07]  /*1b80*/  FADD.FTZ R0, R0, R5 ;  /* 0x0000000500007221 */ /* 0x004fce0000010000 */
.L_x_3854:
[----:B------:R3:W-:Y:S02]  /*1b90*/  STS [R3], R0 ;  /* 0x0000000003007388 */ /* 0x0007e40000000800 */
.L_x_3852:
[----:B------:R-:W-:Y:S05]  /*1ba0*/  WARPSYNC.ALL ;  /* 0x0000000000007948 */ /* 0x000fea0003800000 */
[----:B------:R-:W-:Y:S01]  /*1bb0*/  VIADD R4, R9, 0xf ;  /* 0x0000000f09047836 */ /* 0x000fe20000000000 */
[----:B------:R-:W4:Y:S01]  /*1bc0*/  LDCU UR4, c[0x0][0x3f0] ;  /* 0x00007e00ff0477ac */ /* 0x000f220008000800 */
[----:B------:R-:W-:Y:S01]  /*1bd0*/  SHF.R.U32.HI R12, RZ, 0x1, R22 ;  /* 0x00000001ff0c7819 */ /* 0x000fe20000011616 */
[----:B------:R-:W-:Y:S01]  /*1be0*/  IMAD.SHL.U32 R22, R22, 0x8, RZ ;  /* 0x0000000816167824 */ /* 0x000fe200078e00ff */
[----:B------:R-:W-:Y:S01]  /*1bf0*/  BSSY B0, `(.L_x_3855) ;  /* 0x000029c000007945 */ /* 0x000fe20003800000 */
[----:B------:R-:W-:Y:S01]  /*1c00*/  SHF.R.S32.HI R5, RZ, 0x1f, R4 ;  /* 0x0000001fff057819 */ /* 0x000fe20000011404 */
[----:B------:R-:W-:Y:S01]  /*1c10*/  UIADD3 UR5, UPT, UPT, UR5, 0x20, URZ ;  /* 0x0000002005057890 */ /* 0x000fe2000fffe0ff */
[----:B------:R-:W0:Y:S02]  /*1c20*/  LDCU UR12, c[0x0][0x410] ;  /* 0x00008200ff0c77ac */ /* 0x000e240008000800 */
[----:B------:R-:W-:-:S02]  /*1c30*/  LEA.HI R5, R5, R4, RZ, 0x4 ;  /* 0x0000000405057211 */ /* 0x000fc400078f20ff */
[----:B------:R-:W-:Y:S01]  /*1c40*/  LOP3.LUT R22, R22, 0x8, RZ, 0xc0, !PT ;  /* 0x0000000816167812 */ /* 0x000fe200078ec0ff */
[----:B------:R-:W0:Y:S01]  /*1c50*/  LDCU.64 UR14, c[0x0][0x438] ;  /* 0x00008700ff0e77ac */ /* 0x000e220008000a00 */
[----:B------:R-:W-:Y:S01]  /*1c60*/  LOP3.LUT R10, R5, 0xfffffff0, RZ, 0xc0, !PT ;  /* 0xfffffff0050a7812 */ /* 0x000fe200078ec0ff */
[----:B------:R-:W0:Y:S01]  /*1c70*/  LDCU.64 UR10, c[0x0][0x448] ;  /* 0x00008900ff0a77ac */ /* 0x000e220008000a00 */
[----:B------:R-:W-:Y:S02]  /*1c80*/  BAR.SYNC.DEFER_BLOCKING 0x0 ;  /* 0x0000000000007b1d */ /* 0x000fe40000010000 */
[----:B------:R-:W-:Y:S01]  /*1c90*/  ISETP.GE.AND P0, PT, R12, R10, PT ;  /* 0x0000000a0c00720c */ /* 0x000fe20003f06270 */
[----:B----4-:R-:W-:Y:S01]  /*1ca0*/  IMAD R4, R34, UR4, R87 ;  /* 0x0000000422047c24 */ /* 0x010fe2000f8e0257 */
[----:B------:R-:W-:-:S03]  /*1cb0*/  ULEA UR5, UR6, UR5, 0x18 ;  /* 0x0000000506057291 */ /* 0x000fc6000f8ec0ff */
[----:B------:R-:W-:-:S08]  /*1cc0*/  IMAD R4, R4, 0x70, RZ ;  /* 0x0000007004047824 */ /* 0x000fd000078e02ff */
[----:B------:R-:W-:Y:S05]  /*1cd0*/  @P0 BRA `(.L_x_3856) ;  /* 0x0000002800340947 */ /* 0x000fea0003800000 */
[----:B------:R-:W4:Y:S01]  /*1ce0*/  LDC R5, c[0x0][0x3f4] ;  /* 0x0000fd00ff057b82 */ /* 0x000f220000000800 */
[----:B------:R-:W1:Y:S01]  /*1cf0*/  LDCU.64 UR8, c[0x0][0x420] ;  /* 0x00008400ff0877ac */ /* 0x000e620008000a00 */
[C---:B0-----:R-:W-:Y:S01]  /*1d00*/  IMAD.IADD R7, R23.reuse, 0x1, R12 ;  /* 0x0000000117077824 */ /* 0x041fe200078e020c */
[----:B------:R-:W0:Y:S01]  /*1d10*/  LDS.64 R84, [R22+UR5] ;  /* 0x0000000516547984 */ /* 0x000e220008000a00 */
[----:B------:R-:W-:Y:S01]  /*1d20*/  IMAD.IADD R10, R23, 0x1, R10 ;  /* 0x00000001170a7824 */ /* 0x000fe200078e020a */
[----:B------:R-:W2:Y:S02]  /*1d30*/  LDCU UR4, c[0x0][0x440] ;  /* 0x00008800ff0477ac */ /* 0x000ea40008000800 */
[----:B------:R-:W0:Y:S04]  /*1d40*/  LDS.64 R82, [R22+UR5+0x10] ;  /* 0x0000100516527984 */ /* 0x000e280008000a00 */
[----:B------:R-:W0:Y:S04]  /*1d50*/  LDS.64 R80, [R22+UR5+0x20] ;  /* 0x0000200516507984 */ /* 0x000e280008000a00 */
[----:B------:R-:W0:Y:S01]  /*1d60*/  LDS.64 R78, [R22+UR5+0x30] ;  /* 0x00003005164e7984 */ /* 0x000e220008000a00 */
[----:B-1----:R-:W-:-:S03]  /*1d70*/  ISETP.NE.U32.AND P0, PT, RZ, UR8, PT ;  /* 0x00000008ff007c0c */ /* 0x002fc6000bf05070 */
[----:B------:R-:W1:Y:S01]  /*1d80*/  LDS.64 R76, [R22+UR5+0x40] ;  /* 0x00004005164c7984 */ /* 0x000e620008000a00 */
[----:B--2---:R-:W-:Y:S01]  /*1d90*/  IMAD R150, R87, UR4, R18 ;  /* 0x0000000457967c24 */ /* 0x004fe2000f8e0212 */
[----:B----4-:R-:W-:Y:S02]  /*1da0*/  IABS R5, R5 ;  /* 0x0000000500057213 */ /* 0x010fe40000000000 */
[----:B------:R-:W2:Y:S01]  /*1db0*/  LDS.64 R74, [R22+UR5+0x50] ;  /* 0x00005005164a7984 */ /* 0x000ea20008000a00 */
[----:B------:R-:W-:Y:S01]  /*1dc0*/  ISETP.NE.AND.EX P0, PT, RZ, UR9, PT, P0 ;  /* 0x00000009ff007c0c */ /* 0x000fe2000bf05300 */
[----:B------:R-:W-:Y:S01]  /*1dd0*/  IMAD R150, R150, UR4, R7 ;  /* 0x0000000496967c24 */ /* 0x000fe2000f8e0207 */
        /* <DEDUP_REMOVED lines=12> */
[----:B------:R3:W1:Y:S03]  /*1ea0*/  F2I.FTZ.U32.TRUNC.NTZ R9, R8 ;  /* 0x0000000800097305 */ /* 0x000666000021f000 */
[----:B------:R-:W0:Y:S04]  /*1eb0*/  LDS.64 R54, [R22+UR5+0xf0] ;  /* 0x0000f00516367984 */ /* 0x000e280008000a00 */
[----:B------:R-:W0:Y:S01]  /*1ec0*/  LDS.64 R52, [R22+UR5+0x100] ;  /* 0x0001000516347984 */ /* 0x000e220008000a00 */
[----:B---3--:R-:W-:-:S03]  /*1ed0*/  HFMA2 R8, -RZ, RZ, 0, 0 ;  /* 0x00000000ff087431 */ /* 0x008fc600000001ff */
[----:B------:R-:W3:Y:S04]  /*1ee0*/  LDS.64 R50, [R22+UR5+0x110] ;  /* 0x0001100516327984 */ /* 0x000ee80008000a00 */
[----:B------:R-:W0:Y:S01]  /*1ef0*/  LDS.64 R48, [R22+UR5+0x120] ;  /* 0x0001200516307984 */ /* 0x000e220008000a00 */
[----:B-1----:R-:W-:-:S03]  /*1f00*/  IMAD.MOV R6, RZ, RZ, -R9 ;  /* 0x000000ffff067224 */ /* 0x002fc600078e0a09 */
[----:B------:R-:W1:Y:S01]  /*1f10*/  LDS.64 R46, [R22+UR5+0x130] ;  /* 0x00013005162e7984 */ /* 0x000e620008000a00 */
[----:B------:R-:W-:Y:S01]  /*1f20*/  IMAD R11, R6, R5, RZ ;  /* 0x00000005060b7224 */ /* 0x000fe200078e02ff */
[----:B------:R-:W-:Y:S02]  /*1f30*/  IADD3 R6, P1, P2, R88, UR8, R7 ;  /* 0x0000000858067c10 */ /* 0x000fe4000fa3e007 */
        /* <DEDUP_REMOVED lines=14> */
[----:B-1234-:R-:W-:-:S07]  /*2020*/  LEA R22, R12, UR7, 0x2 ;  /* 0x000000070c167c11 */ /* 0x01efce000f8e10ff */
.L_x_3860:
[----:B------:R-:W1:Y:S01]  /*2030*/  LDC R151, c[0x0][0x3f4] ;  /* 0x0000fd00ff977b82 */ /* 0x000e620000000800 */
[----:B0-----:R-:W-:Y:S02]  /*2040*/  IABS R13, R7 ;  /* 0x00000007000d7213 */ /* 0x001fe40000000000 */
[----:B------:R-:W-:-:S03]  /*2050*/  ISETP.GE.AND P2, PT, R7, RZ, PT ;  /* 0x000000ff0700720c */ /* 0x000fc60003f46270 */
[----:B------:R-:W-:-:S04]  /*2060*/  IMAD.HI.U32 R11, R8, R13, RZ ;  /* 0x0000000d080b7227 */ /* 0x000fc800078e00ff */
[----:B------:R-:W-:Y:S02]  /*2070*/  IMAD.MOV R158, RZ, RZ, -R11 ;  /* 0x000000ffff9e7224 */ /* 0x000fe400078e0a0b */
[----:B------:R-:W2:Y:S01]  /*2080*/  S2R R11, SR_TID.X ;  /* 0x00000000000b7919 */ /* 0x000ea20000002100 */
        /* <DEDUP_REMOVED lines=8> */
[----:B------:R-:W-:-:S03]  /*2110*/  ISETP.GE.AND P1, PT, R7, R18, PT ;  /* 0x000000120700720c */ /* 0x000fc60003f26270 */
[----:B------:R-:W-:Y:S01]  /*2120*/  @!P2 IMAD.MOV R158, RZ, RZ, -R158 ;  /* 0x000000ffff9ea224 */ /* 0x000fe200078e0a9e */
[----:B------:R-:W-:-:S04]  /*2130*/  @!P3 LOP3.LUT R158, RZ, R151, RZ, 0x33, !PT ;  /* 0x00000097ff9eb212 */ /* 0x000fc800078e33ff */
[----:B------:R-:W-:-:S05]  /*2140*/  SHF.L.U32 R160, R158, 0x2, RZ ;  /* 0x000000029ea07819 */ /* 0x000fca00000006ff */
[----:B------:R-:W-:-:S05]  /*2150*/  IMAD R153, R151, 0x8, R160 ;  /* 0x0000000897997824 */ /* 0x000fca00078e02a0 */
[----:B------:R-:W-:-:S13]  /*2160*/  ISETP.GE.OR P3, PT, R153, R14, P1 ;  /* 0x0000000e9900720c */ /* 0x000fda0000f66670 */
[----:B------:R-:W1:Y:S01]  /*2170*/  @!P3 LDC.64 R12, c[0x0][0x3b8] ;  /* 0x0000ee00ff0cbb82 */ /* 0x000e620000000a00 */
[----:B--2---:R-:W-:-:S05]  /*2180*/  @!P3 IMAD.SHL.U32 R15, R11, 0x2, RZ ;  /* 0x000000020b0fb824 */ /* 0x004fca00078e00ff */
[----:B------:R-:W-:Y:S02]  /*2190*/  @!P3 LOP3.LUT R152, R15, 0x2, RZ, 0xc0, !PT ;  /* 0x000000020f98b812 */ /* 0x000fe400078ec0ff */
[----:B------:R-:W-:-:S03]  /*21a0*/  LEA R15, R151, R160, 0x4 ;  /* 0x000000a0970f7211 */ /* 0x000fc600078e20ff */
[----:B------:R-:W-:Y:S01]  /*21b0*/  @!P3 IMAD R154, R4, R151, R152 ;  /* 0x00000097049ab224 */ /* 0x000fe200078e0298 */
[----:B------:R-:W-:Y:S02]  /*21c0*/  ISETP.GE.OR P5, PT, R15, R14, P1 ;  /* 0x0000000e0f00720c */ /* 0x000fe40000fa6670 */
[----:B------:R-:W-:Y:S02]  /*21d0*/  @!P3 SHF.R.S32.HI R152, RZ, 0x1f, R153 ;  /* 0x0000001fff98b819 */ /* 0x000fe40000011499 */
[----:B------:R-:W-:-:S04]  /*21e0*/  @!P3 IADD3 R153, P2, PT, R154, R153, RZ ;  /* 0x000000999a99b210 */ /* 0x000fc80007f5e0ff */
[----:B------:R-:W-:Y:S02]  /*21f0*/  @!P3 LEA.HI.X.SX32 R152, R154, R152, 0x1, P2 ;  /* 0x000000989a98b211 */ /* 0x000fe400010f0eff */
[----:B-1----:R-:W-:-:S04]  /*2200*/  @!P3 LEA R156, P2, R153, R12, 0x2 ;  /* 0x0000000c999cb211 */ /* 0x002fc800078410ff */
[----:B------:R-:W-:Y:S01]  /*2210*/  @!P3 LEA.HI.X R157, R153, R13, R152, 0x2, P2 ;  /* 0x0000000d999db211 */ /* 0x000fe200010f1498 */
[----:B------:R-:W-:Y:S01]  /*2220*/  @!P5 IMAD.SHL.U32 R152, R11, 0x2, RZ ;  /* 0x000000020b98d824 */ /* 0x000fe200078e00ff */
[----:B------:R-:W1:Y:S04]  /*2230*/  @!P5 LDC.64 R12, c[0x0][0x3b8] ;  /* 0x0000ee00ff0cdb82 */ /* 0x000e680000000a00 */
[----:B------:R-:W-:-:S05]  /*2240*/  @!P5 LOP3.LUT R152, R152, 0x2, RZ, 0xc0, !PT ;  /* 0x000000029898d812 */ /* 0x000fca00078ec0ff */
[----:B------:R-:W-:Y:S01]  /*2250*/  @!P5 IMAD R153, R4, R151, R152 ;  /* 0x000000970499d224 */ /* 0x000fe200078e0298 */
[----:B------:R-:W-:-:S04]  /*2260*/  @!P5 SHF.R.S32.HI R152, RZ, 0x1f, R15 ;  /* 0x0000001fff98d819 */ /* 0x000fc8000001140f */
[----:B------:R-:W-:-:S04]  /*2270*/  @!P5 IADD3 R15, P2, PT, R153, R15, RZ ;  /* 0x0000000f990fd210 */ /* 0x000fc80007f5e0ff */
[----:B------:R-:W-:Y:S01]  /*2280*/  @!P5 LEA.HI.X.SX32 R152, R153, R152, 0x1, P2 ;  /* 0x000000989998d211 */ /* 0x000fe200010f0eff */
[----:B------:R-:W-:-:S05]  /*2290*/  IMAD R153, R151, 0x20, R160 ;  /* 0x0000002097997824 */ /* 0x000fca00078e02a0 */
[----:B------:R-:W-:Y:S02]  /*22a0*/  ISETP.GE.OR P4, PT, R153, R14, P1 ;  /* 0x0000000e9900720c */ /* 0x000fe40000f86670 */
[----:B-1----:R-:W-:-:S04]  /*22b0*/  @!P5 LEA R154, P2, R15, R12, 0x2 ;  /* 0x0000000c0f9ad211 */ /* 0x002fc800078410ff */
[----:B------:R-:W-:Y:S02]  /*22c0*/  @!P5 LEA.HI.X R155, R15, R13, R152, 0x2, P2 ;  /* 0x0000000d0f9bd211 */ /* 0x000fe400010f1498 */
[----:B------:R-:W-:-:S04]  /*22d0*/  ISETP.GE.AND P2, PT, R7, R18, PT ;  /* 0x000000120700720c */ /* 0x000fc80003f46270 */
[----:B------:R-:W-:Y:S01]  /*22e0*/  FSEL R87, R87, RZ, P2 ;  /* 0x000000ff57577208 */ /* 0x000fe20001000000 */
[----:B------:R-:W1:Y:S01]  /*22f0*/  @!P4 LDC.64 R12, c[0x0][0x3b8] ;  /* 0x0000ee00ff0ccb82 */ /* 0x000e620000000a00 */
[----:B------:R-:W-:Y:S02]  /*2300*/  @!P4 SHF.L.U32 R15, R11, 0x1, RZ ;  /* 0x000000010b0fc819 */ /* 0x000fe400000006ff */
[----:B------:R-:W-:Y:S02]  /*2310*/  FSEL R86, R86, RZ, P2 ;  /* 0x000000ff56567208 */ /* 0x000fe40001000000 */
[----:B------:R-:W-:-:S04]  /*2320*/  @!P4 LOP3.LUT R15, R15, 0x2, RZ, 0xc0, !PT ;  /* 0x000000020f0fc812 */ /* 0x000fc800078ec0ff */
[----:B------:R2:W3:Y:S01]  /*2330*/  @!P3 LDG.E.64 R86, desc[UR36][R156.64] ;  /* 0x000000249c56b981 */ /* 0x0004e2000c1e1b00 */
[----:B------:R-:W-:Y:S01]  /*2340*/  @!P4 IMAD R162, R4, R151, R15 ;  /* 0x0000009704a2c224 */ /* 0x000fe200078e020f */
[----:B------:R-:W-:Y:S02]  /*2350*/  @!P4 SHF.R.S32.HI R15, RZ, 0x1f, R153 ;  /* 0x0000001fff0fc819 */ /* 0x000fe40000011499 */
[----:B------:R-:W-:Y:S02]  /*2360*/  FSEL R89, R89, RZ, P2 ;  /* 0x000000ff59597208 */ /* 0x000fe40001000000 */
[----:B------:R-:W-:Y:S02]  /*2370*/  @!P4 IADD3 R153, P3, PT, R162, R153, RZ ;  /* 0x00000099a299c210 */ /* 0x000fe40007f7e0ff */
[----:B------:R-:W-:Y:S02]  /*2380*/  FSEL R88, R88, RZ, P2 ;  /* 0x000000ff58587208 */ /* 0x000fe40001000000 */
[----:B------:R-:W-:-:S02]  /*2390*/  @!P4 LEA.HI.X.SX32 R162, R162, R15, 0x1, P3 ;  /* 0x0000000fa2a2c211 */ /* 0x000fc400018f0eff */
[----:B------:R-:W-:Y:S02]  /*23a0*/  ISETP.GE.OR P3, PT, R160, R14, P1 ;  /* 0x0000000ea000720c */ /* 0x000fe40000f66670 */
[----:B------:R4:W3:Y:S01]  /*23b0*/  @!P5 LDG.E.64 R88, desc[UR36][R154.64] ;  /* 0x000000249a58d981 */ /* 0x0008e2000c1e1b00 */
[----:B-1----:R-:W-:-:S04]  /*23c0*/  @!P4 LEA R152, P6, R153, R12, 0x2 ;  /* 0x0000000c9998c211 */ /* 0x002fc800078c10ff */
[----:B------:R-:W-:-:S06]  /*23d0*/  @!P4 LEA.HI.X R153, R153, R13, R162, 0x2, P6 ;  /* 0x0000000d9999c211 */ /* 0x000fcc00030f14a2 */
[----:B------:R-:W-:Y:S01]  /*23e0*/  @!P3 IMAD.SHL.U32 R15, R11, 0x2, RZ ;  /* 0x000000020b0fb824 */ /* 0x000fe200078e00ff */
[----:B------:R-:W1:Y:S04]  /*23f0*/  @!P3 LDC.64 R12, c[0x0][0x3b8] ;  /* 0x0000ee00ff0cbb82 */ /* 0x000e680000000a00 */
[----:B------:R-:W-:-:S05]  /*2400*/  @!P3 LOP3.LUT R15, R15, 0x2, RZ, 0xc0, !PT ;  /* 0x000000020f0fb812 */ /* 0x000fca00078ec0ff */
[----:B--2---:R-:W-:Y:S02]  /*2410*/  @!P3 IMAD R157, R4, R151, R15 ;  /* 0x00000097049db224 */ /* 0x004fe400078e020f */
[----:B------:R-:W-:-:S05]  /*2420*/  IMAD R15, R151, 0x40, R160 ;  /* 0x00000040970f7824 */ /* 0x000fca00078e02a0 */
[----:B------:R-:W-:Y:S02]  /*2430*/  ISETP.GE.OR P5, PT, R15, R14, P1 ;  /* 0x0000000e0f00720c */ /* 0x000fe40000fa6670 */
[----:B------:R-:W-:-:S04]  /*2440*/  @!P3 IADD3 R160, P6, PT, R160, R157, RZ ;  /* 0x0000009da0a0b210 */ /* 0x000fc80007fde0ff */
[----:B------:R-:W-:Y:S02]  /*2450*/  @!P3 LEA.HI.X.SX32 R157, R157, RZ, 0x1, P6 ;  /* 0x000000ff9d9db211 */ /* 0x000fe400030f0eff */
[----:B-1----:R-:W-:-:S05]  /*2460*/  @!P3 LEA R156, P6, R160, R12, 0x2 ;  /* 0x0000000ca09cb211 */ /* 0x002fca00078c10ff */
[----:B----4-:R-:W-:Y:S02]  /*2470*/  @!P5 SHF.L.U32 R154, R11, 0x1, RZ ;  /* 0x000000010b9ad819 */ /* 0x010fe400000006ff */
[----:B------:R-:W-:Y:S02]  /*2480*/  @!P3 LEA.HI.X R157, R160, R13, R157, 0x2, P6 ;  /* 0x0000000da09db211 */ /* 0x000fe400030f149d */
[----:B------:R-:W1:Y:S01]  /*2490*/  @!P5 LDC.64 R12, c[0x0][0x3b8] ;  /* 0x0000ee00ff0cdb82 */ /* 0x000e620000000a00 */
[----:B------:R-:W-:Y:S02]  /*24a0*/  @!P5 LOP3.LUT R154, R154, 0x2, RZ, 0xc0, !PT ;  /* 0x000000029a9ad812 */ /* 0x000fe400078ec0ff */
[----:B------:R-:W-:Y:S02]  /*24b0*/  FSEL R91, R91, RZ, P2 ;  /* 0x000000ff5b5b7208 */ /* 0x000fe40001000000 */
[----:B------:R-:W-:Y:S01]  /*24c0*/  FSEL R90, R90, RZ, P2 ;  /* 0x000000ff5a5a7208 */ /* 0x000fe20001000000 */
[----:B------:R-:W-:-:S02]  /*24d0*/  @!P5 IMAD R159, R4, R151, R154 ;  /* 0x00000097049fd224 */ /* 0x000fc400078e029a */
[----:B------:R-:W-:Y:S01]  /*24e0*/  IMAD.IADD R158, R158, 0x1, R151 ;  /* 0x000000019e9e7824 */ /* 0x000fe200078e0297 */
[----:B------:R-:W-:Y:S02]  /*24f0*/  @!P5 SHF.R.S32.HI R154, RZ, 0x1f, R15 ;  /* 0x0000001fff9ad819 */ /* 0x000fe4000001140f */
[----:B------:R1:W2:Y:S01]  /*2500*/  @!P4 LDG.E.64 R90, desc[UR36][R152.64] ;  /* 0x00000024985ac981 */ /* 0x0002a2000c1e1b00 */
[----:B------:R-:W-:Y:S01]  /*2510*/  @!P5 IADD3 R155, P4, PT, R159, R15, RZ ;  /* 0x0000000f9f9bd210 */ /* 0x000fe20007f9e0ff */
[----:B------:R-:W-:-:S03]  /*2520*/  IMAD.SHL.U32 R15, R158, 0x4, RZ ;  /* 0x000000049e0f7824 */ /* 0x000fc600078e00ff */
[----:B------:R-:W-:Y:S02]  /*2530*/  @!P5 LEA.HI.X.SX32 R154, R159, R154, 0x1, P4 ;  /* 0x0000009a9f9ad211 */ /* 0x000fe400020f0eff */
[----:B------:R-:W-:Y:S02]  /*2540*/  ISETP.GE.OR P4, PT, R15, R14, P1 ;  /* 0x0000000e0f00720c */ /* 0x000fe40000f86670 */
[----:B-1----:R-:W-:-:S04]  /*2550*/  @!P5 LEA R152, P6, R155, R12, 0x2 ;  /* 0x0000000c9b98d211 */ /* 0x002fc800078c10ff */
[----:B------:R-:W-:-:S07]  /*2560*/  @!P5 LEA.HI.X R153, R155, R13, R154, 0x2, P6 ;  /* 0x0000000d9b99d211 */ /* 0x000fce00030f149a */
[----:B------:R-:W-:Y:S01]  /*2570*/  @!P4 SHF.L.U32 R154, R11, 0x1, RZ ;  /* 0x000000010b9ac819 */ /* 0x000fe200000006ff */
[----:B------:R-:W1:Y:S03]  /*2580*/  @!P4 LDC.64 R12, c[0x0][0x3b8] ;  /* 0x0000ee00ff0ccb82 */ /* 0x000e660000000a00 */
[----:B------:R-:W-:Y:S02]  /*2590*/  @!P4 LOP3.LUT R154, R154, 0x2, RZ, 0xc0, !PT ;  /* 0x000000029a9ac812 */ /* 0x000fe400078ec0ff */
[----:B------:R-:W-:Y:S02]  /*25a0*/  FSEL R93, R93, RZ, P2 ;  /* 0x000000ff5d5d7208 */ /* 0x000fe40001000000 */
[----:B------:R-:W-:Y:S01]  /*25b0*/  FSEL R92, R92, RZ, P2 ;  /* 0x000000ff5c5c7208 */ /* 0x000fe20001000000 */
[----:B------:R-:W-:Y:S02]  /*25c0*/  @!P4 IMAD R160, R4, R151, R154 ;  /* 0x0000009704a0c224 */ /* 0x000fe400078e029a */
[----:B------:R-:W-:Y:S01]  /*25d0*/  IMAD R154, R151, 0x2, R158 ;  /* 0x00000002979a7824 */ /* 0x000fe200078e029e */
[----:B------:R-:W-:-:S02]  /*25e0*/  @!P4 SHF.R.S32.HI R155, RZ, 0x1f, R15 ;  /* 0x0000001fff9bc819 */ /* 0x000fc4000001140f */
[----:B------:R4:W3:Y:S01]  /*25f0*/  @!P3 LDG.E.64 R92, desc[UR36][R156.64] ;  /* 0x000000249c5cb981 */ /* 0x0008e2000c1e1b00 */
[----:B------:R-:W-:Y:S01]  /*2600*/  @!P4 IADD3 R159, P3, PT, R160, R15, RZ ;  /* 0x0000000fa09fc210 */ /* 0x000fe20007f7e0ff */
[----:B------:R-:W-:-:S03]  /*2610*/  IMAD.SHL.U32 R15, R154, 0x4, RZ ;  /* 0x000000049a0f7824 */ /* 0x000fc600078e00ff */
[----:B------:R-:W-:Y:S02]  /*2620*/  @!P4 LEA.HI.X.SX32 R160, R160, R155, 0x1, P3 ;  /* 0x0000009ba0a0c211 */ /* 0x000fe400018f0eff */
[----:B------:R-:W-:Y:S02]  /*2630*/  ISETP.GE.OR P3, PT, R15, R14, P1 ;  /* 0x0000000e0f00720c */ /* 0x000fe40000f66670 */
[----:B-1----:R-:W-:-:S04]  /*2640*/  @!P4 LEA R154, P6, R159, R12, 0x2 ;  /* 0x0000000c9f9ac211 */ /* 0x002fc800078c10ff */
[----:B------:R-:W-:-:S07]  /*2650*/  @!P4 LEA.HI.X R155, R159, R13, R160, 0x2, P6 ;  /* 0x0000000d9f9bc211 */ /* 0x000fce00030f14a0 */
[----:B----4-:R-:W-:Y:S01]  /*2660*/  @!P3 SHF.L.U32 R156, R11, 0x1, RZ ;  /* 0x000000010b9cb819 */ /* 0x010fe200000006ff */
[----:B------:R-:W1:Y:S03]  /*2670*/  @!P3 LDC.64 R12, c[0x0][0x3b8] ;  /* 0x0000ee00ff0cbb82 */ /* 0x000e660000000a00 */
[----:B------:R-:W-:Y:S02]  /*2680*/  @!P3 LOP3.LUT R156, R156, 0x2, RZ, 0xc0, !PT ;  /* 0x000000029c9cb812 */ /* 0x000fe400078ec0ff */
[----:B------:R-:W-:Y:S02]  /*2690*/  FSEL R95, R95, RZ, P2 ;  /* 0x000000ff5f5f7208 */ /* 0x000fe40001000000 */
[----:B------:R-:W-:Y:S01]  /*26a0*/  FSEL R94, R94, RZ, P2 ;  /* 0x000000ff5e5e7208 */ /* 0x000fe20001000000 */
[----:B------:R-:W-:Y:S02]  /*26b0*/  @!P3 IMAD R159, R4, R151, R156 ;  /* 0x00000097049fb224 */ /* 0x000fe400078e029c */
[----:B------:R-:W-:Y:S01]  /*26c0*/  IMAD R158, R151, 0x4, R158 ;  /* 0x00000004979e7824 */ /* 0x000fe200078e029e */
[----:B------:R-:W-:-:S02]  /*26d0*/  @!P3 SHF.R.S32.HI R156, RZ, 0x1f, R15 ;  /* 0x0000001fff9cb819 */ /* 0x000fc4000001140f */
[----:B------:R1:W4:Y:S01]  /*26e0*/  @!P5 LDG.E.64 R94, desc[UR36][R152.64] ;  /* 0x00000024985ed981 */ /* 0x000322000c1e1b00 */
        /* <DEDUP_REMOVED lines=12> */
[----:B------:R-:W-:Y:S01]  /*27b0*/  IMAD.IADD R158, R158, 0x1, R151 ;  /* 0x000000019e9e7824 */ /* 0x000fe200078e0297 */
[----:B------:R-:W-:-:S02]  /*27c0*/  @!P5 SHF.R.S32.HI R156, RZ, 0x1f, R15 ;  /* 0x0000001fff9cd819 */ /* 0x000fc4000001140f */
[----:B------:R1:W0:Y:S01]  /*27d0*/  @!P4 LDG.E.64 R96, desc[UR36][R154.64] ;  /* 0x000000249a60c981 */ /* 0x000222000c1e1b00 */
        /* <DEDUP_REMOVED lines=151> */
[----:B------:R-:W-:-:S05]  /*3150*/  IMAD.SHL.U32 R15, R158, 0x4, RZ ;  /* 0x000000049e0f7824 */ /* 0x000fca00078e00ff */
[----:B------:R-:W-:Y:S02]  /*3160*/  ISETP.GE.OR P6, PT, R15, R14, P1 ;  /* 0x0000000e0f00720c */ /* 0x000fe40000fc6670 */
[----:B------:R-:W-:Y:S02]  /*3170*/  @!P4 LEA.HI.X.SX32 R156, R159, R156, 0x1, P3 ;  /* 0x0000009c9f9cc211 */ /* 0x000fe400018f0eff */
[----:B-1----:R-:W-:-:S04]  /*3180*/  @!P4 LEA R154, P3, R157, R12, 0x2 ;  /* 0x0000000c9d9ac211 */ /* 0x002fc800078610ff */
[----:B------:R-:W-:-:S05]  /*3190*/  @!P4 LEA.HI.X R155, R157, R13, R156, 0x2, P3 ;  /* 0x0000000d9d9bc211 */ /* 0x000fca00018f149c */
[----:B------:R-:W-:Y:S01]  /*31a0*/  @!P6 SHF.L.U32 R156, R11, 0x1, RZ ;  /* 0x000000010b9ce819 */ /* 0x000fe200000006ff */
[----:B------:R-:W1:Y:S03]  /*31b0*/  @!P6 LDC.64 R12, c[0x0][0x3b8] ;  /* 0x0000ee00ff0ceb82 */ /* 0x000e660000000a00 */
[----:B------:R-:W-:Y:S01]  /*31c0*/  @!P6 LOP3.LUT R156, R156, 0x2, RZ, 0xc0, !PT ;  /* 0x000000029c9ce812 */ /* 0x000fe200078ec0ff */
[----:B------:R-:W-:-:S04]  /*31d0*/  IMAD.IADD R158, R158, 0x1, R151 ;  /* 0x000000019e9e7824 */ /* 0x000fc800078e0297 */
[----:B------:R-:W-:Y:S01]  /*31e0*/  @!P6 IMAD R159, R4, R151, R156 ;  /* 0x00000097049fe224 */ /* 0x000fe200078e029c */
[----:B------:R-:W-:-:S04]  /*31f0*/  @!P6 SHF.R.S32.HI R156, RZ, 0x1f, R15 ;  /* 0x0000001fff9ce819 */ /* 0x000fc8000001140f */
[----:B------:R-:W-:Y:S01]  /*3200*/  @!P6 IADD3 R157, P3, PT, R159, R15, RZ ;  /* 0x0000000f9f9de210 */ /* 0x000fe20007f7e0ff */
[----:B------:R-:W-:Y:S01]  /*3210*/  IMAD.SHL.U32 R15, R158, 0x4, RZ ;  /* 0x000000049e0f7824 */ /* 0x000fe200078e00ff */
[----:B------:R-:W-:Y:S02]  /*3220*/  FSEL R119, R119, RZ, P2 ;  /* 0x000000ff77777208 */ /* 0x000fe40001000000 */
[----:B------:R-:W-:Y:S02]  /*3230*/  @!P6 LEA.HI.X.SX32 R156, R159, R156, 0x1, P3 ;  /* 0x0000009c9f9ce211 */ /* 0x000fe400018f0eff */
[----:B------:R-:W-:Y:S02]  /*3240*/  ISETP.GE.OR P3, PT, R15, R14, P1 ;  /* 0x0000000e0f00720c */ /* 0x000fe40000f66670 */
[----:B------:R-:W-:-:S06]  /*3250*/  FSEL R118, R118, RZ, P2 ;  /* 0x000000ff76767208 */ /* 0x000fcc0001000000 */
[----:B------:R1:W4:Y:S02]  /*3260*/  @!P5 LDG.E.64 R118, desc[UR36][R152.64] ;  /* 0x000000249876d981 */ /* 0x000324000c1e1b00 */
[----:B-1----:R-:W-:-:S04]  /*3270*/  @!P6 LEA R152, P5, R157, R12, 0x2 ;  /* 0x0000000c9d98e211 */ /* 0x002fc800078a10ff */
[----:B------:R-:W-:Y:S02]  /*3280*/  @!P6 LEA.HI.X R153, R157, R13, R156, 0x2, P5 ;  /* 0x0000000d9d99e211 */ /* 0x000fe400028f149c */
[----:B------:R-:W-:Y:S01]  /*3290*/  @!P3 SHF.L.U32 R156, R11, 0x1, RZ ;  /* 0x000000010b9cb819 */ /* 0x000fe200000006ff */
[----:B------:R-:W1:Y:S03]  /*32a0*/  @!P3 LDC.64 R12, c[0x0][0x3b8] ;  /* 0x0000ee00ff0cbb82 */ /* 0x000e660000000a00 */
[----:B------:R-:W-:Y:S02]  /*32b0*/  @!P3 LOP3.LUT R156, R156, 0x2, RZ, 0xc0, !PT ;  /* 0x000000029c9cb812 */ /* 0x000fe400078ec0ff */
[----:B------:R-:W-:Y:S02]  /*32c0*/  FSEL R121, R121, RZ, P2 ;  /* 0x000000ff79797208 */ /* 0x000fe40001000000 */
[----:B------:R-:W-:Y:S01]  /*32d0*/  FSEL R120, R120, RZ, P2 ;  /* 0x000000ff78787208 */ /* 0x000fe20001000000 */
[----:B------:R-:W-:-:S02]  /*32e0*/  @!P3 IMAD R159, R4, R151, R156 ;  /* 0x00000097049fb224 */ /* 0x000fc400078e029c */
[----:B------:R-:W-:Y:S01]  /*32f0*/  IMAD.IADD R158, R158, 0x1, R151 ;  /* 0x000000019e9e7824 */ /* 0x000fe200078e0297 */
[----:B------:R-:W-:Y:S02]  /*3300*/  @!P3 SHF.R.S32.HI R156, RZ, 0x1f, R15 ;  /* 0x0000001fff9cb819 */ /* 0x000fe4000001140f */
        /* <DEDUP_REMOVED lines=127> */
[----:B------:R-:W1:Y:S01]  /*3b00*/  @!P5 LDC.64 R12, c[0x0][0x3b8] ;  /* 0x0000ee00ff0cdb82 */ /* 0x000e620000000a00 */
[----:B------:R-:W-:Y:S01]  /*3b10*/  @!P5 SHF.L.U32 R156, R11, 0x1, RZ ;  /* 0x000000010b9cd819 */ /* 0x000fe200000006ff */
[----:B------:R-:W-:-:S03]  /*3b20*/  IMAD.IADD R158, R158, 0x1, R151 ;  /* 0x000000019e9e7824 */ /* 0x000fc600078e0297 */
[----:B------:R-:W-:Y:S01]  /*3b30*/  @!P5 LOP3.LUT R156, R156, 0x2, RZ, 0xc0, !PT ;  /* 0x000000029c9cd812 */ /* 0x000fe200078ec0ff */
[----:B------:R-:W-:Y:S01]  /*3b40*/  IMAD.SHL.U32 R159, R158, 0x4, RZ ;  /* 0x000000049e9f7824 */ /* 0x000fe200078e00ff */
[----:B------:R-:W-:Y:S02]  /*3b50*/  FSEL R139, R139, RZ, P2 ;  /* 0x000000ff8b8b7208 */ /* 0x000fe40001000000 */
[----:B------:R-:W-:Y:S01]  /*3b60*/  FSEL R138, R138, RZ, P2 ;  /* 0x000000ff8a8a7208 */ /* 0x000fe20001000000 */
[----:B------:R-:W-:Y:S01]  /*3b70*/  @!P5 IMAD R160, R4, R151, R156 ;  /* 0x0000009704a0d224 */ /* 0x000fe200078e029c */
[----:B------:R-:W-:Y:S02]  /*3b80*/  ISETP.GE.OR P4, PT, R159, R14, P1 ;  /* 0x0000000e9f00720c */ /* 0x000fe40000f86670 */
[----:B------:R-:W-:Y:S02]  /*3b90*/  @!P5 SHF.R.S32.HI R156, RZ, 0x1f, R15 ;  /* 0x0000001fff9cd819 */ /* 0x000fe4000001140f */
[----:B------:R3:W4:Y:S01]  /*3ba0*/  @!P6 LDG.E.64 R138, desc[UR36][R152.64] ;  /* 0x00000024988ae981 */ /* 0x000722000c1e1b00 */
[----:B------:R-:W-:-:S04]  /*3bb0*/  @!P5 IADD3 R15, P6, PT, R160, R15, RZ ;  /* 0x0000000fa00fd210 */ /* 0x000fc80007fde0ff */
[----:B------:R-:W-:Y:S02]  /*3bc0*/  @!P5 LEA.HI.X.SX32 R160, R160, R156, 0x1, P6 ;  /* 0x0000009ca0a0d211 */ /* 0x000fe400030f0eff */
[----:B-1----:R-:W-:-:S04]  /*3bd0*/  @!P5 LEA R156, P6, R15, R12, 0x2 ;  /* 0x0000000c0f9cd211 */ /* 0x002fc800078c10ff */
[----:B------:R-:W-:Y:S02]  /*3be0*/  @!P5 LEA.HI.X R157, R15, R13, R160, 0x2, P6 ;  /* 0x0000000d0f9dd211 */ /* 0x000fe400030f14a0 */
[----:B------:R-:W3:Y:S01]  /*3bf0*/  @!P4 LDC.64 R12, c[0x0][0x3b8] ;  /* 0x0000ee00ff0ccb82 */ /* 0x000ee20000000a00 */
[----:B------:R-:W-:-:S04]  /*3c00*/  @!P4 SHF.L.U32 R15, R11, 0x1, RZ ;  /* 0x000000010b0fc819 */ /* 0x000fc800000006ff */
[----:B------:R-:W-:-:S05]  /*3c10*/  @!P4 LOP3.LUT R15, R15, 0x2, RZ, 0xc0, !PT ;  /* 0x000000020f0fc812 */ /* 0x000fca00078ec0ff */
[----:B------:R-:W-:Y:S01]  /*3c20*/  @!P4 IMAD R160, R4, R151, R15 ;  /* 0x0000009704a0c224 */ /* 0x000fe200078e020f */
[----:B------:R-:W-:Y:S01]  /*3c30*/  @!P4 SHF.R.S32.HI R15, RZ, 0x1f, R159 ;  /* 0x0000001fff0fc819 */ /* 0x000fe2000001149f */
[----:B------:R-:W-:Y:S01]  /*3c40*/  IMAD.IADD R158, R158, 0x1, R151 ;  /* 0x000000019e9e7824 */ /* 0x000fe200078e0297 */
[----:B------:R-:W-:Y:S02]  /*3c50*/  FSEL R143, R143, RZ, P2 ;  /* 0x000000ff8f8f7208 */ /* 0x000fe40001000000 */
[----:B------:R-:W-:Y:S02]  /*3c60*/  @!P4 IADD3 R159, P6, PT, R160, R159, RZ ;  /* 0x0000009fa09fc210 */ /* 0x000fe40007fde0ff */
[----:B------:R-:W-:Y:S01]  /*3c70*/  FSEL R142, R142, RZ, P2 ;  /* 0x000000ff8e8e7208 */ /* 0x000fe20001000000 */
[----:B------:R-:W-:Y:S01]  /*3c80*/  IMAD.SHL.U32 R161, R158, 0x4, RZ ;  /* 0x000000049ea17824 */ /* 0x000fe200078e00ff */
[----:B------:R-:W-:-:S04]  /*3c90*/  @!P4 LEA.HI.X.SX32 R160, R160, R15, 0x1, P6 ;  /* 0x0000000fa0a0c211 */ /* 0x000fc800030f0eff */
[----:B------:R-:W4:Y:S01]  /*3ca0*/  @!P5 LDG.E.64 R142, desc[UR36][R156.64] ;  /* 0x000000249c8ed981 */ /* 0x000f22000c1e1b00 */
[----:B---3--:R-:W-:Y:S02]  /*3cb0*/  @!P4 LEA R152, P6, R159, R12, 0x2 ;  /* 0x0000000c9f98c211 */ /* 0x008fe400078c10ff */
[----:B------:R-:W-:Y:S02]  /*3cc0*/  ISETP.GE.OR P5, PT, R161, R14, P1 ;  /* 0x0000000ea100720c */ /* 0x000fe40000fa6670 */
[----:B------:R-:W-:Y:S02]  /*3cd0*/  @!P4 LEA.HI.X R153, R159, R13, R160, 0x2, P6 ;  /* 0x0000000d9f99c211 */ /* 0x000fe400030f14a0 */
[----:B------:R-:W-:Y:S02]  /*3ce0*/  IADD3 R159, PT, PT, R158, R151, RZ ;  /* 0x000000979e9f7210 */ /* 0x000fe40007ffe0ff */
[----:B------:R-:W-:Y:S02]  /*3cf0*/  FSEL R141, R141, RZ, P2 ;  /* 0x000000ff8d8d7208 */ /* 0x000fe40001000000 */
[----:B------:R-:W-:Y:S01]  /*3d00*/  FSEL R140, R140, RZ, P2 ;  /* 0x000000ff8c8c7208 */ /* 0x000fe20001000000 */
[----:B------:R-:W-:-:S04]  /*3d10*/  IMAD.SHL.U32 R159, R159, 0x4, RZ ;  /* 0x000000049f9f7824 */ /* 0x000fc800078e00ff */
[----:B------:R-:W1:Y:S01]  /*3d20*/  @!P5 LDC.64 R12, c[0x0][0x3b8] ;  /* 0x0000ee00ff0cdb82 */ /* 0x000e620000000a00 */
[----:B------:R3:W4:Y:S01]  /*3d30*/  @!P3 LDG.E.64 R140, desc[UR36][R154.64] ;  /* 0x000000249a8cb981 */ /* 0x000722000c1e1b00 */
[----:B------:R-:W-:Y:S01]  /*3d40*/  ISETP.GE.OR P3, PT, R159, R14, P1 ;  /* 0x0000000e9f00720c */ /* 0x000fe20000f66670 */
[----:B------:R-:W-:-:S05]  /*3d50*/  @!P5 IMAD.SHL.U32 R14, R11, 0x2, RZ ;  /* 0x000000020b0ed824 */ /* 0x000fca00078e00ff */
[----:B------:R-:W-:-:S05]  /*3d60*/  @!P5 LOP3.LUT R14, R14, 0x2, RZ, 0xc0, !PT ;  /* 0x000000020e0ed812 */ /* 0x000fca00078ec0ff */
[----:B---3--:R-:W-:Y:S02]  /*3d70*/  @!P5 IMAD R155, R4, R151, R14 ;  /* 0x00000097049bd224 */ /* 0x008fe400078e020e */
[----:B------:R-:W3:Y:S01]  /*3d80*/  @!P3 LDC.64 R14, c[0x0][0x3b8] ;  /* 0x0000ee00ff0ebb82 */ /* 0x000ee20000000a00 */
[----:B------:R-:W-:-:S04]  /*3d90*/  @!P3 SHF.L.U32 R154, R11, 0x1, RZ ;  /* 0x000000010b9ab819 */ /* 0x000fc800000006ff */
[----:B------:R-:W-:Y:S02]  /*3da0*/  @!P3 LOP3.LUT R156, R154, 0x2, RZ, 0xc0, !PT ;  /* 0x000000029a9cb812 */ /* 0x000fe400078ec0ff */
[----:B------:R-:W-:Y:S02]  /*3db0*/  @!P5 SHF.R.S32.HI R154, RZ, 0x1f, R161 ;  /* 0x0000001fff9ad819 */ /* 0x000fe400000114a1 */
[----:B------:R-:W-:Y:S01]  /*3dc0*/  @!P5 IADD3 R161, P6, PT, R155, R161, RZ ;  /* 0x000000a19ba1d210 */ /* 0x000fe20007fde0ff */
[----:B------:R-:W-:-:S03]  /*3dd0*/  @!P3 IMAD R156, R4, R151, R156 ;  /* 0x00000097049cb224 */ /* 0x000fc600078e029c */
[----:B------:R-:W-:Y:S02]  /*3de0*/  @!P5 LEA.HI.X.SX32 R154, R155, R154, 0x1, P6 ;  /* 0x0000009a9b9ad211 */ /* 0x000fe400030f0eff */
[C---:B-1----:R-:W-:Y:S02]  /*3df0*/  @!P5 LEA R12, P6, R161.reuse, R12, 0x2 ;  /* 0x0000000ca10cd211 */ /* 0x042fe400078c10ff */
[----:B------:R-:W-:Y:S02]  /*3e00*/  @!P3 SHF.R.S32.HI R151, RZ, 0x1f, R159 ;  /* 0x0000001fff97b819 */ /* 0x000fe4000001149f */
[----:B------:R-:W-:Y:S02]  /*3e10*/  @!P5 LEA.HI.X R13, R161, R13, R154, 0x2, P6 ;  /* 0x0000000da10dd211 */ /* 0x000fe400030f149a */
[----:B------:R-:W-:Y:S02]  /*3e20*/  @!P3 IADD3 R159, P6, PT, R156, R159, RZ ;  /* 0x0000009f9c9fb210 */ /* 0x000fe40007fde0ff */
[----:B------:R-:W-:-:S02]  /*3e30*/  FSEL R145, R145, RZ, P2 ;  /* 0x000000ff91917208 */ /* 0x000fc40001000000 */
[----:B------:R-:W-:Y:S02]  /*3e40*/  FSEL R144, R144, RZ, P2 ;  /* 0x000000ff90907208 */ /* 0x000fe40001000000 */
[----:B------:R-:W-:Y:S02]  /*3e50*/  @!P3 LEA.HI.X.SX32 R154, R156, R151, 0x1, P6 ;  /* 0x000000979c9ab211 */ /* 0x000fe400030f0eff */
[----:B------:R-:W-:Y:S02]  /*3e60*/  FSEL R147, R147, RZ, P2 ;  /* 0x000000ff93937208 */ /* 0x000fe40001000000 */
[----:B------:R-:W-:Y:S01]  /*3e70*/  FSEL R146, R146, RZ, P2 ;  /* 0x000000ff92927208 */ /* 0x000fe20001000000 */
[----:B------:R-:W4:Y:S01]  /*3e80*/  @!P4 LDG.E.64 R144, desc[UR36][R152.64] ;  /* 0x000000249890c981 */ /* 0x000f22000c1e1b00 */
[----:B---3--:R-:W-:Y:S02]  /*3e90*/  @!P3 LEA R14, P6, R159, R14, 0x2 ;  /* 0x0000000e9f0eb211 */ /* 0x008fe400078c10ff */
[----:B------:R-:W-:-:S02]  /*3ea0*/  FSEL R149, R149, RZ, P2 ;  /* 0x000000ff95957208 */ /* 0x000fc40001000000 */
[----:B------:R-:W-:Y:S01]  /*3eb0*/  FSEL R148, R148, RZ, P2 ;  /* 0x000000ff94947208 */ /* 0x000fe20001000000 */
[----:B------:R1:W3:Y:S01]  /*3ec0*/  @!P5 LDG.E.64 R146, desc[UR36][R12.64] ;  /* 0x000000240c92d981 */ /* 0x0002e2000c1e1b00 */
[----:B------:R-:W-:-:S05]  /*3ed0*/  @!P3 LEA.HI.X R15, R159, R15, R154, 0x2, P6 ;  /* 0x0000000f9f0fb211 */ /* 0x000fca00030f149a */
[----:B------:R-:W3:Y:S01]  /*3ee0*/  @!P3 LDG.E.64 R148, desc[UR36][R14.64] ;  /* 0x000000240e94b981 */ /* 0x000ee2000c1e1b00 */
[----:B-1----:R-:W-:Y:S02]  /*3ef0*/  @P0 IMAD.MOV.U32 R12, RZ, RZ, R6 ;  /* 0x000000ffff0c0224 */ /* 0x002fe400078e0006 */
[----:B------:R-:W-:-:S05]  /*3f00*/  @P0 IMAD.MOV.U32 R13, RZ, RZ, R9 ;  /* 0x000000ffff0d0224 */ /* 0x000fca00078e0009 */
[----:B------:R1:W3:Y:S01]  /*3f10*/  @P0 LDG.E.U8 R151, desc[UR36][R12.64] ;  /* 0x000000240c970981 */ /* 0x0002e2000c1e1100 */
[----:B0-----:R-:W-:Y:S01]  /*3f20*/  FMUL.FTZ R155, R82, R96 ;  /* 0x00000060529b7220 */ /* 0x001fe20000410000 */
[----:B------:R-:W-:-:S03]  /*3f30*/  FMUL.FTZ R154, R83, R97 ;  /* 0x00000061539a7220 */ /* 0x000fc60000410000 */
[----:B------:R-:W-:Y:S01]  /*3f40*/  FFMA.FTZ R155, R84, R92, R155 ;  /* 0x0000005c549b7223 */ /* 0x000fe2000001009b */
[----:B------:R-:W-:-:S03]  /*3f50*/  FFMA.FTZ R154, R85, R93, R154 ;  /* 0x0000005d559a7223 */ /* 0x000fc6000001009a */
[----:B------:R-:W-:Y:S01]  /*3f60*/  FFMA.FTZ R155, R80, R86, R155 ;  /* 0x00000056509b7223 */ /* 0x000fe2000001009b */
[----:B------:R-:W-:-:S03]  /*3f70*/  FFMA.FTZ R154, R81, R87, R154 ;  /* 0x00000057519a7223 */ /* 0x000fc6000001009a */
[----:B--2---:R-:W-:Y:S01]  /*3f80*/  FFMA.FTZ R155, R78, R98, R155 ;  /* 0x000000624e9b7223 */ /* 0x004fe2000001009b */
[----:B------:R-:W-:-:S03]  /*3f90*/  FFMA.FTZ R154, R79, R99, R154 ;  /* 0x000000634f9a7223 */ /* 0x000fc6000001009a */
[----:B------:R-:W-:Y:S01]  /*3fa0*/  FFMA.FTZ R155, R76, R88, R155 ;  /* 0x000000584c9b7223 */ /* 0x000fe2000001009b */
[----:B------:R-:W-:-:S03]  /*3fb0*/  FFMA.FTZ R154, R77, R89, R154 ;  /* 0x000000594d9a7223 */ /* 0x000fc6000001009a */
[----:B----4-:R-:W-:Y:S01]  /*3fc0*/  FFMA.FTZ R155, R74, R100, R155 ;  /* 0x000000644a9b7223 */ /* 0x010fe2000001009b */
        /* <DEDUP_REMOVED lines=39> */
[----:B------:R-:W-:Y:S02]  /*4240*/  UMOV UR4, 0xffffffff ;  /* 0xffffffff00047882 */ /* 0x000fe40000000000 */
        /* <DEDUP_REMOVED lines=10> */
[----:B---3--:R-:W-:Y:S01]  /*42f0*/  FFMA.FTZ R155, R24, R146, R155 ;  /* 0x00000092189b7223 */ /* 0x008fe2000001009b */
[----:B------:R-:W-:-:S03]  /*4300*/  FFMA.FTZ R154, R25, R147, R154 ;  /* 0x00000093199a7223 */ /* 0x000fc6000001009a */
[----:B-1----:R-:W-:Y:S01]  /*4310*/  FFMA.FTZ R13, R20, R148, R155 ;  /* 0x00000094140d7223 */ /* 0x002fe2000001009b */
[----:B------:R-:W-:-:S04]  /*4320*/  FFMA.FTZ R154, R21, R149, R154 ;  /* 0x00000095159a7223 */ /* 0x000fc8000001009a */
[----:B------:R-:W-:Y:S01]  /*4330*/  FADD.FTZ R13, R13, R154 ;  /* 0x0000009a0d0d7221 */ /* 0x000fe20000010000 */
[----:B------:R-:W-:Y:S02]  /*4340*/  ISETP.NE.AND P2, PT, R151, RZ, P0 ;  /* 0x000000ff9700720c */ /* 0x000fe40000745270 */
[----:B------:R-:W-:Y:S01]  /*4350*/  LOP3.LUT R151, R11, 0x1, RZ, 0xc0, !PT ;  /* 0x000000010b977812 */ /* 0x000fe200078ec0ff */
[----:B------:R-:W-:Y:S10]  /*4360*/  BRA.DIV UR4, `(.L_x_3857) ;  /* 0x0000005e04447947 */ /* 0x000ff4000b800000 */
[----:B------:R0:W1:Y:S02]  /*4370*/  SHFL.BFLY PT, R14, R13, 0x1, 0x1f ;  /* 0x0c201f000d0e7f89 */ /* 0x00006400000e0000 */
.L_x_3938:
        /* <DEDUP_REMOVED lines=20> */
[----:B-----5:R-:W-:-:S04]  /*44c0*/  @P1 SEL R151, R17, RZ, !P4 ;  /* 0x000000ff11971207 */ /* 0x020fc80006000000 */
[----:B------:R-:W-:-:S04]  /*44d0*/  @P1 IADD3 R151, PT, PT, R7, R151, -R18 ;  /* 0x0000009707971210 */ /* 0x000fc80007ffe812 */
[----:B------:R-:W-:Y:S01]  /*44e0*/  @P1 I2FP.F32.S32 R152, R151 ;  /* 0x0000009700981245 */ /* 0x000fe20000201400 */
[----:B----4-:R-:W-:-:S04]  /*44f0*/  @P3 FADD.FTZ R11, R11, R12 ;  /* 0x0000000c0b0b3221 */ /* 0x010fc80000010000 */
[----:B---3--:R-:W-:-:S05]  /*4500*/  @P1 FFMA.FTZ R11, R152, R14, R11 ;  /* 0x0000000e980b1223 */ /* 0x008fca000001000b */
[----:B------:R1:W-:Y:S01]  /*4510*/  STS [R22], R11 ;  /* 0x0000000b16007388 */ /* 0x0003e20000000800 */
[----:B------:R-:W-:-:S07]  /*4520*/  @!P2 FMNMX.FTZ R0, R0, R11, !PT ;  /* 0x0000000b0000a209 */ /* 0x000fce0007810000 */
.L_x_3859:
[----:B------:R-:W-:Y:S05]  /*4530*/  BSYNC.RECONVERGENT B1 ;  /* 0x0000000000017941 */ /* 0x000fea0003800200 */
.L_x_3858:
[----:B------:R-:W-:Y:S01]  /*4540*/  VIADD R7, R7, 0x40 ;  /* 0x0000004007077836 */ /* 0x000fe20000000000 */
[----:B------:R-:W-:Y:S01]  /*4550*/  IADD3 R6, P2, PT, R6, 0x40, RZ ;  /* 0x0000004006067810 */ /* 0x000fe20007f5e0ff */
[----:B-1----:R-:W-:Y:S01]  /*4560*/  VIADD R22, R22, 0x100 ;  /* 0x0000010016167836 */ /* 0x002fe20000000000 */
[----:B------:R-:W-:Y:S02]  /*4570*/  IADD3 R150, PT, PT, R150, 0x40, RZ ;  /* 0x0000004096967810 */ /* 0x000fe40007ffe0ff */
[----:B------:R-:W-:Y:S01]  /*4580*/  ISETP.GE.AND P1, PT, R7, R10, PT ;  /* 0x0000000a0700720c */ /* 0x000fe20003f26270 */
[----:B------:R-:W-:-:S12]  /*4590*/  IMAD.X R9, RZ, RZ, R9, P2 ;  /* 0x000000ffff097224 */ /* 0x000fd800010e0609 */
[----:B------:R-:W-:Y:S05]  /*45a0*/  @!P1 BRA `(.L_x_3860) ;  /* 0xffffffd800a09947 */ /* 0x000fea000383ffff */
.L_x_3856:
[----:B0-----:R-:W-:Y:S05]  /*45b0*/  BSYNC B0 ;  /* 0x0000000000007941 */ /* 0x001fea0003800000 */
.L_x_3855:
        /* <DEDUP_REMOVED lines=9> */
.L_x_3944:
[----:B---3--:R-:W3:Y:S01]  /*4650*/  S2R R0, SR_TID.X ;  /* 0x0000000000007919 */ /* 0x008ee20000002100 */
[----:B------:R-:W-:Y:S01]  /*4660*/  MOV R20, 0x400 ;  /* 0x0000040000147802 */ /* 0x000fe20000000f00 */
[----:B------:R-:W-:Y:S05]  /*4670*/  WARPSYNC.ALL ;  /* 0x0000000000007948 */ /* 0x000fea0003800000 */
[----:B------:R-:W1:Y:S01]  /*4680*/  S2R R21, SR_CgaCtaId ;  /* 0x0000000000157919 */ /* 0x000e620000008800 */
[----:B----4-:R-:W-:Y:S02]  /*4690*/  FMNMX.FTZ R7, R6, R14, !PT ;  /* 0x0000000e06077209 */ /* 0x010fe40007810000 */
[----:B---3--:R-:W-:-:S02]  /*46a0*/  LOP3.LUT P0, R10, R0, 0x1f, RZ, 0xc0, !PT ;  /* 0x0000001f000a7812 */ /* 0x008fc4000780c0ff */
[----:B-1----:R-:W-:-:S11]  /*46b0*/  LEA R5, R21, R20, 0x18 ;  /* 0x0000001415057211 */ /* 0x002fd600078ec0ff */
[----:B0-----:R-:W-:-:S05]  /*46c0*/  @!P0 LEA.HI R6, R0, R5, RZ, 0x1d ;  /* 0x0000000500068211 */ /* 0x001fca00078fe8ff */
[----:B------:R-:W-:Y:S01]  /*46d0*/  @!P0 STS [R6], R7 ;  /* 0x0000000706008388 */ /* 0x000fe20000000800 */
[----:B------:R-:W-:Y:S01]  /*46e0*/  BAR.SYNC.DEFER_BLOCKING 0x0 ;  /* 0x0000000000007b1d */ /* 0x000fe20000010000 */
[C---:B------:R-:W-:Y:S01]  /*46f0*/  ISETP.GT.U32.AND P0, PT, R10.reuse, 0x3, PT ;  /* 0x000000030a00780c */ /* 0x040fe20003f04070 */
[----:B------:R-:W-:Y:S01]  /*4700*/  IMAD R11, R10, 0x4, R5 ;  /* 0x000000040a0b7824 */ /* 0x000fe200078e0205 */
[----:B------:R-:W-:Y:S01]  /*4710*/  MOV R13, 0xff7fffff ;  /* 0xff7fffff000d7802 */ /* 0x000fe20000000f00 */
[----:B------:R-:W-:Y:S01]  /*4720*/  IMAD.IADD R9, R23, 0x1, R0 ;  /* 0x0000000117097824 */ /* 0x000fe200078e0200 */
[----:B------:R-:W-:Y:S01]  /*4730*/  IADD3 R8, PT, PT, R18, 0x1, RZ ;  /* 0x0000000112087810 */ /* 0x000fe20007ffe0ff */
[----:B------:R-:W-:Y:S01]  /*4740*/  BSSY.RECONVERGENT B0, `(.L_x_3862) ;  /* 0x0000170000007945 */ /* 0x000fe20003800200 */
[----:B------:R-:W-:-:S07]  /*4750*/  IMAD.MOV.U32 R12, RZ, RZ, RZ ;  /* 0x000000ffff0c7224 */ /* 0x000fce00078e00ff */
[----:B------:R-:W0:Y:S01]  /*4760*/  @!P0 LDS R13, [R11] ;  /* 0x000000000b0d8984 */ /* 0x000e220000000800 */
[----:B------:R-:W-:-:S03]  /*4770*/  ISETP.GT.AND P0, PT, R9, R18, PT ;  /* 0x000000120900720c */ /* 0x000fc60003f04270 */
[----:B0-----:R-:W0:Y:S02]  /*4780*/  SHFL.BFLY PT, R6, R13, 0x2, 0x1f ;  /* 0x0c401f000d067f89 */ /* 0x001e2400000e0000 */
[----:B0-----:R-:W-:-:S05]  /*4790*/  FMNMX.FTZ R14, R6, R13, !PT ;  /* 0x0000000d060e7209 */ /* 0x001fca0007810000 */
[----:B------:R-:W0:Y:S02]  /*47a0*/  SHFL.BFLY PT, R7, R14, 0x1, 0x1f ;  /* 0x0c201f000e077f89 */ /* 0x000e2400000e0000 */
[----:B0-----:R-:W-:Y:S01]  /*47b0*/  FMNMX.FTZ R6, R14, R7, !PT ;  /* 0x000000070e067209 */ /* 0x001fe20007810000 */
[----:B------:R-:W-:-:S05]  /*47c0*/  IMAD.SHL.U32 R7, R0, 0x4, RZ ;  /* 0x0000000400077824 */ /* 0x000fca00078e00ff */
[----:B------:R-:W0:Y:S01]  /*47d0*/  SHFL.IDX PT, R6, R6, RZ, 0x1f ;  /* 0x00001fff06067589 */ /* 0x000e2200000e0000 */
        /* <DEDUP_REMOVED lines=22> */
[----:B------:R-:W-:-:S07]  /*4940*/  IADD3 R15, PT, PT, R7, R22, RZ ;  /* 0x00000016070f7210 */ /* 0x000fce0007ffe0ff */
.L_x_3867:
[----:B-----5:R-:W0:Y:S01]  /*4950*/  LDS R17, [R15] ;  /* 0x000000000f117984 */ /* 0x020e220000000800 */
        /* <DEDUP_REMOVED lines=10> */
.L_x_3866:
[----:B------:R-:W-:Y:S05]  /*4a00*/  BSYNC.RECONVERGENT B1 ;  /* 0x0000000000017941 */ /* 0x000fea0003800200 */
.L_x_3865:
[----:B------:R-:W-:Y:S05]  /*4a10*/  @!P1 BRA `(.L_x_3863) ;  /* 0x0000001400089947 */ /* 0x000fea0003800000 */
[----:B------:R-:W-:Y:S01]  /*4a20*/  SHF.L.U32 R14, R23, 0x2, RZ ;  /* 0x00000002170e7819 */ /* 0x000fe200000006ff */
[----:B------:R-:W-:-:S04]  /*4a30*/  VIADD R20, R20, 0x220 ;  /* 0x0000022014147836 */ /* 0x000fc80000000000 */
[----:B------:R-:W-:Y:S01]  /*4a40*/  IMAD R14, R13, 0x4, -R14 ;  /* 0x000000040d0e7824 */ /* 0x000fe200078e0a0e */
[----:B------:R-:W-:Y:S01]  /*4a50*/  LEA R21, R21, R20, 0x18 ;  /* 0x0000001415157211 */ /* 0x000fe200078ec0ff */
[----:B------:R-:W-:-:S03]  /*4a60*/  VIADD R13, R13, 0x200 ;  /* 0x000002000d0d7836 */ /* 0x000fc60000000000 */
[----:B------:R-:W-:Y:S02]  /*4a70*/  IADD3 R14, PT, PT, R21, R14, RZ ;  /* 0x0000000e150e7210 */ /* 0x000fe40007ffe0ff */
[----:B------:R-:W-:-:S03]  /*4a80*/  ISETP.GT.AND P0, PT, R13, R18, PT ;  /* 0x000000120d00720c */ /* 0x000fc60003f04270 */
[----:B------:R-:W0:Y:S04]  /*4a90*/  LDS R15, [R14] ;  /* 0x000000000e0f7984 */ /* 0x000e280000000800 */
[----:B-----5:R-:W1:Y:S04]  /*4aa0*/  LDS R17, [R14+0x200] ;  /* 0x000200000e117984 */ /* 0x020e680000000800 */
[----:B------:R-:W3:Y:S04]  /*4ab0*/  LDS R21, [R14+0x400] ;  /* 0x000400000e157984 */ /* 0x000ee80000000800 */
        /* <DEDUP_REMOVED lines=12> */
[----:B0-----:R4:W-:Y:S01]  /*4b80*/  STS [R14], R15 ;  /* 0x0000000f0e007388 */ /* 0x0019e20000000800 */
[----:B------:R-:W-:-:S06]  /*4b90*/  FADD.FTZ R12, R12, R15 ;  /* 0x0000000f0c0c7221 */ /* 0x000fcc0000010000 */
[----:B------:R-:W0:Y:S01]  /*4ba0*/  MUFU.EX2 R25, R25 ;  /* 0x0000001900197308 */ /* 0x000e220000000800 */
[----:B-1----:R4:W-:Y:S01]  /*4bb0*/  STS [R14+0x200], R17 ;  /* 0x000200110e007388 */ /* 0x0029e20000000800 */
[----:B------:R-:W-:-:S03]  /*4bc0*/  FADD.FTZ R12, R12, R17 ;  /* 0x000000110c0c7221 */ /* 0x000fc60000010000 */
[----:B---3--:R4:W-:Y:S01]  /*4bd0*/  STS [R14+0x400], R21 ;  /* 0x000400150e007388 */ /* 0x0089e20000000800 */
[----:B------:R-:W-:-:S03]  /*4be0*/  FADD.FTZ R12, R12, R21 ;  /* 0x000000150c0c7221 */ /* 0x000fc60000010000 */
[----:B0-----:R4:W-:Y:S01]  /*4bf0*/  STS [R14+0x600], R25 ;  /* 0x000600190e007388 */ /* 0x0019e20000000800 */
        /* <DEDUP_REMOVED lines=10> */
.L_x_3870:
[----:B------:R-:W0:Y:S01]  /*4ca0*/  LDS R15, [R14+-0x400] ;  /* 0xfffc00000e0f7984 */ /* 0x000e220000000800 */
[----:B------:R-:W-:-:S03]  /*4cb0*/  VIADD R13, R13, 0x800 ;  /* 0x000008000d0d7836 */ /* 0x000fc60000000000 */
[----:B------:R-:W1:Y:S02]  /*4cc0*/  LDS R17, [R14+-0x200] ;  /* 0xfffe00000e117984 */ /* 0x000e640000000800 */
[----:B------:R-:W-:Y:S02]  /*4cd0*/  ISETP.GE.AND P1, PT, R13, R20, PT ;  /* 0x000000140d00720c */ /* 0x000fe40003f26270 */
        /* <DEDUP_REMOVED lines=50> */
[----:B---3--:R-:W-:Y:S01]  /*5000*/  FADD.FTZ R12, R12, R25 ;  /* 0x000000190c0c7221 */ /* 0x008fe20000010000 */
[C---:B------:R-:W-:Y:S01]  /*5010*/  FADD.FTZ R43, -R6.reuse, R43 ;  /* 0x0000002b062b7221 */ /* 0x040fe20000010100 */
[----:B----4-:R-:W-:Y:S01]  /*5020*/  FADD.FTZ R45, -R6, R45 ;  /* 0x0000002d062d7221 */ /* 0x010fe20000010100 */
        /* <DEDUP_REMOVED lines=43> */
.L_x_3869:
[----:B------:R-:W-:Y:S05]  /*52e0*/  BSYNC.RECONVERGENT B1 ;  /* 0x0000000000017941 */ /* 0x000fea0003800200 */
.L_x_3868:
        /* <DEDUP_REMOVED lines=55> */
.L_x_3872:
[----:B------:R-:W-:Y:S05]  /*5660*/  BSYNC.RECONVERGENT B1 ;  /* 0x0000000000017941 */ /* 0x000fea0003800200 */
.L_x_3871:
        /* <DEDUP_REMOVED lines=27> */
.L_x_3864:
        /* <DEDUP_REMOVED lines=8> */
[----:B------:R-:W-:Y:S01]  /*58a0*/  ISETP.NE.AND P0, PT, R13, 0x180, PT ;  /* 0x000001800d00780c */ /* 0x000fe20003f05270 */
[----:B------:R-:W-:Y:S02]  /*58b0*/  IMAD.MOV.U32 R13, RZ, RZ, R9 ;  /* 0x000000ffff0d7224 */ /* 0x000fe400078e0009 */
[----:B-1----:R-:W-:-:S02]  /*58c0*/  IMAD R26, R12, UR4, RZ ;  /* 0x000000040c1a7c24 */ /* 0x002fc4000f8e02ff */
[----:B------:R-:W-:-:S03]  /*58d0*/  HFMA2 R12, -RZ, RZ, 0, 0 ;  /* 0x00000000ff0c7431 */ /* 0x000fc600000001ff */
[----:B--2---:R-:W-:-:S05]  /*58e0*/  SHF.R.S32.HI R28, RZ, 0x1f, R26 ;  /* 0x0000001fff1c7819 */ /* 0x004fca000001141a */
[----:B------:R-:W-:Y:S05]  /*58f0*/  @!P0 BRA `(.L_x_3874) ;  /* 0x00000000006c8947 */ /* 0x000fea0003800000 */
[----:B------:R-:W-:Y:S02]  /*5900*/  IADD3 R20, PT, PT, R20, 0x220, RZ ;  /* 0x0000022014147810 */ /* 0x000fe40007ffe0ff */
[----:B------:R-:W-:Y:S02]  /*5910*/  LEA.HI R12, R22, 0x1, RZ, 0x19 ;  /* 0x00000001160c7811 */ /* 0x000fe400078fc8ff */
[----:B------:R-:W-:Y:S02]  /*5920*/  LEA R20, R21, R20, 0x18 ;  /* 0x0000001415147211 */ /* 0x000fe400078ec0ff */
[----:B------:R-:W-:Y:S02]  /*5930*/  IADD3 R24, P0, P2, R26, R14, R9 ;  /* 0x0000000e1a187210 */ /* 0x000fe40007a1e009 */
[----:B------:R-:W-:Y:S01]  /*5940*/  LOP3.LUT R14, R12, 0x3, RZ, 0xc0, !PT ;  /* 0x000000030c0e7812 */ /* 0x000fe200078ec0ff */
[----:B-----5:R-:W-:Y:S01]  /*5950*/  IMAD.IADD R17, R7, 0x1, R20 ;  /* 0x0000000107117824 */ /* 0x020fe200078e0214 */
[----:B------:R-:W-:Y:S01]  /*5960*/  IADD3.X R15, PT, PT, R28, R15, RZ, P0, P2 ;  /* 0x0000000f1c0f7210 */ /* 0x000fe200007e44ff */
[----:B------:R-:W-:Y:S01]  /*5970*/  IMAD.MOV.U32 R12, RZ, RZ, RZ ;  /* 0x000000ffff0c7224 */ /* 0x000fe200078e00ff */
[----:B------:R-:W-:-:S02]  /*5980*/  MOV R13, R9 ;  /* 0x00000009000d7202 */ /* 0x000fc40000000f00 */
[----:B------:R-:W-:-:S07]  /*5990*/  IADD3 R20, PT, PT, -R14, RZ, RZ ;  /* 0x000000ff0e147210 */ /* 0x000fce0007ffe1ff */
.L_x_3875:
[----:B------:R-:W-:-:S06]  /*59a0*/  IMAD.MOV.U32 R14, RZ, RZ, R24 ;  /* 0x000000ffff0e7224 */ /* 0x000fcc00078e0018 */
[----:B------:R1:W2:Y:S01]  /*59b0*/  LDG.E.U8 R14, desc[UR36][R14.64] ;  /* 0x000000240e0e7981 */ /* 0x0002a2000c1e1100 */
[----:B------:R-:W-:Y:S01]  /*59c0*/  VIADD R20, R20, 0x1 ;  /* 0x0000000114147836 */ /* 0x000fe20000000000 */
[----:B------:R-:W-:Y:S02]  /*59d0*/  IADD3 R24, P2, PT, R24, 0x80, RZ ;  /* 0x0000008018187810 */ /* 0x000fe40007f5e0ff */
[----:B------:R-:W-:-:S03]  /*59e0*/  IADD3 R13, PT, PT, R13, 0x80, RZ ;  /* 0x000000800d0d7810 */ /* 0x000fc60007ffe0ff */
[----:B-1----:R-:W-:Y:S01]  /*59f0*/  IMAD.X R15, RZ, RZ, R15, P2 ;  /* 0x000000ffff0f7224 */ /* 0x002fe200010e060f */
        /* <DEDUP_REMOVED lines=11> */
.L_x_3874:
[----:B------:R-:W-:Y:S05]  /*5ab0*/  BSYNC.RECONVERGENT B1 ;  /* 0x0000000000017941 */ /* 0x000fea0003800200 */
.L_x_3873:
        /* <DEDUP_REMOVED lines=9> */
[----:B-1---5:R-:W-:Y:S02]  /*5b50*/  LEA R17, R20, R15, 0x18 ;  /* 0x0000000f14117211 */ /* 0x022fe400078ec0ff */
[----:B------:R-:W-:Y:S02]  /*5b60*/  IADD3.X R15, PT, PT, R28, UR5, RZ, P0, P1 ;  /* 0x000000051c0f7c10 */ /* 0x000fe400087e24ff */
[----:B------:R-:W-:Y:S02]  /*5b70*/  IADD3 R17, PT, PT, R14, 0x400, R17 ;  /* 0x000004000e117810 */ /* 0x000fe40007ffe011 */
[----:B------:R-:W-:-:S07]  /*5b80*/  IADD3.X R15, PT, PT, RZ, R15, RZ, P2, !PT ;  /* 0x0000000fff0f7210 */ /* 0x000fce00017fe4ff */
.L_x_3876:
[----:B------:R-:W-:-:S05]  /*5b90*/  IMAD.MOV.U32 R14, RZ, RZ, R21 ;  /* 0x000000ffff0e7224 */ /* 0x000fca00078e0015 */
[----:B------:R-:W2:Y:S04]  /*5ba0*/  LDG.E.U8 R21, desc[UR36][R14.64+-0x100] ;  /* 0xffff00240e157981 */ /* 0x000ea8000c1e1100 */
[----:B------:R-:W3:Y:S04]  /*5bb0*/  LDG.E.U8 R20, desc[UR36][R14.64+-0x80] ;  /* 0xffff80240e147981 */ /* 0x000ee8000c1e1100 */
[----:B------:R-:W4:Y:S04]  /*5bc0*/  LDG.E.U8 R22, desc[UR36][R14.64] ;  /* 0x000000240e167981 */ /* 0x000f28000c1e1100 */
[----:B------:R-:W5:Y:S01]  /*5bd0*/  LDG.E.U8 R24, desc[UR36][R14.64+0x80] ;  /* 0x000080240e187981 */ /* 0x000f62000c1e1100 */
[----:B------:R-:W-:Y:S01]  /*5be0*/  IMAD.MOV.U32 R26, RZ, RZ, RZ ;  /* 0x000000ffff1a7224 */ /* 0x000fe200078e00ff */
[----:B------:R-:W-:-:S02]  /*5bf0*/  IADD3 R13, PT, PT, R13, 0x200, RZ ;  /* 0x000002000d0d7810 */ /* 0x000fc40007ffe0ff */
[----:B--2---:R-:W-:Y:S02]  /*5c00*/  ISETP.NE.AND P0, PT, R21, RZ, PT ;  /* 0x000000ff1500720c */ /* 0x004fe40003f05270 */
[----:B---3--:R-:W-:Y:S01]  /*5c10*/  ISETP.NE.AND P1, PT, R20, RZ, PT ;  /* 0x000000ff1400720c */ /* 0x008fe20003f25270 */
[----:B------:R-:W-:Y:S01]  /*5c20*/  HFMA2 R20, -RZ, RZ, 0, 0 ;  /* 0x00000000ff147431 */ /* 0x000fe200000001ff */
[----:B----4-:R-:W-:Y:S01]  /*5c30*/  ISETP.NE.AND P2, PT, R22, RZ, PT ;  /* 0x000000ff1600720c */ /* 0x010fe20003f45270 */
[----:B------:R-:W-:Y:S01]  /*5c40*/  IMAD.MOV.U32 R22, RZ, RZ, RZ ;  /* 0x000000ffff167224 */ /* 0x000fe200078e00ff */
[----:B-----5:R-:W-:-:S07]  /*5c50*/  ISETP.NE.AND P3, PT, R24, RZ, PT ;  /* 0x000000ff1800720c */ /* 0x020fce0003f65270 */
        /* <DEDUP_REMOVED lines=8> */
[----:B------:R-:W0:Y:S01]  /*5ce0*/  @!P0 MUFU.EX2 R20, R21 ;  /* 0x0000001500148308 */ /* 0x000e220000000800 */
[----:B------:R-:W-:Y:S01]  /*5cf0*/  @!P1 FMUL.FTZ R25, R25, 1.4426950216293334961 ;  /* 0x3fb8aa3b19199820 */ /* 0x000fe20000410000 */
[C---:B--2---:R-:W-:Y:S01]  /*5d00*/  @!P2 FADD.FTZ R27, -R6.reuse, R27 ;  /* 0x0000001b061ba221 */ /* 0x044fe20000010100 */
[----:B------:R-:W-:Y:S01]  /*5d10*/  ISETP.GT.AND P0, PT, R13, R18, PT ;  /* 0x000000120d00720c */ /* 0x000fe20003f04270 */
[----:B---3--:R-:W-:Y:S02]  /*5d20*/  @!P3 FADD.FTZ R29, -R6, R29 ;  /* 0x0000001d061db221 */ /* 0x008fe40000010100 */
[----:B------:R-:W-:Y:S02]  /*5d30*/  @!P2 FMUL.FTZ R27, R27, 1.4426950216293334961 ;  /* 0x3fb8aa3b1b1ba820 */ /* 0x000fe40000410000 */
        /* <DEDUP_REMOVED lines=14> */
[----:B0-----:R-:W-:Y:S01]  /*5e20*/  IADD3 R17, PT, PT, R17, 0x800, RZ ;  /* 0x0000080011117810 */ /* 0x001fe20007ffe0ff */
[----:B------:R-:W-:Y:S06]  /*5e30*/  @!P0 BRA `(.L_x_3876) ;  /* 0xfffffffc00548947 */ /* 0x000fec000383ffff */
.L_x_3863:
[----:B------:R-:W-:Y:S05]  /*5e40*/  BSYNC.RECONVERGENT B0 ;  /* 0x0000000000007941 */ /* 0x000fea0003800200 */
.L_x_3862:
[----:B0-----:R-:W0:Y:S01]  /*5e50*/  SHFL.BFLY PT, R13, R12, 0x10, 0x1f ;  /* 0x0e001f000c0d7f89 */ /* 0x001e2200000e0000 */
[C---:B------:R-:W-:Y:S01]  /*5e60*/  ISETP.NE.AND P0, PT, R10.reuse, RZ, PT ;  /* 0x000000ff0a00720c */ /* 0x040fe20003f05270 */
[----:B------:R-:W1:Y:S01]  /*5e70*/  LDCU.U8 UR6, c[0x0][0x48c] ;  /* 0x00009180ff0677ac */ /* 0x000e620008000000 */
[----:B------:R-:W-:Y:S01]  /*5e80*/  ISETP.GT.U32.AND P1, PT, R10, 0x3, PT ;  /* 0x000000030a00780c */ /* 0x000fe20003f24070 */
[----:B------:R-:W3:Y:S08]  /*5e90*/  S2UR UR4, SR_CTAID.Y ;  /* 0x00000000000479c3 */ /* 0x000ef00000002600 */
[----:B------:R-:W3:Y:S01]  /*5ea0*/  LDC R22, c[0x0][0x3f8] ;  /* 0x0000fe00ff167b82 */ /* 0x000ee20000000800 */
[----:B-1----:R-:W-:Y:S01]  /*5eb0*/  UISETP.NE.AND UP0, UPT, UR6, URZ, UPT ;  /* 0x000000ff0600728c */ /* 0x002fe2000bf05270 */
[----:B0-----:R-:W-:-:S05]  /*5ec0*/  FADD.FTZ R13, R13, R12 ;  /* 0x0000000c0d0d7221 */ /* 0x001fca0000010000 */
[----:B------:R-:W4:Y:S02]  /*5ed0*/  SHFL.BFLY PT, R6, R13, 0x8, 0x1f ;  /* 0x0d001f000d067f89 */ /* 0x000f2400000e0000 */
[----:B----4-:R-:W-:-:S05]  /*5ee0*/  FADD.FTZ R14, R13, R6 ;  /* 0x000000060d0e7221 */ /* 0x010fca0000010000 */
[----:B------:R-:W0:Y:S02]  /*5ef0*/  SHFL.BFLY PT, R15, R14, 0x4, 0x1f ;  /* 0x0c801f000e0f7f89 */ /* 0x000e2400000e0000 */
[----:B0-----:R-:W-:-:S05]  /*5f00*/  FADD.FTZ R15, R14, R15 ;  /* 0x0000000f0e0f7221 */ /* 0x001fca0000010000 */
[----:B------:R-:W0:Y:S02]  /*5f10*/  SHFL.BFLY PT, R6, R15, 0x2, 0x1f ;  /* 0x0c401f000f067f89 */ /* 0x000e2400000e0000 */
[----:B0----5:R-:W-:Y:S01]  /*5f20*/  FADD.FTZ R17, R15, R6 ;  /* 0x000000060f117221 */ /* 0x021fe20000010000 */
[----:B------:R-:W-:-:S04]  /*5f30*/  SHF.R.U32.HI R6, RZ, 0x5, R0 ;  /* 0x00000005ff067819 */ /* 0x000fc80000011600 */
[----:B------:R-:W0:Y:S01]  /*5f40*/  SHFL.BFLY PT, R20, R17, 0x1, 0x1f ;  /* 0x0c201f0011147f89 */ /* 0x000e2200000e0000 */
[----:B------:R-:W-:Y:S02]  /*5f50*/  @!P0 IMAD R21, R6, 0x4, R5 ;  /* 0x0000000406158824 */ /* 0x000fe400078e0205 */
[----:B0-----:R-:W-:-:S05]  /*5f60*/  FADD.FTZ R20, R17, R20 ;  /* 0x0000001411147221 */ /* 0x001fca0000010000 */
[----:B------:R-:W-:Y:S01]  /*5f70*/  @!P0 STS [R21+0x10], R20 ;  /* 0x0000101415008388 */ /* 0x000fe20000000800 */
[----:B------:R-:W-:Y:S01]  /*5f80*/  BAR.SYNC.DEFER_BLOCKING 0x0 ;  /* 0x0000000000007b1d */ /* 0x000fe20000010000 */
[----:B------:R-:W-:-:S05]  /*5f90*/  ISETP.GT.AND P0, PT, R9, R18, PT ;  /* 0x000000120900720c */ /* 0x000fca0003f04270 */
[----:B------:R-:W0:Y:S04]  /*5fa0*/  @!P1 LDS R20, [R11+0x10] ;  /* 0x000010000b149984 */ /* 0x000e280000000800 */
[----:B0-----:R-:W0:Y:S02]  /*5fb0*/  SHFL.BFLY PT, R5, R20, 0x2, 0x1f ;  /* 0x0c401f0014057f89 */ /* 0x001e2400000e0000 */
[----:B0-----:R-:W-:-:S05]  /*5fc0*/  FADD.FTZ R12, R5, R20 ;  /* 0x00000014050c7221 */ /* 0x001fca0000010000 */
[----:B------:R-:W0:Y:S02]  /*5fd0*/  SHFL.BFLY PT, R5, R12, 0x1, 0x1f ;  /* 0x0c201f000c057f89 */ /* 0x000e2400000e0000 */
[----:B0-----:R-:W-:Y:S01]  /*5fe0*/  FADD.FTZ R14, R12, R5 ;  /* 0x000000050c0e7221 */ /* 0x001fe20000010000 */
[----:B------:R-:W-:Y:S01]  /*5ff0*/  CS2R R12, SRZ ;  /* 0x00000000000c7805 */ /* 0x000fe2000001ff00 */
[----:B------:R-:W3:Y:S04]  /*6000*/  S2R R5, SR_CTAID.X ;  /* 0x0000000000057919 */ /* 0x000ee80000002500 */
[----:B------:R-:W0:Y:S02]  /*6010*/  SHFL.IDX PT, R14, R14, RZ, 0x1f ;  /* 0x00001fff0e0e7589 */ /* 0x000e2400000e0000 */
[----:B0-----:R-:W-:Y:S01]  /*6020*/  FADD.FTZ R10, R14, 9.9999999747524270788e-07 ;  /* 0x358637bd0e0a7421 */ /* 0x001fe20000010000 */
[----:B---3--:R-:W-:-:S05]  /*6030*/  IMAD R22, R22, UR4, R5 ;  /* 0x0000000416167c24 */ /* 0x008fca000f8e0205 */
        /* <DEDUP_REMOVED lines=8> */
.L_x_3877:
        /* <DEDUP_REMOVED lines=21> */
[----:B-1----:R-:W-:-:S06]  /*6210*/  ULEA UR4, UR5, UR4, 0x18 ;  /* 0x0000000405047291 */ /* 0x002fcc000f8ec0ff */
[----:B------:R-:W-:-:S07]  /*6220*/  VIADD R8, R7, UR4 ;  /* 0x0000000407087c36 */ /* 0x000fce0008000000 */
.L_x_3883:
[----:B------:R-:W0:Y:S01]  /*6230*/  LDS R13, [R8] ;  /* 0x00000000080d7984 */ /* 0x000e220000000800 */
[----:B------:R-:W-:-:S04]  /*6240*/  IADD3 R11, PT, PT, R11, 0x1, RZ ;  /* 0x000000010b0b7810 */ /* 0x000fc80007ffe0ff */
[----:B------:R-:W-:Y:S01]  /*6250*/  ISETP.NE.AND P0, PT, R11, RZ, PT ;  /* 0x000000ff0b00720c */ /* 0x000fe20003f05270 */
[----:B0-----:R-:W-:-:S05]  /*6260*/  FMUL.FTZ R13, R13, R10 ;  /* 0x0000000a0d0d7220 */ /* 0x001fca0000410000 */
[----:B------:R0:W-:Y:S02]  /*6270*/  STS [R8], R13 ;  /* 0x0000000d08007388 */ /* 0x0001e40000000800 */
[----:B0-----:R-:W-:-:S05]  /*6280*/  VIADD R8, R8, 0x200 ;  /* 0x0000020008087836 */ /* 0x001fca0000000000 */
[----:B------:R-:W-:Y:S05]  /*6290*/  @P0 BRA `(.L_x_3883) ;  /* 0xfffffffc00e40947 */ /* 0x000fea000383ffff */
.L_x_3882:
[----:B------:R-:W-:Y:S05]  /*62a0*/  BSYNC.RECONVERGENT B1 ;  /* 0x0000000000017941 */ /* 0x000fea0003800200 */
.L_x_3881:
[----:B------:R-:W-:Y:S05]  /*62b0*/  @!P1 BRA `(.L_x_3879) ;  /* 0x0000001400109947 */ /* 0x000fea0003800000 */
[----:B------:R-:W1:Y:S01]  /*62c0*/  S2UR UR5, SR_CgaCtaId ;  /* 0x00000000000579c3 */ /* 0x000e620000008800 */
[----:B------:R-:W-:Y:S01]  /*62d0*/  UMOV UR4, 0x400 ;  /* 0x0000040000047882 */ /* 0x000fe20000000000 */
[----:B------:R-:W-:Y:S01]  /*62e0*/  SHF.L.U32 R8, R23, 0x2, RZ ;  /* 0x0000000217087819 */ /* 0x000fe200000006ff */
[----:B------:R-:W-:Y:S01]  /*62f0*/  UIADD3 UR4, UPT, UPT, UR4, 0x220, URZ ;  /* 0x0000022004047890 */ /* 0x000fe2000fffe0ff */
[----:B------:R-:W-:-:S03]  /*6300*/  IADD3 R21, PT, PT, R9, 0x200, RZ ;  /* 0x0000020009157810 */ /* 0x000fc60007ffe0ff */
[----:B------:R-:W-:Y:S01]  /*6310*/  IMAD R8, R9, 0x4, -R8 ;  /* 0x0000000409087824 */ /* 0x000fe200078e0a08 */
[----:B------:R-:W-:Y:S01]  /*6320*/  ISETP.GT.AND P0, PT, R21, R18, PT ;  /* 0x000000121500720c */ /* 0x000fe20003f04270 */
[----:B-1----:R-:W-:-:S06]  /*6330*/  ULEA UR4, UR5, UR4, 0x18 ;  /* 0x0000000405047291 */ /* 0x002fcc000f8ec0ff */
[----:B------:R-:W-:-:S03]  /*6340*/  VIADD R9, R8, UR4 ;  /* 0x0000000408097c36 */ /* 0x000fc60008000000 */
        /* <DEDUP_REMOVED lines=13> */
[----:B-1----:R-:W-:Y:S01]  /*6420*/  IADD3 R8, PT, PT, -R21, R18, RZ ;  /* 0x0000001215087210 */ /* 0x002fe20007ffe1ff */
[----:B------:R-:W-:Y:S01]  /*6430*/  BSSY.RECONVERGENT B1, `(.L_x_3884) ;  /* 0x000003b000017945 */ /* 0x000fe20003800200 */
[----:B------:R-:W-:Y:S01]  /*6440*/  VIADD R9, R9, 0xc00 ;  /* 0x00000c0009097836 */ /* 0x000fe20000000000 */
[----:B------:R-:W-:Y:S02]  /*6450*/  PLOP3.LUT P0, PT, PT, PT, PT, 0x80, 0x8 ;  /* 0x000000000008781c */ /* 0x000fe40003f0f070 */
[----:B------:R-:W-:-:S13]  /*6460*/  ISETP.GT.AND P1, PT, R8, 0x5ff, PT ;  /* 0x000005ff0800780c */ /* 0x000fda0003f24270 */
[----:B------:R-:W-:Y:S05]  /*6470*/  @!P1 BRA `(.L_x_3885) ;  /* 0x0000000000d89947 */ /* 0x000fea0003800000 */
[----:B------:R-:W-:Y:S02]  /*6480*/  PLOP3.LUT P0, PT, PT, PT, PT, 0x8, 0x80 ;  /* 0x000000000080781c */ /* 0x000fe40003f0e170 */
[----:B------:R-:W-:-:S11]  /*6490*/  IADD3 R36, PT, PT, R18, -0x5ff, RZ ;  /* 0xfffffa0112247810 */ /* 0x000fd60007ffe0ff */
.L_x_3886:
        /* <DEDUP_REMOVED lines=8> */
[----:B--2---:R-:W-:Y:S04]  /*6520*/  LDS R29, [R9+0x800] ;  /* 0x00080000091d7984 */ /* 0x004fe80000000800 */
[----:B------:R-:W2:Y:S04]  /*6530*/  LDS R31, [R9+0xa00] ;  /* 0x000a0000091f7984 */ /* 0x000ea80000000800 */
        /* <DEDUP_REMOVED lines=42> */
.L_x_3885:
[----:B------:R-:W-:Y:S05]  /*67e0*/  BSYNC.RECONVERGENT B1 ;  /* 0x0000000000017941 */ /* 0x000fea0003800200 */
.L_x_3884:
        /* <DEDUP_REMOVED lines=12> */
[----:B--2---:R-:W2:Y:S04]  /*68b0*/  LDS R29, [R9+0x800] ;  /* 0x00080000091d7984 */ /* 0x004ea80000000800 */
[----:B------:R-:W2:Y:S01]  /*68c0*/  LDS R31, [R9+0xa00] ;  /* 0x000a0000091f7984 */ /* 0x000ea20000000800 */
        /* <DEDUP_REMOVED lines=11> */
[----:B--2---:R-:W-:-:S03]  /*6980*/  FMUL.FTZ R28, R10, R29 ;  /* 0x0000001d0a1c7220 */ /* 0x004fc60000410000 */
[----:B------:R-:W-:Y:S01]  /*6990*/  STS [R9+0x600], R26 ;  /* 0x0006001a09007388 */ /* 0x000fe20000000800 */
[----:B------:R-:W-:-:S03]  /*69a0*/  FMUL.FTZ R30, R10, R31 ;  /* 0x0000001f0a1e7220 */ /* 0x000fc60000410000 */
[----:B------:R-:W-:Y:S04]  /*69b0*/  STS [R9+0x800], R28 ;  /* 0x0008001c09007388 */ /* 0x000fe80000000800 */
[----:B------:R0:W-:Y:S02]  /*69c0*/  STS [R9+0xa00], R30 ;  /* 0x000a001e09007388 */ /* 0x0001e40000000800 */
[----:B0-----:R-:W-:-:S07]  /*69d0*/  VIADD R9, R9, 0x1000 ;  /* 0x0000100009097836 */ /* 0x001fce0000000000 */
.L_x_3888:
[----:B------:R-:W-:Y:S05]  /*69e0*/  BSYNC.RECONVERGENT B1 ;  /* 0x0000000000017941 */ /* 0x000fea0003800200 */
.L_x_3887:
        /* <DEDUP_REMOVED lines=15> */
.L_x_3880:
        /* <DEDUP_REMOVED lines=17> */
[----:B------:R-:W-:-:S03]  /*6bf0*/  LOP3.LUT R14, R11, 0x180, RZ, 0xc0, !PT ;  /* 0x000001800b0e7812 */ /* 0x000fc600078ec0ff */
[----:B------:R-:W-:Y:S01]  /*6c00*/  IMAD.MOV R11, RZ, RZ, -R8 ;  /* 0x000000ffff0b7224 */ /* 0x000fe200078e0a08 */
[----:B------:R-:W-:Y:S02]  /*6c10*/  IADD3 R9, PT, PT, R9, R14, RZ ;  /* 0x0000000e09097210 */ /* 0x000fe40007ffe0ff */
[----:B---3--:R-:W-:-:S04]  /*6c20*/  LEA R20, P0, R21, UR8, 0x2 ;  /* 0x0000000815147c11 */ /* 0x008fc8000f8010ff */
[----:B------:R-:W-:Y:S01]  /*6c30*/  LEA.HI.X R21, R21, UR9, R24, 0x2, P0 ;  /* 0x0000000915157c11 */ /* 0x000fe200080f1418 */
[----:B-1----:R-:W-:-:S06]  /*6c40*/  ULEA UR4, UR5, UR4, 0x18 ;  /* 0x0000000405047291 */ /* 0x002fcc000f8ec0ff */
[----:B------:R-:W-:-:S07]  /*6c50*/  IADD3 R8, PT, PT, R7, UR4, RZ ;  /* 0x0000000407087c10 */ /* 0x000fce000fffe0ff */
.L_x_3891:
[----:B-1----:R-:W0:Y:S01]  /*6c60*/  LDS R15, [R8] ;  /* 0x00000000080f7984 */ /* 0x002e220000000800 */
[----:B------:R-:W-:Y:S01]  /*6c70*/  IMAD.MOV.U32 R14, RZ, RZ, R20 ;  /* 0x000000ffff0e7224 */ /* 0x000fe200078e0014 */
[----:B------:R-:W-:Y:S01]  /*6c80*/  IADD3 R20, P2, PT, R20, 0x200, RZ ;  /* 0x0000020014147810 */ /* 0x000fe20007f5e0ff */
[----:B------:R-:W-:-:S05]  /*6c90*/  VIADD R11, R11, 0x1 ;  /* 0x000000010b0b7836 */ /* 0x000fca0000000000 */
[----:B------:R-:W-:Y:S01]  /*6ca0*/  ISETP.NE.AND P0, PT, R11, RZ, PT ;  /* 0x000000ff0b00720c */ /* 0x000fe20003f05270 */
[----:B0-----:R-:W-:Y:S01]  /*6cb0*/  FMUL.FTZ R17, R15, R10 ;  /* 0x0000000a0f117220 */ /* 0x001fe20000410000 */
[-C--:B------:R-:W-:Y:S02]  /*6cc0*/  MOV R15, R21.reuse ;  /* 0x00000015000f7202 */ /* 0x080fe40000000f00 */
[----:B------:R-:W-:Y:S02]  /*6cd0*/  IADD3.X R21, PT, PT, RZ, R21, RZ, P2, !PT ;  /* 0x00000015ff157210 */ /* 0x000fe400017fe4ff */
[----:B------:R0:W-:Y:S04]  /*6ce0*/  STS [R8], R17 ;  /* 0x0000001108007388 */ /* 0x0001e80000000800 */
[----:B------:R1:W-:Y:S01]  /*6cf0*/  STG.E desc[UR36][R14.64], R17 ;  /* 0x000000110e007986 */ /* 0x0003e2000c101924 */
[----:B0-----:R-:W-:-:S02]  /*6d00*/  VIADD R8, R8, 0x200 ;  /* 0x0000020008087836 */ /* 0x001fc40000000000 */
[----:B------:R-:W-:Y:S05]  /*6d10*/  @P0 BRA `(.L_x_3891) ;  /* 0xfffffffc00d00947 */ /* 0x000fea000383ffff */
.L_x_3890:
[----:B------:R-:W-:Y:S05]  /*6d20*/  BSYNC.RECONVERGENT B1 ;  /* 0x0000000000017941 */ /* 0x000fea0003800200 */
.L_x_3889:
[----:B------:R-:W-:Y:S05]  /*6d30*/  @!P1 BRA `(.L_x_3879) ;  /* 0x0000000800709947 */ /* 0x000fea0003800000 */
[----:B-1----:R-:W1:Y:S01]  /*6d40*/  S2R R14, SR_CgaCtaId ;  /* 0x00000000000e7919 */ /* 0x002e620000008800 */
[----:B------:R-:W3:Y:S01]  /*6d50*/  LDCU.64 UR4, c[0x0][0x480] ;  /* 0x00009000ff0477ac */ /* 0x000ee20008000a00 */
[----:B------:R-:W-:Y:S01]  /*6d60*/  IADD3 R11, P0, PT, R9, R12, RZ ;  /* 0x0000000c090b7210 */ /* 0x000fe20007f1e0ff */
[----:B------:R-:W-:Y:S01]  /*6d70*/  IMAD.IADD R17, R18, 0x1, -R9 ;  /* 0x0000000112117824 */ /* 0x000fe200078e0a09 */
[----:B------:R-:W-:Y:S01]  /*6d80*/  MOV R8, 0x400 ;  /* 0x0000040000087802 */ /* 0x000fe20000000f00 */
[----:B------:R-:W-:Y:S01]  /*6d90*/  BSSY.RECONVERGENT B1, `(.L_x_3892) ;  /* 0x0000058000017945 */ /* 0x000fe20003800200 */
[----:B------:R-:W-:Y:S02]  /*6da0*/  IADD3.X R12, PT, PT, RZ, R13, RZ, P0, !PT ;  /* 0x0000000dff0c7210 */ /* 0x000fe400007fe4ff */
[----:B------:R-:W-:Y:S02]  /*6db0*/  ISETP.GT.AND P1, PT, R17, 0x5ff, PT ;  /* 0x000005ff1100780c */ /* 0x000fe40003f24270 */
[----:B---3--:R-:W-:-:S04]  /*6dc0*/  LEA R13, P0, R11, UR4, 0x2 ;  /* 0x000000040b0d7c11 */ /* 0x008fc8000f8010ff */
[----:B------:R-:W-:Y:S02]  /*6dd0*/  LEA.HI.X R15, R11, UR5, R12, 0x2, P0 ;  /* 0x000000050b0f7c11 */ /* 0x000fe400080f140c */
[----:B------:R-:W-:Y:S01]  /*6de0*/  IADD3 R11, PT, PT, R8, 0x220, RZ ;  /* 0x00000220080b7810 */ /* 0x000fe20007ffe0ff */
[----:B------:R-:W-:Y:S01]  /*6df0*/  IMAD.SHL.U32 R8, R23, 0x4, RZ ;  /* 0x0000000417087824 */ /* 0x000fe200078e00ff */
[----:B------:R-:W-:-:S04]  /*6e00*/  IADD3 R12, P0, PT, R13, 0x400, RZ ;  /* 0x000004000d0c7810 */ /* 0x000fc80007f1e0ff */
[----:B------:R-:W-:Y:S01]  /*6e10*/  LEA R8, R9, -R8, 0x2 ;  /* 0x8000000809087211 */ /* 0x000fe200078e10ff */
[----:B------:R-:W-:Y:S01]  /*6e20*/  IMAD.X R13, RZ, RZ, R15, P0 ;  /* 0x000000ffff0d7224 */ /* 0x000fe200000e060f */
[----:B-1----:R-:W-:Y:S02]  /*6e30*/  LEA R11, R14, R11, 0x18 ;  /* 0x0000000b0e0b7211 */ /* 0x002fe400078ec0ff */
[----:B------:R-:W-:Y:S02]  /*6e40*/  PLOP3.LUT P0, PT, PT, PT, PT, 0x80, 0x8 ;  /* 0x000000000008781c */ /* 0x000fe40003f0f070 */
[----:B------:R-:W-:Y:S01]  /*6e50*/  IADD3 R8, PT, PT, R8, 0x400, R11 ;  /* 0x0000040008087810 */ /* 0x000fe20007ffe00b */
[----:B------:R-:W-:Y:S10]  /*6e60*/  @!P1 BRA `(.L_x_3893) ;  /* 0x0000000400289947 */ /* 0x000ff40003800000 */
[----:B------:R-:W-:Y:S02]  /*6e70*/  PLOP3.LUT P0, PT, PT, PT, PT, 0x8, 0x80 ;  /* 0x000000000080781c */ /* 0x000fe40003f0e170 */
[----:B------:R-:W-:-:S11]  /*6e80*/  IADD3 R20, PT, PT, R18, -0x5ff, RZ ;  /* 0xfffffa0112147810 */ /* 0x000fd60007ffe0ff */
.L_x_3894:
        /* <DEDUP_REMOVED lines=8> */
[----:B--2---:R-:W2:Y:S04]  /*6f10*/  LDS R29, [R8+0x800] ;  /* 0x00080000081d7984 */ /* 0x004ea80000000800 */
        /* <DEDUP_REMOVED lines=16> */
[----:B--2---:R-:W-:-:S03]  /*7020*/  FMUL.FTZ R29, R10, R29 ;  /* 0x0000001d0a1d7220 */ /* 0x004fc60000410000 */
[----:B------:R2:W-:Y:S01]  /*7030*/  STS [R8+-0x400], R11 ;  /* 0xfffc000b08007388 */ /* 0x0005e20000000800 */
[C---:B------:R-:W-:Y:S01]  /*7040*/  FMUL.FTZ R31, R10.reuse, R31 ;  /* 0x0000001f0a1f7220 */ /* 0x040fe20000410000 */
[C---:B------:R-:W-:Y:S02]  /*7050*/  FMUL.FTZ R33, R10.reuse, R33 ;  /* 0x000000210a217220 */ /* 0x040fe40000410000 */
[----:B------:R-:W-:Y:S01]  /*7060*/  STG.E desc[UR36][R12.64+-0x200], R15 ;  /* 0xfffe000f0c007986 */ /* 0x000fe2000c101924 */
[----:B------:R-:W-:-:S03]  /*7070*/  FMUL.FTZ R35, R10, R35 ;  /* 0x000000230a237220 */ /* 0x000fc60000410000 */
[----:B------:R-:W-:Y:S01]  /*7080*/  STS [R8+-0x200], R15 ;  /* 0xfffe000f08007388 */ /* 0x000fe20000000800 */
[----:B--2---:R-:W-:Y:S01]  /*7090*/  IADD3 R11, P2, PT, R12, 0x2000, RZ ;  /* 0x000020000c0b7810 */ /* 0x004fe20007f5e0ff */
[C---:B------:R-:W-:Y:S02]  /*70a0*/  FMUL.FTZ R37, R10.reuse, R37 ;  /* 0x000000250a257220 */ /* 0x040fe40000410000 */
[----:B------:R-:W-:Y:S01]  /*70b0*/  STG.E desc[UR36][R12.64], R17 ;  /* 0x000000110c007986 */ /* 0x000fe2000c101924 */
[----:B------:R-:W-:Y:S01]  /*70c0*/  IADD3.X R14, PT, PT, RZ, R13, RZ, P2, !PT ;  /* 0x0000000dff0e7210 */ /* 0x000fe200017fe4ff */
[C---:B0-----:R-:W-:Y:S02]  /*70d0*/  FMUL.FTZ R39, R10.reuse, R39 ;  /* 0x000000270a277220 */ /* 0x041fe40000410000 */
        /* <DEDUP_REMOVED lines=35> */
.L_x_3893:
[----:B------:R-:W-:Y:S05]  /*7310*/  BSYNC.RECONVERGENT B1 ;  /* 0x0000000000017941 */ /* 0x000fea0003800200 */
.L_x_3892:
        /* <DEDUP_REMOVED lines=26> */
[C---:B--2---:R-:W-:Y:S01]  /*74c0*/  FMUL.FTZ R29, R10.reuse, R29 ;  /* 0x0000001d0a1d7220 */ /* 0x044fe20000410000 */
        /* <DEDUP_REMOVED lines=16> */
.L_x_3896:
[----:B------:R-:W-:Y:S05]  /*75d0*/  BSYNC.RECONVERGENT B1 ;  /* 0x0000000000017941 */ /* 0x000fea0003800200 */
.L_x_3895:
        /* <DEDUP_REMOVED lines=18> */
.L_x_3879:
[----:B------:R-:W-:Y:S05]  /*7700*/  BSYNC.RECONVERGENT B0 ;  /* 0x0000000000007941 */ /* 0x000fea0003800200 */
.L_x_3878:
[----:B0-----:R-:W-:Y:S01]  /*7710*/  SHF.R.S32.HI R9, RZ, 0x1f, R18 ;  /* 0x0000001fff097819 */ /* 0x001fe20000011412 */
[----:B------:R-:W0:Y:S01]  /*7720*/  LDCU.64 UR4, c[0x0][0x3b0] ;  /* 0x00007600ff0477ac */ /* 0x000e220008000a00 */
[----:B------:R-:W-:Y:S02]  /*7730*/  LOP3.LUT R7, R7, 0x7c, RZ, 0xc0, !PT ;  /* 0x0000007c07077812 */ /* 0x000fe400078ec0ff */
[----:B-1----:R-:W-:Y:S02]  /*7740*/  CS2R R10, SRZ ;  /* 0x00000000000a7805 */ /* 0x002fe4000001ff00 */
[----:B------:R-:W-:-:S04]  /*7750*/  LEA.HI R9, R9, R18, RZ, 0x2 ;  /* 0x0000001209097211 */ /* 0x000fc800078f10ff */
[----:B------:R-:W-:-:S04]  /*7760*/  LOP3.LUT R9, R9, 0xfffffffc, RZ, 0xc0, !PT ;  /* 0xfffffffc09097812 */ /* 0x000fc800078ec0ff */
[----:B------:R-:W-:-:S04]  /*7770*/  IADD3 R57, PT, PT, -R9, R18, RZ ;  /* 0x0000001209397210 */ /* 0x000fc80007ffe1ff */
        /* <DEDUP_REMOVED lines=15> */
[----:B0-----:R-:W-:Y:S05]  /*7870*/  @P0 BRA `(.L_x_3898) ;  /* 0x00000020005c0947 */ /* 0x001fea0003800000 */
        /* <DEDUP_REMOVED lines=11> */
[----:B------:R-:W-:Y:S01]  /*7930*/  VIADDMNMX R13, R56, 0x4, R27, !PT ;  /* 0x00000004380d7846 */ /* 0x000fe2000780011b */
[----:B------:R-:W-:Y:S01]  /*7940*/  BSSY.RECONVERGENT B2, `(.L_x_3901) ;  /* 0x0000059000027945 */ /* 0x000fe20003800200 */
[----:B------:R-:W-:Y:S02]  /*7950*/  LOP3.LUT R58, RZ, R23, RZ, 0x33, !PT ;  /* 0x00000017ff3a7212 */ /* 0x000fe400078e33ff */
[----:B------:R-:W-:Y:S02]  /*7960*/  CS2R R14, SRZ ;  /* 0x00000000000e7805 */ /* 0x000fe4000001ff00 */
[----:B------:R-:W-:Y:S02]  /*7970*/  MOV R4, R56 ;  /* 0x0000003800047202 */ /* 0x000fe40000000f00 */
[----:B------:R-:W-:Y:S02]  /*7980*/  IADD3 R58, PT, PT, -R6, R13, R58 ;  /* 0x0000000d063a7210 */ /* 0x000fe40007ffe13a */
[----:B------:R-:W-:-:S02]  /*7990*/  CS2R R12, SRZ ;  /* 0x00000000000c7805 */ /* 0x000fc4000001ff00 */
[C---:B------:R-:W-:Y:S02]  /*79a0*/  ISETP.GE.U32.AND P0, PT, R58.reuse, 0x1c, PT ;  /* 0x0000001c3a00780c */ /* 0x040fe40003f06070 */
[----:B------:R-:W-:-:S04]  /*79b0*/  LEA.HI R70, R58, 0x1, RZ, 0x1e ;  /* 0x000000013a467811 */ /* 0x000fc800078ff0ff */
[----:B------:R-:W-:-:S04]  /*79c0*/  LOP3.LUT R73, R70, 0x7, RZ, 0xc0, !PT ;  /* 0x0000000746497812 */ /* 0x000fc800078ec0ff */
[----:B------:R-:W-:-:S03]  /*79d0*/  ISETP.NE.AND P1, PT, R73, RZ, PT ;  /* 0x000000ff4900720c */ /* 0x000fc60003f25270 */
[----:B------:R-:W-:Y:S10]  /*79e0*/  @!P0 BRA `(.L_x_3902) ;  /* 0x0000000400388947 */ /* 0x000ff40003800000 */
[----:B------:R-:W0:Y:S01]  /*79f0*/  S2R R25, SR_CgaCtaId ;  /* 0x0000000000197919 */ /* 0x000e220000008800 */
[----:B------:R-:W-:Y:S01]  /*7a00*/  MOV R4, 0x400 ;  /* 0x0000040000047802 */ /* 0x000fe20000000f00 */
[----:B------:R-:W-:Y:S01]  /*7a10*/  HFMA2 R59, -RZ, RZ, 0, 0 ;  /* 0x00000000ff3b7431 */ /* 0x000fe200000001ff */
[----:B------:R-:W-:Y:S02]  /*7a20*/  LOP3.LUT R72, R70, 0x7ffffff8, RZ, 0xc0, !PT ;  /* 0x7ffffff846487812 */ /* 0x000fe400078ec0ff */
[----:B------:R-:W-:Y:S01]  /*7a30*/  MOV R12, RZ ;  /* 0x000000ff000c7202 */ /* 0x000fe20000000f00 */
[----:B------:R-:W-:-:S05]  /*7a40*/  VIADD R4, R4, 0x220 ;  /* 0x0000022004047836 */ /* 0x000fca0000000000 */
[----:B0-----:R-:W-:Y:S01]  /*7a50*/  LEA R71, R25, R4, 0x18 ;  /* 0x0000000419477211 */ /* 0x001fe200078ec0ff */
[----:B------:R-:W-:-:S07]  /*7a60*/  IMAD.MOV.U32 R4, RZ, RZ, R56 ;  /* 0x000000ffff047224 */ /* 0x000fce00078e0038 */
.L_x_3903:
[----:B------:R-:W-:-:S04]  /*7a70*/  IMAD R47, R4, 0x70, RZ ;  /* 0x00000070042f7824 */ /* 0x000fc800078e02ff */
[C---:B------:R-:W-:Y:S01]  /*7a80*/  IMAD.WIDE.U32 R24, R47.reuse, 0x4, R20 ;  /* 0x000000042f187825 */ /* 0x040fe200078e0014 */
[----:B------:R-:W-:-:S03]  /*7a90*/  IADD3 R33, PT, PT, R47, 0x380, RZ ;  /* 0x000003802f217810 */ /* 0x000fc60007ffe0ff */
[----:B--2---:R-:W-:Y:S02]  /*7aa0*/  VIADD R29, R47, 0x1c0 ;  /* 0x000001c02f1d7836 */ /* 0x004fe40000000000 */
[----:B------:R-:W2:Y:S02]  /*7ab0*/  LDG.E.128 R24, desc[UR36][R24.64] ;  /* 0x0000002418187981 */ /* 0x000ea4000c1e1d00 */
[----:B------:R-:W-:Y:S01]  /*7ac0*/  IMAD.WIDE.U32 R28, R29, 0x4, R20 ;  /* 0x000000041d1c7825 */ /* 0x000fe200078e0014 */
[----:B------:R-:W-:-:S03]  /*7ad0*/  IADD3 R41, PT, PT, R47, 0x700, RZ ;  /* 0x000007002f297810 */ /* 0x000fc60007ffe0ff */
[----:B------:R-:W-:Y:S02]  /*7ae0*/  VIADD R37, R47, 0x540 ;  /* 0x000005402f257836 */ /* 0x000fe40000000000 */
[--C-:B------:R-:W-:Y:S01]  /*7af0*/  IMAD.WIDE.U32 R32, R33, 0x4, R20.reuse ;  /* 0x0000000421207825 */ /* 0x100fe200078e0014 */
[----:B------:R-:W3:Y:S03]  /*7b00*/  LDG.E.128 R28, desc[UR36][R28.64] ;  /* 0x000000241c1c7981 */ /* 0x000ee6000c1e1d00 */
[----:B------:R-:W-:Y:S02]  /*7b10*/  IMAD.WIDE.U32 R36, R37, 0x4, R20 ;  /* 0x0000000425247825 */ /* 0x000fe400078e0014 */
[----:B------:R-:W4:Y:S02]  /*7b20*/  LDG.E.128 R32, desc[UR36][R32.64] ;  /* 0x0000002420207981 */ /* 0x000f24000c1e1d00 */
[----:B------:R-:W-:-:S02]  /*7b30*/  VIADD R45, R47, 0x8c0 ;  /* 0x000008c02f2d7836 */ /* 0x000fc40000000000 */
[--C-:B------:R-:W-:Y:S01]  /*7b40*/  IMAD.WIDE.U32 R40, R41, 0x4, R20.reuse ;  /* 0x0000000429287825 */ /* 0x100fe200078e0014 */
[----:B------:R-:W4:Y:S01]  /*7b50*/  LDG.E.128 R36, desc[UR36][R36.64] ;  /* 0x0000002424247981 */ /* 0x000f22000c1e1d00 */
[----:B------:R-:W-:Y:S02]  /*7b60*/  IADD3 R49, PT, PT, R47, 0xa80, RZ ;  /* 0x00000a802f317810 */ /* 0x000fe40007ffe0ff */
[--C-:B------:R-:W-:Y:S02]  /*7b70*/  IMAD.WIDE.U32 R44, R45, 0x4, R20.reuse ;  /* 0x000000042d2c7825 */ /* 0x100fe400078e0014 */
[----:B------:R-:W4:Y:S02]  /*7b80*/  LDG.E.128 R40, desc[UR36][R40.64] ;  /* 0x0000002428287981 */ /* 0x000f24000c1e1d00 */
[----:B------:R-:W-:Y:S02]  /*7b90*/  VIADD R53, R47, 0xc40 ;  /* 0x00000c402f357836 */ /* 0x000fe40000000000 */
[--C-:B------:R-:W-:Y:S01]  /*7ba0*/  IMAD.WIDE.U32 R48, R49, 0x4, R20.reuse ;  /* 0x0000000431307825 */ /* 0x100fe200078e0014 */
[----:B------:R-:W4:Y:S03]  /*7bb0*/  LDG.E.128 R44, desc[UR36][R44.64] ;  /* 0x000000242c2c7981 */ /* 0x000f26000c1e1d00 */
[----:B------:R-:W-:-:S02]  /*7bc0*/  IMAD.WIDE.U32 R52, R53, 0x4, R20 ;  /* 0x0000000435347825 */ /* 0x000fc400078e0014 */
[----:B------:R-:W4:Y:S04]  /*7bd0*/  LDG.E.128 R48, desc[UR36][R48.64] ;  /* 0x0000002430307981 */ /* 0x000f28000c1e1d00 */
[----:B------:R-:W4:Y:S01]  /*7be0*/  LDG.E.128 R52, desc[UR36][R52.64] ;  /* 0x0000002434347981 */ /* 0x000f22000c1e1d00 */
[----:B------:R-:W-:-:S05]  /*7bf0*/  IADD3 R60, PT, PT, -R23, R4, RZ ;  /* 0x00000004173c7210 */ /* 0x000fca0007ffe1ff */
[----:B------:R-:W-:-:S05]  /*7c00*/  IMAD R60, R60, 0x4, R71 ;  /* 0x000000043c3c7824 */ /* 0x000fca00078e0247 */
[----:B------:R-:W2:Y:S04]  /*7c10*/  LDS R61, [R60] ;  /* 0x000000003c3d7984 */ /* 0x000ea80000000800 */
[----:B------:R-:W3:Y:S04]  /*7c20*/  LDS R62, [R60+0x10] ;  /* 0x000010003c3e7984 */ /* 0x000ee80000000800 */
[----:B------:R-:W4:Y:S04]  /*7c30*/  LDS R64, [R60+0x20] ;  /* 0x000020003c407984 */ /* 0x000f280000000800 */
[----:B------:R-:W0:Y:S04]  /*7c40*/  LDS R65, [R60+0x30] ;  /* 0x000030003c417984 */ /* 0x000e280000000800 */
[----:B------:R-:W1:Y:S04]  /*7c50*/  LDS R66, [R60+0x40] ;  /* 0x000040003c427984 */ /* 0x000e680000000800 */
[----:B------:R-:W1:Y:S04]  /*7c60*/  LDS R67, [R60+0x50] ;  /* 0x000050003c437984 */ /* 0x000e680000000800 */
[----:B------:R-:W1:Y:S04]  /*7c70*/  LDS R68, [R60+0x60] ;  /* 0x000060003c447984 */ /* 0x000e680000000800 */
[----:B------:R-:W1:Y:S01]  /*7c80*/  LDS R69, [R60+0x70] ;  /* 0x000070003c457984 */ /* 0x000e620000000800 */
[----:B------:R-:W-:-:S04]  /*7c90*/  IADD3 R59, PT, PT, R59, 0x8, RZ ;  /* 0x000000083b3b7810 */ /* 0x000fc80007ffe0ff */
        /* <DEDUP_REMOVED lines=35> */
.L_x_3902:
[----:B------:R-:W-:Y:S05]  /*7ed0*/  BSYNC.RECONVERGENT B2 ;  /* 0x0000000000027941 */ /* 0x000fea0003800200 */
.L_x_3901:
        /* <DEDUP_REMOVED lines=8> */
[----:B--2---:R-:W-:Y:S01]  /*7f60*/  VIADD R29, R25, 0x380 ;  /* 0x00000380191d7836 */ /* 0x004fe20000000000 */
[----:B------:R0:W2:Y:S01]  /*7f70*/  LDG.E.128 R36, desc[UR36][R32.64] ;  /* 0x0000002420247981 */ /* 0x0000a2000c1e1d00 */
[----:B------:R-:W-:Y:S01]  /*7f80*/  IMAD.WIDE.U32 R34, R35, 0x4, R20 ;  /* 0x0000000423227825 */ /* 0x000fe200078e0014 */
[----:B------:R-:W-:-:S03]  /*7f90*/  IADD3 R25, PT, PT, R25, 0x540, RZ ;  /* 0x0000054019197810 */ /* 0x000fc60007ffe0ff */
[--C-:B------:R-:W-:Y:S01]  /*7fa0*/  IMAD.WIDE.U32 R28, R29, 0x4, R20.reuse ;  /* 0x000000041d1c7825 */ /* 0x100fe200078e0014 */
[----:B------:R1:W3:Y:S03]  /*7fb0*/  LDG.E.128 R40, desc[UR36][R34.64] ;  /* 0x0000002422287981 */ /* 0x0002e6000c1e1d00 */
[----:B------:R-:W-:Y:S02]  /*7fc0*/  IMAD.WIDE.U32 R24, R25, 0x4, R20 ;  /* 0x0000000419187825 */ /* 0x000fe400078e0014 */
[----:B------:R-:W4:Y:S04]  /*7fd0*/  LDG.E.128 R28, desc[UR36][R28.64] ;  /* 0x000000241c1c7981 */ /* 0x000f28000c1e1d00 */
[----:B------:R-:W4:Y:S01]  /*7fe0*/  LDG.E.128 R24, desc[UR36][R24.64] ;  /* 0x0000002418187981 */ /* 0x000f22000c1e1d00 */
[----:B------:R-:W1:Y:S01]  /*7ff0*/  S2UR UR5, SR_CgaCtaId ;  /* 0x00000000000579c3 */ /* 0x000e620000008800 */
[----:B------:R-:W-:-:S02]  /*8000*/  UMOV UR4, 0x400 ;  /* 0x0000040000047882 */ /* 0x000fc40000000000 */
[----:B------:R-:W-:Y:S01]  /*8010*/  UIADD3 UR4, UPT, UPT, UR4, 0x220, URZ ;  /* 0x0000022004047890 */ /* 0x000fe2000fffe0ff */
[----:B0-----:R-:W-:-:S03]  /*8020*/  IMAD.IADD R32, R4, 0x1, -R23 ;  /* 0x0000000104207824 */ /* 0x001fc600078e0a17 */
[----:B-1----:R-:W-:-:S06]  /*8030*/  ULEA UR4, UR5, UR4, 0x18 ;  /* 0x0000000405047291 */ /* 0x002fcc000f8ec0ff */
[----:B------:R-:W-:-:S05]  /*8040*/  LEA R32, R32, UR4, 0x2 ;  /* 0x0000000420207c11 */ /* 0x000fca000f8e10ff */
[----:B------:R-:W2:Y:S04]  /*8050*/  LDS R33, [R32] ;  /* 0x0000000020217984 */ /* 0x000ea80000000800 */
[----:B------:R-:W3:Y:S04]  /*8060*/  LDS R34, [R32+0x10] ;  /* 0x0000100020227984 */ /* 0x000ee80000000800 */
[----:B------:R-:W4:Y:S04]  /*8070*/  LDS R44, [R32+0x20] ;  /* 0x00002000202c7984 */ /* 0x000f280000000800 */
[----:B------:R-:W0:Y:S01]  /*8080*/  LDS R45, [R32+0x30] ;  /* 0x00003000202d7984 */ /* 0x000e220000000800 */
[----:B------:R-:W-:Y:S01]  /*8090*/  IADD3 R4, PT, PT, R4, 0x10, RZ ;  /* 0x0000001004047810 */ /* 0x000fe20007ffe0ff */
        /* <DEDUP_REMOVED lines=15> */
[----:B------:R-:W-:-:S07]  /*8190*/  FFMA.FTZ R15, R27, R45, R44 ;  /* 0x0000002d1b0f7223 */ /* 0x000fce000001002c */
.L_x_3905:
[----:B------:R-:W-:Y:S05]  /*81a0*/  BSYNC.RECONVERGENT B2 ;  /* 0x0000000000027941 */ /* 0x000fea0003800200 */
.L_x_3904:
        /* <DEDUP_REMOVED lines=9> */
[----:B--2---:R-:W2:Y:S04]  /*8240*/  LDG.E.128 R28, desc[UR36][R24.64] ;  /* 0x00000024181c7981 */ /* 0x004ea8000c1e1d00 */
[----:B------:R0:W3:Y:S01]  /*8250*/  LDG.E.128 R36, desc[UR36][R26.64] ;  /* 0x000000241a247981 */ /* 0x0000e2000c1e1d00 */
[----:B------:R-:W1:Y:S01]  /*8260*/  S2UR UR5, SR_CgaCtaId ;  /* 0x00000000000579c3 */ /* 0x000e620000008800 */
[----:B------:R-:W-:Y:S01]  /*8270*/  UMOV UR4, 0x400 ;  /* 0x0000040000047882 */ /* 0x000fe20000000000 */
[----:B------:R-:W-:Y:S01]  /*8280*/  IADD3 R32, PT, PT, -R23, R4, RZ ;  /* 0x0000000417207210 */ /* 0x000fe20007ffe1ff */
[----:B------:R-:W-:Y:S01]  /*8290*/  UIADD3 UR4, UPT, UPT, UR4, 0x220, URZ ;  /* 0x0000022004047890 */ /* 0x000fe2000fffe0ff */
[----:B------:R-:W-:-:S03]  /*82a0*/  VIADD R4, R4, 0x8 ;  /* 0x0000000804047836 */ /* 0x000fc60000000000 */
[----:B-1----:R-:W-:-:S06]  /*82b0*/  ULEA UR4, UR5, UR4, 0x18 ;  /* 0x0000000405047291 */ /* 0x002fcc000f8ec0ff */
[----:B------:R-:W-:-:S05]  /*82c0*/  LEA R32, R32, UR4, 0x2 ;  /* 0x0000000420207c11 */ /* 0x000fca000f8e10ff */
        /* <DEDUP_REMOVED lines=10> */
.L_x_3907:
[----:B------:R-:W-:Y:S05]  /*8370*/  BSYNC.RECONVERGENT B2 ;  /* 0x0000000000027941 */ /* 0x000fea0003800200 */
.L_x_3906:
[----:B------:R-:W-:Y:S05]  /*8380*/  @P0 BRA `(.L_x_3900) ;  /* 0x0000000000380947 */ /* 0x000fea0003800000 */
[----:B------:R-:W-:-:S04]  /*8390*/  IMAD R25, R4, 0x70, RZ ;  /* 0x0000007004197824 */ /* 0x000fc800078e02ff */
[----:B------:R-:W-:-:S06]  /*83a0*/  IMAD.WIDE.U32 R24, R25, 0x4, R20 ;  /* 0x0000000419187825 */ /* 0x000fcc00078e0014 */
[----:B------:R-:W3:Y:S01]  /*83b0*/  LDG.E.128 R24, desc[UR36][R24.64] ;  /* 0x0000002418187981 */ /* 0x000ee2000c1e1d00 */
[----:B------:R-:W0:Y:S01]  /*83c0*/  S2UR UR5, SR_CgaCtaId ;  /* 0x00000000000579c3 */ /* 0x000e220000008800 */
[----:B------:R-:W-:Y:S01]  /*83d0*/  UMOV UR4, 0x400 ;  /* 0x0000040000047882 */ /* 0x000fe20000000000 */
[----:B------:R-:W-:Y:S01]  /*83e0*/  IADD3 R4, PT, PT, -R23, R4, RZ ;  /* 0x0000000417047210 */ /* 0x000fe20007ffe1ff */
        /* <DEDUP_REMOVED lines=8> */
.L_x_3900:
[----:B------:R-:W-:Y:S05]  /*8470*/  BSYNC.RECONVERGENT B1 ;  /* 0x0000000000017941 */ /* 0x000fea0003800200 */
.L_x_3899:
[----:B------:R-:W-:Y:S01]  /*8480*/  ISETP.GE.AND P0, PT, R56, R18, PT ;  /* 0x000000123800720c */ /* 0x000fe20003f06270 */
[----:B------:R-:W-:-:S12]  /*8490*/  BSSY.RECONVERGENT B3, `(.L_x_3908) ;  /* 0x0000120000037945 */ /* 0x000fd80003800200 */
[----:B------:R-:W-:Y:S05]  /*84a0*/  @P0 BRA `(.L_x_3909) ;  /* 0x0000001000780947 */ /* 0x000fea0003800000 */
[----:B------:R-:W-:Y:S01]  /*84b0*/  VIADDMNMX R25, R56, 0x4, R18, !PT ;  /* 0x0000000438197846 */ /* 0x000fe20007800112 */
[----:B------:R-:W-:Y:S01]  /*84c0*/  BSSY.RECONVERGENT B2, `(.L_x_3910) ;  /* 0x00000a4000027945 */ /* 0x000fe20003800200 */
[----:B------:R-:W-:-:S04]  /*84d0*/  LOP3.LUT R4, RZ, R23, RZ, 0x33, !PT ;  /* 0x00000017ff047212 */ /* 0x000fc800078e33ff */
[----:B------:R-:W-:-:S04]  /*84e0*/  IADD3 R4, PT, PT, -R6, R25, R4 ;  /* 0x0000001906047210 */ /* 0x000fc80007ffe104 */
        /* <DEDUP_REMOVED lines=14> */
.L_x_3921:
[C---:B--2---:R-:W-:Y:S01]  /*85d0*/  VIADD R28, R56.reuse, 0xfffffff8 ;  /* 0xfffffff8381c7836 */ /* 0x044fe20000000000 */
        /* <DEDUP_REMOVED lines=30> */
[----:B------:R-:W-:Y:S02]  /*87c0*/  @!P4 IMAD.IADD R24, R24, 0x1, -R27 ;  /* 0x000000011818c824 */ /* 0x000fe400078e0a1b */
[----:B------:R-:W0:Y:S03]  /*87d0*/  LDS R27, [R18+-0x20] ;  /* 0xffffe000121b7984 */ /* 0x000e260000000800 */
        /* <DEDUP_REMOVED lines=9> */
.L_x_3914:
[----:B------:R-:W-:Y:S05]  /*8870*/  BSYNC.RECONVERGENT B4 ;  /* 0x0000000000047941 */ /* 0x000fea0003800200 */
.L_x_3913:
        /* <DEDUP_REMOVED lines=32> */
.L_x_3916:
[----:B------:R-:W-:Y:S05]  /*8a80*/  BSYNC.RECONVERGENT B4 ;  /* 0x0000000000047941 */ /* 0x000fea0003800200 */
.L_x_3915:
        /* <DEDUP_REMOVED lines=22> */
[----:B------:R-:W0:Y:S03]  /*8bf0*/  LDS R27, [R18] ;  /* 0x00000000121b7984 */ /* 0x000e260000000800 */
        /* <DEDUP_REMOVED lines=9> */
.L_x_3918:
[----:B------:R-:W-:Y:S05]  /*8c90*/  BSYNC.RECONVERGENT B4 ;  /* 0x0000000000047941 */ /* 0x000fea0003800200 */
.L_x_3917:
        /* <DEDUP_REMOVED lines=22> */
[----:B------:R-:W0:Y:S03]  /*8e00*/  LDS R27, [R18+0x10] ;  /* 0x00001000121b7984 */ /* 0x000e260000000800 */
        /* <DEDUP_REMOVED lines=9> */
.L_x_3920:
[----:B------:R-:W-:Y:S05]  /*8ea0*/  BSYNC.RECONVERGENT B4 ;  /* 0x0000000000047941 */ /* 0x000fea0003800200 */
.L_x_3919:
[----:B------:R-:W-:Y:S01]  /*8eb0*/  VIADD R56, R56, 0x10 ;  /* 0x0000001038387836 */ /* 0x000fe20000000000 */
[----:B------:R-:W-:Y:S01]  /*8ec0*/  IADD3 R18, PT, PT, R18, 0x40, RZ ;  /* 0x0000004012127810 */ /* 0x000fe20007ffe0ff */
[----:B------:R-:W-:Y:S06]  /*8ed0*/  @P0 BRA `(.L_x_3921) ;  /* 0xfffffff400bc0947 */ /* 0x000fec000383ffff */
[----:B------:R-:W-:Y:S05]  /*8ee0*/  BSYNC.RECONVERGENT B1 ;  /* 0x0000000000017941 */ /* 0x000fea0003800200 */
.L_x_3912:
[----:B------:R-:W-:-:S07]  /*8ef0*/  VIADD R56, R56, 0xfffffff8 ;  /* 0xfffffff838387836 */ /* 0x000fce0000000000 */
.L_x_3911:
[----:B------:R-:W-:Y:S05]  /*8f00*/  BSYNC.RECONVERGENT B2 ;  /* 0x0000000000027941 */ /* 0x000fea0003800200 */
.L_x_3910:
        /* <DEDUP_REMOVED lines=9> */
[C---:B------:R-:W-:Y:S01]  /*8fa0*/  IMAD.IADD R18, R56.reuse, 0x1, -R23 ;  /* 0x0000000138127824 */ /* 0x040fe200078e0a17 */
[----:B--2---:R-:W-:Y:S01]  /*8fb0*/  IADD3 R30, PT, PT, R56, 0x4, RZ ;  /* 0x00000004381e7810 */ /* 0x004fe20007ffe0ff */
[----:B------:R-:W-:Y:S03]  /*8fc0*/  BSSY.RECONVERGENT B2, `(.L_x_3924) ;  /* 0x0000023000027945 */ /* 0x000fe60003800200 */
[----:B------:R-:W-:Y:S01]  /*8fd0*/  ISETP.GE.AND P2, PT, R30, R17, PT ;  /* 0x000000111e00720c */ /* 0x000fe20003f46270 */
[----:B0-----:R-:W-:-:S06]  /*8fe0*/  ULEA UR4, UR5, UR4, 0x18 ;  /* 0x0000000405047291 */ /* 0x001fcc000f8ec0ff */
[----:B------:R-:W-:Y:S01]  /*8ff0*/  LEA R28, R18, UR4, 0x2 ;  /* 0x00000004121c7c11 */ /* 0x000fe2000f8e10ff */
[----:B------:R-:W-:Y:S06]  /*9000*/  @!P0 BRA `(.L_x_3925) ;  /* 0x0000000000788947 */ /* 0x000fec0003800000 */
[----:B------:R-:W-:Y:S01]  /*9010*/  IABS R27, R17 ;  /* 0x00000011001b7213 */ /* 0x000fe20000000000 */
[----:B------:R-:W-:Y:S01]  /*9020*/  HFMA2 R24, -RZ, RZ, 0, 0 ;  /* 0x00000000ff187431 */ /* 0x000fe200000001ff */
[----:B------:R-:W-:Y:S02]  /*9030*/  ISETP.GE.AND P1, PT, R56, RZ, PT ;  /* 0x000000ff3800720c */ /* 0x000fe40003f26270 */
[----:B------:R-:W0:Y:S01]  /*9040*/  I2F.RP R26, R27 ;  /* 0x0000001b001a7306 */ /* 0x000e220000209400 */
[----:B------:R-:W-:-:S07]  /*9050*/  ISETP.NE.AND P3, PT, R17, RZ, PT ;  /* 0x000000ff1100720c */ /* 0x000fce0003f65270 */
[----:B0-----:R-:W0:Y:S02]  /*9060*/  MUFU.RCP R26, R26 ;  /* 0x0000001a001a7308 */ /* 0x001e240000001000 */
[----:B0-----:R-:W-:-:S06]  /*9070*/  IADD3 R29, PT, PT, R26, 0xffffffe, RZ ;  /* 0x0ffffffe1a1d7810 */ /* 0x001fcc0007ffe0ff */
[----:B------:R-:W0:Y:S02]  /*9080*/  F2I.FTZ.U32.TRUNC.NTZ R25, R29 ;  /* 0x0000001d00197305 */ /* 0x000e24000021f000 */
[----:B0-----:R-:W-:-:S04]  /*9090*/  IMAD.MOV R18, RZ, RZ, -R25 ;  /* 0x000000ffff127224 */ /* 0x001fc800078e0a19 */
        /* <DEDUP_REMOVED lines=12> */
[----:B------:R-:W-:-:S05]  /*9160*/  @!P3 LOP3.LUT R18, RZ, R17, RZ, 0x33, !PT ;  /* 0x00000011ff12b212 */ /* 0x000fca00078e33ff */
[----:B------:R-:W-:Y:S02]  /*9170*/  IMAD R25, R18, 0x70, RZ ;  /* 0x0000007012197824 */ /* 0x000fe400078e02ff */
[----:B------:R-:W0:Y:S02]  /*9180*/  LDS R18, [R28] ;  /* 0x000000001c127984 */ /* 0x000e240000000800 */
[----:B------:R-:W-:-:S06]  /*9190*/  IMAD.WIDE.U32 R24, R25, 0x4, R20 ;  /* 0x0000000419187825 */ /* 0x000fcc00078e0014 */
[----:B------:R-:W0:Y:S02]  /*91a0*/  LDG.E.128 R24, desc[UR36][R24.64] ;  /* 0x0000002418187981 */ /* 0x000e24000c1e1d00 */
[-C--:B0-----:R-:W-:Y:S01]  /*91b0*/  FFMA.FTZ R12, R24, R18.reuse, R12 ;  /* 0x00000012180c7223 */ /* 0x081fe2000001000c */
[-C--:B------:R-:W-:Y:S01]  /*91c0*/  FFMA.FTZ R13, R25, R18.reuse, R13 ;  /* 0x00000012190d7223 */ /* 0x080fe2000001000d */
[-C--:B------:R-:W-:Y:S01]  /*91d0*/  FFMA.FTZ R14, R26, R18.reuse, R14 ;  /* 0x000000121a0e7223 */ /* 0x080fe2000001000e */
[----:B------:R-:W-:-:S07]  /*91e0*/  FFMA.FTZ R15, R27, R18, R15 ;  /* 0x000000121b0f7223 */ /* 0x000fce000001000f */
.L_x_3925:
[----:B------:R-:W-:Y:S05]  /*91f0*/  BSYNC.RECONVERGENT B2 ;  /* 0x0000000000027941 */ /* 0x000fea0003800200 */
.L_x_3924:
[----:B------:R-:W-:Y:S04]  /*9200*/  BSSY.RECONVERGENT B2, `(.L_x_3926) ;  /* 0x0000020000027945 */ /* 0x000fe80003800200 */
[----:B------:R-:W-:Y:S05]  /*9210*/  @!P2 BRA `(.L_x_3927) ;  /* 0x000000000078a947 */ /* 0x000fea0003800000 */
[----:B------:R-:W-:Y:S02]  /*9220*/  IABS R27, R17 ;  /* 0x00000011001b7213 */ /* 0x000fe40000000000 */
[----:B------:R-:W-:Y:S02]  /*9230*/  MOV R24, RZ ;  /* 0x000000ff00187202 */ /* 0x000fe40000000f00 */
        /* <DEDUP_REMOVED lines=21> */
[----:B------:R-:W0:Y:S02]  /*9390*/  LDS R18, [R28+0x10] ;  /* 0x000010001c127984 */ /* 0x000e240000000800 */
[----:B------:R-:W-:-:S06]  /*93a0*/  IMAD.WIDE.U32 R24, R25, 0x4, R20 ;  /* 0x0000000419187825 */ /* 0x000fcc00078e0014 */
[----:B------:R-:W0:Y:S02]  /*93b0*/  LDG.E.128 R24, desc[UR36][R24.64] ;  /* 0x0000002418187981 */ /* 0x000e24000c1e1d00 */
[-C--:B0-----:R-:W-:Y:S01]  /*93c0*/  FFMA.FTZ R12, R24, R18.reuse, R12 ;  /* 0x00000012180c7223 */ /* 0x081fe2000001000c */
[-C--:B------:R-:W-:Y:S01]  /*93d0*/  FFMA.FTZ R13, R25, R18.reuse, R13 ;  /* 0x00000012190d7223 */ /* 0x080fe2000001000d */
[-C--:B------:R-:W-:Y:S01]  /*93e0*/  FFMA.FTZ R14, R26, R18.reuse, R14 ;  /* 0x000000121a0e7223 */ /* 0x080fe2000001000e */
[----:B------:R-:W-:-:S07]  /*93f0*/  FFMA.FTZ R15, R27, R18, R15 ;  /* 0x000000121b0f7223 */ /* 0x000fce000001000f */
.L_x_3927:
[----:B------:R-:W-:Y:S05]  /*9400*/  BSYNC.RECONVERGENT B2 ;  /* 0x0000000000027941 */ /* 0x000fea0003800200 */
.L_x_3926:
[----:B------:R-:W-:-:S07]  /*9410*/  IADD3 R56, PT, PT, R56, 0x8, RZ ;  /* 0x0000000838387810 */ /* 0x000fce0007ffe0ff */
.L_x_3923:
[----:B------:R-:W-:Y:S05]  /*9420*/  BSYNC.RECONVERGENT B1 ;  /* 0x0000000000017941 */ /* 0x000fea0003800200 */
.L_x_3922:
        /* <DEDUP_REMOVED lines=11> */
[----:B0-----:R-:W-:Y:S01]  /*94e0*/  IMAD.MOV.U32 R24, RZ, RZ, RZ ;  /* 0x000000ffff187224 */ /* 0x001fe200078e00ff */
[----:B-1----:R-:W-:-:S05]  /*94f0*/  IADD3 R4, PT, PT, RZ, -R25, RZ ;  /* 0x80000019ff047210 */ /* 0x002fca0007ffe0ff */
[----:B--2---:R-:W-:-:S04]  /*9500*/  IMAD R29, R4, R27, RZ ;  /* 0x0000001b041d7224 */ /* 0x004fc800078e02ff */
[----:B------:R-:W-:-:S06]  /*9510*/  IMAD.HI.U32 R29, R25, R29, R24 ;  /* 0x0000001d191d7227 */ /* 0x000fcc00078e0018 */
        /* <DEDUP_REMOVED lines=11> */
[----:B------:R-:W2:Y:S01]  /*95d0*/  LDG.E.128 R24, desc[UR36][R20.64] ;  /* 0x0000002414187981 */ /* 0x000ea2000c1e1d00 */
[----:B------:R-:W0:Y:S01]  /*95e0*/  S2UR UR5, SR_CgaCtaId ;  /* 0x00000000000579c3 */ /* 0x000e220000008800 */
[----:B------:R-:W-:Y:S01]  /*95f0*/  UMOV UR4, 0x400 ;  /* 0x0000040000047882 */ /* 0x000fe20000000000 */
[----:B------:R-:W-:Y:S01]  /*9600*/  IADD3 R23, PT, PT, -R23, R56, RZ ;  /* 0x0000003817177210 */ /* 0x000fe20007ffe1ff */
[----:B------:R-:W-:-:S04]  /*9610*/  UIADD3 UR4, UPT, UPT, UR4, 0x220, URZ ;  /* 0x0000022004047890 */ /* 0x000fc8000fffe0ff */
[----:B0-----:R-:W-:-:S06]  /*9620*/  ULEA UR4, UR5, UR4, 0x18 ;  /* 0x0000000405047291 */ /* 0x001fcc000f8ec0ff */
[----:B------:R-:W-:-:S06]  /*9630*/  LEA R23, R23, UR4, 0x2 ;  /* 0x0000000417177c11 */ /* 0x000fcc000f8e10ff */
[----:B------:R-:W2:Y:S02]  /*9640*/  LDS R23, [R23] ;  /* 0x0000000017177984 */ /* 0x000ea40000000800 */
[-C--:B--2---:R-:W-:Y:S01]  /*9650*/  FFMA.FTZ R12, R24, R23.reuse, R12 ;  /* 0x00000017180c7223 */ /* 0x084fe2000001000c */
[-C--:B------:R-:W-:Y:S01]  /*9660*/  FFMA.FTZ R13, R25, R23.reuse, R13 ;  /* 0x00000017190d7223 */ /* 0x080fe2000001000d */
[-C--:B------:R-:W-:Y:S01]  /*9670*/  FFMA.FTZ R14, R26, R23.reuse, R14 ;  /* 0x000000171a0e7223 */ /* 0x080fe2000001000e */
[----:B------:R-:W-:-:S07]  /*9680*/  FFMA.FTZ R15, R27, R23, R15 ;  /* 0x000000171b0f7223 */ /* 0x000fce000001000f */
.L_x_3909:
[----:B------:R-:W-:Y:S05]  /*9690*/  BSYNC.RECONVERGENT B3 ;  /* 0x0000000000037941 */ /* 0x000fea0003800200 */
.L_x_3908:
        /* <DEDUP_REMOVED lines=8> */
[----:B--2---:R-:W2:Y:S08]  /*9720*/  @!P1 LDC.64 R28, c[0x0][0x468] ;  /* 0x00011a00ff1c9b82 */ /* 0x004eb00000000a00 */
[----:B------:R-:W4:Y:S01]  /*9730*/  @P1 LDC.64 R24, c[0x0][0x3a8] ;  /* 0x0000ea00ff181b82 */ /* 0x000f220000000a00 */
[----:B0-----:R-:W-:-:S04]  /*9740*/  @!P1 IADD3 R20, P0, PT, R37, R20, RZ ;  /* 0x0000001425149210 */ /* 0x001fc80007f1e0ff */
[----:B------:R-:W-:Y:S01]  /*9750*/  @!P1 LEA.HI.X.SX32 R21, R37, R21, 0x1, P0 ;  /* 0x0000001525159211 */ /* 0x000fe200000f0eff */
[----:B--2---:R-:W2:Y:S04]  /*9760*/  @!P1 LDG.E R28, desc[UR36][R28.64+0x8] ;  /* 0x000008241c1c9981 */ /* 0x004ea8000c1e1900 */
[----:B------:R-:W3:Y:S01]  /*9770*/  @!P1 LDG.E R2, desc[UR36][R20.64] ;  /* 0x0000002414029981 */ /* 0x000ee2000c1e1900 */
[----:B-1----:R-:W-:-:S04]  /*9780*/  ISETP.NE.U32.AND P0, PT, RZ, UR4, PT ;  /* 0x00000004ff007c0c */ /* 0x002fc8000bf05070 */
[----:B------:R-:W-:Y:S01]  /*9790*/  ISETP.NE.AND.EX P0, PT, RZ, UR5, PT, P0 ;  /* 0x00000005ff007c0c */ /* 0x000fe2000bf05300 */
[----:B------:R-:W0:-:S12]  /*97a0*/  LDCU.64 UR4, c[0x0][0x3c0] ;  /* 0x00007800ff0477ac */ /* 0x000e180008000a00 */
[----:B------:R-:W1:Y:S08]  /*97b0*/  @P0 LDC R4, c[0x0][0x3f8] ;  /* 0x0000fe00ff040b82 */ /* 0x000e700000000800 */
[----:B------:R-:W0:Y:S01]  /*97c0*/  @P0 LDC.64 R26, c[0x0][0x458] ;  /* 0x00011600ff1a0b82 */ /* 0x000e220000000a00 */
[----:B----4-:R-:W-:-:S04]  /*97d0*/  @P1 IMAD.WIDE R20, R37, 0x4, R24 ;  /* 0x0000000425141825 */ /* 0x010fc800078e0218 */
[----:B-1----:R-:W-:-:S04]  /*97e0*/  @P0 IMAD R16, R16, R4, R5 ;  /* 0x0000000410100224 */ /* 0x002fc800078e0205 */
[----:B------:R-:W-:-:S04]  /*97f0*/  @P0 IMAD R5, R16, 0x70, R7 ;  /* 0x0000007010050824 */ /* 0x000fc800078e0207 */
[----:B0-----:R-:W-:-:S05]  /*9800*/  @P0 IMAD.WIDE R4, R5, 0x4, R26 ;  /* 0x0000000405040825 */ /* 0x001fca00078e021a */
[----:B------:R-:W4:Y:S01]  /*9810*/  @P0 LDG.E.128 R24, desc[UR36][R4.64] ;  /* 0x0000002404180981 */ /* 0x000f22000c1e1d00 */
[----:B---3--:R-:W2:Y:S08]  /*9820*/  @!P1 I2F.S8 R23, R2 ;  /* 0x0000000200179306 */ /* 0x008eb00000001400 */
[----:B------:R-:W0:Y:S08]  /*9830*/  @!P1 I2F.S8 R31, R2.B1 ;  /* 0x10000002001f9306 */ /* 0x000e300000001400 */
[----:B------:R-:W1:Y:S08]  /*9840*/  @!P1 I2F.S8 R33, R2.B2 ;  /* 0x2000000200219306 */ /* 0x000e700000001400 */
[----:B------:R-:W3:Y:S01]  /*9850*/  @!P1 I2F.S8 R35, R2.B3 ;  /* 0x3000000200239306 */ /* 0x000ee20000001400 */
[C---:B--2---:R-:W-:Y:S01]  /*9860*/  @!P1 FMUL.FTZ R36, R28.reuse, R23 ;  /* 0x000000171c249220 */ /* 0x044fe20000410000 */
[C---:B0-----:R-:W-:Y:S01]  /*9870*/  @!P1 FMUL.FTZ R37, R28.reuse, R31 ;  /* 0x0000001f1c259220 */ /* 0x041fe20000410000 */
[C---:B-1----:R-:W-:Y:S01]  /*9880*/  @!P1 FMUL.FTZ R38, R28.reuse, R33 ;  /* 0x000000211c269220 */ /* 0x042fe20000410000 */
[----:B---3--:R-:W-:-:S06]  /*9890*/  @!P1 FMUL.FTZ R39, R28, R35 ;  /* 0x000000231c279220 */ /* 0x008fcc0000410000 */
[----:B------:R-:W2:Y:S01]  /*98a0*/  @P1 LDG.E.128 R36, desc[UR36][R20.64] ;  /* 0x0000002414241981 */ /* 0x000ea2000c1e1d00 */
[----:B------:R-:W-:Y:S02]  /*98b0*/  IMAD R2, R22, R17, R7 ;  /* 0x0000001116027224 */ /* 0x000fe400078e0207 */
[----:B------:R-:W-:-:S03]  /*98c0*/  IMAD R19, R19, 0x70, RZ ;  /* 0x0000007013137824 */ /* 0x000fc600078e02ff */
[----:B------:R-:W-:Y:S02]  /*98d0*/  SHF.R.S32.HI R16, RZ, 0x1f, R2 ;  /* 0x0000001fff107819 */ /* 0x000fe40000011402 */
[----:B------:R-:W-:-:S04]  /*98e0*/  IADD3 R2, P1, PT, R19, R2, RZ ;  /* 0x0000000213027210 */ /* 0x000fc80007f3e0ff */
[----:B------:R-:W-:Y:S02]  /*98f0*/  LEA.HI.X.SX32 R19, R19, R16, 0x1, P1 ;  /* 0x0000001013137211 */ /* 0x000fe400008f0eff */
[----:B------:R-:W-:-:S04]  /*9900*/  LEA R16, P1, R2, UR4, 0x2 ;  /* 0x0000000402107c11 */ /* 0x000fc8000f8210ff */
[----:B------:R-:W-:Y:S01]  /*9910*/  LEA.HI.X R17, R2, UR5, R19, 0x2, P1 ;  /* 0x0000000502117c11 */ /* 0x000fe200088f1413 */
[----:B--2--5:R-:W-:Y:S01]  /*9920*/  FADD.FTZ R8, R36, R8 ;  /* 0x0000000824087221 */ /* 0x024fe20000010000 */
        /* <DEDUP_REMOVED lines=12> */
.L_x_3898:
[----:B------:R-:W-:Y:S05]  /*99f0*/  BSYNC.RECONVERGENT B0 ;  /* 0x0000000000007941 */ /* 0x000fea0003800200 */
.L_x_3897:
        /* <DEDUP_REMOVED lines=33> */
.L_x_3928:
        /* <DEDUP_REMOVED lines=18> */
[----:B------:R-:W4:Y:S01]  /*9d30*/  F2I.S8.NTZ R12, R12 ;  /* 0x0000000c000c7305 */ /* 0x000f220000202100 */
[----:B------:R-:W-:Y:S02]  /*9d40*/  SHF.L.U32 R2, R0, 0x10, RZ ;  /* 0x0000001000027819 */ /* 0x000fe400000006ff */
[----:B------:R-:W-:Y:S02]  /*9d50*/  PRMT R0, R3, 0x7710, RZ ;  /* 0x0000771003007816 */ /* 0x000fe400000000ff */
[----:B------:R-:W-:Y:S02]  /*9d60*/  LOP3.LUT R3, R2, 0xff0000, RZ, 0xc0, !PT ;  /* 0x00ff000002037812 */ /* 0x000fe400078ec0ff */
[----:B-1----:R-:W-:Y:S02]  /*9d70*/  PRMT R13, R13, 0x8880, RZ ;  /* 0x000088800d0d7816 */ /* 0x002fe400000000ff */
[----:B------:R-:W-:Y:S02]  /*9d80*/  LEA R3, R0, R3, 0x18 ;  /* 0x0000000300037211 */ /* 0x000fe400078ec0ff */
[----:B------:R-:W-:-:S02]  /*9d90*/  PRMT R2, R13, 0x7710, RZ ;  /* 0x000077100d027816 */ /* 0x000fc400000000ff */
[----:B----4-:R-:W-:-:S04]  /*9da0*/  PRMT R4, R12, 0x8880, RZ ;  /* 0x000088800c047816 */ /* 0x010fc800000000ff */
        /* <DEDUP_REMOVED lines=9> */
.L_x_3929:
[----:B------:R-:W1:Y:S01]  /*9e40*/  LDC.64 R2, c[0x0][0x380] ;  /* 0x0000e000ff027b82 */ /* 0x000e620000000a00 */
[----:B------:R-:W-:-:S04]  /*9e50*/  IMAD.IADD R7, R22, 0x1, R7 ;  /* 0x0000000116077824 */ /* 0x000fc800078e0207 */
[----:B-1----:R-:W-:-:S05]  /*9e60*/  IMAD.WIDE R2, R7, 0x4, R2 ;  /* 0x0000000407027825 */ /* 0x002fca00078e0202 */
[----:B------:R-:W-:Y:S01]  /*9e70*/  STG.E.128 desc[UR36][R2.64], R12 ;  /* 0x0000000c02007986 */ /* 0x000fe2000c101d24 */
[----:B------:R-:W-:Y:S05]  /*9e80*/  EXIT ;  /* 0x000000000000794d */ /* 0x000fea0003800000 */
.L_x_3853:
[----:B------:R-:W-:Y:S02]  /*9e90*/  HFMA2 R12, -RZ, RZ, 0, 9.5367431640625e-07 ;  /* 0x00000010ff0c7431 */ /* 0x000fe400000001ff */
[----:B------:R-:W-:Y:S01]  /*9ea0*/  IMAD.MOV.U32 R11, RZ, RZ, 0x1f ;  /* 0x0000001fff0b7424 */ /* 0x000fe200078e00ff */
[----:B------:R-:W-:-:S07]  /*9eb0*/  MOV R15, 0xffffffff ;  /* 0xffffffff000f7802 */ /* 0x000fce0000000f00 */
[----:B0----5:R-:W-:Y:S05]  /*9ec0*/  WARPSYNC.COLLECTIVE R15, `(.L_x_3930) ;  /* 0x000000000f087348 */ /* 0x021fea0003c00000 */
[----:B------:R1:W2:Y:S02]  /*9ed0*/  SHFL.BFLY P6, R14, R13, R12, R11 ;  /* 0x0c00000c0d0e7389 */ /* 0x0002a400000c000b */
[----:B012--5:R-:W-:Y:S05]  /*9ee0*/  ENDCOLLECTIVE ;  /* 0x000000000000791b */ /* 0x027fea0003800000 */
.L_x_3930:
[----:B------:R-:W-:Y:S02]  /*9ef0*/  HFMA2 R12, -RZ, RZ, 0, 4.76837158203125e-07 ;  /* 0x00000008ff0c7431 */ /* 0x000fe400000001ff */
[----:B------:R-:W-:-:S04]  /*9f00*/  FADD.FTZ R4, R13, R14 ;  /* 0x0000000e0d047221 */ /* 0x000fc80000010000 */
[----:B------:R-:W-:-:S07]  /*9f10*/  IMAD.MOV.U32 R13, RZ, RZ, R4 ;  /* 0x000000ffff0d7224 */ /* 0x000fce00078e0004 */
[----:B------:R-:W-:Y:S05]  /*9f20*/  WARPSYNC.COLLECTIVE R15, `(.L_x_3931) ;  /* 0x000000000f087348 */ /* 0x000fea0003c00000 */
[----:B------:R0:W1:Y:S02]  /*9f30*/  SHFL.BFLY P6, R14, R13, R12, R11 ;  /* 0x0c00000c0d0e7389 */ /* 0x00006400000c000b */
[----:B01----:R-:W-:Y:S05]  /*9f40*/  ENDCOLLECTIVE ;  /* 0x000000000000791b */ /* 0x003fea0003800000 */
.L_x_3931:
[----:B------:R-:W-:Y:S01]  /*9f50*/  MOV R12, 0x4 ;  /* 0x00000004000c7802 */ /* 0x000fe20000000f00 */
[----:B------:R-:W-:-:S04]  /*9f60*/  FADD.FTZ R5, R4, R14 ;  /* 0x0000000e04057221 */ /* 0x000fc80000010000 */
[----:B------:R-:W-:-:S07]  /*9f70*/  IMAD.MOV.U32 R13, RZ, RZ, R5 ;  /* 0x000000ffff0d7224 */ /* 0x000fce00078e0005 */
[----:B------:R-:W-:Y:S05]  /*9f80*/  WARPSYNC.COLLECTIVE R15, `(.L_x_3932) ;  /* 0x000000000f087348 */ /* 0x000fea0003c00000 */
[----:B------:R0:W1:Y:S02]  /*9f90*/  SHFL.BFLY P6, R14, R13, R12, R11 ;  /* 0x0c00000c0d0e7389 */ /* 0x00006400000c000b */
[----:B01----:R-:W-:Y:S05]  /*9fa0*/  ENDCOLLECTIVE ;  /* 0x000000000000791b */ /* 0x003fea0003800000 */
.L_x_3932:
[----:B------:R-:W-:Y:S02]  /*9fb0*/  HFMA2 R12, -RZ, RZ, 0, 1.1920928955078125e-07 ;  /* 0x00000002ff0c7431 */ /* 0x000fe400000001ff */
[----:B------:R-:W-:-:S04]  /*9fc0*/  FADD.FTZ R6, R5, R14 ;  /* 0x0000000e05067221 */ /* 0x000fc80000010000 */
[----:B------:R-:W-:-:S07]  /*9fd0*/  IMAD.MOV.U32 R13, RZ, RZ, R6 ;  /* 0x000000ffff0d7224 */ /* 0x000fce00078e0006 */
[----:B------:R-:W-:Y:S05]  /*9fe0*/  WARPSYNC.COLLECTIVE R15, `(.L_x_3933) ;  /* 0x000000000f087348 */ /* 0x000fea0003c00000 */
[----:B------:R0:W1:Y:S02]  /*9ff0*/  SHFL.BFLY P6, R14, R13, R12, R11 ;  /* 0x0c00000c0d0e7389 */ /* 0x00006400000c000b */
[----:B01----:R-:W-:Y:S05]  /*a000*/  ENDCOLLECTIVE ;  /* 0x000000000000791b */ /* 0x003fea0003800000 */
.L_x_3933:
[----:B------:R-:W-:Y:S01]  /*a010*/  MOV R12, 0x1 ;  /* 0x00000001000c7802 */ /* 0x000fe20000000f00 */
[----:B------:R-:W-:-:S04]  /*a020*/  FADD.FTZ R7, R6, R14 ;  /* 0x0000000e06077221 */ /* 0x000fc80000010000 */
[----:B------:R-:W-:-:S07]  /*a030*/  IMAD.MOV.U32 R13, RZ, RZ, R7 ;  /* 0x000000ffff0d7224 */ /* 0x000fce00078e0007 */
[----:B------:R-:W-:Y:S05]  /*a040*/  WARPSYNC.COLLECTIVE R15, `(.L_x_3934) ;  /* 0x000000000f087348 */ /* 0x000fea0003c00000 */
[----:B------:R0:W1:Y:S02]  /*a050*/  SHFL.BFLY P6, R14, R13, R12, R11 ;  /* 0x0c00000c0d0e7389 */ /* 0x00006400000c000b */
[----:B01----:R-:W-:Y:S05]  /*a060*/  ENDCOLLECTIVE ;  /* 0x000000000000791b */ /* 0x003fea0003800000 */
.L_x_3934:
[----:B------:R-:W-:Y:S05]  /*a070*/  BRA `(.L_x_3935) ;  /* 0xffffff7800807947 */ /* 0x000fea000383ffff */
.L_x_3857:
[----:B------:R-:W-:Y:S01]  /*a080*/  HFMA2 R11, -RZ, RZ, 0, 1.847743988037109375e-06 ;  /* 0x0000001fff0b7431 */ /* 0x000fe200000001ff */
[----:B------:R-:W-:Y:S01]  /*a090*/  BSSY B1, `(.L_x_3936) ;  /* 0x0000006000017945 */ /* 0x000fe20003800000 */
[----:B------:R-:W-:Y:S02]  /*a0a0*/  IMAD.MOV.U32 R12, RZ, RZ, 0x1 ;  /* 0x00000001ff0c7424 */ /* 0x000fe400078e00ff */
[----:B------:R-:W-:-:S07]  /*a0b0*/  IMAD.MOV.U32 R15, RZ, RZ, -0x1 ;  /* 0xffffffffff0f7424 */ /* 0x000fce00078e00ff */
[----:B-----5:R-:W-:Y:S05]  /*a0c0*/  WARPSYNC.COLLECTIVE R15, `(.L_x_3937) ;  /* 0x000000000f087348 */ /* 0x020fea0003c00000 */
[----:B------:R0:W1:Y:S02]  /*a0d0*/  SHFL.BFLY P6, R14, R13, R12, R11 ;  /* 0x0c00000c0d0e7389 */ /* 0x00006400000c000b */
[----:B01---5:R-:W-:Y:S05]  /*a0e0*/  ENDCOLLECTIVE ;  /* 0x000000000000791b */ /* 0x023fea0003800000 */
.L_x_3937:
[----:B------:R-:W-:Y:S05]  /*a0f0*/  BSYNC B1 ;  /* 0x0000000000017941 */ /* 0x000fea0003800000 */
.L_x_3936:
[----:B------:R-:W-:Y:S05]  /*a100*/  BRA `(.L_x_3938) ;  /* 0xffffffa0009c7947 */ /* 0x000fea000383ffff */
.L_x_3861:
        /* <DEDUP_REMOVED lines=8> */
.L_x_3940:
[----:B------:R-:W-:Y:S05]  /*a190*/  BSYNC B0 ;  /* 0x0000000000007941 */ /* 0x000fea0003800000 */
.L_x_3939:
[----:B------:R-:W-:Y:S01]  /*a1a0*/  FMNMX.FTZ R13, R14, R0, !PT ;  /* 0x000000000e0d7209 */ /* 0x000fe20007810000 */
[----:B------:R-:W-:Y:S01]  /*a1b0*/  IMAD.MOV.U32 R11, RZ, RZ, 0x1f ;  /* 0x0000001fff0b7424 */ /* 0x000fe200078e00ff */
[----:B------:R-:W-:Y:S02]  /*a1c0*/  MOV R12, 0x8 ;  /* 0x00000008000c7802 */ /* 0x000fe40000000f00 */
[----:B------:R-:W-:-:S07]  /*a1d0*/  MOV R15, 0xffffffff ;  /* 0xffffffff000f7802 */ /* 0x000fce0000000f00 */
[----:B------:R-:W-:Y:S05]  /*a1e0*/  WARPSYNC.COLLECTIVE R15, `(.L_x_3941) ;  /* 0x000000000f087348 */ /* 0x000fea0003c00000 */
[----:B------:R0:W1:Y:S02]  /*a1f0*/  SHFL.BFLY P6, R14, R13, R12, R11 ;  /* 0x0c00000c0d0e7389 */ /* 0x00006400000c000b */
[----:B01----:R-:W-:Y:S05]  /*a200*/  ENDCOLLECTIVE ;  /* 0x000000000000791b */ /* 0x003fea0003800000 */
.L_x_3941:
[----:B------:R-:W-:Y:S01]  /*a210*/  HFMA2 R12, -RZ, RZ, 0, 2.384185791015625e-07 ;  /* 0x00000004ff0c7431 */ /* 0x000fe200000001ff */
[----:B------:R-:W-:-:S05]  /*a220*/  FMNMX.FTZ R5, R13, R14, !PT ;  /* 0x0000000e0d057209 */ /* 0x000fca0007810000 */
[----:B------:R-:W-:-:S07]  /*a230*/  IMAD.MOV.U32 R13, RZ, RZ, R5 ;  /* 0x000000ffff0d7224 */ /* 0x000fce00078e0005 */
[----:B------:R-:W-:Y:S05]  /*a240*/  WARPSYNC.COLLECTIVE R15, `(.L_x_3942) ;  /* 0x000000000f087348 */ /* 0x000fea0003c00000 */
[----:B------:R0:W1:Y:S02]  /*a250*/  SHFL.BFLY P6, R14, R13, R12, R11 ;  /* 0x0c00000c0d0e7389 */ /* 0x00006400000c000b */
[----:B01----:R-:W-:Y:S05]  /*a260*/  ENDCOLLECTIVE ;  /* 0x000000000000791b */ /* 0x003fea0003800000 */
.L_x_3942:
[----:B------:R-:W-:Y:S02]  /*a270*/  MOV R12, 0x2 ;  /* 0x00000002000c7802 */ /* 0x000fe40000000f00 */
[----:B------:R-:W-:-:S05]  /*a280*/  FMNMX.FTZ R6, R5, R14, !PT ;  /* 0x0000000e05067209 */ /* 0x000fca0007810000 */
[----:B------:R-:W-:-:S07]  /*a290*/  IMAD.MOV.U32 R13, RZ, RZ, R6 ;  /* 0x000000ffff0d7224 */ /* 0x000fce00078e0006 */
[----:B------:R-:W-:Y:S05]  /*a2a0*/  WARPSYNC.COLLECTIVE R15, `(.L_x_3943) ;  /* 0x000000000f087348 */ /* 0x000fea0003c00000 */
[----:B------:R0:W1:Y:S02]  /*a2b0*/  SHFL.BFLY P6, R14, R13, R12, R11 ;  /* 0x0c00000c0d0e7389 */ /* 0x00006400000c000b */
[----:B01----:R-:W-:Y:S05]  /*a2c0*/  ENDCOLLECTIVE ;  /* 0x000000000000791b */ /* 0x003fea0003800000 */
.L_x_3943:
[----:B------:R-:W-:Y:S05]  /*a2d0*/  BRA `(.L_x_3944) ;  /* 0xffffffa000dc7947 */ /* 0x000fea000383ffff */
.L_x_3945:
        /* <DEDUP_REMOVED lines=10> */
.L_x_4075:


//--------------------- .text._ZN4mmha33masked_multihead_attention_kernelIfLi112ELi128ELi4ELi32ELi64ELb0ELb0EEEv26Multihead_attention_paramsIT_XT5_EE --------------------------
	.section	.text._ZN4mmha33masked_multihead_attention_kernelIfLi112ELi128ELi4ELi32ELi64ELb0ELb0EEEv26Multihead_attention_paramsIT_XT5_EE,"ax",@progbits
	.align	128
        .global         _ZN4mmha33masked_multihead_attention_kernelIfLi112ELi128ELi4ELi32ELi64ELb0ELb0EEEv26Multihead_attention_paramsIT_XT5_EE
        .type           _ZN4mmha33masked_multihead_attention_kernelIfLi112ELi128ELi4ELi32ELi64ELb0ELb0EEEv26Multihead_attention_paramsIT_XT5_EE,@function
        .size           _ZN4mmha33masked_multihead_attention_kernelIfLi112ELi128ELi4ELi32ELi64ELb0ELb0EEEv26Multihead_attention_paramsIT_XT5_EE,(.L_x_4076 - _ZN4mmha33masked_multihead_attention_kernelIfLi112ELi128ELi4ELi32ELi64ELb0ELb0EEEv26Multihead_attention_paramsIT_XT5_EE)
        .other          _ZN4mmha33masked_multihead_attention_kernelIfLi112ELi128ELi4ELi32ELi64ELb0ELb0EEEv26Multihead_attention_paramsIT_XT5_EE,@"STO_CUDA_ENTRY STV_DEFAULT"
_ZN4mmha33masked_multihead_attention_kernelIfLi112ELi128ELi4ELi32ELi64ELb0ELb0EEEv26Multihead_attention_paramsIT_XT5_EE:
.text._ZN4mmha33masked_multihead_attention_kernelIfLi112ELi128ELi4ELi32ELi64ELb0ELb0EEEv26Multihead_attention_paramsIT_XT5_EE:
        /* <DEDUP_REMOVED lines=12> */
.L_x_3946:
[----:B------:R-:W1:Y:S01]  /*00c0*/  LDC R11, c[0x0][0x3f0] ;  /* 0x0000fc00ff0b7b82 */ /* 0x000e620000000800 */
[----:B------:R-:W2:Y:S01]  /*00d0*/  S2R R23, SR_CTAID.X ;  /* 0x0000000000177919 */ /* 0x000ea20000002500 */
[----:B------:R-:W3:Y:S06]  /*00e0*/  S2R R22, SR_TID.X ;  /* 0x0000000000167919 */ /* 0x000eec0000002100 */
[----:B------:R-:W4:Y:S08]  /*00f0*/  LDC R2, c[0x0][0x478] ;  /* 0x00011e00ff027b82 */ /* 0x000f300000000800 */
[----:B------:R-:W0:Y:S01]  /*0100*/  LDC R13, c[0x0][0x3e8] ;  /* 0x0000fa00ff0d7b82 */ /* 0x000e220000000800 */
[----:B-1----:R-:W-:-:S07]  /*0110*/  IABS R7, R11 ;  /* 0x0000000b00077213 */ /* 0x002fce0000000000 */
[----:B------:R-:W2:Y:S01]  /*0120*/  LDC R3, c[0x0][0x3f8] ;  /* 0x0000fe00ff037b82 */ /* 0x000ea20000000800 */
[----:B------:R-:W1:Y:S01]  /*0130*/  I2F.RP R0, R7 ;  /* 0x0000000700007306 */ /* 0x000e620000209400 */
[----:B----4-:R-:W-:-:S06]  /*0140*/  ISETP.NE.AND P1, PT, R2, 0x2, PT ;  /* 0x000000020200780c */ /* 0x010fcc0003f25270 */
[----:B------:R-:W4:Y:S01]  /*0150*/  LDC.64 R18, c[0x0][0x460] ;  /* 0x00011800ff127b82 */ /* 0x000f220000000a00 */
[----:B---3--:R-:W-:Y:S02]  /*0160*/  SHF.L.U32 R25, R22, 0x2, RZ ;  /* 0x0000000216197819 */ /* 0x008fe400000006ff */
[----:B0-----:R-:W-:Y:S01]  /*0170*/  ISETP.NE.AND P0, PT, R13, RZ, PT ;  /* 0x000000ff0d00720c */ /* 0x001fe20003f05270 */
[----:B-1----:R-:W0:Y:S04]  /*0180*/  MUFU.RCP R0, R0 ;  /* 0x0000000000007308 */ /* 0x002e280000001000 */
[----:B------:R-:W1:Y:S01]  /*0190*/  @!P1 LDC.64 R14, c[0x0][0x398] ;  /* 0x0000e600ff0e9b82 */ /* 0x000e620000000a00 */
[----:B--2---:R-:W-:Y:S02]  /*01a0*/  IMAD R26, R24, R3, R23 ;  /* 0x00000003181a7224 */ /* 0x004fe400078e0217 */
[----:B0-----:R-:W-:Y:S01]  /*01b0*/  VIADD R4, R0, 0xffffffe ;  /* 0x0ffffffe00047836 */ /* 0x001fe20000000000 */
[----:B------:R-:W-:-:S03]  /*01c0*/  IABS R0, R24 ;  /* 0x0000001800007213 */ /* 0x000fc60000000000 */
[----:B------:R0:W2:Y:S02]  /*01d0*/  F2I.FTZ.U32.TRUNC.NTZ R5, R4 ;  /* 0x0000000400057305 */ /* 0x0000a4000021f000 */
[----:B0-----:R-:W-:Y:S01]  /*01e0*/  IMAD.MOV.U32 R4, RZ, RZ, RZ ;  /* 0x000000ffff047224 */ /* 0x001fe200078e00ff */
[----:B--2---:R-:W-:-:S05]  /*01f0*/  IADD3 R6, PT, PT, RZ, -R5, RZ ;  /* 0x80000005ff067210 */ /* 0x004fca0007ffe0ff */
[----:B------:R-:W-:-:S04]  /*0200*/  IMAD R9, R6, R7, RZ ;  /* 0x0000000706097224 */ /* 0x000fc800078e02ff */
[----:B------:R-:W-:Y:S02]  /*0210*/  IMAD.HI.U32 R4, R5, R9, R4 ;  /* 0x0000000905047227 */ /* 0x000fe400078e0004 */
[----:B------:R-:W0:Y:S04]  /*0220*/  @!P1 LDC.64 R8, c[0x0][0x468] ;  /* 0x00011a00ff089b82 */ /* 0x000e280000000a00 */
[----:B------:R-:W-:-:S04]  /*0230*/  IMAD.HI.U32 R36, R4, R0, RZ ;  /* 0x0000000004247227 */ /* 0x000fc800078e00ff */
[----:B------:R-:W-:Y:S02]  /*0240*/  IMAD.MOV R2, RZ, RZ, -R36 ;  /* 0x000000ffff027224 */ /* 0x000fe400078e0a24 */
[----:B------:R-:W-:Y:S02]  /*0250*/  @P0 IMAD R4, R24, R13, RZ ;  /* 0x0000000d18040224 */ /* 0x000fe400078e02ff */
[----:B------:R-:W-:Y:S02]  /*0260*/  IMAD R0, R7, R2, R0 ;  /* 0x0000000207007224 */ /* 0x000fe400078e0200 */
[----:B------:R-:W-:Y:S02]  /*0270*/  @!P0 IMAD R2, R26, 0x70, RZ ;  /* 0x000000701a028824 */ /* 0x000fe400078e02ff */
[----:B------:R-:W-:Y:S01]  /*0280*/  @P0 IMAD R2, R23, 0x70, R4 ;  /* 0x0000007017020824 */ /* 0x000fe200078e0204 */
[----:B------:R-:W-:Y:S02]  /*0290*/  ISETP.GT.U32.AND P2, PT, R7, R0, PT ;  /* 0x000000000700720c */ /* 0x000fe40003f44070 */
[----:B----4-:R-:W-:Y:S01]  /*02a0*/  ISETP.NE.U32.AND P0, PT, R18, RZ, PT ;  /* 0x000000ff1200720c */ /* 0x010fe20003f05070 */
[----:B------:R-:W-:-:S03]  /*02b0*/  IMAD.IADD R17, R25, 0x1, R2 ;  /* 0x0000000119117824 */ /* 0x000fc600078e0202 */
[----:B------:R-:W-:Y:S01]  /*02c0*/  ISETP.NE.AND.EX P0, PT, R19, RZ, PT, P0 ;  /* 0x000000ff1300720c */ /* 0x000fe20003f05300 */
[----:B0-----:R0:W2:Y:S01]  /*02d0*/  @!P1 LDG.E R35, desc[UR36][R8.64+0x4] ;  /* 0x0000042408239981 */ /* 0x0010a2000c1e1900 */
[----:B-1----:R-:W-:-:S05]  /*02e0*/  @!P1 IADD3 R6, P4, PT, R17, R14, RZ ;  /* 0x0000000e11069210 */ /* 0x002fca0007f9e0ff */
[----:B------:R-:W-:-:S05]  /*02f0*/  @!P2 IMAD.IADD R0, R0, 0x1, -R7 ;  /* 0x000000010000a824 */ /* 0x000fca00078e0a07 */
[----:B------:R-:W-:Y:S01]  /*0300*/  ISETP.GE.U32.AND P3, PT, R0, R7, PT ;  /* 0x000000070000720c */ /* 0x000fe20003f66070 */
[----:B------:R-:W1:Y:S01]  /*0310*/  @P0 LDC.64 R4, c[0x0][0x460] ;  /* 0x00011800ff040b82 */ /* 0x000e620000000a00 */
[----:B------:R-:W-:Y:S02]  /*0320*/  @!P1 LEA.HI.X.SX32 R7, R17, R15, 0x1, P4 ;  /* 0x0000000f11079211 */ /* 0x000fe400020f0eff */
[----:B------:R-:W-:-:S03]  /*0330*/  LOP3.LUT R0, R24, R11, RZ, 0x3c, !PT ;  /* 0x0000000b18007212 */ /* 0x000fc600078e3cff */
[----:B------:R-:W3:Y:S01]  /*0340*/  @!P1 LDG.E R6, desc[UR36][R6.64] ;  /* 0x0000002406069981 */ /* 0x000ee2000c1e1900 */
[----:B------:R-:W-:Y:S02]  /*0350*/  ISETP.GE.AND P4, PT, R0, RZ, PT ;  /* 0x000000ff0000720c */ /* 0x000fe40003f86270 */
[----:B------:R-:W-:Y:S02]  /*0360*/  @!P2 IADD3 R36, PT, PT, R36, 0x1, RZ ;  /* 0x000000012424a810 */ /* 0x000fe40007ffe0ff */
[----:B------:R-:W-:-:S03]  /*0370*/  ISETP.NE.AND P2, PT, R11, RZ, PT ;  /* 0x000000ff0b00720c */ /* 0x000fc60003f45270 */
[----:B------:R-:W-:-:S06]  /*0380*/  @P3 VIADD R36, R36, 0x1 ;  /* 0x0000000124243836 */ /* 0x000fcc0000000000 */
[----:B------:R-:W-:-:S04]  /*0390*/  @!P4 IMAD.MOV R36, RZ, RZ, -R36 ;  /* 0x000000ffff24c224 */ /* 0x000fc800078e0a24 */
[----:B------:R-:W-:Y:S02]  /*03a0*/  @!P2 LOP3.LUT R36, RZ, R11, RZ, 0x33, !PT ;  /* 0x0000000bff24a212 */ /* 0x000fe400078e33ff */
[----:B------:R-:W4:Y:S01]  /*03b0*/  LDC.64 R10, c[0x0][0x4a0] ;  /* 0x00012800ff0a7b82 */ /* 0x000f220000000a00 */
[----:B------:R-:W-:Y:S02]  /*03c0*/  HFMA2 R16, -RZ, RZ, 0, 0 ;  /* 0x00000000ff107431 */ /* 0x000fe400000001ff */
[----:B-1----:R-:W-:-:S05]  /*03d0*/  @P0 IMAD.WIDE R4, R36, 0x4, R4 ;  /* 0x0000000424040825 */ /* 0x002fca00078e0204 */
[----:B------:R1:W5:Y:S01]  /*03e0*/  @P0 LDG.E R16, desc[UR36][R4.64] ;  /* 0x0000002404100981 */ /* 0x000362000c1e1900 */
[----:B----4-:R-:W-:-:S04]  /*03f0*/  ISETP.NE.U32.AND P0, PT, R10, RZ, PT ;  /* 0x000000ff0a00720c */ /* 0x010fc80003f05070 */
[----:B------:R-:W-:Y:S02]  /*0400*/  ISETP.NE.AND.EX P0, PT, R11, RZ, PT, P0 ;  /* 0x000000ff0b00720c */ /* 0x000fe40003f05300 */
[----:B------:R-:W-:-:S11]  /*0410*/  ISETP.GT.U32.AND P2, PT, R22, 0x1b, PT ;  /* 0x0000001b1600780c */ /* 0x000fd60003f44070 */
[----:B0-----:R-:W0:Y:S01]  /*0420*/  @P0 LDC.64 R8, c[0x0][0x4a0] ;  /* 0x00012800ff080b82 */ /* 0x001e220000000a00 */
[----:B------:R-:W-:Y:S01]  /*0430*/  BSSY.RECONVERGENT B0, `(.L_x_3947) ;  /* 0x000001f000007945 */ /* 0x000fe20003800200 */
[----:B------:R-:W-:Y:S02]  /*0440*/  CS2R R30, SRZ ;  /* 0x00000000001e7805 */ /* 0x000fe4000001ff00 */
[----:B------:R-:W-:Y:S01]  /*0450*/  CS2R R28, SRZ ;  /* 0x00000000001c7805 */ /* 0x000fe2000001ff00 */
[----:B---3--:R-:W2:Y:S08]  /*0460*/  @!P1 I2F.S8 R32, R6 ;  /* 0x0000000600209306 */ /* 0x008eb00000001400 */
[----:B------:R-:W3:Y:S08]  /*0470*/  @!P1 I2F.S8 R0, R6.B1 ;  /* 0x1000000600009306 */ /* 0x000ef00000001400 */
[----:B------:R-:W4:Y:S08]  /*0480*/  @!P1 I2F.S8 R34, R6.B2 ;  /* 0x2000000600229306 */ /* 0x000f300000001400 */
[----:B------:R-:W1:Y:S01]  /*0490*/  @!P1 I2F.S8 R10, R6.B3 ;  /* 0x30000006000a9306 */ /* 0x000e620000001400 */
[C---:B--2---:R-:W-:Y:S01]  /*04a0*/  @!P1 FMUL.FTZ R32, R35.reuse, R32 ;  /* 0x0000002023209220 */ /* 0x044fe20000410000 */
[C---:B---3--:R-:W-:Y:S01]  /*04b0*/  @!P1 FMUL.FTZ R33, R35.reuse, R0 ;  /* 0x0000000023219220 */ /* 0x048fe20000410000 */
[C---:B----4-:R-:W-:Y:S01]  /*04c0*/  @!P1 FMUL.FTZ R34, R35.reuse, R34 ;  /* 0x0000002223229220 */ /* 0x050fe20000410000 */
[----:B-1----:R-:W-:Y:S01]  /*04d0*/  @!P1 FMUL.FTZ R35, R35, R10 ;  /* 0x0000000a23239220 */ /* 0x002fe20000410000 */
[----:B0-----:R-:W-:Y:S06]  /*04e0*/  @P2 BRA `(.L_x_3948) ;  /* 0x00000000004c2947 */ /* 0x001fec0003800000 */
        /* <DEDUP_REMOVED lines=19> */
.L_x_3948:
[----:B------:R-:W-:Y:S05]  /*0620*/  BSYNC.RECONVERGENT B0 ;  /* 0x0000000000007941 */ /* 0x000fea0003800200 */
.L_x_3947:
        /* <DEDUP_REMOVED lines=8> */
.L_x_3950:
[----:B------:R-:W-:Y:S05]  /*06b0*/  BSYNC.RECONVERGENT B0 ;  /* 0x0000000000007941 */ /* 0x000fea0003800200 */
.L_x_3949:
[----:B------:R-:W-:Y:S01]  /*06c0*/  @P0 IMAD.WIDE.U32 R4, R24, 0x4, R8 ;  /* 0x0000000418040825 */ /* 0x000fe200078e0008 */
[----:B------:R-:W1:Y:S01]  /*06d0*/  LDCU.64 UR4, c[0x0][0x390] ;  /* 0x00007200ff0477ac */ /* 0x000e620008000a00 */
[----:B------:R-:W2:Y:S03]  /*06e0*/  LDCU.64 UR6, c[0x0][0x3a0] ;  /* 0x00007400ff0677ac */ /* 0x000ea60008000a00 */
[----:B------:R3:W4:Y:S01]  /*06f0*/  @P0 LDG.E R0, desc[UR36][R4.64] ;  /* 0x0000002404000981 */ /* 0x000722000c1e1900 */
[----:B------:R-:W-:Y:S01]  /*0700*/  ISETP.EQ.U32.AND P4, PT, R18, RZ, PT ;  /* 0x000000ff1200720c */ /* 0x000fe20003f82070 */
[----:B0-----:R-:W0:Y:S01]  /*0710*/  LDC.64 R6, c[0x0][0x418] ;  /* 0x00010600ff067b82 */ /* 0x001e220000000a00 */
[----:B------:R-:W-:Y:S01]  /*0720*/  ISETP.GT.U32.AND P2, PT, R22, 0x1f, PT ;  /* 0x0000001f1600780c */ /* 0x000fe20003f44070 */
[----:B------:R-:W-:-:S03]  /*0730*/  IMAD R17, R23, 0x70, R25 ;  /* 0x0000007017117824 */ /* 0x000fc600078e0219 */
[----:B------:R-:W-:Y:S02]  /*0740*/  ISETP.EQ.OR.EX P2, PT, R19, RZ, P2, P4 ;  /* 0x000000ff1300720c */ /* 0x000fe40001742740 */
[----:B------:R-:W-:Y:S02]  /*0750*/  CS2R R10, SRZ ;  /* 0x00000000000a7805 */ /* 0x000fe4000001ff00 */
[----:B------:R-:W-:Y:S02]  /*0760*/  CS2R R8, SRZ ;  /* 0x0000000000087805 */ /* 0x000fe4000001ff00 */
[----:B---3--:R-:W-:Y:S01]  /*0770*/  CS2R R4, SRZ ;  /* 0x0000000000047805 */ /* 0x008fe2000001ff00 */
[----:B------:R-:W3:Y:S01]  /*0780*/  LDC R37, c[0x0][0x3f4] ;  /* 0x0000fd00ff257b82 */ /* 0x000ee20000000800 */
[----:B-1----:R-:W-:Y:S01]  /*0790*/  ISETP.NE.U32.AND P1, PT, RZ, UR4, PT ;  /* 0x00000004ff007c0c */ /* 0x002fe2000bf25070 */
[----:B------:R-:W1:Y:S01]  /*07a0*/  LDCU.U8 UR4, c[0x0][0x404] ;  /* 0x00008080ff0477ac */ /* 0x000e620008000000 */
[----:B--2---:R-:W-:-:S02]  /*07b0*/  ISETP.NE.U32.AND P3, PT, RZ, UR6, PT ;  /* 0x00000006ff007c0c */ /* 0x004fc4000bf65070 */
[----:B------:R-:W-:-:S03]  /*07c0*/  ISETP.NE.AND.EX P1, PT, RZ, UR5, PT, P1 ;  /* 0x00000005ff007c0c */ /* 0x000fc6000bf25310 */
[----:B------:R-:W2:Y:S01]  /*07d0*/  @!P2 LDC.64 R14, c[0x0][0x450] ;  /* 0x00011400ff0eab82 */ /* 0x000ea20000000a00 */
[----:B------:R-:W-:Y:S02]  /*07e0*/  ISETP.NE.AND.EX P3, PT, RZ, UR7, PT, P3 ;  /* 0x00000007ff007c0c */ /* 0x000fe4000bf65330 */
[C---:B------:R-:W-:Y:S02]  /*07f0*/  ISETP.GT.U32.OR P1, PT, R22.reuse, 0x1b, !P1 ;  /* 0x0000001b1600780c */ /* 0x040fe40004f24470 */
[----:B------:R-:W-:Y:S02]  /*0800*/  ISETP.GT.U32.OR P3, PT, R22, 0x1b, !P3 ;  /* 0x0000001b1600780c */ /* 0x000fe40005f64470 */
[----:B0-----:R-:W-:Y:S01]  /*0810*/  ISETP.NE.U32.AND P4, PT, R6, RZ, PT ;  /* 0x000000ff0600720c */ /* 0x001fe20003f85070 */
[----:B-----5:R-:W-:-:S03]  /*0820*/  @!P2 IMAD R38, R16, R3, RZ ;  /* 0x000000031026a224 */ /* 0x020fc600078e02ff */
[----:B------:R-:W-:Y:S02]  /*0830*/  ISETP.NE.AND.EX P4, PT, R7, RZ, PT, P4 ;  /* 0x000000ff0700720c */ /* 0x000fe40003f85340 */
[----:B------:R-:W-:-:S03]  /*0840*/  CS2R R6, SRZ ;  /* 0x0000000000067805 */ /* 0x000fc6000001ff00 */
[----:B------:R-:W0:Y:S08]  /*0850*/  @!P1 LDC.64 R12, c[0x0][0x390] ;  /* 0x0000e400ff0c9b82 */ /* 0x000e300000000a00 */
[----:B------:R-:W1:Y:S01]  /*0860*/  @!P3 LDC.64 R18, c[0x0][0x3a0] ;  /* 0x0000e800ff12bb82 */ /* 0x000e620000000a00 */
[----:B---3--:R-:W-:-:S07]  /*0870*/  IABS R40, R37 ;  /* 0x0000002500287213 */ /* 0x008fce0000000000 */
[----:B------:R-:W3:Y:S01]  /*0880*/  @P4 LDC.64 R20, c[0x0][0x418] ;  /* 0x00010600ff144b82 */ /* 0x000ee20000000a00 */
[----:B0-----:R-:W-:-:S05]  /*0890*/  @!P1 IMAD.WIDE.U32 R12, R17, 0x4, R12 ;  /* 0x00000004110c9825 */ /* 0x001fca00078e000c */
[----:B------:R-:W4:Y:S01]  /*08a0*/  @!P1 LDG.E.128 R4, desc[UR36][R12.64] ;  /* 0x000000240c049981 */ /* 0x000f22000c1e1d00 */
[----:B-1----:R-:W-:-:S04]  /*08b0*/  @!P3 IMAD.WIDE.U32 R18, R17, 0x4, R18 ;  /* 0x000000041112b825 */ /* 0x002fc800078e0012 */
[----:B------:R-:W-:Y:S01]  /*08c0*/  @!P2 IMAD R17, R38, 0x70, R17 ;  /* 0x000000702611a824 */ /* 0x000fe200078e0211 */
[----:B------:R0:W4:Y:S03]  /*08d0*/  @!P3 LDG.E.128 R8, desc[UR36][R18.64] ;  /* 0x000000241208b981 */ /* 0x000126000c1e1d00 */
[----:B--2---:R-:W-:-:S06]  /*08e0*/  @!P2 IMAD.WIDE R14, R17, 0x4, R14 ;  /* 0x00000004110ea825 */ /* 0x004fcc00078e020e */
[----:B------:R-:W2:Y:S01]  /*08f0*/  @!P2 LDG.E.128 R12, desc[UR36][R14.64] ;  /* 0x000000240e0ca981 */ /* 0x000ea2000c1e1d00 */
[----:B------:R-:W1:Y:S01]  /*0900*/  I2F.RP R27, R40 ;  /* 0x00000028001b7306 */ /* 0x000e620000209400 */
[----:B0-----:R-:W0:Y:S01]  /*0910*/  @!P0 LDC R18, c[0x0][0x40c] ;  /* 0x00010300ff128b82 */ /* 0x001e220000000800 */
[----:B------:R-:W-:Y:S02]  /*0920*/  IMAD.MOV.U32 R17, RZ, RZ, RZ ;  /* 0x000000ffff117224 */ /* 0x000fe400078e00ff */
[----:B---3--:R-:W-:-:S05]  /*0930*/  @P4 IMAD.WIDE.U32 R20, R24, 0x4, R20 ;  /* 0x0000000418144825 */ /* 0x008fca00078e0014 */
[----:B------:R-:W4:Y:S01]  /*0940*/  @P0 LDC R19, c[0x0][0x430] ;  /* 0x00010c00ff130b82 */ /* 0x000f220000000800 */
[----:B------:R3:W5:Y:S01]  /*0950*/  @P4 LDG.E R17, desc[UR36][R20.64] ;  /* 0x0000002414114981 */ /* 0x000762000c1e1900 */
[----:B------:R-:W-:Y:S01]  /*0960*/  ISETP.NE.AND P1, PT, R37, RZ, PT ;  /* 0x000000ff2500720c */ /* 0x000fe20003f25270 */
[----:B------:R-:W-:Y:S01]  /*0970*/  BSSY.RECONVERGENT B6, `(.L_x_3951) ;  /* 0x00000e8000067945 */ /* 0x000fe20003800200 */
[----:B------:R-:W-:Y:S01]  /*0980*/  IMAD R36, R36, R3, RZ ;  /* 0x0000000324247224 */ /* 0x000fe200078e02ff */
[----:B-1----:R-:W1:Y:S03]  /*0990*/  MUFU.RCP R27, R27 ;  /* 0x0000001b001b7308 */ /* 0x002e660000001000 */
[----:B---3--:R-:W3:Y:S01]  /*09a0*/  LDC R20, c[0x0][0x400] ;  /* 0x00010000ff147b82 */ /* 0x008ee20000000800 */
[----:B-1----:R-:W-:-:S04]  /*09b0*/  VIADD R38, R27, 0xffffffe ;  /* 0x0ffffffe1b267836 */ /* 0x002fc80000000000 */
[----:B------:R1:W0:Y:S02]  /*09c0*/  F2I.FTZ.U32.TRUNC.NTZ R39, R38 ;  /* 0x0000002600277305 */ /* 0x000224000021f000 */
[----:B-1----:R-:W-:Y:S01]  /*09d0*/  IMAD.MOV.U32 R38, RZ, RZ, RZ ;  /* 0x000000ffff267224 */ /* 0x002fe200078e00ff */
[----:B0-----:R-:W-:Y:S01]  /*09e0*/  IADD3 R21, PT, PT, RZ, -R39, RZ ;  /* 0x80000027ff157210 */ /* 0x001fe20007ffe0ff */
[----:B----4-:R-:W-:-:S04]  /*09f0*/  @P0 IMAD.IADD R18, R0, 0x1, R19 ;  /* 0x0000000100120824 */ /* 0x010fc800078e0213 */
[----:B------:R-:W-:Y:S01]  /*0a00*/  IMAD R19, R21, R40, RZ ;  /* 0x0000002815137224 */ /* 0x000fe200078e02ff */
[----:B------:R-:W-:-:S03]  /*0a10*/  IABS R0, R18 ;  /* 0x0000001200007213 */ /* 0x000fc60000000000 */
[----:B------:R-:W-:Y:S01]  /*0a20*/  IMAD.HI.U32 R39, R39, R19, R38 ;  /* 0x0000001327277227 */ /* 0x000fe200078e0026 */
[C---:B------:R-:W-:Y:S02]  /*0a30*/  ISETP.GE.AND P3, PT, R18.reuse, RZ, PT ;  /* 0x000000ff1200720c */ /* 0x040fe40003f66270 */
[----:B------:R-:W-:Y:S02]  /*0a40*/  MOV R19, R0 ;  /* 0x0000000000137202 */ /* 0x000fe40000000f00 */
[----:B------:R-:W-:-:S03]  /*0a50*/  IADD3 R27, PT, PT, R18, 0x1, -R37 ;  /* 0x00000001121b7810 */ /* 0x000fc60007ffe825 */
[----:B------:R-:W-:Y:S01]  /*0a60*/  IMAD.HI.U32 R39, R39, R19, RZ ;  /* 0x0000001327277227 */ /* 0x000fe200078e00ff */
[----:B------:R-:W-:-:S03]  /*0a70*/  VIMNMX R27, PT, PT, RZ, R27, !PT ;  /* 0x0000001bff1b7248 */ /* 0x000fc60007fe0100 */
[----:B------:R-:W-:-:S04]  /*0a80*/  IMAD.MOV R39, RZ, RZ, -R39 ;  /* 0x000000ffff277224 */ /* 0x000fc800078e0a27 */
[----:B------:R-:W-:-:S05]  /*0a90*/  IMAD R19, R40, R39, R19 ;  /* 0x0000002728137224 */ /* 0x000fca00078e0213 */
[----:B------:R-:W-:-:S13]  /*0aa0*/  ISETP.GT.U32.AND P0, PT, R40, R19, PT ;  /* 0x000000132800720c */ /* 0x000fda0003f04070 */
[----:B------:R-:W-:-:S05]  /*0ab0*/  @!P0 IMAD.IADD R19, R19, 0x1, -R40 ;  /* 0x0000000113138824 */ /* 0x000fca00078e0a28 */
[----:B------:R-:W-:-:S13]  /*0ac0*/  ISETP.GT.U32.AND P0, PT, R40, R19, PT ;  /* 0x000000132800720c */ /* 0x000fda0003f04070 */
[----:B------:R-:W-:Y:S02]  /*0ad0*/  @!P0 IADD3 R19, PT, PT, R19, -R40, RZ ;  /* 0x8000002813138210 */ /* 0x000fe40007ffe0ff */
[----:B------:R-:W-:-:S03]  /*0ae0*/  ISETP.NE.AND P0, PT, RZ, UR4, PT ;  /* 0x00000004ff007c0c */ /* 0x000fc6000bf05270 */
[----:B------:R-:W-:Y:S01]  /*0af0*/  @!P3 IMAD.MOV R19, RZ, RZ, -R19 ;  /* 0x000000ffff13b224 */ /* 0x000fe200078e0a13 */
[----:B---3--:R-:W-:Y:S01]  /*0b00*/  ISETP.LT.OR P0, PT, R20, 0x1, P0 ;  /* 0x000000011400780c */ /* 0x008fe20000701670 */
[----:B------:R-:W-:Y:S01]  /*0b10*/  FADD.FTZ R28, R4, R28 ;  /* 0x0000001c041c7221 */ /* 0x000fe20000010000 */
[----:B------:R-:W-:Y:S01]  /*0b20*/  FADD.FTZ R29, R5, R29 ;  /* 0x0000001d051d7221 */ /* 0x000fe20000010000 */
[----:B------:R-:W-:Y:S01]  /*0b30*/  FADD.FTZ R30, R6, R30 ;  /* 0x0000001e061e7221 */ /* 0x000fe20000010000 */
[----:B------:R-:W-:Y:S01]  /*0b40*/  FADD.FTZ R31, R7, R31 ;  /* 0x0000001f071f7221 */ /* 0x000fe20000010000 */
[----:B------:R-:W-:Y:S01]  /*0b50*/  @!P1 LOP3.LUT R19, RZ, R37, RZ, 0x33, !PT ;  /* 0x00000025ff139212 */ /* 0x000fe200078e33ff */
        /* <DEDUP_REMOVED lines=15> */
[----:B------:R-:W-:-:S05]  /*0c50*/  I2FP.F32.U32 R0, R0 ;  /* 0x0000000000007245 */ /* 0x000fca0000201000 */
[----:B-1----:R-:W-:Y:S01]  /*0c60*/  FMUL.FTZ R4, R0, R3 ;  /* 0x0000000300047220 */ /* 0x002fe20000410000 */
[----:B------:R-:W-:-:S03]  /*0c70*/  I2FP.F32.U32 R0, R25 ;  /* 0x0000001900007245 */ /* 0x000fc60000201000 */
[----:B------:R-:W-:Y:S02]  /*0c80*/  FMUL.FTZ R5, R4, 13.28771209716796875 ;  /* 0x41549a7804057820 */ /* 0x000fe40000410000 */
[----:B------:R-:W-:-:S04]  /*0c90*/  FMUL.FTZ R0, R0, R3 ;  /* 0x0000000300007220 */ /* 0x000fc80000410000 */
[----:B------:R-:W1:Y:S01]  /*0ca0*/  MUFU.EX2 R5, -R5 ;  /* 0x8000000500057308 */ /* 0x000e620000000800 */
[----:B------:R-:W-:Y:S01]  /*0cb0*/  FMUL.FTZ R4, R0, 13.28771209716796875 ;  /* 0x41549a7800047820 */ /* 0x000fe20000410000 */
[----:B0----5:R-:W-:-:S04]  /*0cc0*/  IADD3 R0, PT, PT, -R17, UR4, RZ ;  /* 0x0000000411007c10 */ /* 0x021fc8000fffe1ff */
[----:B------:R-:W-:Y:S02]  /*0cd0*/  I2FP.F32.S32 R0, R0 ;  /* 0x0000000000007245 */ /* 0x000fe40000201400 */
[----:B------:R-:W0:Y:S03]  /*0ce0*/  MUFU.EX2 R7, -R4 ;  /* 0x8000000400077308 */ /* 0x000e260000000800 */
[----:B-1----:R-:W-:-:S04]  /*0cf0*/  FMUL.FTZ R3, R0, R5 ;  /* 0x0000000500037220 */ /* 0x002fc80000410000 */
[----:B------:R-:W-:Y:S01]  /*0d00*/  FMUL.RZ R13, R3, 0.15915493667125701904 ;  /* 0x3e22f983030d7820 */ /* 0x000fe2000040c000 */
[----:B0-----:R-:W-:-:S03]  /*0d10*/  FMUL.FTZ R0, R0, R7 ;  /* 0x0000000700007220 */ /* 0x001fc60000410000 */
        /* <DEDUP_REMOVED lines=12> */
[----:B------:R-:W-:Y:S02]  /*0de0*/  FFMA.FTZ R35, R35, R8, R12 ;  /* 0x0000000823237223 */ /* 0x000fe4000001000c */
[----:B------:R-:W-:Y:S01]  /*0df0*/  MOV R30, R9 ;  /* 0x00000009001e7202 */ /* 0x000fe20000000f00 */
        /* <DEDUP_REMOVED lines=10> */
.L_x_3952:
        /* <DEDUP_REMOVED lines=52> */
[----:B--2--5:R-:W-:Y:S05]  /*11e0*/  CALL.ABS.NOINC R14 ;  /* 0x000000000e007343 */ /* 0x024fea0003c00000 */
.L_x_3954:
[----:B------:R-:W0:Y:S01]  /*11f0*/  S2R R3, SR_CgaCtaId ;  /* 0x0000000000037919 */ /* 0x000e220000008800 */
[----:B------:R-:W1:Y:S01]  /*1200*/  LDC R9, c[0x0][0x400] ;  /* 0x00010000ff097b82 */ /* 0x000e620000000800 */
[----:B------:R-:W-:Y:S01]  /*1210*/  ISETP.NE.AND P6, PT, R40, RZ, PT ;  /* 0x000000ff2800720c */ /* 0x000fe20003fc5270 */
[----:B------:R-:W-:Y:S05]  /*1220*/  WARPSYNC.ALL ;  /* 0x0000000000007948 */ /* 0x000fea0003800000 */
[----:B------:R-:W-:-:S04]  /*1230*/  MOV R0, 0x400 ;  /* 0x0000040000007802 */ /* 0x000fc80000000f00 */
[----:B------:R-:W-:-:S03]  /*1240*/  IADD3 R0, PT, PT, R0, 0x210, RZ ;  /* 0x0000021000007810 */ /* 0x000fc60007ffe0ff */
[----:B------:R-:W-:Y:S01]  /*1250*/  @!P6 IMAD R4, R38, R37, R39 ;  /* 0x000000252604e224 */ /* 0x000fe200078e0227 */
[----:B0-----:R-:W-:-:S05]  /*1260*/  LEA R0, R3, R0, 0x18 ;  /* 0x0000000003007211 */ /* 0x001fca00078ec0ff */
[--C-:B-1----:R-:W-:Y:S02]  /*1270*/  IMAD R3, R9, 0x4, R0.reuse ;  /* 0x0000000409037824 */ /* 0x102fe400078e0200 */
        /* <DEDUP_REMOVED lines=15> */
[----:B------:R-:W-:-:S03]  /*1370*/  LEA.HI R5, R4, R4, RZ, 0x1 ;  /* 0x0000000404057211 */ /* 0x000fc600078f08ff */
[C---:B------:R-:W-:Y:S01]  /*1380*/  IMAD R20, R38.reuse, 0x4, R21 ;  /* 0x0000000426147824 */ /* 0x040fe200078e0215 */
[----:B------:R0:W1:Y:S01]  /*1390*/  LDS R28, [R21] ;  /* 0x00000000151c7984 */ /* 0x0000620000000800 */
[----:B------:R-:W-:Y:S02]  /*13a0*/  IMAD R40, R38, 0x4, R41 ;  /* 0x0000000426287824 */ /* 0x000fe400078e0229 */
[----:B------:R-:W-:Y:S01]  /*13b0*/  IMAD.SHL.U32 R5, R5, 0x2, RZ ;  /* 0x0000000205057824 */ /* 0x000fe200078e00ff */
[----:B------:R0:W2:Y:S04]  /*13c0*/  LDS R30, [R21+0x4] ;  /* 0x00000400151e7984 */ /* 0x0000a80000000800 */
[----:B------:R0:W3:Y:S01]  /*13d0*/  LDS R32, [R41] ;  /* 0x0000000029207984 */ /* 0x0000e20000000800 */
[----:B------:R-:W-:-:S03]  /*13e0*/  LOP3.LUT R7, R5, 0xfffffffc, RZ, 0xc0, !PT ;  /* 0xfffffffc05077812 */ /* 0x000fc600078ec0ff */
[----:B------:R0:W4:Y:S01]  /*13f0*/  LDS R34, [R41+0x4] ;  /* 0x0000040029227984 */ /* 0x0001220000000800 */
[----:B------:R-:W-:-:S03]  /*1400*/  ISETP.GE.AND P0, PT, R7, R9, PT ;  /* 0x000000090700720c */ /* 0x000fc60003f06270 */
[----:B------:R0:W0:Y:S04]  /*1410*/  LDS R29, [R20] ;  /* 0x00000000141d7984 */ /* 0x0000280000000800 */
[----:B------:R0:W0:Y:S04]  /*1420*/  LDS R31, [R20+0x4] ;  /* 0x00000400141f7984 */ /* 0x0000280000000800 */
[----:B------:R0:W0:Y:S04]  /*1430*/  LDS R33, [R40] ;  /* 0x0000000028217984 */ /* 0x0000280000000800 */
[----:B------:R0:W0:Y:S01]  /*1440*/  LDS R35, [R40+0x4] ;  /* 0x0000040028237984 */ /* 0x0000220000000800 */
[----:B------:R-:W-:Y:S05]  /*1450*/  @P0 BRA `(.L_x_3958) ;  /* 0x0000000000a00947 */ /* 0x000fea0003800000 */
[----:B------:R-:W-:Y:S01]  /*1460*/  I2FP.F32.S32 R5, R9 ;  /* 0x0000000900057245 */ /* 0x000fe20000201400 */
[----:B------:R-:W1:Y:S01]  /*1470*/  LDCU UR4, c[0x0][0x40c] ;  /* 0x00008180ff0477ac */ /* 0x000e620008000800 */
[----:B------:R-:W-:-:S04]  /*1480*/  IADD3 R4, PT, PT, R7, 0x2, RZ ;  /* 0x0000000207047810 */ /* 0x000fc80007ffe0ff */
        /* <DEDUP_REMOVED lines=35> */
[----:B------:R-:W-:Y:S01]  /*16c0*/  FFMA.FTZ R33, R33, R5, R6 ;  /* 0x0000000521217223 */ /* 0x000fe20000010006 */
[----:B------:R-:W-:-:S07]  /*16d0*/  IMAD.MOV.U32 R28, RZ, RZ, R7 ;  /* 0x000000ffff1c7224 */ /* 0x000fce00078e0007 */
.L_x_3958:
[----:B------:R-:W-:Y:S05]  /*16e0*/  BSYNC.RECONVERGENT B1 ;  /* 0x0000000000017941 */ /* 0x000fea0003800200 */
.L_x_3957:
        /* <DEDUP_REMOVED lines=8> */
.L_x_3956:
[----:B------:R-:W-:Y:S05]  /*1770*/  BSYNC.RECONVERGENT B0 ;  /* 0x0000000000007941 */ /* 0x000fea0003800200 */
.L_x_3955:
[----:B------:R-:W-:Y:S01]  /*1780*/  BAR.SYNC.DEFER_BLOCKING 0x0 ;  /* 0x0000000000007b1d */ /* 0x000fe20000010000 */
[----:B------:R-:W-:-:S04]  /*1790*/  @!P6 IMAD R37, R38, R37, R39 ;  /* 0x000000252625e224 */ /* 0x000fc800078e0227 */
[C---:B------:R-:W-:Y:S01]  /*17a0*/  @!P6 IMAD R3, R37.reuse, 0x4, R3 ;  /* 0x000000042503e824 */ /* 0x040fe200078e0203 */
[----:B------:R-:W-:-:S05]  /*17b0*/  @!P6 LEA R0, R37, R0, 0x2 ;  /* 0x000000002500e211 */ /* 0x000fca00078e10ff */
[----:B---3--:R0:W1:Y:S04]  /*17c0*/  @!P6 LDS.128 R28, [R0] ;  /* 0x00000000001ce984 */ /* 0x0080680000000c00 */
[----:B------:R0:W2:Y:S01]  /*17d0*/  @!P6 LDS.128 R32, [R3] ;  /* 0x000000000320e984 */ /* 0x0000a20000000c00 */
[----:B------:R-:W-:Y:S06]  /*17e0*/  BAR.SYNC.DEFER_BLOCKING 0x0 ;  /* 0x0000000000007b1d */ /* 0x000fec0000010000 */
.L_x_3953:
[----:B------:R-:W-:Y:S05]  /*17f0*/  BSYNC.RECONVERGENT B6 ;  /* 0x0000000000067941 */ /* 0x000fea0003800200 */
.L_x_3951:
[----:B------:R-:W3:Y:S01]  /*1800*/  S2UR UR11, SR_CgaCtaId ;  /* 0x00000000000b79c3 */ /* 0x000ee20000008800 */
[----:B------:R-:W-:Y:S01]  /*1810*/  ISETP.GT.U32.AND P0, PT, R22, 0x1f, PT ;  /* 0x0000001f1600780c */ /* 0x000fe20003f04070 */
[----:B------:R-:W-:Y:S01]  /*1820*/  UMOV UR10, 0x400 ;  /* 0x00000400000a7882 */ /* 0x000fe20000000000 */
[----:B------:R-:W-:Y:S01]  /*1830*/  IMAD.IADD R7, R18, 0x1, -R27 ;  /* 0x0000000112077824 */ /* 0x000fe200078e0a1b */
[----:B------:R-:W-:Y:S01]  /*1840*/  UIADD3 UR4, UPT, UPT, UR10, 0x210, URZ ;  /* 0x000002100a047890 */ /* 0x000fe2000fffe0ff */
[----:B------:R-:W-:-:S03]  /*1850*/  MOV R82, 0xff7fffff ;  /* 0xff7fffff00527802 */ /* 0x000fc60000000f00 */
        /* <DEDUP_REMOVED lines=31> */
.L_x_4042:
        /* <DEDUP_REMOVED lines=17> */
.L_x_3961:
[----:B------:R3:W-:Y:S02]  /*1b60*/  STS [R9], R82 ;  /* 0x0000005209007388 */ /* 0x0007e40000000800 */
.L_x_3959:
[----:B------:R-:W-:Y:S05]  /*1b70*/  WARPSYNC.ALL ;  /* 0x0000000000007948 */ /* 0x000fea0003800000 */
[----:B0-----:R-:W-:Y:S01]  /*1b80*/  IADD3 R0, PT, PT, R7, 0x7, RZ ;  /* 0x0000000707007810 */ /* 0x001fe20007ffe0ff */
[----:B------:R-:W0:Y:S01]  /*1b90*/  LDCU UR4, c[0x0][0x3f0] ;  /* 0x00007e00ff0477ac */ /* 0x000e220008000800 */
[----:B------:R-:W-:Y:S02]  /*1ba0*/  BSSY B0, `(.L_x_3962) ;  /* 0x0000248000007945 */ /* 0x000fe40003800000 */
[----:B------:R-:W-:Y:S01]  /*1bb0*/  SHF.R.S32.HI R3, RZ, 0x1f, R0 ;  /* 0x0000001fff037819 */ /* 0x000fe20000011400 */
[----:B------:R-:W4:Y:S03]  /*1bc0*/  LDCU UR12, c[0x0][0x410] ;  /* 0x00008200ff0c77ac */ /* 0x000f260008000800 */
[----:B------:R-:W-:Y:S01]  /*1bd0*/  LEA.HI R3, R3, R0, RZ, 0x3 ;  /* 0x0000000003037211 */ /* 0x000fe200078f18ff */
[----:B------:R-:W1:Y:S01]  /*1be0*/  LDCU.64 UR14, c[0x0][0x438] ;  /* 0x00008700ff0e77ac */ /* 0x000e620008000a00 */
[----:B------:R-:W-:-:S02]  /*1bf0*/  SHF.R.U32.HI R0, RZ, 0x2, R22 ;  /* 0x00000002ff007819 */ /* 0x000fc40000011616 */
[----:B------:R-:W-:Y:S01]  /*1c00*/  LOP3.LUT R3, R3, 0xfffffff8, RZ, 0xc0, !PT ;  /* 0xfffffff803037812 */ /* 0x000fe200078ec0ff */
[----:B------:R-:W1:Y:S01]  /*1c10*/  LDCU.64 UR8, c[0x0][0x448] ;  /* 0x00008900ff0877ac */ /* 0x000e620008000a00 */
[----:B------:R-:W-:Y:S02]  /*1c20*/  BAR.SYNC.DEFER_BLOCKING 0x0 ;  /* 0x0000000000007b1d */ /* 0x000fe40000010000 */
[----:B------:R-:W-:Y:S01]  /*1c30*/  ISETP.GE.AND P0, PT, R0, R3, PT ;  /* 0x000000030000720c */ /* 0x000fe20003f06270 */
[----:B0-----:R-:W-:-:S04]  /*1c40*/  IMAD R3, R36, UR4, R23 ;  /* 0x0000000424037c24 */ /* 0x001fc8000f8e0217 */
[----:B------:R-:W-:-:S08]  /*1c50*/  IMAD R3, R3, 0x70, RZ ;  /* 0x0000007003037824 */ /* 0x000fd000078e02ff */
[----:B----4-:R-:W-:Y:S05]  /*1c60*/  @P0 BRA `(.L_x_3963) ;  /* 0x0000002000ec0947 */ /* 0x010fea0003800000 */
[----:B------:R-:W-:Y:S01]  /*1c70*/  UIADD3 UR4, UPT, UPT, UR10, 0x10, URZ ;  /* 0x000000100a047890 */ /* 0x000fe2000fffe0ff */
[----:B---3--:R-:W0:Y:S01]  /*1c80*/  LDC R9, c[0x0][0x3f4] ;  /* 0x0000fd00ff097b82 */ /* 0x008e220000000800 */
[----:B------:R-:W-:Y:S01]  /*1c90*/  LOP3.LUT R25, R25, 0xc, RZ, 0xc0, !PT ;  /* 0x0000000c19197812 */ /* 0x000fe200078ec0ff */
[----:B------:R-:W3:Y:S01]  /*1ca0*/  LDCU.64 UR6, c[0x0][0x420] ;  /* 0x00008400ff0677ac */ /* 0x000ee20008000a00 */
[----:B------:R-:W-:Y:S01]  /*1cb0*/  IMAD.IADD R5, R27, 0x1, R0 ;  /* 0x000000011b057824 */ /* 0x000fe200078e0200 */
[----:B------:R-:W-:Y:S01]  /*1cc0*/  LOP3.LUT R8, R22, 0x3fc, RZ, 0xc0, !PT ;  /* 0x000003fc16087812 */ /* 0x000fe200078ec0ff */
[----:B------:R-:W-:-:S04]  /*1cd0*/  ULEA UR4, UR11, UR4, 0x18 ;  /* 0x000000040b047291 */ /* 0x000fc8000f8ec0ff */
[----:B------:R-:W-:-:S05]  /*1ce0*/  VIADD R8, R8, UR5 ;  /* 0x0000000508087c36 */ /* 0x000fca0008000000 */
[----:B------:R4:W1:Y:S04]  /*1cf0*/  LDS R80, [R25+UR4] ;  /* 0x0000000419507984 */ /* 0x0008680008000800 */
[----:B------:R4:W1:Y:S01]  /*1d00*/  LDS R78, [R25+UR4+0x10] ;  /* 0x00001004194e7984 */ /* 0x0008620008000800 */
[----:B---3--:R-:W-:-:S03]  /*1d10*/  ISETP.NE.U32.AND P0, PT, RZ, UR6, PT ;  /* 0x00000006ff007c0c */ /* 0x008fc6000bf05070 */
[----:B------:R4:W3:Y:S01]  /*1d20*/  LDS R85, [R25+UR4+0x20] ;  /* 0x0000200419557984 */ /* 0x0008e20008000800 */
[-C--:B0-----:R-:W-:Y:S01]  /*1d30*/  IMAD R6, R24, R9.reuse, RZ ;  /* 0x0000000918067224 */ /* 0x081fe200078e02ff */
[----:B------:R-:W-:Y:S02]  /*1d40*/  IABS R10, R9 ;  /* 0x00000009000a7213 */ /* 0x000fe40000000000 */
[----:B------:R4:W0:Y:S01]  /*1d50*/  LDS R83, [R25+UR4+0x30] ;  /* 0x0000300419537984 */ /* 0x0008220008000800 */
[----:B------:R-:W-:Y:S02]  /*1d60*/  ISETP.NE.AND.EX P0, PT, RZ, UR7, PT, P0 ;  /* 0x00000007ff007c0c */ /* 0x000fe4000bf05300 */
[----:B------:R-:W-:Y:S01]  /*1d70*/  SHF.R.S32.HI R7, RZ, 0x1f, R6 ;  /* 0x0000001fff077819 */ /* 0x000fe20000011406 */
[----:B------:R4:W0:Y:S01]  /*1d80*/  LDS R76, [R25+UR4+0x40] ;  /* 0x00004004194c7984 */ /* 0x0008220008000800 */
[----:B------:R-:W-:-:S03]  /*1d90*/  IADD3 R6, P1, P2, R6, UR6, R5 ;  /* 0x0000000606067c10 */ /* 0x000fc6000fa3e005 */
[----:B------:R4:W0:Y:S01]  /*1da0*/  LDS R74, [R25+UR4+0x50] ;  /* 0x00005004194a7984 */ /* 0x0008220008000800 */
[----:B------:R-:W-:-:S03]  /*1db0*/  IADD3.X R7, PT, PT, R7, UR7, RZ, P1, P2 ;  /* 0x0000000707077c10 */ /* 0x000fc60008fe44ff */
        /* <DEDUP_REMOVED lines=26> */
[----:B------:R-:W2:Y:S02]  /*1f60*/  LDCU UR4, c[0x0][0x440] ;  /* 0x00008800ff0477ac */ /* 0x000ea40008000800 */
[----:B--2---:R-:W-:-:S04]  /*1f70*/  IMAD R0, R23, UR4, R18 ;  /* 0x0000000417007c24 */ /* 0x004fc8000f8e0212 */
[----:B-1-34-:R-:W-:-:S07]  /*1f80*/  IMAD R9, R0, UR4, R5 ;  /* 0x0000000400097c24 */ /* 0x01afce000f8e0205 */
.L_x_3967:
[----:B------:R-:W1:Y:S01]  /*1f90*/  I2F.RP R11, R10 ;  /* 0x0000000a000b7306 */ /* 0x000e620000209400 */
[----:B------:R-:W2:Y:S01]  /*1fa0*/  LDC R12, c[0x0][0x3f4] ;  /* 0x0000fd00ff0c7b82 */ /* 0x000ea20000000800 */
[----:B------:R-:W-:Y:S02]  /*1fb0*/  IABS R87, R5 ;  /* 0x0000000500577213 */ /* 0x000fe40000000000 */
[----:B------:R-:W-:-:S04]  /*1fc0*/  ISETP.GE.AND P2, PT, R5, RZ, PT ;  /* 0x000000ff0500720c */ /* 0x000fc80003f46270 */
[----:B-1----:R-:W1:Y:S01]  /*1fd0*/  MUFU.RCP R11, R11 ;  /* 0x0000000b000b7308 */ /* 0x002e620000001000 */
[----:B--2---:R-:W-:Y:S02]  /*1fe0*/  ISETP.NE.AND P3, PT, R12, RZ, PT ;  /* 0x000000ff0c00720c */ /* 0x004fe40003f65270 */
[----:B-1----:R-:W-:-:S05]  /*1ff0*/  IADD3 R14, PT, PT, R11, 0xffffffe, RZ ;  /* 0x0ffffffe0b0e7810 */ /* 0x002fca0007ffe0ff */
[----:B------:R1:W2:Y:S02]  /*2000*/  F2I.FTZ.U32.TRUNC.NTZ R15, R14 ;  /* 0x0000000e000f7305 */ /* 0x0002a4000021f000 */
[----:B-1----:R-:W-:Y:S02]  /*2010*/  IMAD.MOV.U32 R14, RZ, RZ, RZ ;  /* 0x000000ffff0e7224 */ /* 0x002fe400078e00ff */
[----:B--2---:R-:W-:-:S04]  /*2020*/  IMAD.MOV R13, RZ, RZ, -R15 ;  /* 0x000000ffff0d7224 */ /* 0x004fc800078e0a0f */
[----:B------:R-:W-:-:S04]  /*2030*/  IMAD R13, R13, R10, RZ ;  /* 0x0000000a0d0d7224 */ /* 0x000fc800078e02ff */
[----:B------:R-:W-:Y:S01]  /*2040*/  IMAD.HI.U32 R50, R15, R13, R14 ;  /* 0x0000000d0f327227 */ /* 0x000fe200078e000e */
[----:B------:R-:W-:-:S05]  /*2050*/  IABS R13, R12 ;  /* 0x0000000c000d7213 */ /* 0x000fca0000000000 */
[----:B------:R-:W-:Y:S01]  /*2060*/  IMAD.HI.U32 R11, R50, R87, RZ ;  /* 0x00000057320b7227 */ /* 0x000fe200078e00ff */
[----:B------:R-:W-:-:S03]  /*2070*/  MOV R50, R13 ;  /* 0x0000000d00327202 */ /* 0x000fc60000000f00 */
[----:B------:R-:W-:Y:S02]  /*2080*/  IMAD.MOV R14, RZ, RZ, -R11 ;  /* 0x000000ffff0e7224 */ /* 0x000fe400078e0a0b */
[----:B------:R-:W1:Y:S01]  /*2090*/  S2R R11, SR_TID.X ;  /* 0x00000000000b7919 */ /* 0x000e620000002100 */
[----:B------:R-:W-:Y:S02]  /*20a0*/  IMAD R13, R12, 0x70, RZ ;  /* 0x000000700c0d7824 */ /* 0x000fe400078e02ff */
[----:B------:R-:W-:-:S05]  /*20b0*/  IMAD R87, R50, R14, R87 ;  /* 0x0000000e32577224 */ /* 0x000fca00078e0257 */
[----:B------:R-:W-:-:S13]  /*20c0*/  ISETP.GT.U32.AND P1, PT, R10, R87, PT ;  /* 0x000000570a00720c */ /* 0x000fda0003f24070 */
[----:B------:R-:W-:-:S05]  /*20d0*/  @!P1 IMAD.IADD R87, R87, 0x1, -R50 ;  /* 0x0000000157579824 */ /* 0x000fca00078e0a32 */
[----:B------:R-:W-:-:S13]  /*20e0*/  ISETP.GT.U32.AND P1, PT, R10, R87, PT ;  /* 0x000000570a00720c */ /* 0x000fda0003f24070 */
[----:B------:R-:W-:Y:S02]  /*20f0*/  @!P1 IADD3 R87, PT, PT, R87, -R50, RZ ;  /* 0x8000003257579210 */ /* 0x000fe40007ffe0ff */
[----:B------:R-:W-:-:S03]  /*2100*/  ISETP.GE.AND P1, PT, R5, R18, PT ;  /* 0x000000120500720c */ /* 0x000fc60003f26270 */
[----:B------:R-:W-:Y:S01]  /*2110*/  @!P2 IMAD.MOV R87, RZ, RZ, -R87 ;  /* 0x000000ffff57a224 */ /* 0x000fe200078e0a57 */
[----:B------:R-:W-:-:S05]  /*2120*/  @!P3 LOP3.LUT R87, RZ, R12, RZ, 0x33, !PT ;  /* 0x0000000cff57b212 */ /* 0x000fca00078e33ff */
[----:B------:R-:W-:-:S04]  /*2130*/  IMAD.SHL.U32 R89, R87, 0x4, RZ ;  /* 0x0000000457597824 */ /* 0x000fc800078e00ff */
[C---:B------:R-:W-:Y:S01]  /*2140*/  IMAD R50, R12.reuse, 0x10, R89 ;  /* 0x000000100c327824 */ /* 0x040fe200078e0259 */
[----:B------:R-:W-:-:S04]  /*2150*/  LEA R84, R12, R89, 0x3 ;  /* 0x000000590c547211 */ /* 0x000fc800078e18ff */
[-C--:B------:R-:W-:Y:S02]  /*2160*/  ISETP.GE.OR P3, PT, R84, R13.reuse, P1 ;  /* 0x0000000d5400720c */ /* 0x080fe40000f66670 */
[----:B------:R-:W-:-:S11]  /*2170*/  ISETP.GE.OR P4, PT, R50, R13, P1 ;  /* 0x0000000d3200720c */ /* 0x000fd60000f86670 */
[----:B------:R-:W2:Y:S01]  /*2180*/  @!P3 LDC.64 R14, c[0x0][0x3b8] ;  /* 0x0000ee00ff0ebb82 */ /* 0x000ea20000000a00 */
[----:B-1----:R-:W-:-:S05]  /*2190*/  @!P3 LOP3.LUT R51, R11, 0x3, RZ, 0xc0, !PT ;  /* 0x000000030b33b812 */ /* 0x002fca00078ec0ff */
[----:B------:R-:W-:Y:S01]  /*21a0*/  @!P3 IMAD R86, R3, R12, R51 ;  /* 0x0000000c0356b224 */ /* 0x000fe200078e0233 */
[----:B------:R-:W-:-:S04]  /*21b0*/  @!P3 SHF.R.S32.HI R51, RZ, 0x1f, R84 ;  /* 0x0000001fff33b819 */ /* 0x000fc80000011454 */
[----:B------:R-:W-:-:S04]  /*21c0*/  @!P3 IADD3 R84, P2, PT, R86, R84, RZ ;  /* 0x000000545654b210 */ /* 0x000fc80007f5e0ff */
[----:B------:R-:W-:Y:S02]  /*21d0*/  @!P3 LEA.HI.X.SX32 R51, R86, R51, 0x1, P2 ;  /* 0x000000335633b211 */ /* 0x000fe400010f0eff */
[----:B--2---:R-:W-:-:S04]  /*21e0*/  @!P3 LEA R90, P2, R84, R14, 0x2 ;  /* 0x0000000e545ab211 */ /* 0x004fc800078410ff */
[----:B------:R-:W-:Y:S02]  /*21f0*/  @!P3 LEA.HI.X R91, R84, R15, R51, 0x2, P2 ;  /* 0x0000000f545bb211 */ /* 0x000fe400010f1433 */
[----:B------:R-:W-:Y:S01]  /*2200*/  @!P4 LOP3.LUT R51, R11, 0x3, RZ, 0xc0, !PT ;  /* 0x000000030b33c812 */ /* 0x000fe200078ec0ff */
[----:B------:R-:W1:Y:S04]  /*2210*/  @!P4 LDC.64 R14, c[0x0][0x3b8] ;  /* 0x0000ee00ff0ecb82 */ /* 0x000e680000000a00 */
        /* <DEDUP_REMOVED lines=8> */
[----:B------:R-:W-:-:S05]  /*22a0*/  ISETP.GE.AND P2, PT, R5, R18, PT ;  /* 0x000000120500720c */ /* 0x000fca0003f46270 */
[----:B------:R-:W1:Y:S01]  /*22b0*/  @!P5 LDC.64 R14, c[0x0][0x3b8] ;  /* 0x0000ee00ff0edb82 */ /* 0x000e620000000a00 */
[----:B------:R-:W-:Y:S02]  /*22c0*/  @!P5 LOP3.LUT R84, R11, 0x3, RZ, 0xc0, !PT ;  /* 0x000000030b54d812 */ /* 0x000fe400078ec0ff */
[----:B------:R-:W-:Y:S02]  /*22d0*/  FSEL R21, R21, RZ, P2 ;  /* 0x000000ff15157208 */ /* 0x000fe40001000000 */
[----:B------:R-:W-:Y:S01]  /*22e0*/  FSEL R20, R20, RZ, P2 ;  /* 0x000000ff14147208 */ /* 0x000fe20001000000 */
[----:B------:R-:W-:-:S03]  /*22f0*/  @!P5 IMAD R93, R3, R12, R84 ;  /* 0x0000000c035dd224 */ /* 0x000fc600078e0254 */
[----:B------:R2:W3:Y:S01]  /*2300*/  @!P4 LDG.E R21, desc[UR36][R50.64] ;  /* 0x000000243215c981 */ /* 0x0004e2000c1e1900 */
[----:B------:R-:W-:Y:S02]  /*2310*/  ISETP.GE.OR P4, PT, R89, R13, P1 ;  /* 0x0000000d5900720c */ /* 0x000fe40000f86670 */
[----:B------:R-:W-:Y:S01]  /*2320*/  @!P5 SHF.R.S32.HI R84, RZ, 0x1f, R86 ;  /* 0x0000001fff54d819 */ /* 0x000fe20000011456 */
[----:B------:R4:W3:Y:S01]  /*2330*/  @!P3 LDG.E R20, desc[UR36][R90.64] ;  /* 0x000000245a14b981 */ /* 0x0008e2000c1e1900 */
[----:B------:R-:W-:-:S04]  /*2340*/  @!P5 IADD3 R86, P3, PT, R93, R86, RZ ;  /* 0x000000565d56d210 */ /* 0x000fc80007f7e0ff */
[----:B------:R-:W-:Y:S02]  /*2350*/  @!P5 LEA.HI.X.SX32 R84, R93, R84, 0x1, P3 ;  /* 0x000000545d54d211 */ /* 0x000fe400018f0eff */
[----:B-1----:R-:W-:-:S04]  /*2360*/  @!P5 LEA R92, P3, R86, R14, 0x2 ;  /* 0x0000000e565cd211 */ /* 0x002fc800078610ff */
[----:B------:R-:W-:Y:S02]  /*2370*/  @!P5 LEA.HI.X R93, R86, R15, R84, 0x2, P3 ;  /* 0x0000000f565dd211 */ /* 0x000fe400018f1454 */
[----:B------:R-:W1:Y:S01]  /*2380*/  @!P4 LDC.64 R14, c[0x0][0x3b8] ;  /* 0x0000ee00ff0ecb82 */ /* 0x000e620000000a00 */
[----:B--2---:R-:W-:Y:S02]  /*2390*/  @!P4 LOP3.LUT R50, R11, 0x3, RZ, 0xc0, !PT ;  /* 0x000000030b32c812 */ /* 0x004fe400078ec0ff */
[----:B------:R-:W-:Y:S02]  /*23a0*/  FSEL R22, R22, RZ, P2 ;  /* 0x000000ff16167208 */ /* 0x000fe40001000000 */
[----:B------:R-:W-:Y:S01]  /*23b0*/  LEA R86, R12, R89, 0x6 ;  /* 0x000000590c567211 */ /* 0x000fe200078e30ff */
[----:B------:R-:W-:-:S03]  /*23c0*/  @!P4 IMAD R50, R3, R12, R50 ;  /* 0x0000000c0332c224 */ /* 0x000fc600078e0232 */
[----:B------:R-:W-:Y:S01]  /*23d0*/  ISETP.GE.OR P3, PT, R86, R13, P1 ;  /* 0x0000000d5600720c */ /* 0x000fe20000f66670 */
[----:B------:R-:W2:Y:S01]  /*23e0*/  @!P5 LDG.E R22, desc[UR36][R92.64] ;  /* 0x000000245c16d981 */ /* 0x000ea2000c1e1900 */
[----:B------:R-:W-:-:S04]  /*23f0*/  @!P4 IADD3 R89, P5, PT, R89, R50, RZ ;  /* 0x000000325959c210 */ /* 0x000fc80007fbe0ff */
[----:B------:R-:W-:Y:S02]  /*2400*/  @!P4 LEA.HI.X.SX32 R84, R50, RZ, 0x1, P5 ;  /* 0x000000ff3254c211 */ /* 0x000fe400028f0eff */
[----:B-1----:R-:W-:-:S04]  /*2410*/  @!P4 LEA R50, P5, R89, R14, 0x2 ;  /* 0x0000000e5932c211 */ /* 0x002fc800078a10ff */
[----:B------:R-:W-:Y:S02]  /*2420*/  @!P4 LEA.HI.X R51, R89, R15, R84, 0x2, P5 ;  /* 0x0000000f5933c211 */ /* 0x000fe400028f1454 */
[----:B------:R-:W1:Y:S01]  /*2430*/  @!P3 LDC.64 R14, c[0x0][0x3b8] ;  /* 0x0000ee00ff0ebb82 */ /* 0x000e620000000a00 */
[----:B------:R-:W-:Y:S01]  /*2440*/  @!P3 LOP3.LUT R84, R11, 0x3, RZ, 0xc0, !PT ;  /* 0x000000030b54b812 */ /* 0x000fe200078ec0ff */
[----:B----4-:R-:W-:Y:S01]  /*2450*/  IMAD.IADD R91, R87, 0x1, R12 ;  /* 0x00000001575b7824 */ /* 0x010fe200078e020c */
[----:B------:R-:W-:-:S03]  /*2460*/  FSEL R23, R23, RZ, P2 ;  /* 0x000000ff17177208 */ /* 0x000fc60001000000 */
[----:B------:R-:W-:Y:S02]  /*2470*/  @!P3 IMAD R89, R3, R12, R84 ;  /* 0x0000000c0359b224 */ /* 0x000fe400078e0254 */
[----:B------:R-:W-:Y:S01]  /*2480*/  IMAD.SHL.U32 R84, R91, 0x4, RZ ;  /* 0x000000045b547824 */ /* 0x000fe200078e00ff */
[----:B------:R4:W3:Y:S01]  /*2490*/  @!P4 LDG.E R23, desc[UR36][R50.64] ;  /* 0x000000243217c981 */ /* 0x0008e2000c1e1900 */
[----:B------:R-:W-:-:S03]  /*24a0*/  @!P3 SHF.R.S32.HI R87, RZ, 0x1f, R86 ;  /* 0x0000001fff57b819 */ /* 0x000fc60000011456 */
[----:B------:R-:W-:Y:S02]  /*24b0*/  ISETP.GE.OR P4, PT, R84, R13, P1 ;  /* 0x0000000d5400720c */ /* 0x000fe40000f86670 */
[----:B------:R-:W-:-:S04]  /*24c0*/  @!P3 IADD3 R88, P5, PT, R89, R86, RZ ;  /* 0x000000565958b210 */ /* 0x000fc80007fbe0ff */
[----:B------:R-:W-:Y:S02]  /*24d0*/  @!P3 LEA.HI.X.SX32 R87, R89, R87, 0x1, P5 ;  /* 0x000000575957b211 */ /* 0x000fe400028f0eff */
[----:B-1----:R-:W-:-:S04]  /*24e0*/  @!P3 LEA R86, P5, R88, R14, 0x2 ;  /* 0x0000000e5856b211 */ /* 0x002fc800078a10ff */
[----:B------:R-:W-:Y:S02]  /*24f0*/  @!P3 LEA.HI.X R87, R88, R15, R87, 0x2, P5 ;  /* 0x0000000f5857b211 */ /* 0x000fe400028f1457 */
[----:B------:R-:W1:Y:S01]  /*2500*/  @!P4 LDC.64 R14, c[0x0][0x3b8] ;  /* 0x0000ee00ff0ecb82 */ /* 0x000e620000000a00 */
[----:B----4-:R-:W-:Y:S02]  /*2510*/  LEA R50, R12, R91, 0x1 ;  /* 0x0000005b0c327211 */ /* 0x010fe400078e08ff */
[----:B------:R-:W-:Y:S02]  /*2520*/  FSEL R24, R24, RZ, P2 ;  /* 0x000000ff18187208 */ /* 0x000fe40001000000 */
[----:B------:R-:W-:Y:S01]  /*2530*/  @!P4 LOP3.LUT R51, R11, 0x3, RZ, 0xc0, !PT ;  /* 0x000000030b33c812 */ /* 0x000fe200078ec0ff */
[----:B------:R-:W-:-:S03]  /*2540*/  IMAD.SHL.U32 R50, R50, 0x4, RZ ;  /* 0x0000000432327824 */ /* 0x000fc600078e00ff */
[----:B------:R4:W2:Y:S01]  /*2550*/  @!P3 LDG.E R24, desc[UR36][R86.64] ;  /* 0x000000245618b981 */ /* 0x0008a2000c1e1900 */
[----:B------:R-:W-:Y:S01]  /*2560*/  @!P4 IMAD R88, R3, R12, R51 ;  /* 0x0000000c0358c224 */ /* 0x000fe200078e0233 */
[----:B------:R-:W-:Y:S02]  /*2570*/  ISETP.GE.OR P3, PT, R50, R13, P1 ;  /* 0x0000000d3200720c */ /* 0x000fe40000f66670 */
[----:B------:R-:W-:Y:S02]  /*2580*/  @!P4 SHF.R.S32.HI R51, RZ, 0x1f, R84 ;  /* 0x0000001fff33c819 */ /* 0x000fe40000011454 */
[----:B------:R-:W-:-:S04]  /*2590*/  @!P4 IADD3 R84, P5, PT, R88, R84, RZ ;  /* 0x000000545854c210 */ /* 0x000fc80007fbe0ff */
[----:B------:R-:W-:Y:S02]  /*25a0*/  @!P4 LEA.HI.X.SX32 R51, R88, R51, 0x1, P5 ;  /* 0x000000335833c211 */ /* 0x000fe400028f0eff */
[----:B-1----:R-:W-:-:S04]  /*25b0*/  @!P4 LEA R88, P5, R84, R14, 0x2 ;  /* 0x0000000e5458c211 */ /* 0x002fc800078a10ff */
[----:B------:R-:W-:Y:S02]  /*25c0*/  @!P4 LEA.HI.X R89, R84, R15, R51, 0x2, P5 ;  /* 0x0000000f5459c211 */ /* 0x000fe400028f1433 */
[----:B------:R-:W1:Y:S01]  /*25d0*/  @!P3 LDC.64 R14, c[0x0][0x3b8] ;  /* 0x0000ee00ff0ebb82 */ /* 0x000e620000000a00 */
[----:B------:R-:W-:Y:S01]  /*25e0*/  IMAD R91, R12, 0x4, R91 ;  /* 0x000000040c5b7824 */ /* 0x000fe200078e025b */
[----:B------:R-:W-:Y:S02]  /*25f0*/  FSEL R25, R25, RZ, P2 ;  /* 0x000000ff19197208 */ /* 0x000fe40001000000 */
[----:B------:R-:W-:Y:S02]  /*2600*/  @!P3 LOP3.LUT R51, R11, 0x3, RZ, 0xc0, !PT ;  /* 0x000000030b33b812 */ /* 0x000fe400078ec0ff */
[----:B----4-:R-:W-:Y:S02]  /*2610*/  SHF.L.U32 R86, R91, 0x2, RZ ;  /* 0x000000025b567819 */ /* 0x010fe400000006ff */
[----:B------:R4:W3:Y:S01]  /*2620*/  @!P4 LDG.E R25, desc[UR36][R88.64] ;  /* 0x000000245819c981 */ /* 0x0008e2000c1e1900 */
[----:B------:R-:W-:Y:S01]  /*2630*/  @!P3 IMAD R87, R3, R12, R51 ;  /* 0x0000000c0357b224 */ /* 0x000fe200078e0233 */
[----:B------:R-:W-:-:S02]  /*2640*/  ISETP.GE.OR P4, PT, R86, R13, P1 ;  /* 0x0000000d5600720c */ /* 0x000fc40000f86670 */
[----:B------:R-:W-:Y:S02]  /*2650*/  @!P3 SHF.R.S32.HI R51, RZ, 0x1f, R50 ;  /* 0x0000001fff33b819 */ /* 0x000fe40000011432 */
[----:B------:R-:W-:-:S04]  /*2660*/  @!P3 IADD3 R84, P5, PT, R87, R50, RZ ;  /* 0x000000325754b210 */ /* 0x000fc80007fbe0ff */
[----:B------:R-:W-:Y:S02]  /*2670*/  @!P3 LEA.HI.X.SX32 R51, R87, R51, 0x1, P5 ;  /* 0x000000335733b211 */ /* 0x000fe400028f0eff */
[----:B-1----:R-:W-:-:S04]  /*2680*/  @!P3 LEA R50, P5, R84, R14, 0x2 ;  /* 0x0000000e5432b211 */ /* 0x002fc800078a10ff */
[----:B------:R-:W-:Y:S02]  /*2690*/  @!P3 LEA.HI.X R51, R84, R15, R51, 0x2, P5 ;  /* 0x0000000f5433b211 */ /* 0x000fe400028f1433 */
[----:B------:R-:W1:Y:S01]  /*26a0*/  @!P4 LDC.64 R14, c[0x0][0x3b8] ;  /* 0x0000ee00ff0ecb82 */ /* 0x000e620000000a00 */
[----:B------:R-:W-:Y:S01]  /*26b0*/  @!P4 LOP3.LUT R84, R11, 0x3, RZ, 0xc0, !PT ;  /* 0x000000030b54c812 */ /* 0x000fe200078ec0ff */
[----:B------:R-:W-:Y:S01]  /*26c0*/  IMAD.IADD R91, R91, 0x1, R12 ;  /* 0x000000015b5b7824 */ /* 0x000fe200078e020c */
[----:B------:R-:W-:-:S03]  /*26d0*/  FSEL R26, R26, RZ, P2 ;  /* 0x000000ff1a1a7208 */ /* 0x000fc60001000000 */
[----:B----4-:R-:W-:Y:S02]  /*26e0*/  @!P4 IMAD R89, R3, R12, R84 ;  /* 0x0000000c0359c224 */ /* 0x010fe400078e0254 */
[----:B------:R-:W-:Y:S01]  /*26f0*/  IMAD.SHL.U32 R84, R91, 0x4, RZ ;  /* 0x000000045b547824 */ /* 0x000fe200078e00ff */
[----:B------:R4:W0:Y:S01]  /*2700*/  @!P3 LDG.E R26, desc[UR36][R50.64] ;  /* 0x00000024321ab981 */ /* 0x000822000c1e1900 */
[----:B------:R-:W-:-:S03]  /*2710*/  @!P4 SHF.R.S32.HI R87, RZ, 0x1f, R86 ;  /* 0x0000001fff57c819 */ /* 0x000fc60000011456 */
[----:B------:R-:W-:Y:S02]  /*2720*/  ISETP.GE.OR P3, PT, R84, R13, P1 ;  /* 0x0000000d5400720c */ /* 0x000fe40000f66670 */
[----:B------:R-:W-:-:S04]  /*2730*/  @!P4 IADD3 R88, P5, PT, R89, R86, RZ ;  /* 0x000000565958c210 */ /* 0x000fc80007fbe0ff */
[----:B------:R-:W-:Y:S02]  /*2740*/  @!P4 LEA.HI.X.SX32 R87, R89, R87, 0x1, P5 ;  /* 0x000000575957c211 */ /* 0x000fe400028f0eff */
[----:B-1----:R-:W-:-:S04]  /*2750*/  @!P4 LEA R86, P5, R88, R14, 0x2 ;  /* 0x0000000e5856c211 */ /* 0x002fc800078a10ff */
[----:B------:R-:W-:Y:S02]  /*2760*/  @!P4 LEA.HI.X R87, R88, R15, R87, 0x2, P5 ;  /* 0x0000000f5857c211 */ /* 0x000fe400028f1457 */
[----:B------:R-:W1:Y:S01]  /*2770*/  @!P3 LDC.64 R14, c[0x0][0x3b8] ;  /* 0x0000ee00ff0ebb82 */ /* 0x000e620000000a00 */
[----:B------:R-:W-:Y:S02]  /*2780*/  IADD3 R91, PT, PT, R91, R12, RZ ;  /* 0x0000000c5b5b7210 */ /* 0x000fe40007ffe0ff */
[----:B------:R-:W-:Y:S02]  /*2790*/  FSEL R27, R27, RZ, P2 ;  /* 0x000000ff1b1b7208 */ /* 0x000fe40001000000 */
[----:B----4-:R-:W-:Y:S01]  /*27a0*/  @!P3 LOP3.LUT R50, R11, 0x3, RZ, 0xc0, !PT ;  /* 0x000000030b32b812 */ /* 0x010fe200078ec0ff */
        /* <DEDUP_REMOVED lines=10> */
[----:B------:R-:W-:Y:S01]  /*2850*/  @!P4 LOP3.LUT R84, R11, 0x3, RZ, 0xc0, !PT ;  /* 0x000000030b54c812 */ /* 0x000fe200078ec0ff */
[----:B------:R-:W-:Y:S01]  /*2860*/  IMAD R91, R12, 0x2, R91 ;  /* 0x000000020c5b7824 */ /* 0x000fe200078e025b */
[----:B------:R-:W-:-:S03]  /*2870*/  FSEL R28, R28, RZ, P2 ;  /* 0x000000ff1c1c7208 */ /* 0x000fc60001000000 */
[----:B----4-:R-:W-:Y:S01]  /*2880*/  @!P4 IMAD R87, R3, R12, R84 ;  /* 0x0000000c0357c224 */ /* 0x010fe200078e0254 */
[----:B------:R-:W-:Y:S02]  /*2890*/  SHF.L.U32 R84, R91, 0x2, RZ ;  /* 0x000000025b547819 */ /* 0x000fe400000006ff */
[----:B------:R4:W2:Y:S02]  /*28a0*/  @!P3 LDG.E R28, desc[UR36][R50.64] ;  /* 0x00000024321cb981 */ /* 0x0008a4000c1e1900 */
[----:B------:R-:W-:Y:S02]  /*28b0*/  ISETP.GE.OR P3, PT, R84, R13, P1 ;  /* 0x0000000d5400720c */ /* 0x000fe40000f66670 */
[----:B------:R-:W-:Y:S02]  /*28c0*/  @!P4 SHF.R.S32.HI R86, RZ, 0x1f, R88 ;  /* 0x0000001fff56c819 */ /* 0x000fe40000011458 */
[----:B------:R-:W-:-:S04]  /*28d0*/  @!P4 IADD3 R88, P5, PT, R87, R88, RZ ;  /* 0x000000585758c210 */ /* 0x000fc80007fbe0ff */
[----:B------:R-:W-:Y:S02]  /*28e0*/  @!P4 LEA.HI.X.SX32 R87, R87, R86, 0x1, P5 ;  /* 0x000000565757c211 */ /* 0x000fe400028f0eff */
[----:B-1----:R-:W-:-:S04]  /*28f0*/  @!P4 LEA R86, P5, R88, R14, 0x2 ;  /* 0x0000000e5856c211 */ /* 0x002fc800078a10ff */
[----:B------:R-:W-:Y:S02]  /*2900*/  @!P4 LEA.HI.X R87, R88, R15, R87, 0x2, P5 ;  /* 0x0000000f5857c211 */ /* 0x000fe400028f1457 */
[----:B------:R-:W1:Y:S01]  /*2910*/  @!P3 LDC.64 R14, c[0x0][0x3b8] ;  /* 0x0000ee00ff0ebb82 */ /* 0x000e620000000a00 */
[----:B------:R-:W-:Y:S01]  /*2920*/  IMAD.IADD R91, R91, 0x1, R12 ;  /* 0x000000015b5b7824 */ /* 0x000fe200078e020c */
        /* <DEDUP_REMOVED lines=12> */
[----:B------:R-:W-:Y:S02]  /*29f0*/  @!P4 LOP3.LUT R84, R11, 0x3, RZ, 0xc0, !PT ;  /* 0x000000030b54c812 */ /* 0x000fe400078ec0ff */
[-C--:B------:R-:W-:Y:S02]  /*2a00*/  IADD3 R91, PT, PT, R91, R12.reuse, RZ ;  /* 0x0000000c5b5b7210 */ /* 0x080fe40007ffe0ff */
[----:B------:R-:W-:Y:S01]  /*2a10*/  FSEL R30, R30, RZ, P2 ;  /* 0x000000ff1e1e7208 */ /* 0x000fe20001000000 */
[----:B----4-:R-:W-:Y:S02]  /*2a20*/  @!P4 IMAD R87, R3, R12, R84 ;  /* 0x0000000c0357c224 */ /* 0x010fe400078e0254 */
[----:B------:R-:W-:-:S03]  /*2a30*/  IMAD.SHL.U32 R84, R91, 0x4, RZ ;  /* 0x000000045b547824 */ /* 0x000fc600078e00ff */
        /* <DEDUP_REMOVED lines=10> */
[----:B----4-:R-:W-:Y:S02]  /*2ae0*/  @!P3 LOP3.LUT R50, R11, 0x3, RZ, 0xc0, !PT ;  /* 0x000000030b32b812 */ /* 0x010fe400078ec0ff */
[----:B------:R-:W-:Y:S02]  /*2af0*/  SHF.L.U32 R88, R91, 0x2, RZ ;  /* 0x000000025b587819 */ /* 0x000fe400000006ff */
[----:B------:R4:W2:Y:S01]  /*2b00*/  @!P4 LDG.E R31, desc[UR36][R86.64] ;  /* 0x00000024561fc981 */ /* 0x0008a2000c1e1900 */
        /* <DEDUP_REMOVED lines=13> */
[----:B------:R4:W2:Y:S01]  /*2be0*/  @!P3 LDG.E R32, desc[UR36][R50.64] ;  /* 0x000000243220b981 */ /* 0x0008a2000c1e1900 */
        /* <DEDUP_REMOVED lines=203> */
[----:B------:R-:W-:-:S03]  /*38a0*/  FSEL R46, R46, RZ, P2 ;  /* 0x000000ff2e2e7208 */ /* 0x000fc60001000000 */
[----:B----4-:R-:W-:Y:S01]  /*38b0*/  @!P4 IMAD R87, R3, R12, R84 ;  /* 0x0000000c0357c224 */ /* 0x010fe200078e0254 */
[----:B------:R-:W-:Y:S02]  /*38c0*/  @!P4 SHF.R.S32.HI R84, RZ, 0x1f, R88 ;  /* 0x0000001fff54c819 */ /* 0x000fe40000011458 */
[----:B------:R4:W2:Y:S02]  /*38d0*/  @!P3 LDG.E R46, desc[UR36][R50.64] ;  /* 0x00000024322eb981 */ /* 0x0008a4000c1e1900 */
[----:B------:R-:W-:Y:S02]  /*38e0*/  @!P4 IADD3 R88, P3, PT, R87, R88, RZ ;  /* 0x000000585758c210 */ /* 0x000fe40007f7e0ff */
[----:B------:R-:W-:Y:S02]  /*38f0*/  IADD3 R89, PT, PT, R89, R12, RZ ;  /* 0x0000000c59597210 */ /* 0x000fe40007ffe0ff */
[----:B------:R-:W-:Y:S02]  /*3900*/  @!P4 LEA.HI.X.SX32 R84, R87, R84, 0x1, P3 ;  /* 0x000000545754c211 */ /* 0x000fe400018f0eff */
[----:B-1----:R-:W-:-:S04]  /*3910*/  @!P4 LEA R86, P3, R88, R14, 0x2 ;  /* 0x0000000e5856c211 */ /* 0x002fc800078610ff */
[----:B------:R-:W-:Y:S01]  /*3920*/  @!P4 LEA.HI.X R87, R88, R15, R84, 0x2, P3 ;  /* 0x0000000f5857c211 */ /* 0x000fe200018f1454 */
[----:B------:R-:W-:-:S05]  /*3930*/  IMAD.SHL.U32 R88, R89, 0x4, RZ ;  /* 0x0000000459587824 */ /* 0x000fca00078e00ff */
[----:B------:R-:W-:Y:S01]  /*3940*/  ISETP.GE.OR P3, PT, R88, R13, P1 ;  /* 0x0000000d5800720c */ /* 0x000fe20000f66670 */
[----:B------:R-:W-:-:S05]  /*3950*/  IMAD.IADD R84, R89, 0x1, R12 ;  /* 0x0000000159547824 */ /* 0x000fca00078e020c */
[----:B------:R-:W-:Y:S02]  /*3960*/  SHF.L.U32 R84, R84, 0x2, RZ ;  /* 0x0000000254547819 */ /* 0x000fe400000006ff */
[----:B------:R-:W-:Y:S02]  /*3970*/  FSEL R47, R47, RZ, P2 ;  /* 0x000000ff2f2f7208 */ /* 0x000fe40001000000 */
[----:B------:R-:W-:-:S03]  /*3980*/  ISETP.GE.OR P1, PT, R84, R13, P1 ;  /* 0x0000000d5400720c */ /* 0x000fc60000f26670 */
[----:B----4-:R-:W-:Y:S01]  /*3990*/  @!P3 LOP3.LUT R50, R11, 0x3, RZ, 0xc0, !PT ;  /* 0x000000030b32b812 */ /* 0x010fe200078ec0ff */
[----:B------:R-:W1:Y:S01]  /*39a0*/  @!P3 LDC.64 R14, c[0x0][0x3b8] ;  /* 0x0000ee00ff0ebb82 */ /* 0x000e620000000a00 */
[----:B------:R-:W4:Y:S03]  /*39b0*/  @!P4 LDG.E R47, desc[UR36][R86.64] ;  /* 0x00000024562fc981 */ /* 0x000f26000c1e1900 */
[----:B------:R-:W-:Y:S01]  /*39c0*/  @!P3 IMAD R50, R3, R12, R50 ;  /* 0x0000000c0332b224 */ /* 0x000fe200078e0232 */
[----:B------:R-:W-:-:S04]  /*39d0*/  @!P3 SHF.R.S32.HI R13, RZ, 0x1f, R88 ;  /* 0x0000001fff0db819 */ /* 0x000fc80000011458 */
[----:B------:R-:W-:-:S04]  /*39e0*/  @!P3 IADD3 R88, P4, PT, R50, R88, RZ ;  /* 0x000000583258b210 */ /* 0x000fc80007f9e0ff */
[----:B------:R-:W-:Y:S02]  /*39f0*/  @!P3 LEA.HI.X.SX32 R13, R50, R13, 0x1, P4 ;  /* 0x0000000d320db211 */ /* 0x000fe400020f0eff */
[----:B------:R-:W3:Y:S01]  /*3a00*/  @!P1 LDC.64 R50, c[0x0][0x3b8] ;  /* 0x0000ee00ff329b82 */ /* 0x000ee20000000a00 */
[----:B------:R-:W-:-:S05]  /*3a10*/  @!P1 LOP3.LUT R89, R11, 0x3, RZ, 0xc0, !PT ;  /* 0x000000030b599812 */ /* 0x000fca00078ec0ff */
[----:B------:R-:W-:Y:S01]  /*3a20*/  @!P1 IMAD R89, R3, R12, R89 ;  /* 0x0000000c03599224 */ /* 0x000fe200078e0259 */
[C---:B-1----:R-:W-:Y:S02]  /*3a30*/  @!P3 LEA R14, P4, R88.reuse, R14, 0x2 ;  /* 0x0000000e580eb211 */ /* 0x042fe400078810ff */
[----:B------:R-:W-:Y:S02]  /*3a40*/  @!P1 SHF.R.S32.HI R12, RZ, 0x1f, R84 ;  /* 0x0000001fff0c9819 */ /* 0x000fe40000011454 */
[----:B------:R-:W-:Y:S02]  /*3a50*/  @!P3 LEA.HI.X R15, R88, R15, R13, 0x2, P4 ;  /* 0x0000000f580fb211 */ /* 0x000fe400020f140d */
[C---:B------:R-:W-:Y:S02]  /*3a60*/  @!P1 IADD3 R84, P4, PT, R89.reuse, R84, RZ ;  /* 0x0000005459549210 */ /* 0x040fe40007f9e0ff */
[----:B------:R-:W-:Y:S02]  /*3a70*/  FSEL R48, R48, RZ, P2 ;  /* 0x000000ff30307208 */ /* 0x000fe40001000000 */
[----:B------:R-:W-:-:S02]  /*3a80*/  @!P1 LEA.HI.X.SX32 R12, R89, R12, 0x1, P4 ;  /* 0x0000000c590c9211 */ /* 0x000fc400020f0eff */
[----:B------:R-:W-:Y:S02]  /*3a90*/  FSEL R49, R49, RZ, P2 ;  /* 0x000000ff31317208 */ /* 0x000fe40001000000 */
[----:B------:R-:W4:Y:S01]  /*3aa0*/  @!P3 LDG.E R48, desc[UR36][R14.64] ;  /* 0x000000240e30b981 */ /* 0x000f22000c1e1900 */
[----:B---3--:R-:W-:-:S04]  /*3ab0*/  @!P1 LEA R50, P4, R84, R50, 0x2 ;  /* 0x0000003254329211 */ /* 0x008fc800078810ff */
[----:B------:R-:W-:Y:S02]  /*3ac0*/  @!P1 LEA.HI.X R51, R84, R51, R12, 0x2, P4 ;  /* 0x0000003354339211 */ /* 0x000fe400020f140c */
[----:B------:R-:W3:Y:S04]  /*3ad0*/  @P0 LDG.E.U8 R84, desc[UR36][R6.64] ;  /* 0x0000002406540981 */ /* 0x000ee8000c1e1100 */
[----:B------:R-:W3:Y:S01]  /*3ae0*/  @!P1 LDG.E R49, desc[UR36][R50.64] ;  /* 0x0000002432319981 */ /* 0x000ee2000c1e1900 */
[----:B------:R-:W-:-:S04]  /*3af0*/  FMUL.FTZ R13, R78, R25 ;  /* 0x000000194e0d7220 */ /* 0x000fc80000410000 */
[----:B------:R-:W-:-:S04]  /*3b00*/  FFMA.FTZ R12, R80, R23, R13 ;  /* 0x00000017500c7223 */ /* 0x000fc8000001000d */
[----:B------:R-:W-:-:S04]  /*3b10*/  FFMA.FTZ R12, R85, R20, R12 ;  /* 0x00000014550c7223 */ /* 0x000fc8000001000c */
[----:B0-----:R-:W-:-:S04]  /*3b20*/  FFMA.FTZ R13, R83, R26, R12 ;  /* 0x0000001a530d7223 */ /* 0x001fc8000001000c */
[----:B------:R-:W-:-:S04]  /*3b30*/  FFMA.FTZ R13, R76, R21, R13 ;  /* 0x000000154c0d7223 */ /* 0x000fc8000001000d */
[----:B--2---:R-:W-:-:S04]  /*3b40*/  FFMA.FTZ R12, R74, R27, R13 ;  /* 0x0000001b4a0c7223 */ /* 0x004fc8000001000d */
        /* <DEDUP_REMOVED lines=19> */
[----:B------:R-:W-:-:S03]  /*3c80*/  UMOV UR4, 0xffffffff ;  /* 0xffffffff00047882 */ /* 0x000fc60000000000 */
[----:B------:R-:W-:Y:S01]  /*3c90*/  FFMA.FTZ R12, R58, R43, R13 ;  /* 0x0000002b3a0c7223 */ /* 0x000fe2000001000d */
[----:B------:R-:W-:-:S03]  /*3ca0*/  LOP3.LUT P1, RZ, R11, 0x3, RZ, 0xc0, !PT ;  /* 0x000000030bff7812 */ /* 0x000fc6000782c0ff */
[----:B------:R-:W-:-:S04]  /*3cb0*/  FFMA.FTZ R13, R57, R44, R12 ;  /* 0x0000002c390d7223 */ /* 0x000fc8000001000c */
[----:B------:R-:W-:-:S04]  /*3cc0*/  FFMA.FTZ R12, R56, R45, R13 ;  /* 0x0000002d380c7223 */ /* 0x000fc8000001000d */
[----:B------:R-:W-:-:S04]  /*3cd0*/  FFMA.FTZ R13, R55, R46, R12 ;  /* 0x0000002e370d7223 */ /* 0x000fc8000001000c */
[----:B----4-:R-:W-:-:S04]  /*3ce0*/  FFMA.FTZ R12, R54, R47, R13 ;  /* 0x0000002f360c7223 */ /* 0x010fc8000001000d */
[----:B------:R-:W-:Y:S01]  /*3cf0*/  FFMA.FTZ R13, R53, R48, R12 ;  /* 0x00000030350d7223 */ /* 0x000fe2000001000c */
[----:B---3--:R-:W-:-:S03]  /*3d00*/  ISETP.NE.AND P2, PT, R84, RZ, P0 ;  /* 0x000000ff5400720c */ /* 0x008fc60000745270 */
[----:B------:R-:W-:Y:S01]  /*3d10*/  FFMA.FTZ R13, R4, R49, R13 ;  /* 0x00000031040d7223 */ /* 0x000fe2000001000d */
[----:B------:R-:W-:Y:S09]  /*3d20*/  BRA.DIV UR4, `(.L_x_3964) ;  /* 0x0000005e044c7947 */ /* 0x000ff2000b800000 */
[----:B------:R-:W0:Y:S02]  /*3d30*/  SHFL.BFLY PT, R14, R13, 0x2, 0x1f ;  /* 0x0c401f000d0e7f89 */ /* 0x000e2400000e0000 */
[----:B0-----:R-:W-:-:S05]  /*3d40*/  FADD.FTZ R13, R13, R14 ;  /* 0x0000000e0d0d7221 */ /* 0x001fca0000010000 */
[----:B------:R0:W1:Y:S02]  /*3d50*/  SHFL.BFLY PT, R14, R13, 0x1, 0x1f ;  /* 0x0c201f000d0e7f89 */ /* 0x00006400000e0000 */
.L_x_4046:
        /* <DEDUP_REMOVED lines=18> */
[----:B--2---:R-:W-:-:S05]  /*3e80*/  @P1 IMAD.IADD R50, R51, 0x1, R50 ;  /* 0x0000000133321824 */ /* 0x004fca00078e0232 */
        /* <DEDUP_REMOVED lines=8> */
.L_x_3966:
[----:B------:R-:W-:Y:S05]  /*3f10*/  BSYNC.RECONVERGENT B1 ;  /* 0x0000000000017941 */ /* 0x000fea0003800200 */
.L_x_3965:
[----:B-1----:R-:W1:Y:S01]  /*3f20*/  LDC R11, c[0x0][0x3f4] ;  /* 0x0000fd00ff0b7b82 */ /* 0x002e620000000800 */
[----:B------:R-:W-:Y:S01]  /*3f30*/  VIADD R5, R5, 0x10 ;  /* 0x0000001005057836 */ /* 0x000fe20000000000 */
[----:B------:R-:W-:Y:S01]  /*3f40*/  IADD3 R6, P2, PT, R6, 0x10, RZ ;  /* 0x0000001006067810 */ /* 0x000fe20007f5e0ff */
[----:B------:R-:W-:Y:S01]  /*3f50*/  VIADD R9, R9, 0x10 ;  /* 0x0000001009097836 */ /* 0x000fe20000000000 */
[----:B------:R-:W-:-:S03]  /*3f60*/  IADD3 R8, PT, PT, R8, 0x40, RZ ;  /* 0x0000004008087810 */ /* 0x000fc60007ffe0ff */
[----:B------:R-:W-:Y:S01]  /*3f70*/  IMAD.X R7, RZ, RZ, R7, P2 ;  /* 0x000000ffff077224 */ /* 0x000fe200010e0607 */
[----:B-1----:R-:W-:-:S04]  /*3f80*/  IADD3 R11, PT, PT, R18, 0x1, -R11 ;  /* 0x00000001120b7810 */ /* 0x002fc80007ffe80b */
[----:B------:R-:W-:-:S05]  /*3f90*/  VIMNMX R11, PT, PT, RZ, R11, !PT ;  /* 0x0000000bff0b7248 */ /* 0x000fca0007fe0100 */
[----:B------:R-:W-:-:S05]  /*3fa0*/  IMAD.IADD R12, R18, 0x1, -R11 ;  /* 0x00000001120c7824 */ /* 0x000fca00078e0a0b */
[----:B------:R-:W-:-:S04]  /*3fb0*/  IADD3 R12, PT, PT, R12, 0x7, RZ ;  /* 0x000000070c0c7810 */ /* 0x000fc80007ffe0ff */
[----:B0-----:R-:W-:-:S04]  /*3fc0*/  SHF.R.S32.HI R13, RZ, 0x1f, R12 ;  /* 0x0000001fff0d7819 */ /* 0x001fc8000001140c */
[----:B------:R-:W-:-:S04]  /*3fd0*/  LEA.HI R13, R13, R12, RZ, 0x3 ;  /* 0x0000000c0d0d7211 */ /* 0x000fc800078f18ff */
[----:B------:R-:W-:-:S05]  /*3fe0*/  LOP3.LUT R12, R13, 0xfffffff8, RZ, 0xc0, !PT ;  /* 0xfffffff80d0c7812 */ /* 0x000fca00078ec0ff */
[----:B------:R-:W-:-:S05]  /*3ff0*/  IMAD.IADD R12, R11, 0x1, R12 ;  /* 0x000000010b0c7824 */ /* 0x000fca00078e020c */
[----:B------:R-:W-:-:S13]  /*4000*/  ISETP.GE.AND P1, PT, R5, R12, PT ;  /* 0x0000000c0500720c */ /* 0x000fda0003f26270 */
[----:B------:R-:W-:Y:S05]  /*4010*/  @!P1 BRA `(.L_x_3967) ;  /* 0xffffffdc00dc9947 */ /* 0x000fea000383ffff */
.L_x_3963:
[----:B-1----:R-:W-:Y:S05]  /*4020*/  BSYNC B0 ;  /* 0x0000000000007941 */ /* 0x002fea0003800000 */
.L_x_3962:
[----:B------:R-:W0:Y:S01]  /*4030*/  LDC R5, c[0x0][0x3f4] ;  /* 0x0000fd00ff057b82 */ /* 0x000e220000000800 */
[----:B------:R-:W-:Y:S01]  /*4040*/  UMOV UR4, 0xffffffff ;  /* 0xffffffff00047882 */ /* 0x000fe20000000000 */
[----:B0-----:R-:W-:-:S04]  /*4050*/  IADD3 R5, PT, PT, R18, 0x1, -R5 ;  /* 0x0000000112057810 */ /* 0x001fc80007ffe805 */
[----:B-----5:R-:W-:Y:S01]  /*4060*/  VIMNMX R17, PT, PT, RZ, R5, !PT ;  /* 0x00000005ff117248 */ /* 0x020fe20007fe0100 */
[----:B------:R-:W-:Y:S06]  /*4070*/  BRA.DIV UR4, `(.L_x_3968) ;  /* 0x0000005a04b87947 */ /* 0x000fec000b800000 */
[----:B------:R-:W0:Y:S02]  /*4080*/  SHFL.BFLY PT, R14, R82, 0x10, 0x1f ;  /* 0x0e001f00520e7f89 */ /* 0x000e2400000e0000 */
[----:B0-----:R-:W-:-:S05]  /*4090*/  FMNMX.FTZ R13, R14, R82, !PT ;  /* 0x000000520e0d7209 */ /* 0x001fca0007810000 */
[----:B------:R-:W0:Y:S02]  /*40a0*/  SHFL.BFLY PT, R14, R13, 0x8, 0x1f ;  /* 0x0d001f000d0e7f89 */ /* 0x000e2400000e0000 */
[----:B0-----:R-:W-:-:S05]  /*40b0*/  FMNMX.FTZ R0, R13, R14, !PT ;  /* 0x0000000e0d007209 */ /* 0x001fca0007810000 */
[----:B------:R0:W1:Y:S02]  /*40c0*/  SHFL.BFLY PT, R14, R0, 0x4, 0x1f ;  /* 0x0c801f00000e7f89 */ /* 0x00006400000e0000 */
.L_x_4051:
[----:B------:R-:W4:Y:S01]  /*40d0*/  S2R R50, SR_TID.X ;  /* 0x0000000000327919 */ /* 0x000f220000002100 */
[----:B------:R-:W-:Y:S01]  /*40e0*/  MOV R15, 0x400 ;  /* 0x00000400000f7802 */ /* 0x000fe20000000f00 */
[----:B------:R-:W-:Y:S05]  /*40f0*/  WARPSYNC.ALL ;  /* 0x0000000000007948 */ /* 0x000fea0003800000 */
[----:B------:R-:W5:Y:S01]  /*4100*/  S2R R20, SR_CgaCtaId ;  /* 0x0000000000147919 */ /* 0x000f620000008800 */
[----:B-1----:R-:W-:Y:S02]  /*4110*/  FMNMX.FTZ R5, R0, R14, !PT ;  /* 0x0000000e00057209 */ /* 0x002fe40007810000 */
[----:B----4-:R-:W-:-:S02]  /*4120*/  LOP3.LUT P0, R6, R50, 0x1f, RZ, 0xc0, !PT ;  /* 0x0000001f32067812 */ /* 0x010fc4000780c0ff */
[----:B-----5:R-:W-:-:S11]  /*4130*/  LEA R7, R20, R15, 0x18 ;  /* 0x0000000f14077211 */ /* 0x020fd600078ec0ff */
[----:B0-----:R-:W-:-:S05]  /*4140*/  @!P0 LEA.HI R0, R50, R7, RZ, 0x1d ;  /* 0x0000000732008211 */ /* 0x001fca00078fe8ff */
[----:B------:R-:W-:Y:S01]  /*4150*/  @!P0 STS [R0], R5 ;  /* 0x0000000500008388 */ /* 0x000fe20000000800 */
[----:B------:R-:W-:Y:S01]  /*4160*/  BAR.SYNC.DEFER_BLOCKING 0x0 ;  /* 0x0000000000007b1d */ /* 0x000fe20000010000 */
[C---:B------:R-:W-:Y:S01]  /*4170*/  ISETP.GT.U32.AND P0, PT, R6.reuse, 0x1, PT ;  /* 0x000000010600780c */ /* 0x040fe20003f04070 */
[----:B------:R-:W-:Y:S01]  /*4180*/  IMAD.MOV.U32 R10, RZ, RZ, -0x800001 ;  /* 0xff7fffffff0a7424 */ /* 0x000fe200078e00ff */
[----:B------:R-:W-:Y:S01]  /*4190*/  LEA R8, R6, R7, 0x2 ;  /* 0x0000000706087211 */ /* 0x000fe200078e10ff */
[----:B------:R-:W-:Y:S01]  /*41a0*/  VIADD R4, R18, 0x1 ;  /* 0x0000000112047836 */ /* 0x000fe20000000000 */
[----:B------:R-:W-:Y:S01]  /*41b0*/  SHF.L.U32 R52, R50, 0x2, RZ ;  /* 0x0000000232347819 */ /* 0x000fe200000006ff */
[----:B------:R-:W-:Y:S01]  /*41c0*/  BSSY.RECONVERGENT B0, `(.L_x_3969) ;  /* 0x000016f000007945 */ /* 0x000fe20003800200 */
[----:B---3--:R-:W-:-:S07]  /*41d0*/  IMAD.MOV.U32 R9, RZ, RZ, RZ ;  /* 0x000000ffff097224 */ /* 0x008fce00078e00ff */
        /* <DEDUP_REMOVED lines=23> */
[----:B------:R-:W-:-:S03]  /*4350*/  IMAD.MOV.U32 R10, RZ, RZ, R5 ;  /* 0x000000ffff0a7224 */ /* 0x000fc600078e0005 */
[----:B------:R-:W-:Y:S02]  /*4360*/  LEA R13, R20, R13, 0x18 ;  /* 0x0000000d140d7211 */ /* 0x000fe400078ec0ff */
[----:B------:R-:W-:Y:S02]  /*4370*/  LOP3.LUT R11, R9, 0x3, RZ, 0xc0, !PT ;  /* 0x00000003090b7812 */ /* 0x000fe400078ec0ff */
[----:B------:R-:W-:Y:S01]  /*4380*/  MOV R9, RZ ;  /* 0x000000ff00097202 */ /* 0x000fe20000000f00 */
[----:B------:R-:W-:Y:S01]  /*4390*/  IMAD.IADD R12, R52, 0x1, R13 ;  /* 0x00000001340c7824 */ /* 0x000fe200078e020d */
[----:B------:R-:W-:-:S07]  /*43a0*/  IADD3 R11, PT, PT, -R11, RZ, RZ ;  /* 0x000000ff0b0b7210 */ /* 0x000fce0007ffe1ff */
.L_x_3974:
        /* <DEDUP_REMOVED lines=11> */
.L_x_3973:
[----:B------:R-:W-:Y:S05]  /*4460*/  BSYNC.RECONVERGENT B1 ;  /* 0x0000000000017941 */ /* 0x000fea0003800200 */
.L_x_3972:
[----:B------:R-:W-:Y:S05]  /*4470*/  @!P1 BRA `(.L_x_3970) ;  /* 0x00000014000c9947 */ /* 0x000fea0003800000 */
[----:B------:R-:W-:Y:S02]  /*4480*/  VIADD R15, R15, 0x210 ;  /* 0x000002100f0f7836 */ /* 0x000fe40000000000 */
[----:B------:R-:W-:Y:S02]  /*4490*/  IMAD.SHL.U32 R11, R17, 0x4, RZ ;  /* 0x00000004110b7824 */ /* 0x000fe400078e00ff */
[----:B------:R-:W-:Y:S01]  /*44a0*/  VIADD R23, R10, 0x100 ;  /* 0x000001000a177836 */ /* 0x000fe20000000000 */
[----:B------:R-:W-:Y:S02]  /*44b0*/  LEA R12, R20, R15, 0x18 ;  /* 0x0000000f140c7211 */ /* 0x000fe400078ec0ff */
[----:B------:R-:W-:Y:S02]  /*44c0*/  LEA R11, R10, -R11, 0x2 ;  /* 0x8000000b0a0b7211 */ /* 0x000fe400078e10ff */
[----:B------:R-:W-:-:S03]  /*44d0*/  ISETP.GT.AND P0, PT, R23, R18, PT ;  /* 0x000000121700720c */ /* 0x000fc60003f04270 */
[----:B------:R-:W-:-:S05]  /*44e0*/  IMAD.IADD R12, R12, 0x1, R11 ;  /* 0x000000010c0c7824 */ /* 0x000fca00078e020b */
[----:B------:R-:W0:Y:S04]  /*44f0*/  LDS R11, [R12] ;  /* 0x000000000c0b7984 */ /* 0x000e280000000800 */
[----:B------:R-:W1:Y:S04]  /*4500*/  LDS R13, [R12+0x100] ;  /* 0x000100000c0d7984 */ /* 0x000e680000000800 */
        /* <DEDUP_REMOVED lines=27> */
[----:B------:R-:W-:Y:S01]  /*46c0*/  ISETP.GT.AND P1, PT, R10, 0x2ff, PT ;  /* 0x000002ff0a00780c */ /* 0x000fe20003f24270 */
[----:B------:R-:W-:-:S12]  /*46d0*/  VIADD R10, R12, 0x600 ;  /* 0x000006000c0a7836 */ /* 0x000fd80000000000 */
[----:B------:R-:W-:Y:S05]  /*46e0*/  @!P1 BRA `(.L_x_3976) ;  /* 0x0000000400989947 */ /* 0x000fea0003800000 */
[----:B------:R-:W-:Y:S02]  /*46f0*/  PLOP3.LUT P0, PT, PT, PT, PT, 0x8, 0x80 ;  /* 0x000000000080781c */ /* 0x000fe40003f0e170 */
[----:B------:R-:W-:-:S11]  /*4700*/  IADD3 R12, PT, PT, R18, -0x2ff, RZ ;  /* 0xfffffd01120c7810 */ /* 0x000fd60007ffe0ff */
.L_x_3977:
        /* <DEDUP_REMOVED lines=9> */
[----:B------:R-:W5:Y:S04]  /*47a0*/  LDS R31, [R10+0x500] ;  /* 0x000500000a1f7984 */ /* 0x000f680000000800 */
[----:B--2---:R-:W2:Y:S04]  /*47b0*/  LDS R33, [R10+0x600] ;  /* 0x000600000a217984 */ /* 0x004ea80000000800 */
        /* <DEDUP_REMOVED lines=44> */
[C---:B---3--:R-:W-:Y:S01]  /*4a80*/  FADD.FTZ R41, -R0.reuse, R41 ;  /* 0x0000002900297221 */ /* 0x048fe20000010100 */
[C---:B----4-:R-:W-:Y:S01]  /*4a90*/  FADD.FTZ R43, -R0.reuse, R43 ;  /* 0x0000002b002b7221 */ /* 0x050fe20000010100 */
        /* <DEDUP_REMOVED lines=43> */
.L_x_3976:
[----:B------:R-:W-:Y:S05]  /*4d50*/  BSYNC.RECONVERGENT B1 ;  /* 0x0000000000017941 */ /* 0x000fea0003800200 */
.L_x_3975:
        /* <DEDUP_REMOVED lines=11> */
[----:B------:R-:W2:Y:S04]  /*4e10*/  LDS R27, [R10+0x300] ;  /* 0x000300000a1b7984 */ /* 0x000ea80000000800 */
        /* <DEDUP_REMOVED lines=43> */
.L_x_3979:
[----:B------:R-:W-:Y:S05]  /*50d0*/  BSYNC.RECONVERGENT B1 ;  /* 0x0000000000017941 */ /* 0x000fea0003800200 */
.L_x_3978:
        /* <DEDUP_REMOVED lines=27> */
.L_x_3971:
        /* <DEDUP_REMOVED lines=12> */
[----:B------:R-:W-:-:S05]  /*5350*/  SHF.R.S32.HI R24, RZ, 0x1f, R22 ;  /* 0x0000001fff187819 */ /* 0x000fca0000011416 */
[----:B------:R-:W-:Y:S05]  /*5360*/  @!P0 BRA `(.L_x_3981) ;  /* 0x00000000006c8947 */ /* 0x000fea0003800000 */
[----:B------:R-:W-:Y:S01]  /*5370*/  VIADD R15, R15, 0x210 ;  /* 0x000002100f0f7836 */ /* 0x000fe20000000000 */
[----:B------:R-:W-:Y:S01]  /*5380*/  LEA.HI R9, R12, 0x1, RZ, 0x1a ;  /* 0x000000010c097811 */ /* 0x000fe200078fd0ff */
[--C-:B------:R-:W-:Y:S01]  /*5390*/  IMAD.MOV.U32 R13, RZ, RZ, R5.reuse ;  /* 0x000000ffff0d7224 */ /* 0x100fe200078e0005 */
[----:B------:R-:W-:Y:S02]  /*53a0*/  IADD3 R21, P0, P2, R22, R10, R5 ;  /* 0x0000000a16157210 */ /* 0x000fe40007a1e005 */
[----:B------:R-:W-:Y:S02]  /*53b0*/  LEA R15, R20, R15, 0x18 ;  /* 0x0000000f140f7211 */ /* 0x000fe400078ec0ff */
[----:B------:R-:W-:Y:S02]  /*53c0*/  LOP3.LUT R10, R9, 0x3, RZ, 0xc0, !PT ;  /* 0x00000003090a7812 */ /* 0x000fe400078ec0ff */
[----:B------:R-:W-:Y:S01]  /*53d0*/  IADD3.X R11, PT, PT, R24, R11, RZ, P0, P2 ;  /* 0x0000000b180b7210 */ /* 0x000fe200007e44ff */
[----:B------:R-:W-:Y:S01]  /*53e0*/  IMAD.IADD R12, R52, 0x1, R15 ;  /* 0x00000001340c7824 */ /* 0x000fe200078e020f */
[----:B------:R-:W-:-:S02]  /*53f0*/  MOV R9, RZ ;  /* 0x000000ff00097202 */ /* 0x000fc40000000f00 */
[----:B------:R-:W-:-:S07]  /*5400*/  IADD3 R14, PT, PT, -R10, RZ, RZ ;  /* 0x000000ff0a0e7210 */ /* 0x000fce0007ffe1ff */
.L_x_3982:
[----:B------:R-:W-:-:S06]  /*5410*/  IMAD.MOV.U32 R10, RZ, RZ, R21 ;  /* 0x000000ffff0a7224 */ /* 0x000fcc00078e0015 */
[----:B------:R1:W3:Y:S01]  /*5420*/  LDG.E.U8 R10, desc[UR36][R10.64] ;  /* 0x000000240a0a7981 */ /* 0x0002e2000c1e1100 */
[----:B------:R-:W-:Y:S01]  /*5430*/  IADD3 R14, PT, PT, R14, 0x1, RZ ;  /* 0x000000010e0e7810 */ /* 0x000fe20007ffe0ff */
[----:B------:R-:W-:Y:S01]  /*5440*/  VIADD R13, R13, 0x40 ;  /* 0x000000400d0d7836 */ /* 0x000fe20000000000 */
[----:B------:R-:W-:-:S05]  /*5450*/  IADD3 R21, P2, PT, R21, 0x40, RZ ;  /* 0x0000004015157810 */ /* 0x000fca0007f5e0ff */
[----:B-1----:R-:W-:Y:S01]  /*5460*/  IMAD.X R11, RZ, RZ, R11, P2 ;  /* 0x000000ffff0b7224 */ /* 0x002fe200010e060b */
[----:B---3--:R-:W-:-:S13]  /*5470*/  ISETP.NE.AND P0, PT, R10, RZ, PT ;  /* 0x000000ff0a00720c */ /* 0x008fda0003f05270 */
        /* <DEDUP_REMOVED lines=8> */
[----:B0-----:R-:W-:-:S10]  /*5500*/  IADD3 R12, PT, PT, R12, 0x100, RZ ;  /* 0x000001000c0c7810 */ /* 0x001fd40007ffe0ff */
[----:B------:R-:W-:Y:S05]  /*5510*/  @P0 BRA `(.L_x_3982) ;  /* 0xfffffffc00bc0947 */ /* 0x000fea000383ffff */
.L_x_3981:
[----:B------:R-:W-:Y:S05]  /*5520*/  BSYNC.RECONVERGENT B1 ;  /* 0x0000000000017941 */ /* 0x000fea0003800200 */
.L_x_3980:
[----:B------:R-:W-:Y:S05]  /*5530*/  @!P1 BRA `(.L_x_3970) ;  /* 0x0000000000dc9947 */ /* 0x000fea0003800000 */
[----:B------:R-:W1:Y:S01]  /*5540*/  S2R R12, SR_CgaCtaId ;  /* 0x00000000000c7919 */ /* 0x000e620000008800 */
[----:B------:R-:W3:Y:S01]  /*5550*/  LDCU.64 UR4, c[0x0][0x420] ;  /* 0x00008400ff0477ac */ /* 0x000ee20008000a00 */
[----:B------:R-:W-:Y:S01]  /*5560*/  MOV R11, 0x400 ;  /* 0x00000400000b7802 */ /* 0x000fe20000000f00 */
[----:B------:R-:W-:-:S04]  /*5570*/  IMAD.SHL.U32 R10, R17, 0x4, RZ ;  /* 0x00000004110a7824 */ /* 0x000fc800078e00ff */
[----:B------:R-:W-:Y:S01]  /*5580*/  VIADD R11, R11, 0x210 ;  /* 0x000002100b0b7836 */ /* 0x000fe20000000000 */
[----:B------:R-:W-:Y:S02]  /*5590*/  LEA R10, R13, -R10, 0x2 ;  /* 0x8000000a0d0a7211 */ /* 0x000fe400078e10ff */
[----:B---3--:R-:W-:-:S04]  /*55a0*/  IADD3 R15, P0, P1, R22, UR4, R13 ;  /* 0x00000004160f7c10 */ /* 0x008fc8000f91e00d */
[----:B------:R-:W-:Y:S02]  /*55b0*/  IADD3 R15, P2, PT, R15, 0x80, RZ ;  /* 0x000000800f0f7810 */ /* 0x000fe40007f5e0ff */
[----:B-1----:R-:W-:Y:S02]  /*55c0*/  LEA R21, R12, R11, 0x18 ;  /* 0x0000000b0c157211 */ /* 0x002fe400078ec0ff */
[----:B------:R-:W-:Y:S02]  /*55d0*/  IADD3.X R11, PT, PT, R24, UR5, RZ, P0, P1 ;  /* 0x00000005180b7c10 */ /* 0x000fe400087e24ff */
[----:B------:R-:W-:-:S03]  /*55e0*/  IADD3 R12, PT, PT, R10, 0x200, R21 ;  /* 0x000002000a0c7810 */ /* 0x000fc60007ffe015 */
[----:B------:R-:W-:-:S07]  /*55f0*/  IMAD.X R11, RZ, RZ, R11, P2 ;  /* 0x000000ffff0b7224 */ /* 0x000fce00010e060b */
.L_x_3983:
[----:B------:R-:W-:-:S05]  /*5600*/  IMAD.MOV.U32 R10, RZ, RZ, R15 ;  /* 0x000000ffff0a7224 */ /* 0x000fca00078e000f */
[----:B------:R-:W3:Y:S04]  /*5610*/  LDG.E.U8 R15, desc[UR36][R10.64+-0x80] ;  /* 0xffff80240a0f7981 */ /* 0x000ee8000c1e1100 */
[----:B------:R-:W4:Y:S04]  /*5620*/  LDG.E.U8 R14, desc[UR36][R10.64+-0x40] ;  /* 0xffffc0240a0e7981 */ /* 0x000f28000c1e1100 */
[----:B------:R-:W5:Y:S04]  /*5630*/  LDG.E.U8 R20, desc[UR36][R10.64] ;  /* 0x000000240a147981 */ /* 0x000f68000c1e1100 */
[----:B------:R-:W2:Y:S01]  /*5640*/  LDG.E.U8 R22, desc[UR36][R10.64+0x40] ;  /* 0x000040240a167981 */ /* 0x000ea2000c1e1100 */
[----:B------:R-:W-:Y:S01]  /*5650*/  VIADD R13, R13, 0x100 ;  /* 0x000001000d0d7836 */ /* 0x000fe20000000000 */
[----:B---3--:R-:W-:-:S02]  /*5660*/  ISETP.NE.AND P0, PT, R15, RZ, PT ;  /* 0x000000ff0f00720c */ /* 0x008fc40003f05270 */
[----:B----4-:R-:W-:Y:S02]  /*5670*/  ISETP.NE.AND P1, PT, R14, RZ, PT ;  /* 0x000000ff0e00720c */ /* 0x010fe40003f25270 */
[----:B------:R-:W-:Y:S02]  /*5680*/  MOV R14, RZ ;  /* 0x000000ff000e7202 */ /* 0x000fe40000000f00 */
[----:B-----5:R-:W-:Y:S02]  /*5690*/  ISETP.NE.AND P2, PT, R20, RZ, PT ;  /* 0x000000ff1400720c */ /* 0x020fe40003f45270 */
[----:B--2---:R-:W-:-:S05]  /*56a0*/  ISETP.NE.AND P3, PT, R22, RZ, PT ;  /* 0x000000ff1600720c */ /* 0x004fca0003f65270 */
[----:B------:R-:W0:Y:S04]  /*56b0*/  @!P0 LDS R15, [R12+-0x200] ;  /* 0xfffe00000c0f8984 */ /* 0x000e280000000800 */
[----:B------:R-:W1:Y:S04]  /*56c0*/  @!P1 LDS R21, [R12+-0x100] ;  /* 0xffff00000c159984 */ /* 0x000e680000000800 */
[----:B------:R-:W2:Y:S04]  /*56d0*/  @!P2 LDS R23, [R12] ;  /* 0x000000000c17a984 */ /* 0x000ea80000000800 */
[----:B------:R-:W3:Y:S01]  /*56e0*/  @!P3 LDS R25, [R12+0x100] ;  /* 0x000100000c19b984 */ /* 0x000ee20000000800 */
[----:B0-----:R-:W-:-:S04]  /*56f0*/  @!P0 FADD.FTZ R15, -R0, R15 ;  /* 0x0000000f000f8221 */ /* 0x001fc80000010100 */
        /* <DEDUP_REMOVED lines=8> */
[----:B------:R-:W-:-:S02]  /*5780*/  HFMA2 R25, -RZ, RZ, 0, 0 ;  /* 0x00000000ff197431 */ /* 0x000fc400000001ff */
[----:B------:R-:W-:Y:S01]  /*5790*/  @!P2 FMUL.FTZ R22, R22, 1.4426950216293334961 ;  /* 0x3fb8aa3b1616a820 */ /* 0x000fe20000410000 */
[----:B------:R-:W-:Y:S01]  /*57a0*/  ISETP.GT.AND P0, PT, R13, R18, PT ;  /* 0x000000120d00720c */ /* 0x000fe20003f04270 */
        /* <DEDUP_REMOVED lines=16> */
.L_x_3970:
[----:B------:R-:W-:Y:S05]  /*58b0*/  BSYNC.RECONVERGENT B0 ;  /* 0x0000000000007941 */ /* 0x000fea0003800200 */
.L_x_3969:
[----:B0-----:R-:W0:Y:S01]  /*58c0*/  SHFL.BFLY PT, R0, R9, 0x10, 0x1f ;  /* 0x0e001f0009007f89 */ /* 0x001e2200000e0000 */
[C---:B------:R-:W-:Y:S01]  /*58d0*/  ISETP.NE.AND P0, PT, R6.reuse, RZ, PT ;  /* 0x000000ff0600720c */ /* 0x040fe20003f05270 */
[----:B------:R-:W1:Y:S01]  /*58e0*/  LDCU.U8 UR6, c[0x0][0x48c] ;  /* 0x00009180ff0677ac */ /* 0x000e620008000000 */
[----:B------:R-:W-:Y:S01]  /*58f0*/  ISETP.GT.U32.AND P1, PT, R6, 0x1, PT ;  /* 0x000000010600780c */ /* 0x000fe20003f24070 */
[----:B------:R-:W3:Y:S01]  /*5900*/  S2R R51, SR_CTAID.X ;  /* 0x0000000000337919 */ /* 0x000ee20000002500 */
[----:B------:R-:W3:Y:S01]  /*5910*/  S2UR UR4, SR_CTAID.Y ;  /* 0x00000000000479c3 */ /* 0x000ee20000002600 */
[----:B-1----:R-:W-:Y:S01]  /*5920*/  UISETP.NE.AND UP0, UPT, UR6, URZ, UPT ;  /* 0x000000ff0600728c */ /* 0x002fe2000bf05270 */
[----:B0-----:R-:W-:-:S05]  /*5930*/  FADD.FTZ R10, R0, R9 ;  /* 0x00000009000a7221 */ /* 0x001fca0000010000 */
[----:B----4-:R-:W0:Y:S02]  /*5940*/  SHFL.BFLY PT, R11, R10, 0x8, 0x1f ;  /* 0x0d001f000a0b7f89 */ /* 0x010e2400000e0000 */
[----:B0-----:R-:W-:-:S05]  /*5950*/  FADD.FTZ R11, R10, R11 ;  /* 0x0000000b0a0b7221 */ /* 0x001fca0000010000 */
[----:B------:R-:W0:Y:S02]  /*5960*/  SHFL.BFLY PT, R0, R11, 0x4, 0x1f ;  /* 0x0c801f000b007f89 */ /* 0x000e2400000e0000 */
[----:B0-----:R-:W-:Y:S01]  /*5970*/  FADD.FTZ R12, R11, R0 ;  /* 0x000000000b0c7221 */ /* 0x001fe20000010000 */
[----:B------:R-:W-:-:S04]  /*5980*/  SHF.R.U32.HI R0, RZ, 0x5, R50 ;  /* 0x00000005ff007819 */ /* 0x000fc80000011632 */
[----:B------:R-:W0:Y:S01]  /*5990*/  SHFL.BFLY PT, R13, R12, 0x2, 0x1f ;  /* 0x0c401f000c0d7f89 */ /* 0x000e2200000e0000 */
[----:B------:R-:W-:Y:S02]  /*59a0*/  @!P0 IMAD R7, R0, 0x4, R7 ;  /* 0x0000000400078824 */ /* 0x000fe400078e0207 */
[----:B0-----:R-:W-:Y:S02]  /*59b0*/  FADD.FTZ R13, R12, R13 ;  /* 0x0000000d0c0d7221 */ /* 0x001fe40000010000 */
[----:B------:R-:W3:Y:S03]  /*59c0*/  LDC R12, c[0x0][0x3f8] ;  /* 0x0000fe00ff0c7b82 */ /* 0x000ee60000000800 */
[----:B------:R-:W0:Y:S01]  /*59d0*/  SHFL.BFLY PT, R14, R13, 0x1, 0x1f ;  /* 0x0c201f000d0e7f89 */ /* 0x000e2200000e0000 */
[----:B---3--:R-:W-:Y:S02]  /*59e0*/  IMAD R55, R12, UR4, R51 ;  /* 0x000000040c377c24 */ /* 0x008fe4000f8e0233 */
[----:B0-----:R-:W-:-:S05]  /*59f0*/  FADD.FTZ R14, R13, R14 ;  /* 0x0000000e0d0e7221 */ /* 0x001fca0000010000 */
[----:B------:R0:W-:Y:S01]  /*5a00*/  @!P0 STS [R7+0x8], R14 ;  /* 0x0000080e07008388 */ /* 0x0001e20000000800 */
[----:B------:R-:W-:Y:S01]  /*5a10*/  BAR.SYNC.DEFER_BLOCKING 0x0 ;  /* 0x0000000000007b1d */ /* 0x000fe20000010000 */
[----:B------:R-:W-:Y:S02]  /*5a20*/  ISETP.GT.AND P0, PT, R5, R18, PT ;  /* 0x000000120500720c */ /* 0x000fe40003f04270 */
[----:B0-----:R-:W-:-:S03]  /*5a30*/  CS2R R6, SRZ ;  /* 0x0000000000067805 */ /* 0x001fc6000001ff00 */
[----:B------:R-:W0:Y:S04]  /*5a40*/  @!P1 LDS R14, [R8+0x8] ;  /* 0x00000800080e9984 */ /* 0x000e280000000800 */
[----:B0-----:R-:W0:Y:S02]  /*5a50*/  SHFL.BFLY PT, R9, R14, 0x1, 0x1f ;  /* 0x0c201f000e097f89 */ /* 0x001e2400000e0000 */
[----:B0-----:R-:W-:-:S06]  /*5a60*/  FADD.FTZ R10, R9, R14 ;  /* 0x0000000e090a7221 */ /* 0x001fcc0000010000 */
[----:B------:R-:W0:Y:S02]  /*5a70*/  SHFL.IDX PT, R10, R10, RZ, 0x1f ;  /* 0x00001fff0a0a7589 */ /* 0x000e2400000e0000 */
[----:B0-----:R-:W-:-:S06]  /*5a80*/  FADD.FTZ R9, R10, 9.9999999747524270788e-07 ;  /* 0x358637bd0a097421 */ /* 0x001fcc0000010000 */
        /* <DEDUP_REMOVED lines=8> */
.L_x_3984:
        /* <DEDUP_REMOVED lines=18> */
[----:B------:R-:W-:Y:S02]  /*5c30*/  LOP3.LUT R6, R6, 0xc0, RZ, 0xc0, !PT ;  /* 0x000000c006067812 */ /* 0x000fe400078ec0ff */
[----:B------:R-:W-:-:S03]  /*5c40*/  IADD3 R7, PT, PT, -R4, RZ, RZ ;  /* 0x000000ff04077210 */ /* 0x000fc60007ffe1ff */
[----:B------:R-:W-:Y:S01]  /*5c50*/  IMAD.IADD R5, R5, 0x1, R6 ;  /* 0x0000000105057824 */ /* 0x000fe200078e0206 */
[----:B-1----:R-:W-:-:S06]  /*5c60*/  ULEA UR4, UR5, UR4, 0x18 ;  /* 0x0000000405047291 */ /* 0x002fcc000f8ec0ff */
[----:B------:R-:W-:-:S07]  /*5c70*/  VIADD R4, R52, UR4 ;  /* 0x0000000434047c36 */ /* 0x000fce0008000000 */
.L_x_3990:
[----:B------:R-:W0:Y:S01]  /*5c80*/  LDS R6, [R4] ;  /* 0x0000000004067984 */ /* 0x000e220000000800 */
[----:B------:R-:W-:-:S04]  /*5c90*/  IADD3 R7, PT, PT, R7, 0x1, RZ ;  /* 0x0000000107077810 */ /* 0x000fc80007ffe0ff */
[----:B------:R-:W-:Y:S01]  /*5ca0*/  ISETP.NE.AND P0, PT, R7, RZ, PT ;  /* 0x000000ff0700720c */ /* 0x000fe20003f05270 */
[----:B0-----:R-:W-:-:S05]  /*5cb0*/  FMUL.FTZ R11, R6, R9 ;  /* 0x00000009060b7220 */ /* 0x001fca0000410000 */
[----:B------:R0:W-:Y:S02]  /*5cc0*/  STS [R4], R11 ;  /* 0x0000000b04007388 */ /* 0x0001e40000000800 */
[----:B0-----:R-:W-:-:S05]  /*5cd0*/  VIADD R4, R4, 0x100 ;  /* 0x0000010004047836 */ /* 0x001fca0000000000 */
[----:B------:R-:W-:Y:S05]  /*5ce0*/  @P0 BRA `(.L_x_3990) ;  /* 0xfffffffc00e40947 */ /* 0x000fea000383ffff */
.L_x_3989:
[----:B------:R-:W-:Y:S05]  /*5cf0*/  BSYNC.RECONVERGENT B1 ;  /* 0x0000000000017941 */ /* 0x000fea0003800200 */
.L_x_3988:
        /* <DEDUP_REMOVED lines=31> */
.L_x_3993:
        /* <DEDUP_REMOVED lines=10> */
[----:B------:R-:W5:Y:S04]  /*5f90*/  LDS R24, [R5+0x600] ;  /* 0x0006000005187984 */ /* 0x000f680000000800 */
[----:B------:R-:W5:Y:S04]  /*5fa0*/  LDS R26, [R5+0x700] ;  /* 0x00070000051a7984 */ /* 0x000f680000000800 */
[----:B------:R-:W5:Y:S01]  /*5fb0*/  LDS R28, [R5+0x800] ;  /* 0x00080000051c7984 */ /* 0x000f620000000800 */
[----:B0-----:R-:W-:-:S03]  /*5fc0*/  FMUL.FTZ R4, R9, R4 ;  /* 0x0000000409047220 */ /* 0x001fc60000410000 */
[----:B------:R-:W0:Y:S01]  /*5fd0*/  LDS R30, [R5+0x900] ;  /* 0x00090000051e7984 */ /* 0x000e220000000800 */
[----:B-1----:R-:W-:-:S03]  /*5fe0*/  FMUL.FTZ R6, R9, R6 ;  /* 0x0000000609067220 */ /* 0x002fc60000410000 */
[----:B--2---:R-:W1:Y:S01]  /*5ff0*/  LDS R32, [R5+0xa00] ;  /* 0x000a000005207984 */ /* 0x004e620000000800 */
[----:B---3--:R-:W-:-:S03]  /*6000*/  FMUL.FTZ R8, R9, R8 ;  /* 0x0000000809087220 */ /* 0x008fc60000410000 */
[----:B------:R-:W2:Y:S01]  /*6010*/  LDS R34, [R5+0xb00] ;  /* 0x000b000005227984 */ /* 0x000ea20000000800 */
[----:B----4-:R-:W-:-:S03]  /*6020*/  FMUL.FTZ R10, R9, R10 ;  /* 0x0000000a090a7220 */ /* 0x010fc60000410000 */
[----:B------:R-:W3:Y:S01]  /*6030*/  LDS R36, [R5+0xc00] ;  /* 0x000c000005247984 */ /* 0x000ee20000000800 */
[----:B-----5:R-:W-:-:S03]  /*6040*/  FMUL.FTZ R12, R9, R12 ;  /* 0x0000000c090c7220 */ /* 0x020fc60000410000 */
[----:B------:R-:W4:Y:S01]  /*6050*/  LDS R38, [R5+0xd00] ;  /* 0x000d000005267984 */ /* 0x000f220000000800 */
        /* <DEDUP_REMOVED lines=9> */
[----:B------:R-:W-:-:S03]  /*60f0*/  FMUL.FTZ R28, R9, R28 ;  /* 0x0000001c091c7220 */ /* 0x000fc60000410000 */
[----:B------:R-:W-:Y:S01]  /*6100*/  STS [R5+0x200], R12 ;  /* 0x0002000c05007388 */ /* 0x000fe20000000800 */
[----:B0-----:R-:W-:-:S03]  /*6110*/  FMUL.FTZ R30, R9, R30 ;  /* 0x0000001e091e7220 */ /* 0x001fc60000410000 */
[----:B------:R-:W-:Y:S01]  /*6120*/  STS [R5+0x300], R14 ;  /* 0x0003000e05007388 */ /* 0x000fe20000000800 */
[----:B-1----:R-:W-:-:S03]  /*6130*/  FMUL.FTZ R32, R9, R32 ;  /* 0x0000002009207220 */ /* 0x002fc60000410000 */
[----:B------:R-:W-:Y:S01]  /*6140*/  STS [R5+0x400], R20 ;  /* 0x0004001405007388 */ /* 0x000fe20000000800 */
[----:B--2---:R-:W-:-:S03]  /*6150*/  FMUL.FTZ R34, R9, R34 ;  /* 0x0000002209227220 */ /* 0x004fc60000410000 */
[----:B------:R-:W-:Y:S01]  /*6160*/  STS [R5+0x500], R22 ;  /* 0x0005001605007388 */ /* 0x000fe20000000800 */
[----:B---3--:R-:W-:-:S03]  /*6170*/  FMUL.FTZ R36, R9, R36 ;  /* 0x0000002409247220 */ /* 0x008fc60000410000 */
[----:B------:R-:W-:Y:S01]  /*6180*/  STS [R5+0x600], R24 ;  /* 0x0006001805007388 */ /* 0x000fe20000000800 */
[----:B----4-:R-:W-:-:S03]  /*6190*/  FMUL.FTZ R38, R9, R38 ;  /* 0x0000002609267220 */ /* 0x010fc60000410000 */
        /* <DEDUP_REMOVED lines=9> */
.L_x_3992:
[----:B------:R-:W-:Y:S05]  /*6230*/  BSYNC.RECONVERGENT B1 ;  /* 0x0000000000017941 */ /* 0x000fea0003800200 */
.L_x_3991:
        /* <DEDUP_REMOVED lines=11> */
[----:B------:R-:W2:Y:S04]  /*62f0*/  LDS R14, [R5+0x300] ;  /* 0x00030000050e7984 */ /* 0x000ea80000000800 */
[----:B------:R-:W2:Y:S04]  /*6300*/  LDS R20, [R5+0x400] ;  /* 0x0004000005147984 */ /* 0x000ea80000000800 */
        /* <DEDUP_REMOVED lines=18> */
.L_x_3995:
[----:B------:R-:W-:Y:S05]  /*6430*/  BSYNC.RECONVERGENT B1 ;  /* 0x0000000000017941 */ /* 0x000fea0003800200 */
.L_x_3994:
        /* <DEDUP_REMOVED lines=15> */
.L_x_3987:
        /* <DEDUP_REMOVED lines=18> */
[----:B------:R-:W-:Y:S01]  /*6650*/  IADD3 R5, PT, PT, R5, R8, RZ ;  /* 0x0000000805057210 */ /* 0x000fe20007ffe0ff */
[----:B------:R-:W-:Y:S01]  /*6660*/  IMAD.MOV R8, RZ, RZ, -R4 ;  /* 0x000000ffff087224 */ /* 0x000fe200078e0a04 */
[----:B---3--:R-:W-:-:S04]  /*6670*/  LEA R12, P0, R15, UR8, 0x2 ;  /* 0x000000080f0c7c11 */ /* 0x008fc8000f8010ff */
[----:B------:R-:W-:Y:S01]  /*6680*/  LEA.HI.X R15, R15, UR9, R10, 0x2, P0 ;  /* 0x000000090f0f7c11 */ /* 0x000fe200080f140a */
[----:B-1----:R-:W-:-:S06]  /*6690*/  ULEA UR4, UR5, UR4, 0x18 ;  /* 0x0000000405047291 */ /* 0x002fcc000f8ec0ff */
[----:B------:R-:W-:-:S07]  /*66a0*/  IADD3 R4, PT, PT, R52, UR4, RZ ;  /* 0x0000000434047c10 */ /* 0x000fce000fffe0ff */
.L_x_3998:
[----:B-1----:R-:W0:Y:S01]  /*66b0*/  LDS R10, [R4] ;  /* 0x00000000040a7984 */ /* 0x002e220000000800 */
[----:B------:R-:W-:Y:S01]  /*66c0*/  MOV R11, R15 ;  /* 0x0000000f000b7202 */ /* 0x000fe20000000f00 */
[----:B------:R-:W-:-:S05]  /*66d0*/  VIADD R8, R8, 0x1 ;  /* 0x0000000108087836 */ /* 0x000fca0000000000 */
[----:B------:R-:W-:Y:S01]  /*66e0*/  ISETP.NE.AND P0, PT, R8, RZ, PT ;  /* 0x000000ff0800720c */ /* 0x000fe20003f05270 */
[----:B0-----:R-:W-:Y:S01]  /*66f0*/  FMUL.FTZ R13, R10, R9 ;  /* 0x000000090a0d7220 */ /* 0x001fe20000410000 */
[----:B------:R-:W-:Y:S01]  /*6700*/  IMAD.MOV.U32 R10, RZ, RZ, R12 ;  /* 0x000000ffff0a7224 */ /* 0x000fe200078e000c */
[----:B------:R-:W-:-:S03]  /*6710*/  IADD3 R12, P2, PT, R12, 0x100, RZ ;  /* 0x000001000c0c7810 */ /* 0x000fc60007f5e0ff */
[----:B------:R0:W-:Y:S01]  /*6720*/  STS [R4], R13 ;  /* 0x0000000d04007388 */ /* 0x0001e20000000800 */
[----:B------:R-:W-:-:S03]  /*6730*/  IADD3.X R15, PT, PT, RZ, R15, RZ, P2, !PT ;  /* 0x0000000fff0f7210 */ /* 0x000fc600017fe4ff */
[----:B------:R1:W-:Y:S01]  /*6740*/  STG.E desc[UR36][R10.64], R13 ;  /* 0x0000000d0a007986 */ /* 0x0003e2000c101924 */
[----:B0-----:R-:W-:Y:S02]  /*6750*/  VIADD R4, R4, 0x100 ;  /* 0x0000010004047836 */ /* 0x001fe40000000000 */
[----:B------:R-:W-:Y:S05]  /*6760*/  @P0 BRA `(.L_x_3998) ;  /* 0xfffffffc00d00947 */ /* 0x000fea000383ffff */
.L_x_3997:
[----:B------:R-:W-:Y:S05]  /*6770*/  BSYNC.RECONVERGENT B1 ;  /* 0x0000000000017941 */ /* 0x000fea0003800200 */
.L_x_3996:
[----:B------:R-:W-:Y:S05]  /*6780*/  @!P1 BRA `(.L_x_3986) ;  /* 0x0000000800709947 */ /* 0x000fea0003800000 */
[----:B------:R-:W3:Y:S01]  /*6790*/  S2R R8, SR_CgaCtaId ;  /* 0x0000000000087919 */ /* 0x000ee20000008800 */
[----:B------:R-:W4:Y:S01]  /*67a0*/  LDCU.64 UR4, c[0x0][0x480] ;  /* 0x00009000ff0477ac */ /* 0x000f220008000a00 */
[----:B------:R-:W-:Y:S01]  /*67b0*/  IADD3 R6, P0, PT, R5, R6, RZ ;  /* 0x0000000605067210 */ /* 0x000fe20007f1e0ff */
[----:B-1----:R-:W-:Y:S01]  /*67c0*/  IMAD.IADD R11, R18, 0x1, -R5 ;  /* 0x00000001120b7824 */ /* 0x002fe200078e0a05 */
[----:B------:R-:W-:Y:S01]  /*67d0*/  MOV R4, 0x400 ;  /* 0x0000040000047802 */ /* 0x000fe20000000f00 */
[----:B------:R-:W-:Y:S01]  /*67e0*/  BSSY.RECONVERGENT B1, `(.L_x_3999) ;  /* 0x0000058000017945 */ /* 0x000fe20003800200 */
[----:B------:R-:W-:Y:S02]  /*67f0*/  IADD3.X R7, PT, PT, RZ, R7, RZ, P0, !PT ;  /* 0x00000007ff077210 */ /* 0x000fe400007fe4ff */
[----:B------:R-:W-:Y:S02]  /*6800*/  ISETP.GT.AND P1, PT, R11, 0x2ff, PT ;  /* 0x000002ff0b00780c */ /* 0x000fe40003f24270 */
[----:B----4-:R-:W-:-:S04]  /*6810*/  LEA R10, P0, R6, UR4, 0x2 ;  /* 0x00000004060a7c11 */ /* 0x010fc8000f8010ff */
[----:B------:R-:W-:Y:S02]  /*6820*/  LEA.HI.X R12, R6, UR5, R7, 0x2, P0 ;  /* 0x00000005060c7c11 */ /* 0x000fe400080f1407 */
[----:B------:R-:W-:Y:S01]  /*6830*/  IADD3 R7, PT, PT, R4, 0x210, RZ ;  /* 0x0000021004077810 */ /* 0x000fe20007ffe0ff */
[----:B------:R-:W-:Y:S01]  /*6840*/  IMAD.SHL.U32 R4, R17, 0x4, RZ ;  /* 0x0000000411047824 */ /* 0x000fe200078e00ff */
[----:B------:R-:W-:-:S04]  /*6850*/  IADD3 R6, P0, PT, R10, 0x200, RZ ;  /* 0x000002000a067810 */ /* 0x000fc80007f1e0ff */
[----:B------:R-:W-:Y:S02]  /*6860*/  LEA R4, R5, -R4, 0x2 ;  /* 0x8000000405047211 */ /* 0x000fe400078e10ff */
[----:B---3--:R-:W-:Y:S01]  /*6870*/  LEA R11, R8, R7, 0x18 ;  /* 0x00000007080b7211 */ /* 0x008fe200078ec0ff */
[----:B------:R-:W-:Y:S01]  /*6880*/  IMAD.X R7, RZ, RZ, R12, P0 ;  /* 0x000000ffff077224 */ /* 0x000fe200000e060c */
[----:B------:R-:W-:Y:S02]  /*6890*/  PLOP3.LUT P0, PT, PT, PT, PT, 0x80, 0x8 ;  /* 0x000000000008781c */ /* 0x000fe40003f0f070 */
[----:B------:R-:W-:Y:S01]  /*68a0*/  IADD3 R4, PT, PT, R4, 0x200, R11 ;  /* 0x0000020004047810 */ /* 0x000fe20007ffe00b */
[----:B------:R-:W-:Y:S10]  /*68b0*/  @!P1 BRA `(.L_x_4000) ;  /* 0x0000000400289947 */ /* 0x000ff40003800000 */
[----:B------:R-:W-:Y:S02]  /*68c0*/  PLOP3.LUT P0, PT, PT, PT, PT, 0x8, 0x80 ;  /* 0x000000000080781c */ /* 0x000fe40003f0e170 */
[----:B------:R-:W-:-:S11]  /*68d0*/  IADD3 R42, PT, PT, R18, -0x2ff, RZ ;  /* 0xfffffd01122a7810 */ /* 0x000fd60007ffe0ff */
.L_x_4001:
[----:B------:R-:W0:Y:S01]  /*68e0*/  LDS R8, [R4+-0x200] ;  /* 0xfffe000004087984 */ /* 0x000e220000000800 */
[----:B------:R-:W-:-:S03]  /*68f0*/  VIADD R5, R5, 0x400 ;  /* 0x0000040005057836 */ /* 0x000fc60000000000 */
[----:B------:R-:W1:Y:S02]  /*6900*/  LDS R10, [R4+-0x100] ;  /* 0xffff0000040a7984 */ /* 0x000e640000000800 */
[----:B------:R-:W-:Y:S02]  /*6910*/  ISETP.GE.AND P1, PT, R5, R42, PT ;  /* 0x0000002a0500720c */ /* 0x000fe40003f26270 */
[----:B------:R-:W3:Y:S04]  /*6920*/  LDS R12, [R4] ;  /* 0x00000000040c7984 */ /* 0x000ee80000000800 */
[----:B------:R-:W-:Y:S04]  /*6930*/  LDS R28, [R4+0x600] ;  /* 0x00060000041c7984 */ /* 0x000fe80000000800 */
[----:B------:R-:W4:Y:S04]  /*6940*/  LDS R14, [R4+0x100] ;  /* 0x00010000040e7984 */ /* 0x000f280000000800 */
[----:B------:R-:W5:Y:S04]  /*6950*/  LDS R20, [R4+0x200] ;  /* 0x0002000004147984 */ /* 0x000f680000000800 */
[----:B------:R-:W5:Y:S04]  /*6960*/  LDS R22, [R4+0x300] ;  /* 0x0003000004167984 */ /* 0x000f680000000800 */
[----:B------:R-:W5:Y:S04]  /*6970*/  LDS R24, [R4+0x400] ;  /* 0x0004000004187984 */ /* 0x000f680000000800 */
[----:B------:R-:W5:Y:S04]  /*6980*/  LDS R26, [R4+0x500] ;  /* 0x00050000041a7984 */ /* 0x000f680000000800 */
[----:B------:R-:W5:Y:S01]  /*6990*/  LDS R30, [R4+0x700] ;  /* 0x00070000041e7984 */ /* 0x000f620000000800 */
[----:B0-----:R-:W-:-:S03]  /*69a0*/  FMUL.FTZ R11, R9, R8 ;  /* 0x00000008090b7220 */ /* 0x001fc60000410000 */
[----:B--2---:R-:W-:Y:S01]  /*69b0*/  LDS R32, [R4+0x800] ;  /* 0x0008000004207984 */ /* 0x004fe20000000800 */
[----:B-1----:R-:W-:-:S03]  /*69c0*/  FMUL.FTZ R13, R9, R10 ;  /* 0x0000000a090d7220 */ /* 0x002fc60000410000 */
[----:B------:R-:W0:Y:S01]  /*69d0*/  LDS R8, [R4+0xd00] ;  /* 0x000d000004087984 */ /* 0x000e220000000800 */
[----:B---3--:R-:W-:-:S03]  /*69e0*/  FMUL.FTZ R15, R9, R12 ;  /* 0x0000000c090f7220 */ /* 0x008fc60000410000 */
[----:B------:R-:W1:Y:S04]  /*69f0*/  LDS R34, [R4+0x900] ;  /* 0x0009000004227984 */ /* 0x000e680000000800 */
[----:B------:R-:W2:Y:S01]  /*6a00*/  LDS R36, [R4+0xa00] ;  /* 0x000a000004247984 */ /* 0x000ea20000000800 */
[----:B----4-:R-:W-:-:S03]  /*6a10*/  FMUL.FTZ R21, R9, R14 ;  /* 0x0000000e09157220 */ /* 0x010fc60000410000 */
[----:B------:R-:W-:Y:S01]  /*6a20*/  LDS R38, [R4+0xb00] ;  /* 0x000b000004267984 */ /* 0x000fe20000000800 */
[----:B-----5:R-:W-:-:S03]  /*6a30*/  FMUL.FTZ R23, R9, R20 ;  /* 0x0000001409177220 */ /* 0x020fc60000410000 */
[----:B------:R-:W3:Y:S01]  /*6a40*/  LDS R40, [R4+0xc00] ;  /* 0x000c000004287984 */ /* 0x000ee20000000800 */
[----:B------:R-:W-:-:S03]  /*6a50*/  FMUL.FTZ R25, R9, R22 ;  /* 0x0000001609197220 */ /* 0x000fc60000410000 */
        /* <DEDUP_REMOVED lines=48> */
.L_x_4000:
[----:B------:R-:W-:Y:S05]  /*6d60*/  BSYNC.RECONVERGENT B1 ;  /* 0x0000000000017941 */ /* 0x000fea0003800200 */
.L_x_3999:
        /* <DEDUP_REMOVED lines=15> */
[----:B------:R-:W-:Y:S01]  /*6e60*/  IADD3 R8, P1, PT, R6, 0x800, RZ ;  /* 0x0000080006087810 */ /* 0x000fe20007f3e0ff */
[----:B-1----:R-:W-:-:S03]  /*6e70*/  FMUL.FTZ R13, R9, R10 ;  /* 0x0000000a090d7220 */ /* 0x002fc60000410000 */
[----:B------:R-:W-:Y:S01]  /*6e80*/  STG.E desc[UR36][R6.64+-0x200], R11 ;  /* 0xfffe000b06007986 */ /* 0x000fe2000c101924 */
[----:B---3--:R-:W-:-:S03]  /*6e90*/  FMUL.FTZ R15, R9, R12 ;  /* 0x0000000c090f7220 */ /* 0x008fc60000410000 */
[----:B------:R-:W-:Y:S01]  /*6ea0*/  STS [R4+-0x200], R11 ;  /* 0xfffe000b04007388 */ /* 0x000fe20000000800 */
[----:B----4-:R-:W-:-:S03]  /*6eb0*/  FMUL.FTZ R21, R9, R14 ;  /* 0x0000000e09157220 */ /* 0x010fc60000410000 */
[----:B------:R-:W-:Y:S01]  /*6ec0*/  STG.E desc[UR36][R6.64+-0x100], R13 ;  /* 0xffff000d06007986 */ /* 0x000fe2000c101924 */
[----:B-----5:R-:W-:-:S03]  /*6ed0*/  FMUL.FTZ R23, R9, R20 ;  /* 0x0000001409177220 */ /* 0x020fc60000410000 */
[----:B------:R0:W-:Y:S01]  /*6ee0*/  STS [R4+-0x100], R13 ;  /* 0xffff000d04007388 */ /* 0x0001e20000000800 */
[----:B--2---:R-:W-:-:S03]  /*6ef0*/  FMUL.FTZ R25, R9, R22 ;  /* 0x0000001609197220 */ /* 0x004fc60000410000 */
        /* <DEDUP_REMOVED lines=18> */
.L_x_4003:
[----:B------:R-:W-:Y:S05]  /*7020*/  BSYNC.RECONVERGENT B1 ;  /* 0x0000000000017941 */ /* 0x000fea0003800200 */
.L_x_4002:
        /* <DEDUP_REMOVED lines=18> */
.L_x_3986:
[----:B------:R-:W-:Y:S05]  /*7150*/  BSYNC.RECONVERGENT B0 ;  /* 0x0000000000007941 */ /* 0x000fea0003800200 */
.L_x_3985:
[----:B------:R-:W3:Y:S01]  /*7160*/  LDCU.64 UR4, c[0x0][0x3b0] ;  /* 0x00007600ff0477ac */ /* 0x000ee20008000a00 */
[----:B01----:R-:W-:Y:S02]  /*7170*/  LEA.HI R4, R18, R18, RZ, 0x1 ;  /* 0x0000001212047211 */ /* 0x003fe400078f08ff */
[----:B------:R-:W-:Y:S02]  /*7180*/  CS2R R6, SRZ ;  /* 0x0000000000067805 */ /* 0x000fe4000001ff00 */
[----:B------:R-:W-:Y:S02]  /*7190*/  LOP3.LUT R52, R52, 0x7c, RZ, 0xc0, !PT ;  /* 0x0000007c34347812 */ /* 0x000fe400078ec0ff */
[----:B------:R-:W-:-:S04]  /*71a0*/  LOP3.LUT R53, R4, 0xfffffffe, RZ, 0xc0, !PT ;  /* 0xfffffffe04357812 */ /* 0x000fc800078ec0ff */
[----:B------:R-:W-:-:S04]  /*71b0*/  IADD3 R53, PT, PT, -R53, R18, RZ ;  /* 0x0000001235357210 */ /* 0x000fc80007ffe1ff */
[----:B------:R-:W-:-:S04]  /*71c0*/  ISETP.NE.AND P0, PT, R0, R53, PT ;  /* 0x000000350000720c */ /* 0x000fc80003f05270 */
[----:B------:R-:W-:Y:S02]  /*71d0*/  ISETP.GT.U32.OR P0, PT, R52, 0x6f, P0 ;  /* 0x0000006f3400780c */ /* 0x000fe40000704470 */
[----:B---3--:R-:W-:-:S04]  /*71e0*/  ISETP.EQ.U32.AND P1, PT, RZ, UR4, PT ;  /* 0x00000004ff007c0c */ /* 0x008fc8000bf22070 */
        /* <DEDUP_REMOVED lines=39> */
[----:B------:R-:W-:Y:S01]  /*7460*/  LOP3.LUT R61, R59, 0xfffffff8, RZ, 0xc0, !PT ;  /* 0xfffffff83b3d7812 */ /* 0x000fe200078ec0ff */
[----:B------:R-:W-:Y:S02]  /*7470*/  IMAD.MOV.U32 R56, RZ, RZ, R54 ;  /* 0x000000ffff387224 */ /* 0x000fe400078e0036 */
[----:B------:R-:W-:-:S05]  /*7480*/  VIADD R8, R8, 0x210 ;  /* 0x0000021008087836 */ /* 0x000fca0000000000 */
[----:B0-----:R-:W-:Y:S02]  /*7490*/  LEA R60, R13, R8, 0x18 ;  /* 0x000000080d3c7211 */ /* 0x001fe400078ec0ff */
[----:B------:R-:W-:-:S07]  /*74a0*/  MOV R8, RZ ;  /* 0x000000ff00087202 */ /* 0x000fce0000000f00 */
.L_x_4010:
[----:B------:R-:W-:-:S04]  /*74b0*/  IMAD R39, R56, 0x70, RZ ;  /* 0x0000007038277824 */ /* 0x000fc800078e02ff */
[C---:B------:R-:W-:Y:S01]  /*74c0*/  IMAD.WIDE.U32 R12, R39.reuse, 0x4, R48 ;  /* 0x00000004270c7825 */ /* 0x040fe200078e0030 */
[----:B------:R-:W-:-:S03]  /*74d0*/  IADD3 R25, PT, PT, R39, 0x1c0, RZ ;  /* 0x000001c027197810 */ /* 0x000fc60007ffe0ff */
[----:B------:R-:W-:Y:S02]  /*74e0*/  VIADD R21, R39, 0xe0 ;  /* 0x000000e027157836 */ /* 0x000fe40000000000 */
[----:B------:R-:W3:Y:S02]  /*74f0*/  LDG.E.128 R12, desc[UR36][R12.64] ;  /* 0x000000240c0c7981 */ /* 0x000ee4000c1e1d00 */
[----:B------:R-:W-:Y:S01]  /*7500*/  IMAD.WIDE.U32 R20, R21, 0x4, R48 ;  /* 0x0000000415147825 */ /* 0x000fe200078e0030 */
[----:B--2---:R-:W-:-:S03]  /*7510*/  IADD3 R33, PT, PT, R39, 0x380, RZ ;  /* 0x0000038027217810 */ /* 0x004fc60007ffe0ff */
[----:B------:R-:W-:Y:S02]  /*7520*/  VIADD R29, R39, 0x2a0 ;  /* 0x000002a0271d7836 */ /* 0x000fe40000000000 */
[--C-:B------:R-:W-:Y:S01]  /*7530*/  IMAD.WIDE.U32 R24, R25, 0x4, R48.reuse ;  /* 0x0000000419187825 */ /* 0x100fe200078e0030 */
[----:B------:R-:W2:Y:S03]  /*7540*/  LDG.E.128 R20, desc[UR36][R20.64] ;  /* 0x0000002414147981 */ /* 0x000ea6000c1e1d00 */
        /* <DEDUP_REMOVED lines=16> */
[----:B------:R-:W3:Y:S04]  /*7650*/  LDS R66, [R65] ;  /* 0x0000000041427984 */ /* 0x000ee80000000800 */
[----:B------:R-:W2:Y:S04]  /*7660*/  LDS R68, [R65+0x8] ;  /* 0x0000080041447984 */ /* 0x000ea80000000800 */
        /* <DEDUP_REMOVED lines=9> */
[-C--:B---3--:R-:W-:Y:S01]  /*7700*/  FFMA.FTZ R67, R12, R66.reuse, R8 ;  /* 0x000000420c437223 */ /* 0x088fe20000010008 */
[-C--:B------:R-:W-:Y:S01]  /*7710*/  FFMA.FTZ R8, R13, R66.reuse, R9 ;  /* 0x000000420d087223 */ /* 0x080fe20000010009 */
[-C--:B------:R-:W-:Y:S01]  /*7720*/  FFMA.FTZ R9, R14, R66.reuse, R10 ;  /* 0x000000420e097223 */ /* 0x080fe2000001000a */
[----:B------:R-:W-:Y:S02]  /*7730*/  FFMA.FTZ R66, R15, R66, R11 ;  /* 0x000000420f427223 */ /* 0x000fe4000001000b */
[-C--:B--2---:R-:W-:Y:S01]  /*7740*/  FFMA.FTZ R8, R21, R68.reuse, R8 ;  /* 0x0000004415087223 */ /* 0x084fe20000010008 */
        /* <DEDUP_REMOVED lines=28> */
.L_x_4009:
[----:B------:R-:W-:Y:S05]  /*7910*/  BSYNC.RECONVERGENT B2 ;  /* 0x0000000000027941 */ /* 0x000fea0003800200 */
.L_x_4008:
        /* <DEDUP_REMOVED lines=8> */
[----:B------:R-:W-:Y:S02]  /*79a0*/  VIADD R25, R23, 0x1c0 ;  /* 0x000001c017197836 */ /* 0x000fe40000000000 */
[--C-:B------:R-:W-:Y:S01]  /*79b0*/  IMAD.WIDE.U32 R20, R21, 0x4, R48.reuse ;  /* 0x0000000415147825 */ /* 0x100fe200078e0030 */
[----:B------:R-:W3:Y:S01]  /*79c0*/  LDG.E.128 R12, desc[UR36][R12.64] ;  /* 0x000000240c0c7981 */ /* 0x000ee2000c1e1d00 */
[----:B------:R-:W-:Y:S02]  /*79d0*/  IADD3 R29, PT, PT, R23, 0x2a0, RZ ;  /* 0x000002a0171d7810 */ /* 0x000fe40007ffe0ff */
[--C-:B------:R-:W-:Y:S02]  /*79e0*/  IMAD.WIDE.U32 R24, R25, 0x4, R48.reuse ;  /* 0x0000000419187825 */ /* 0x100fe400078e0030 */
[----:B------:R-:W4:Y:S02]  /*79f0*/  LDG.E.128 R20, desc[UR36][R20.64] ;  /* 0x0000002414147981 */ /* 0x000f24000c1e1d00 */
[----:B------:R-:W-:-:S02]  /*7a00*/  IMAD.WIDE.U32 R28, R29, 0x4, R48 ;  /* 0x000000041d1c7825 */ /* 0x000fc400078e0030 */
[----:B------:R-:W4:Y:S04]  /*7a10*/  LDG.E.128 R24, desc[UR36][R24.64] ;  /* 0x0000002418187981 */ /* 0x000f28000c1e1d00 */
[----:B------:R-:W4:Y:S01]  /*7a20*/  LDG.E.128 R28, desc[UR36][R28.64] ;  /* 0x000000241c1c7981 */ /* 0x000f22000c1e1d00 */
[----:B------:R-:W0:Y:S01]  /*7a30*/  S2UR UR5, SR_CgaCtaId ;  /* 0x00000000000579c3 */ /* 0x000e220000008800 */
[----:B------:R-:W-:Y:S01]  /*7a40*/  UMOV UR4, 0x400 ;  /* 0x0000040000047882 */ /* 0x000fe20000000000 */
[C---:B--2---:R-:W-:Y:S01]  /*7a50*/  IMAD.IADD R32, R56.reuse, 0x1, -R17 ;  /* 0x0000000138207824 */ /* 0x044fe200078e0a11 */
[----:B------:R-:W-:Y:S01]  /*7a60*/  UIADD3 UR4, UPT, UPT, UR4, 0x210, URZ ;  /* 0x0000021004047890 */ /* 0x000fe2000fffe0ff */
[----:B------:R-:W-:-:S03]  /*7a70*/  IADD3 R56, PT, PT, R56, 0x8, RZ ;  /* 0x0000000838387810 */ /* 0x000fc60007ffe0ff */
[----:B0-----:R-:W-:-:S06]  /*7a80*/  ULEA UR4, UR5, UR4, 0x18 ;  /* 0x0000000405047291 */ /* 0x001fcc000f8ec0ff */
[----:B------:R-:W-:-:S05]  /*7a90*/  LEA R32, R32, UR4, 0x2 ;  /* 0x0000000420207c11 */ /* 0x000fca000f8e10ff */
[----:B------:R-:W3:Y:S04]  /*7aa0*/  LDS R33, [R32] ;  /* 0x0000000020217984 */ /* 0x000ee80000000800 */
[----:B------:R-:W4:Y:S04]  /*7ab0*/  LDS R34, [R32+0x8] ;  /* 0x0000080020227984 */ /* 0x000f280000000800 */
[----:B------:R-:W0:Y:S04]  /*7ac0*/  LDS R36, [R32+0x10] ;  /* 0x0000100020247984 */ /* 0x000e280000000800 */
[----:B------:R-:W1:Y:S01]  /*7ad0*/  LDS R37, [R32+0x18] ;  /* 0x0000180020257984 */ /* 0x000e620000000800 */
        /* <DEDUP_REMOVED lines=16> */
.L_x_4012:
[----:B------:R-:W-:Y:S05]  /*7be0*/  BSYNC.RECONVERGENT B2 ;  /* 0x0000000000027941 */ /* 0x000fea0003800200 */
.L_x_4011:
        /* <DEDUP_REMOVED lines=8> */
[----:B------:R-:W-:Y:S02]  /*7c70*/  IMAD.WIDE.U32 R20, R21, 0x4, R48 ;  /* 0x0000000415147825 */ /* 0x000fe400078e0030 */
[----:B------:R-:W3:Y:S04]  /*7c80*/  LDG.E.128 R12, desc[UR36][R12.64] ;  /* 0x000000240c0c7981 */ /* 0x000ee8000c1e1d00 */
[----:B------:R-:W4:Y:S01]  /*7c90*/  LDG.E.128 R20, desc[UR36][R20.64] ;  /* 0x0000002414147981 */ /* 0x000f22000c1e1d00 */
[----:B------:R-:W0:Y:S01]  /*7ca0*/  S2UR UR5, SR_CgaCtaId ;  /* 0x00000000000579c3 */ /* 0x000e220000008800 */
[----:B------:R-:W-:Y:S01]  /*7cb0*/  UMOV UR4, 0x400 ;  /* 0x0000040000047882 */ /* 0x000fe20000000000 */
[----:B------:R-:W-:Y:S01]  /*7cc0*/  IADD3 R3, PT, PT, -R17, R56, RZ ;  /* 0x0000003811037210 */ /* 0x000fe20007ffe1ff */
[----:B------:R-:W-:Y:S01]  /*7cd0*/  UIADD3 UR4, UPT, UPT, UR4, 0x210, URZ ;  /* 0x0000021004047890 */ /* 0x000fe2000fffe0ff */
[----:B------:R-:W-:-:S03]  /*7ce0*/  VIADD R56, R56, 0x4 ;  /* 0x0000000438387836 */ /* 0x000fc60000000000 */
[----:B0-----:R-:W-:-:S06]  /*7cf0*/  ULEA UR4, UR5, UR4, 0x18 ;  /* 0x0000000405047291 */ /* 0x001fcc000f8ec0ff */
[----:B------:R-:W-:-:S05]  /*7d00*/  LEA R3, R3, UR4, 0x2 ;  /* 0x0000000403037c11 */ /* 0x000fca000f8e10ff */
[----:B------:R-:W3:Y:S04]  /*7d10*/  LDS R24, [R3] ;  /* 0x0000000003187984 */ /* 0x000ee80000000800 */
[----:B------:R-:W4:Y:S01]  /*7d20*/  LDS R26, [R3+0x8] ;  /* 0x00000800031a7984 */ /* 0x000f220000000800 */
[-C--:B---3--:R-:W-:Y:S01]  /*7d30*/  FFMA.FTZ R25, R12, R24.reuse, R8 ;  /* 0x000000180c197223 */ /* 0x088fe20000010008 */
[-C--:B------:R-:W-:Y:S01]  /*7d40*/  FFMA.FTZ R12, R13, R24.reuse, R9 ;  /* 0x000000180d0c7223 */ /* 0x080fe20000010009 */
[-C--:B------:R-:W-:Y:S01]  /*7d50*/  FFMA.FTZ R13, R14, R24.reuse, R10 ;  /* 0x000000180e0d7223 */ /* 0x080fe2000001000a */
[----:B------:R-:W-:Y:S01]  /*7d60*/  FFMA.FTZ R24, R15, R24, R11 ;  /* 0x000000180f187223 */ /* 0x000fe2000001000b */
[-C--:B----4-:R-:W-:Y:S01]  /*7d70*/  FFMA.FTZ R8, R20, R26.reuse, R25 ;  /* 0x0000001a14087223 */ /* 0x090fe20000010019 */
[-C--:B------:R-:W-:Y:S01]  /*7d80*/  FFMA.FTZ R9, R21, R26.reuse, R12 ;  /* 0x0000001a15097223 */ /* 0x080fe2000001000c */
[-C--:B------:R-:W-:Y:S01]  /*7d90*/  FFMA.FTZ R10, R22, R26.reuse, R13 ;  /* 0x0000001a160a7223 */ /* 0x080fe2000001000d */
[----:B------:R-:W-:-:S07]  /*7da0*/  FFMA.FTZ R11, R23, R26, R24 ;  /* 0x0000001a170b7223 */ /* 0x000fce0000010018 */
.L_x_4014:
[----:B------:R-:W-:Y:S05]  /*7db0*/  BSYNC.RECONVERGENT B2 ;  /* 0x0000000000027941 */ /* 0x000fea0003800200 */
.L_x_4013:
        /* <DEDUP_REMOVED lines=15> */
.L_x_4007:
[----:B------:R-:W-:Y:S05]  /*7eb0*/  BSYNC.RECONVERGENT B1 ;  /* 0x0000000000017941 */ /* 0x000fea0003800200 */
.L_x_4006:
        /* <DEDUP_REMOVED lines=21> */
.L_x_4028:
[C---:B------:R-:W-:Y:S01]  /*8010*/  VIADD R14, R54.reuse, 0xfffffffc ;  /* 0xfffffffc360e7836 */ /* 0x040fe20000000000 */
[----:B------:R-:W-:Y:S01]  /*8020*/  IADD3 R21, PT, PT, R21, 0x4, RZ ;  /* 0x0000000415157810 */ /* 0x000fe20007ffe0ff */
[C---:B------:R-:W-:Y:S01]  /*8030*/  VIADD R24, R54.reuse, 0x2 ;  /* 0x0000000236187836 */ /* 0x040fe20000000000 */
[----:B------:R-:W-:Y:S01]  /*8040*/  IADD3 R26, PT, PT, R54, -0x2, RZ ;  /* 0xfffffffe361a7810 */ /* 0x000fe20007ffe0ff */
[----:B------:R-:W-:Y:S01]  /*8050*/  BSSY.RECONVERGENT B4, `(.L_x_4020) ;  /* 0x0000025000047945 */ /* 0x000fe20003800200 */
[-C--:B-1----:R-:W-:Y:S02]  /*8060*/  ISETP.GE.AND P4, PT, R14, R57.reuse, PT ;  /* 0x000000390e00720c */ /* 0x082fe40003f86270 */
        /* <DEDUP_REMOVED lines=29> */
[----:B------:R-:W-:-:S06]  /*8240*/  IMAD.WIDE.U32 R12, R13, 0x4, R48 ;  /* 0x000000040d0c7825 */ /* 0x000fcc00078e0030 */
[----:B------:R-:W0:Y:S02]  /*8250*/  LDG.E.128 R12, desc[UR36][R12.64] ;  /* 0x000000240c0c7981 */ /* 0x000e24000c1e1d00 */
[-C--:B0-----:R-:W-:Y:S01]  /*8260*/  FFMA.FTZ R8, R12, R23.reuse, R8 ;  /* 0x000000170c087223 */ /* 0x081fe20000010008 */
[-C--:B------:R-:W-:Y:S01]  /*8270*/  FFMA.FTZ R9, R13, R23.reuse, R9 ;  /* 0x000000170d097223 */ /* 0x080fe20000010009 */
[-C--:B------:R-:W-:Y:S01]  /*8280*/  FFMA.FTZ R10, R14, R23.reuse, R10 ;  /* 0x000000170e0a7223 */ /* 0x080fe2000001000a */
[----:B------:R-:W-:-:S07]  /*8290*/  FFMA.FTZ R11, R15, R23, R11 ;  /* 0x000000170f0b7223 */ /* 0x000fce000001000b */
.L_x_4021:
[----:B------:R-:W-:Y:S05]  /*82a0*/  BSYNC.RECONVERGENT B4 ;  /* 0x0000000000047941 */ /* 0x000fea0003800200 */
.L_x_4020:
        /* <DEDUP_REMOVED lines=32> */
.L_x_4023:
[----:B------:R-:W-:Y:S05]  /*84b0*/  BSYNC.RECONVERGENT B4 ;  /* 0x0000000000047941 */ /* 0x000fea0003800200 */
.L_x_4022:
        /* <DEDUP_REMOVED lines=32> */
.L_x_4025:
[----:B------:R-:W-:Y:S05]  /*86c0*/  BSYNC.RECONVERGENT B4 ;  /* 0x0000000000047941 */ /* 0x000fea0003800200 */
.L_x_4024:
        /* <DEDUP_REMOVED lines=32> */
.L_x_4027:
[----:B------:R-:W-:Y:S05]  /*88d0*/  BSYNC.RECONVERGENT B4 ;  /* 0x0000000000047941 */ /* 0x000fea0003800200 */
.L_x_4026:
[----:B------:R-:W-:Y:S01]  /*88e0*/  IADD3 R54, PT, PT, R54, 0x8, RZ ;  /* 0x0000000836367810 */ /* 0x000fe20007ffe0ff */
[----:B------:R-:W-:Y:S01]  /*88f0*/  VIADD R22, R22, 0x20 ;  /* 0x0000002016167836 */ /* 0x000fe20000000000 */
[----:B------:R-:W-:Y:S06]  /*8900*/  @P0 BRA `(.L_x_4028) ;  /* 0xfffffff400c00947 */ /* 0x000fec000383ffff */
[----:B------:R-:W-:Y:S05]  /*8910*/  BSYNC.RECONVERGENT B1 ;  /* 0x0000000000017941 */ /* 0x000fea0003800200 */
.L_x_4019:
[----:B------:R-:W-:-:S07]  /*8920*/  IADD3 R54, PT, PT, R54, -0x4, RZ ;  /* 0xfffffffc36367810 */ /* 0x000fce0007ffe0ff */
.L_x_4018:
[----:B------:R-:W-:Y:S05]  /*8930*/  BSYNC.RECONVERGENT B2 ;  /* 0x0000000000027941 */ /* 0x000fea0003800200 */
.L_x_4017:
        /* <DEDUP_REMOVED lines=46> */
.L_x_4032:
[----:B------:R-:W-:Y:S05]  /*8c20*/  BSYNC.RECONVERGENT B2 ;  /* 0x0000000000027941 */ /* 0x000fea0003800200 */
.L_x_4031:
        /* <DEDUP_REMOVED lines=32> */
.L_x_4034:
[----:B------:R-:W-:Y:S05]  /*8e30*/  BSYNC.RECONVERGENT B2 ;  /* 0x0000000000027941 */ /* 0x000fea0003800200 */
.L_x_4033:
[----:B------:R-:W-:-:S07]  /*8e40*/  VIADD R54, R54, 0x4 ;  /* 0x0000000436367836 */ /* 0x000fce0000000000 */
.L_x_4030:
[----:B------:R-:W-:Y:S05]  /*8e50*/  BSYNC.RECONVERGENT B1 ;  /* 0x0000000000017941 */ /* 0x000fea0003800200 */
.L_x_4029:
[----:B------:R-:W-:-:S04]  /*8e60*/  LOP3.LUT P0, RZ, R3, 0x2, RZ, 0xc0, !PT ;  /* 0x0000000203ff7812 */ /* 0x000fc8000780c0ff */
[----:B------:R-:W-:-:S13]  /*8e70*/  ISETP.LT.OR P0, PT, R54, R57, P0 ;  /* 0x000000393600720c */ /* 0x000fda0000701670 */
[----:B------:R-:W-:Y:S05]  /*8e80*/  @P0 BRA `(.L_x_4016) ;  /* 0x0000000000900947 */ /* 0x000fea0003800000 */
[----:B------:R-:W-:Y:S01]  /*8e90*/  IABS R14, R57 ;  /* 0x00000039000e7213 */ /* 0x000fe20000000000 */
[----:B------:R-:W-:Y:S01]  /*8ea0*/  HFMA2 R12, -RZ, RZ, 0, 0 ;  /* 0x00000000ff0c7431 */ /* 0x000fe200000001ff */
        /* <DEDUP_REMOVED lines=34> */
.L_x_4016:
[----:B------:R-:W-:Y:S05]  /*90d0*/  BSYNC.RECONVERGENT B3 ;  /* 0x0000000000037941 */ /* 0x000fea0003800200 */
.L_x_4015:
[----:B------:R-:W-:-:S13]  /*90e0*/  ISETP.NE.AND P0, PT, R0, R53, PT ;  /* 0x000000350000720c */ /* 0x000fda0003f05270 */
[----:B------:R-:W-:Y:S05]  /*90f0*/  @P0 BRA `(.L_x_4005) ;  /* 0x0000000000e40947 */ /* 0x000fea0003800000 */
[----:B------:R-:W0:Y:S01]  /*9100*/  LDC R0, c[0x0][0x478] ;  /* 0x00011e00ff007b82 */ /* 0x000e220000000800 */
[----:B------:R-:W-:Y:S01]  /*9110*/  IMAD.IADD R23, R52, 0x1, R2 ;  /* 0x0000000134177824 */ /* 0x000fe200078e0202 */
[----:B------:R-:W1:Y:S01]  /*9120*/  LDCU.64 UR4, c[0x0][0x460] ;  /* 0x00008c00ff0477ac */ /* 0x000e620008000a00 */
[----:B0-----:R-:W-:-:S13]  /*9130*/  ISETP.NE.AND P1, PT, R0, 0x2, PT ;  /* 0x000000020000780c */ /* 0x001fda0003f25270 */
[----:B------:R-:W0:Y:S08]  /*9140*/  @!P1 LDC.64 R12, c[0x0][0x3a8] ;  /* 0x0000ea00ff0c9b82 */ /* 0x000e300000000a00 */
[----:B------:R-:W3:Y:S01]  /*9150*/  @!P1 LDC.64 R14, c[0x0][0x468] ;  /* 0x00011a00ff0e9b82 */ /* 0x000ee20000000a00 */
[----:B0-----:R-:W-:-:S04]  /*9160*/  @!P1 IADD3 R2, P0, PT, R23, R12, RZ ;  /* 0x0000000c17029210 */ /* 0x001fc80007f1e0ff */
[----:B------:R-:W-:-:S03]  /*9170*/  @!P1 LEA.HI.X.SX32 R3, R23, R13, 0x1, P0 ;  /* 0x0000000d17039211 */ /* 0x000fc600000f0eff */
[----:B------:R-:W0:Y:S01]  /*9180*/  @P1 LDC.64 R12, c[0x0][0x3a8] ;  /* 0x0000ea00ff0c1b82 */ /* 0x000e220000000a00 */
[----:B---3--:R-:W3:Y:S04]  /*9190*/  @!P1 LDG.E R15, desc[UR36][R14.64+0x8] ;  /* 0x000008240e0f9981 */ /* 0x008ee8000c1e1900 */
[----:B------:R-:W4:Y:S01]  /*91a0*/  @!P1 LDG.E R0, desc[UR36][R2.64] ;  /* 0x0000002402009981 */ /* 0x000f22000c1e1900 */
[----:B-1----:R-:W-:-:S04]  /*91b0*/  ISETP.NE.U32.AND P0, PT, RZ, UR4, PT ;  /* 0x00000004ff007c0c */ /* 0x002fc8000bf05070 */
[----:B------:R-:W-:Y:S01]  /*91c0*/  ISETP.NE.AND.EX P0, PT, RZ, UR5, PT, P0 ;  /* 0x00000005ff007c0c */ /* 0x000fe2000bf05300 */
[----:B------:R-:W-:Y:S01]  /*91d0*/  IMAD.IADD R17, R18, 0x1, -R17 ;  /* 0x0000000112117824 */ /* 0x000fe200078e0a11 */
[----:B------:R-:W1:Y:S11]  /*91e0*/  LDCU.64 UR4, c[0x0][0x3c0] ;  /* 0x00007800ff0477ac */ /* 0x000e760008000a00 */
[----:B------:R-:W2:Y:S08]  /*91f0*/  @P0 LDC R25, c[0x0][0x3f8] ;  /* 0x0000fe00ff190b82 */ /* 0x000eb00000000800 */
[----:B------:R-:W1:Y:S01]  /*9200*/  @P0 LDC.64 R20, c[0x0][0x458] ;  /* 0x00011600ff140b82 */ /* 0x000e620000000a00 */
[----:B0-----:R-:W-:-:S04]  /*9210*/  @P1 IMAD.WIDE R2, R23, 0x4, R12 ;  /* 0x0000000417021825 */ /* 0x001fc800078e020c */
[----:B--2---:R-:W-:-:S04]  /*9220*/  @P0 IMAD R51, R16, R25, R51 ;  /* 0x0000001910330224 */ /* 0x004fc800078e0233 */
[----:B------:R-:W-:-:S04]  /*9230*/  @P0 IMAD R51, R51, 0x70, R52 ;  /* 0x0000007033330824 */ /* 0x000fc800078e0234 */
[----:B-1----:R-:W-:Y:S01]  /*9240*/  @P0 IMAD.WIDE R20, R51, 0x4, R20 ;  /* 0x0000000433140825 */ /* 0x002fe200078e0214 */
[----:B----4-:R-:W3:Y:S08]  /*9250*/  @!P1 I2F.S8 R22, R0 ;  /* 0x0000000000169306 */ /* 0x010ef00000001400 */
[----:B------:R-:W0:Y:S08]  /*9260*/  @!P1 I2F.S8 R24, R0.B1 ;  /* 0x1000000000189306 */ /* 0x000e300000001400 */
[----:B------:R-:W1:Y:S08]  /*9270*/  @!P1 I2F.S8 R26, R0.B2 ;  /* 0x20000000001a9306 */ /* 0x000e700000001400 */
[----:B------:R-:W2:Y:S01]  /*9280*/  @!P1 I2F.S8 R28, R0.B3 ;  /* 0x30000000001c9306 */ /* 0x000ea20000001400 */
[C---:B---3--:R-:W-:Y:S01]  /*9290*/  @!P1 FMUL.FTZ R12, R15.reuse, R22 ;  /* 0x000000160f0c9220 */ /* 0x048fe20000410000 */
[C---:B0-----:R-:W-:Y:S01]  /*92a0*/  @!P1 FMUL.FTZ R13, R15.reuse, R24 ;  /* 0x000000180f0d9220 */ /* 0x041fe20000410000 */
[----:B------:R-:W3:Y:S01]  /*92b0*/  @P0 LDG.E.128 R20, desc[UR36][R20.64] ;  /* 0x0000002414140981 */ /* 0x000ee2000c1e1d00 */
[C---:B-1----:R-:W-:Y:S01]  /*92c0*/  @!P1 FMUL.FTZ R14, R15.reuse, R26 ;  /* 0x0000001a0f0e9220 */ /* 0x042fe20000410000 */
[----:B--2---:R-:W-:-:S06]  /*92d0*/  @!P1 FMUL.FTZ R15, R15, R28 ;  /* 0x0000001c0f0f9220 */ /* 0x004fcc0000410000 */
[----:B------:R0:W2:Y:S01]  /*92e0*/  @P1 LDG.E.128 R12, desc[UR36][R2.64] ;  /* 0x00000024020c1981 */ /* 0x0000a2000c1e1d00 */
[----:B------:R-:W1:Y:S01]  /*92f0*/  S2R R25, SR_CgaCtaId ;  /* 0x0000000000197919 */ /* 0x000e620000008800 */
[----:B------:R-:W-:-:S04]  /*9300*/  MOV R0, 0x400 ;  /* 0x0000040000007802 */ /* 0x000fc80000000f00 */
[----:B------:R-:W-:Y:S01]  /*9310*/  IADD3 R0, PT, PT, R0, 0x210, RZ ;  /* 0x0000021000007810 */ /* 0x000fe20007ffe0ff */
[----:B------:R-:W-:-:S03]  /*9320*/  IMAD R19, R19, 0x70, RZ ;  /* 0x0000007013137824 */ /* 0x000fc600078e02ff */
[----:B-1----:R-:W-:-:S04]  /*9330*/  LEA R0, R25, R0, 0x18 ;  /* 0x0000000019007211 */ /* 0x002fc800078ec0ff */
[----:B------:R-:W-:Y:S01]  /*9340*/  LEA R17, R17, R0, 0x2 ;  /* 0x0000000011117211 */ /* 0x000fe200078e10ff */
[----:B------:R-:W-:-:S05]  /*9350*/  IMAD R0, R55, R57, R52 ;  /* 0x0000003937007224 */ /* 0x000fca00078e0234 */
[----:B------:R-:W1:Y:S01]  /*9360*/  LDS R17, [R17] ;  /* 0x0000000011117984 */ /* 0x000e620000000800 */
[----:B0-----:R-:W-:Y:S02]  /*9370*/  SHF.R.S32.HI R2, RZ, 0x1f, R0 ;  /* 0x0000001fff027819 */ /* 0x001fe40000011400 */
        /* <DEDUP_REMOVED lines=17> */
.L_x_4005:
[----:B------:R-:W-:Y:S05]  /*9490*/  BSYNC.RECONVERGENT B0 ;  /* 0x0000000000007941 */ /* 0x000fea0003800200 */
.L_x_4004:
[----:B------:R-:W-:Y:S01]  /*94a0*/  BAR.SYNC.DEFER_BLOCKING 0x0 ;  /* 0x0000000000007b1d */ /* 0x000fe20000010000 */
[----:B------:R-:W-:-:S04]  /*94b0*/  ISETP.GT.U32.AND P1, PT, R52, 0x6f, PT ;  /* 0x0000006f3400780c */ /* 0x000fc80003f24070 */
[----:B------:R-:W-:-:S09]  /*94c0*/  ISETP.GT.U32.OR P0, PT, R50, 0x1f, P1 ;  /* 0x0000001f3200780c */ /* 0x000fd20000f04470 */
[----:B------:R-:W-:Y:S05]  /*94d0*/  @P1 BRA `(.L_x_4035) ;  /* 0x0000000000441947 */ /* 0x000fea0003800000 */
[----:B------:R-:W1:Y:S01]  /*94e0*/  S2UR UR5, SR_CgaCtaId ;  /* 0x00000000000579c3 */ /* 0x000e620000008800 */
[----:B------:R-:W-:Y:S01]  /*94f0*/  UMOV UR4, 0x400 ;  /* 0x0000040000047882 */ /* 0x000fe20000000000 */
[C---:B------:R-:W-:Y:S01]  /*9500*/  LOP3.LUT R0, R50.reuse, 0x3e0, RZ, 0xc0, !PT ;  /* 0x000003e032007812 */ /* 0x040fe200078ec0ff */
[----:B------:R-:W-:Y:S01]  /*9510*/  UIADD3 UR4, UPT, UPT, UR4, 0x210, URZ ;  /* 0x0000021004047890 */ /* 0x000fe2000fffe0ff */
[----:B------:R-:W-:Y:S02]  /*9520*/  ISETP.GT.U32.AND P2, PT, R50, 0x1f, PT ;  /* 0x0000001f3200780c */ /* 0x000fe40003f44070 */
[----:B------:R-:W-:Y:S01]  /*9530*/  ISETP.NE.AND P1, PT, R0, 0x20, PT ;  /* 0x000000200000780c */ /* 0x000fe20003f25270 */
[----:B-1----:R-:W-:-:S06]  /*9540*/  ULEA UR4, UR5, UR4, 0x18 ;  /* 0x0000000405047291 */ /* 0x002fcc000f8ec0ff */
        /* <DEDUP_REMOVED lines=10> */
.L_x_4035:
[----:B------:R-:W-:Y:S05]  /*95f0*/  @P0 EXIT ;  /* 0x000000000000094d */ /* 0x000fea0003800000 */
[----:B------:R-:W1:Y:S02]  /*9600*/  LDCU UR4, c[0x0][0x478] ;  /* 0x00008f00ff0477ac */ /* 0x000e640008000800 */
[----:B-1----:R-:W-:-:S09]  /*9610*/  UISETP.NE.AND UP0, UPT, UR4, 0x2, UPT ;  /* 0x000000020400788c */ /* 0x002fd2000bf05270 */
[----:B------:R-:W-:Y:S05]  /*9620*/  BRA.U UP0, `(.L_x_4036) ;  /* 0x00000001007c7547 */ /* 0x000fea000b800000 */
[----:B0-----:R-:W0:Y:S01]  /*9630*/  LDC.64 R2, c[0x0][0x470] ;  /* 0x00011c00ff027b82 */ /* 0x001e220000000a00 */
[----:B------:R-:W1:Y:S01]  /*9640*/  LDCU.64 UR4, c[0x0][0x380] ;  /* 0x00007000ff0477ac */ /* 0x000e620008000a00 */
[----:B0-----:R-:W3:Y:S01]  /*9650*/  LDG.E R2, desc[UR36][R2.64] ;  /* 0x0000002402027981 */ /* 0x001ee2000c1e1900 */
[----:B------:R-:W-:Y:S01]  /*9660*/  IADD3 R52, PT, PT, R55, R52, RZ ;  /* 0x0000003437347210 */ /* 0x000fe20007ffe0ff */
        /* <DEDUP_REMOVED lines=14> */
[----:B0-----:R-:W-:-:S03]  /*9750*/  PRMT R9, R9, 0x8880, RZ ;  /* 0x0000888009097816 */ /* 0x001fc600000000ff */
[----:B------:R-:W-:Y:S01]  /*9760*/  IMAD R3, R0, 0x1000000, R3 ;  /* 0x0100000000037824 */ /* 0x000fe200078e0203 */
[----:B------:R-:W-:Y:S02]  /*9770*/  PRMT R2, R9, 0x7710, RZ ;  /* 0x0000771009027816 */ /* 0x000fe400000000ff */
[----:B---3-5:R-:W-:-:S04]  /*9780*/  PRMT R4, R8, 0x8880, RZ ;  /* 0x0000888008047816 */ /* 0x028fc800000000ff */
[----:B------:R-:W-:Y:S02]  /*9790*/  PRMT R0, R4, 0x7710, RZ ;  /* 0x0000771004007816 */ /* 0x000fe400000000ff */
[----:B------:R-:W-:Y:S02]  /*97a0*/  LOP3.LUT R4, R2, 0xff, RZ, 0xc0, !PT ;  /* 0x000000ff02047812 */ /* 0x000fe400078ec0ff */
[----:B------:R-:W-:Y:S02]  /*97b0*/  LOP3.LUT R5, R0, 0xff, RZ, 0xc0, !PT ;  /* 0x000000ff00057812 */ /* 0x000fe400078ec0ff */
[----:B------:R-:W-:Y:S02]  /*97c0*/  LEA R4, R4, R3, 0x8 ;  /* 0x0000000304047211 */ /* 0x000fe400078e40ff */
[----:B-1----:R-:W-:-:S03]  /*97d0*/  IADD3 R2, P0, PT, R52, UR4, RZ ;  /* 0x0000000434027c10 */ /* 0x002fc6000ff1e0ff */
[----:B------:R-:W-:Y:S01]  /*97e0*/  IMAD.IADD R5, R4, 0x1, R5 ;  /* 0x0000000104057824 */ /* 0x000fe200078e0205 */
[----:B------:R-:W-:-:S05]  /*97f0*/  LEA.HI.X.SX32 R3, R52, UR5, 0x1, P0 ;  /* 0x0000000534037c11 */ /* 0x000fca00080f0eff */
[----:B------:R-:W-:Y:S01]  /*9800*/  STG.E desc[UR36][R2.64], R5 ;  /* 0x0000000502007986 */ /* 0x000fe2000c101924 */
[----:B------:R-:W-:Y:S05]  /*9810*/  EXIT ;  /* 0x000000000000794d */ /* 0x000fea0003800000 */
.L_x_4036:
[----:B0-----:R-:W0:Y:S01]  /*9820*/  LDC.64 R2, c[0x0][0x380] ;  /* 0x0000e000ff027b82 */ /* 0x001e220000000a00 */
[----:B------:R-:W-:-:S05]  /*9830*/  IADD3 R55, PT, PT, R55, R52, RZ ;  /* 0x0000003437377210 */ /* 0x000fca0007ffe0ff */
[----:B0-----:R-:W-:-:S05]  /*9840*/  IMAD.WIDE R2, R55, 0x4, R2 ;  /* 0x0000000437027825 */ /* 0x001fca00078e0202 */
[----:B------:R-:W-:Y:S01]  /*9850*/  STG.E.128 desc[UR36][R2.64], R8 ;  /* 0x0000000802007986 */ /* 0x000fe2000c101d24 */
[----:B------:R-:W-:Y:S05]  /*9860*/  EXIT ;  /* 0x000000000000794d */ /* 0x000fea0003800000 */
.L_x_3960:
[----:B------:R-:W-:Y:S02]  /*9870*/  HFMA2 R11, -RZ, RZ, 0, 1.847743988037109375e-06 ;  /* 0x0000001fff0b7431 */ /* 0x000fe400000001ff */
[----:B------:R-:W-:Y:S02]  /*9880*/  IMAD.MOV.U32 R12, RZ, RZ, 0x10 ;  /* 0x00000010ff0c7424 */ /* 0x000fe400078e00ff */
[----:B------:R-:W-:-:S07]  /*9890*/  IMAD.MOV.U32 R15, RZ, RZ, -0x1 ;  /* 0xffffffffff0f7424 */ /* 0x000fce00078e00ff */
[----:B0----5:R-:W-:Y:S05]  /*98a0*/  WARPSYNC.COLLECTIVE R15, `(.L_x_4037) ;  /* 0x000000000f087348 */ /* 0x021fea0003c00000 */
[----:B------:R1:W2:Y:S02]  /*98b0*/  SHFL.BFLY P6, R14, R13, R12, R11 ;  /* 0x0c00000c0d0e7389 */ /* 0x0002a400000c000b */
[----:B012--5:R-:W-:Y:S05]  /*98c0*/  ENDCOLLECTIVE ;  /* 0x000000000000791b */ /* 0x027fea0003800000 */
.L_x_4037:
[----:B------:R-:W-:Y:S02]  /*98d0*/  IMAD.MOV.U32 R12, RZ, RZ, 0x8 ;  /* 0x00000008ff0c7424 */ /* 0x000fe400078e00ff */
[----:B------:R-:W-:-:S05]  /*98e0*/  FADD.FTZ R0, R13, R14 ;  /* 0x0000000e0d007221 */ /* 0x000fca0000010000 */
[----:B------:R-:W-:-:S07]  /*98f0*/  MOV R13, R0 ;  /* 0x00000000000d7202 */ /* 0x000fce0000000f00 */
[----:B------:R-:W-:Y:S05]  /*9900*/  WARPSYNC.COLLECTIVE R15, `(.L_x_4038) ;  /* 0x000000000f087348 */ /* 0x000fea0003c00000 */
[----:B------:R0:W1:Y:S02]  /*9910*/  SHFL.BFLY P6, R14, R13, R12, R11 ;  /* 0x0c00000c0d0e7389 */ /* 0x00006400000c000b */
[----:B01----:R-:W-:Y:S05]  /*9920*/  ENDCOLLECTIVE ;  /* 0x000000000000791b */ /* 0x003fea0003800000 */
.L_x_4038:
[----:B------:R-:W-:Y:S02]  /*9930*/  IMAD.MOV.U32 R12, RZ, RZ, 0x4 ;  /* 0x00000004ff0c7424 */ /* 0x000fe400078e00ff */
[----:B------:R-:W-:-:S05]  /*9940*/  FADD.FTZ R3, R0, R14 ;  /* 0x0000000e00037221 */ /* 0x000fca0000010000 */
[----:B------:R-:W-:-:S07]  /*9950*/  MOV R13, R3 ;  /* 0x00000003000d7202 */ /* 0x000fce0000000f00 */
[----:B------:R-:W-:Y:S05]  /*9960*/  WARPSYNC.COLLECTIVE R15, `(.L_x_4039) ;  /* 0x000000000f087348 */ /* 0x000fea0003c00000 */
[----:B------:R0:W1:Y:S02]  /*9970*/  SHFL.BFLY P6, R14, R13, R12, R11 ;  /* 0x0c00000c0d0e7389 */ /* 0x00006400000c000b */
[----:B01----:R-:W-:Y:S05]  /*9980*/  ENDCOLLECTIVE ;  /* 0x000000000000791b */ /* 0x003fea0003800000 */
.L_x_4039:
[----:B------:R-:W-:Y:S02]  /*9990*/  IMAD.MOV.U32 R12, RZ, RZ, 0x2 ;  /* 0x00000002ff0c7424 */ /* 0x000fe400078e00ff */
[----:B------:R-:W-:-:S05]  /*99a0*/  FADD.FTZ R4, R3, R14 ;  /* 0x0000000e03047221 */ /* 0x000fca0000010000 */
[----:B------:R-:W-:-:S07]  /*99b0*/  MOV R13, R4 ;  /* 0x00000004000d7202 */ /* 0x000fce0000000f00 */
[----:B------:R-:W-:Y:S05]  /*99c0*/  WARPSYNC.COLLECTIVE R15, `(.L_x_4040) ;  /* 0x000000000f087348 */ /* 0x000fea0003c00000 */
[----:B------:R0:W1:Y:S02]  /*99d0*/  SHFL.BFLY P6, R14, R13, R12, R11 ;  /* 0x0c00000c0d0e7389 */ /* 0x00006400000c000b */
[----:B01----:R-:W-:Y:S05]  /*99e0*/  ENDCOLLECTIVE ;  /* 0x000000000000791b */ /* 0x003fea0003800000 */
.L_x_4040:
[----:B------:R-:W-:Y:S02]  /*99f0*/  IMAD.MOV.U32 R12, RZ, RZ, 0x1 ;  /* 0x00000001ff0c7424 */ /* 0x000fe400078e00ff */
[----:B------:R-:W-:-:S05]  /*9a00*/  FADD.FTZ R5, R4, R14 ;  /* 0x0000000e04057221 */ /* 0x000fca0000010000 */
[----:B------:R-:W-:-:S07]  /*9a10*/  MOV R13, R5 ;  /* 0x00000005000d7202 */ /* 0x000fce0000000f00 */
[----:B------:R-:W-:Y:S05]  /*9a20*/  WARPSYNC.COLLECTIVE R15, `(.L_x_4041) ;  /* 0x000000000f087348 */ /* 0x000fea0003c00000 */
[----:B------:R0:W1:Y:S02]  /*9a30*/  SHFL.BFLY P6, R14, R13, R12, R11 ;  /* 0x0c00000c0d0e7389 */ /* 0x00006400000c000b */
[----:B01----:R-:W-:Y:S05]  /*9a40*/  ENDCOLLECTIVE ;  /* 0x000000000000791b */ /* 0x003fea0003800000 */
.L_x_4041:
[----:B------:R-:W-:Y:S05]  /*9a50*/  BRA `(.L_x_4042) ;  /* 0xffffff7c00fc7947 */ /* 0x000fea000383ffff */
.L_x_3964:
[----:B------:R-:W-:Y:S01]  /*9a60*/  HFMA2 R12, -RZ, RZ, 0, 1.1920928955078125e-07 ;  /* 0x00000002ff0c7431 */ /* 0x000fe200000001ff */
[----:B------:R-:W-:Y:S01]  /*9a70*/  BSSY B1, `(.L_x_4043) ;  /* 0x0000006000017945 */ /* 0x000fe20003800000 */
[----:B------:R-:W-:Y:S01]  /*9a80*/  IMAD.MOV.U32 R11, RZ, RZ, 0x1f ;  /* 0x0000001fff0b7424 */ /* 0x000fe200078e00ff */
[----:B------:R-:W-:-:S07]  /*9a90*/  MOV R15, 0xffffffff ;  /* 0xffffffff000f7802 */ /* 0x000fce0000000f00 */
[----:B-----5:R-:W-:Y:S05]  /*9aa0*/  WARPSYNC.COLLECTIVE R15, `(.L_x_4044) ;  /* 0x000000000f087348 */ /* 0x020fea0003c00000 */
[----:B------:R0:W1:Y:S02]  /*9ab0*/  SHFL.BFLY P6, R14, R13, R12, R11 ;  /* 0x0c00000c0d0e7389 */ /* 0x00006400000c000b */
[----:B01---5:R-:W-:Y:S05]  /*9ac0*/  ENDCOLLECTIVE ;  /* 0x000000000000791b */ /* 0x023fea0003800000 */
.L_x_4044:
[----:B------:R-:W-:Y:S05]  /*9ad0*/  BSYNC B1 ;  /* 0x0000000000017941 */ /* 0x000fea0003800000 */
.L_x_4043:
[----:B------:R-:W-:Y:S02]  /*9ae0*/  HFMA2 R11, -RZ, RZ, 0, 1.847743988037109375e-06 ;  /* 0x0000001fff0b7431 */ /* 0x000fe400000001ff */
[----:B------:R-:W-:Y:S01]  /*9af0*/  FADD.FTZ R13, R13, R14 ;  /* 0x0000000e0d0d7221 */ /* 0x000fe20000010000 */
[----:B------:R-:W-:Y:S02]  /*9b00*/  IMAD.MOV.U32 R12, RZ, RZ, 0x1 ;  /* 0x00000001ff0c7424 */ /* 0x000fe400078e00ff */
[----:B------:R-:W-:-:S07]  /*9b10*/  IMAD.MOV.U32 R15, RZ, RZ, -0x1 ;  /* 0xffffffffff0f7424 */ /* 0x000fce00078e00ff */
[----:B------:R-:W-:Y:S05]  /*9b20*/  WARPSYNC.COLLECTIVE R15, `(.L_x_4045) ;  /* 0x000000000f087348 */ /* 0x000fea0003c00000 */
[----:B------:R0:W1:Y:S02]  /*9b30*/  SHFL.BFLY P6, R14, R13, R12, R11 ;  /* 0x0c00000c0d0e7389 */ /* 0x00006400000c000b */
[----:B01----:R-:W-:Y:S05]  /*9b40*/  ENDCOLLECTIVE ;  /* 0x000000000000791b */ /* 0x003fea0003800000 */
.L_x_4045:
[----:B------:R-:W-:Y:S05]  /*9b50*/  BRA `(.L_x_4046) ;  /* 0xffffffa000807947 */ /* 0x000fea000383ffff */
.L_x_3968:
[----:B------:R-:W-:Y:S01]  /*9b60*/  HFMA2 R11, -RZ, RZ, 0, 1.847743988037109375e-06 ;  /* 0x0000001fff0b7431 */ /* 0x000fe200000001ff */
[----:B------:R-:W-:Y:S01]  /*9b70*/  BSSY B0, `(.L_x_4047) ;  /* 0x0000007000007945 */ /* 0x000fe20003800000 */
[----:B------:R-:W-:Y:S01]  /*9b80*/  MOV R13, R82 ;  /* 0x00000052000d7202 */ /* 0x000fe20000000f00 */
[----:B------:R-:W-:Y:S02]  /*9b90*/  IMAD.MOV.U32 R12, RZ, RZ, 0x10 ;  /* 0x00000010ff0c7424 */ /* 0x000fe400078e00ff */
[----:B------:R-:W-:-:S07]  /*9ba0*/  IMAD.MOV.U32 R15, RZ, RZ, -0x1 ;  /* 0xffffffffff0f7424 */ /* 0x000fce00078e00ff */
[----:B--23--:R-:W-:Y:S05]  /*9bb0*/  WARPSYNC.COLLECTIVE R15, `(.L_x_4048) ;  /* 0x000000000f087348 */ /* 0x00cfea0003c00000 */
[----:B------:R0:W1:Y:S02]  /*9bc0*/  SHFL.BFLY P6, R14, R13, R12, R11 ;  /* 0x0c00000c0d0e7389 */ /* 0x00006400000c000b */
[----:B0123--:R-:W-:Y:S05]  /*9bd0*/  ENDCOLLECTIVE ;  /* 0x000000000000791b */ /* 0x00ffea0003800000 */
.L_x_4048:
[----:B------:R-:W-:Y:S05]  /*9be0*/  BSYNC B0 ;  /* 0x0000000000007941 */ /* 0x000fea0003800000 */
.L_x_4047:
[----:B------:R-:W-:Y:S01]  /*9bf0*/  FMNMX.FTZ R13, R14, R82, !PT ;  /* 0x000000520e0d7209 */ /* 0x000fe20007810000 */
[----:B------:R-:W-:Y:S01]  /*9c00*/  IMAD.MOV.U32 R11, RZ, RZ, 0x1f ;  /* 0x0000001fff0b7424 */ /* 0x000fe200078e00ff */
[----:B------:R-:W-:Y:S02]  /*9c10*/  MOV R12, 0x8 ;  /* 0x00000008000c7802 */ /* 0x000fe40000000f00 */
[----:B------:R-:W-:-:S07]  /*9c20*/  MOV R15, 0xffffffff ;  /* 0xffffffff000f7802 */ /* 0x000fce0000000f00 */
[----:B------:R-:W-:Y:S05]  /*9c30*/  WARPSYNC.COLLECTIVE R15, `(.L_x_4049) ;  /* 0x000000000f087348 */ /* 0x000fea0003c00000 */
[----:B------:R0:W1:Y:S02]  /*9c40*/  SHFL.BFLY P6, R14, R13, R12, R11 ;  /* 0x0c00000c0d0e7389 */ /* 0x00006400000c000b */
[----:B01----:R-:W-:Y:S05]  /*9c50*/  ENDCOLLECTIVE ;  /* 0x000000000000791b */ /* 0x003fea0003800000 */
.L_x_4049:
[----:B------:R-:W-:Y:S01]  /*9c60*/  HFMA2 R12, -RZ, RZ, 0, 2.384185791015625e-07 ;  /* 0x00000004ff0c7431 */ /* 0x000fe200000001ff */
[----:B------:R-:W-:-:S05]  /*9c70*/  FMNMX.FTZ R0, R13, R14, !PT ;  /* 0x0000000e0d007209 */ /* 0x000fca0007810000 */
[----:B------:R-:W-:-:S07]  /*9c80*/  IMAD.MOV.U32 R13, RZ, RZ, R0 ;  /* 0x000000ffff0d7224 */ /* 0x000fce00078e0000 */
[----:B------:R-:W-:Y:S05]  /*9c90*/  WARPSYNC.COLLECTIVE R15, `(.L_x_4050) ;  /* 0x000000000f087348 */ /* 0x000fea0003c00000 */
[----:B------:R0:W1:Y:S02]  /*9ca0*/  SHFL.BFLY P6, R14, R13, R12, R11 ;  /* 0x0c00000c0d0e7389 */ /* 0x00006400000c000b */
[----:B01----:R-:W-:Y:S05]  /*9cb0*/  ENDCOLLECTIVE ;  /* 0x000000000000791b */ /* 0x003fea0003800000 */
.L_x_4050:
[----:B------:R-:W-:Y:S05]  /*9cc0*/  BRA `(.L_x_4051) ;  /* 0xffffffa400007947 */ /* 0x000fea000383ffff */
.L_x_4052:
        /* <DEDUP_REMOVED lines=11> */
.L_x_4076:


//--------------------- .nv.global.init           --------------------------
	.section	.nv.global.init,"aw",@progbits
.nv.global.init:
	.type		$str,@object
	.size		$str,($str$1 - $str)
$str:
        /*0000*/ 	.byte	0x68, 0x61, 0x6c, 0x66, 0x5f, 0x72, 0x6f, 0x74, 0x61, 0x72, 0x79, 0x5f, 0x64, 0x69, 0x6d, 0x20
        /*0010*/ 	.byte	0x25, 0x20, 0x51, 0x4b, 0x5f, 0x56, 0x45, 0x43, 0x5f, 0x53, 0x49, 0x5a, 0x45, 0x20, 0x3d, 0x3d
        /*0020*/ 	.byte	0x20, 0x30, 0x00
	.type		$str$1,@object
	.size		$str$1,(__unnamed_16 - $str$1)
$str$1:
        /* <DEDUP_REMOVED lines=9> */
        /*00b3*/ 	.byte	0x6c, 0x61, 0x74, 0x65, 0x2e, 0x68, 0x70, 0x70, 0x00
	.type		__unnamed_16,@object
	.size		__unnamed_16,(__unnamed_17 - __unnamed_16)
__unnamed_16:
        /* <DEDUP_REMOVED lines=18> */
        /*01dc*/ 	.byte	0x65, 0x5d, 0x00
	.type		__unnamed_17,@object
	.size		__unnamed_17,(__unnamed_13 - __unnamed_17)
__unnamed_17:
        /* <DEDUP_REMOVED lines=19> */
	.type		__unnamed_13,@object
	.size		__unnamed_13,(__unnamed_18 - __unnamed_13)
__unnamed_13:
        /* <DEDUP_REMOVED lines=19> */
	.type		__unnamed_18,@object
	.size		__unnamed_18,(__unnamed_4 - __unnamed_18)
__unnamed_18:
        /* <DEDUP_REMOVED lines=19> */
	.type		__unnamed_4,@object
	.size		__unnamed_4,(__unnamed_1 - __unnamed_4)
__unnamed_4:
        /* <DEDUP_REMOVED lines=19> */
	.type		__unnamed_1,@object
	.size		__unnamed_1,(__unnamed_5 - __unnamed_1)
__unnamed_1:
        /* <DEDUP_REMOVED lines=18> */
        /*078f*/ 	.byte	0x6c, 0x73, 0x65, 0x5d, 0x00
	.type		__unnamed_5,@object
	.size		__unnamed_5,(__unnamed_15 - __unnamed_5)
__unnamed_5:
        /* <DEDUP_REMOVED lines=19> */
	.type		__unnamed_15,@object
	.size		__unnamed_15,(__unnamed_6 - __unnamed_15)
__unnamed_15:
        /* <DEDUP_REMOVED lines=19> */
	.type		__unnamed_6,@object
	.size		__unnamed_6,(__unnamed_14 - __unnamed_6)
__unnamed_6:
        /* <DEDUP_REMOVED lines=19> */
	.type		__unnamed_14,@object
	.size		__unnamed_14,(__unnamed_3 - __unnamed_14)
__unnamed_14:
        /* <DEDUP_REMOVED lines=19> */
	.type		__unnamed_3,@object
	.size		__unnamed_3,(__unnamed_2 - __unnamed_3)
__unnamed_3:
        /* <DEDUP_REMOVED lines=18> */
        /*0d48*/ 	.byte	0x61, 0x6c, 0x73, 0x65, 0x5d, 0x00
	.type		__unnamed_2,@object
	.size		__unnamed_2,(__unnamed_22 - __unnamed_2)
__unnamed_2:
        /* <DEDUP_REMOVED lines=19> */
	.type		__unnamed_22,@object
	.size		__unnamed_22,(__unnamed_19 - __unnamed_22)
__unnamed_22:
        /* <DEDUP_REMOVED lines=18> */
        /*0f94*/ 	.byte	0x41, 0x4d, 0x53, 0x20, 0x3d, 0x20, 0x74, 0x72, 0x75, 0x65, 0x5d, 0x00
	.type		__unnamed_19,@object
	.size		__unnamed_19,(__unnamed_23 - __unnamed_19)
__unnamed_19:
        /* <DEDUP_REMOVED lines=18> */
        /*10c0*/ 	.byte	0x41, 0x4d, 0x53, 0x20, 0x3d, 0x20, 0x66, 0x61, 0x6c, 0x73, 0x65, 0x5d, 0x00
	.type		__unnamed_23,@object
	.size		__unnamed_23,(__unnamed_10 - __unnamed_23)
__unnamed_23:
        /* <DEDUP_REMOVED lines=19> */
	.type		__unnamed_10,@object
	.size		__unnamed_10,(__unnamed_24 - __unnamed_10)
__unnamed_10:
        /* <DEDUP_REMOVED lines=19> */
	.type		__unnamed_24,@object
	.size		__unnamed_24,(__unnamed_21 - __unnamed_24)
__unnamed_24:
        /* <DEDUP_REMOVED lines=19> */
	.type		__unnamed_21,@object
	.size		__unnamed_21,(__unnamed_11 - __unnamed_21)
__unnamed_21:
        /* <DEDUP_REMOVED lines=18> */
        /*1574*/ 	.byte	0x45, 0x41, 0x4d, 0x53, 0x20, 0x3d, 0x20, 0x66, 0x61, 0x6c, 0x73, 0x65, 0x5d, 0x00
	.type		__unnamed_11,@object
	.size		__unnamed_11,(__unnamed_7 - __unnamed_11)
__unnamed_11:
        /* <DEDUP_REMOVED lines=19> */
	.type		__unnamed_7,@object
	.size		__unnamed_7,(__unnamed_20 - __unnamed_7)
__unnamed_7:
        /* <DEDUP_REMOVED lines=19> */
	.type		__unnamed_20,@object
	.size		__unnamed_20,(__unnamed_12 - __unnamed_20)
__unnamed_20:
        /* <DEDUP_REMOVED lines=19> */
	.type		__unnamed_12,@object
	.size		__unnamed_12,(__unnamed_9 - __unnamed_12)
__unnamed_12:
        /* <DEDUP_REMOVED lines=19> */
	.type		__unnamed_9,@object
	.size		__unnamed_9,(__unnamed_8 - __unnamed_9)
__unnamed_9:
        /* <DEDUP_REMOVED lines=18> */
        /*1b5a*/ 	.byte	0x42, 0x45, 0x41, 0x4d, 0x53, 0x20, 0x3d, 0x20, 0x66, 0x61, 0x6c, 0x73, 0x65, 0x5d, 0x00
	.type		__unnamed_8,@object
	.size		__unnamed_8,(.L_7 - __unnamed_8)
__unnamed_8:
        /* <DEDUP_REMOVED lines=19> */
.L_7:


//--------------------- .nv.shared._ZN4mmha33masked_multihead_attention_kernelItLi112ELi128ELi1ELi16ELi256ELb1ELb1EEEv26Multihead_attention_paramsIT_XT5_EE --------------------------
	.section	.nv.shared._ZN4mmha33masked_multihead_attention_kernelItLi112ELi128ELi1ELi16ELi256ELb1ELb1EEEv26Multihead_attention_paramsIT_XT5_EE,"aw",@nobits
	.sectionflags	@""
	.align	16
.nv.shared._ZN4mmha33masked_multihead_attention_kernelItLi112ELi128ELi1ELi16ELi256ELb1ELb1EEEv26Multihead_attention_paramsIT_XT5_EE:
	.zero		1600


//--------------------- .nv.shared.reserved.0     --------------------------
	.section	.nv.shared.reserved.0,"aw",@nobits
	.weak		__nv_reservedSMEM_offset_0_alias
	.size		__nv_reservedSMEM_offset_0_alias, 0, 64
	.other		__nv_reservedSMEM_offset_0_alias,@"STO_CUDA_RESERVED_SHARED STV_DEFAULT"
__nv_reservedSMEM_offset_0_alias:
	.zero		0
	.zero		64


//--------------------- .nv.shared._ZN4mmha33masked_multihead_attention_kernelItLi112ELi128ELi2ELi16ELi128ELb1ELb1EEEv26Multihead_attention_paramsIT_XT5_EE --------------------------
	.section	.nv.shared._ZN4mmha33masked_multihead_attention_kernelItLi112ELi128ELi2ELi16ELi128ELb1ELb1EEEv26Multihead_attention_paramsIT_XT5_EE,"aw",@nobits
	.sectionflags	@""
	.align	16
.nv.shared._ZN4mmha33masked_multihead_attention_kernelItLi112ELi128ELi2ELi16ELi128ELb1ELb1EEEv26Multihead_attention_paramsIT_XT5_EE:
	.zero		1568


//--------------------- .nv.shared._ZN4mmha33masked_multihead_attention_kernelItLi112ELi128ELi4ELi16ELi64ELb1ELb1EEEv26Multihead_attention_paramsIT_XT5_EE --------------------------
	.section	.nv.shared._ZN4mmha33masked_multihead_attention_kernelItLi112ELi128ELi4ELi16ELi64ELb1ELb1EEEv26Multihead_attention_paramsIT_XT5_EE,"aw",@nobits
	.sectionflags	@""
	.align	16
.nv.shared._ZN4mmha33masked_multihead_attention_kernelItLi112ELi128ELi4ELi16ELi64ELb1ELb1EEEv26Multihead_attention_paramsIT_XT5_EE:
	.zero		1552


//--------------------- .nv.shared._ZN4mmha33masked_multihead_attention_kernelItLi112ELi128ELi1ELi16ELi256ELb1ELb0EEEv26Multihead_attention_paramsIT_XT5_EE --------------------------
	.section	.nv.shared._ZN4mmha33masked_multihead_attention_kernelItLi112ELi128ELi1ELi16ELi256ELb1ELb0EEEv26Multihead_attention_paramsIT_XT5_EE,"aw",@nobits
	.sectionflags	@""
	.align	16
.nv.shared._ZN4mmha33masked_multihead_attention_kernelItLi112ELi128ELi1ELi16ELi256ELb1ELb0EEEv26Multihead_attention_paramsIT_XT5_EE:
	.zero		1600


//--------------------- .nv.shared._ZN4mmha33masked_multihead_attention_kernelItLi112ELi128ELi2ELi16ELi128ELb1ELb0EEEv26Multihead_attention_paramsIT_XT5_EE --------------------------
	.section	.nv.shared._ZN4mmha33masked_multihead_attention_kernelItLi112ELi128ELi2ELi16ELi128ELb1ELb0EEEv26Multihead_attention_paramsIT_XT5_EE,"aw",@nobits
	.sectionflags	@""
	.align	16
.nv.shared._ZN4mmha33masked_multihead_attention_kernelItLi112ELi128ELi2ELi16ELi128ELb1ELb0EEEv26Multihead_attention_paramsIT_XT5_EE:
	.zero		1568


//--------------------- .nv.shared._ZN4mmha33masked_multihead_attention_kernelItLi112ELi128ELi4ELi16ELi64ELb1ELb0EEEv26Multihead_attention_paramsIT_XT5_EE --------------------------
	.section	.nv.shared._ZN4mmha33masked_multihead_attention_kernelItLi112ELi128ELi4ELi16ELi64ELb1ELb0EEEv26Multihead_attention_paramsIT_XT5_EE,"aw",@nobits
	.sectionflags	@""
	.align	16
.nv.shared._ZN4mmha33masked_multihead_attention_kernelItLi112ELi128ELi4ELi16ELi64ELb1ELb0EEEv26Multihead_attention_paramsIT_XT5_EE:
	.zero		1552


//--------------------- .nv.shared._ZN4mmha33masked_multihead_attention_kernelIfLi112ELi128ELi1ELi32ELi256ELb1ELb1EEEv26Multihead_attention_paramsIT_XT5_EE --------------------------
	.section	.nv.shared._ZN4mmha33masked_multihead_attention_kernelIfLi112ELi128ELi1ELi32ELi256ELb1ELb1EEEv26Multihead_attention_paramsIT_XT5_EE,"aw",@nobits
	.sectionflags	@""
	.align	16
.nv.shared._ZN4mmha33masked_multihead_attention_kernelIfLi112ELi128ELi1ELi32ELi256ELb1ELb1EEEv26Multihead_attention_paramsIT_XT5_EE:
	.zero		2112


//--------------------- .nv.shared._ZN4mmha33masked_multihead_attention_kernelIfLi112ELi128ELi2ELi32ELi128ELb1ELb1EEEv26Multihead_attention_paramsIT_XT5_EE --------------------------
	.section	.nv.shared._ZN4mmha33masked_multihead_attention_kernelIfLi112ELi128ELi2ELi32ELi128ELb1ELb1EEEv26Multihead_attention_paramsIT_XT5_EE,"aw",@nobits
	.sectionflags	@""
	.align	16
.nv.shared._ZN4mmha33masked_multihead_attention_kernelIfLi112ELi128ELi2ELi32ELi128ELb1ELb1EEEv26Multihead_attention_paramsIT_XT5_EE:
	.zero		2080


//--------------------- .nv.shared._ZN4mmha33masked_multihead_attention_kernelIfLi112ELi128ELi4ELi32ELi64ELb1ELb1EEEv26Multihead_attention_paramsIT_XT5_EE --------------------------
	.section	.nv.shared._ZN4mmha33masked_multihead_attention_kernelIfLi112ELi128ELi4ELi32ELi64ELb1ELb1EEEv26Multihead_attention_paramsIT_XT5_EE,"aw",@nobits
	.sectionflags	@""
	.align	16
.nv.shared._ZN4mmha33masked_multihead_attention_kernelIfLi112ELi128ELi4ELi32ELi64ELb1ELb1EEEv26Multihead_attention_paramsIT_XT5_EE:
	.zero		2064


//--------------------- .nv.shared._ZN4mmha33masked_multihead_attention_kernelIfLi112ELi128ELi1ELi32ELi256ELb1ELb0EEEv26Multihead_attention_paramsIT_XT5_EE --------------------------
	.section	.nv.shared._ZN4mmha33masked_multihead_attention_kernelIfLi112ELi128ELi1ELi32ELi256ELb1ELb0EEEv26Multihead_attention_paramsIT_XT5_EE,"aw",@nobits
	.sectionflags	@""
	.align	16
.nv.shared._ZN4mmha33masked_multihead_attention_kernelIfLi112ELi128ELi1ELi32ELi256ELb1ELb0EEEv26Multihead_attention_paramsIT_XT5_EE:
	.zero		2112


//--------------------- .nv.shared._ZN4mmha33masked_multihead_attention_kernelIfLi112ELi128ELi2ELi32ELi128ELb1ELb0EEEv26Multihead_attention_paramsIT_XT5_EE --------------------------
	.section	.nv.shared._ZN4mmha33masked_multihead_attention_kernelIfLi112ELi128ELi2ELi32ELi128ELb1ELb0EEEv26Multihead_attention_paramsIT_XT5_EE,"aw",@nobits
	.sectionflags	@""
	.align	16
.nv.shared._ZN4mmha33masked_multihead_attention_kernelIfLi112ELi128ELi2ELi32ELi128ELb1ELb0EEEv26Multihead_attention_paramsIT_XT5_EE:
	.zero		2080


//--------------------- .nv.shared._ZN4mmha33masked_multihead_attention_kernelIfLi112ELi128ELi4ELi32ELi64ELb1ELb0EEEv26Multihead_attention_paramsIT_XT5_EE --------------------------
	.section	.nv.shared._ZN4mmha33masked_multihead_attention_kernelIfLi112ELi128ELi4ELi32ELi64ELb1ELb0EEEv26Multihead_attention_paramsIT_XT5_EE,"aw",@nobits
	.sectionflags	@""
	.align	16
.nv.shared._ZN4mmha33masked_multihead_attention_kernelIfLi112ELi128ELi4ELi32ELi64ELb1ELb0EEEv26Multihead_attention_paramsIT_XT5_EE:
	.zero		2064


//--------------------- .nv.shared._ZN4mmha33masked_multihead_attention_kernelItLi112ELi128ELi1ELi16ELi256ELb0ELb1EEEv26Multihead_attention_paramsIT_XT5_EE --------------------------
	.section	.nv.shared._ZN4mmha33masked_multihead_attention_kernelItLi112ELi128ELi1ELi16ELi256ELb0ELb1EEEv26Multihead_attention_paramsIT_XT5_EE,"aw",@nobits
	.sectionflags	@""
	.align	16
.nv.shared._ZN4mmha33masked_multihead_attention_kernelItLi112ELi128ELi1ELi16ELi256ELb0ELb1EEEv26Multihead_attention_paramsIT_XT5_EE:
	.zero		1344


//--------------------- .nv.shared._ZN4mmha33masked_multihead_attention_kernelItLi112ELi128ELi2ELi16ELi128ELb0ELb1EEEv26Multihead_attention_paramsIT_XT5_EE --------------------------
	.section	.nv.shared._ZN4mmha33masked_multihead_attention_kernelItLi112ELi128ELi2ELi16ELi128ELb0ELb1EEEv26Multihead_attention_paramsIT_XT5_EE,"aw",@nobits
	.sectionflags	@""
	.align	16
.nv.shared._ZN4mmha33masked_multihead_attention_kernelItLi112ELi128ELi2ELi16ELi128ELb0ELb1EEEv26Multihead_attention_paramsIT_XT5_EE:
	.zero		1312


//--------------------- .nv.shared._ZN4mmha33masked_multihead_attention_kernelItLi112ELi128ELi4ELi16ELi64ELb0ELb1EEEv26Multihead_attention_paramsIT_XT5_EE --------------------------
	.section	.nv.shared._ZN4mmha33masked_multihead_attention_kernelItLi112ELi128ELi4ELi16ELi64ELb0ELb1EEEv26Multihead_attention_paramsIT_XT5_EE,"aw",@nobits
	.sectionflags	@""
	.align	16
.nv.shared._ZN4mmha33masked_multihead_attention_kernelItLi112ELi128ELi4ELi16ELi64ELb0ELb1EEEv26Multihead_attention_paramsIT_XT5_EE:
	.zero		1296


//--------------------- .nv.shared._ZN4mmha33masked_multihead_attention_kernelItLi112ELi128ELi1ELi16ELi256ELb0ELb0EEEv26Multihead_attention_paramsIT_XT5_EE --------------------------
	.section	.nv.shared._ZN4mmha33masked_multihead_attention_kernelItLi112ELi128ELi1ELi16ELi256ELb0ELb0EEEv26Multihead_attention_paramsIT_XT5_EE,"aw",@nobits
	.sectionflags	@""
	.align	16
.nv.shared._ZN4mmha33masked_multihead_attention_kernelItLi112ELi128ELi1ELi16ELi256ELb0ELb0EEEv26Multihead_attention_paramsIT_XT5_EE:
	.zero		1344


//--------------------- .nv.shared._ZN4mmha33masked_multihead_attention_kernelItLi112ELi128ELi2ELi16ELi128ELb0ELb0EEEv26Multihead_attention_paramsIT_XT5_EE --------------------------
	.section	.nv.shared._ZN4mmha33masked_multihead_attention_kernelItLi112ELi128ELi2ELi16ELi128ELb0ELb0EEEv26Multihead_attention_paramsIT_XT5_EE,"aw",@nobits
	.sectionflags	@""
	.align	16
.nv.shared._ZN4mmha33masked_multihead_attention_kernelItLi112ELi128ELi2ELi16ELi128ELb0ELb0EEEv26Multihead_attention_paramsIT_XT5_EE:
	.zero		1312


//--------------------- .nv.shared._ZN4mmha33masked_multihead_attention_kernelItLi112ELi128ELi4ELi16ELi64ELb0ELb0EEEv26Multihead_attention_paramsIT_XT5_EE --------------------------
	.section	.nv.shared._ZN4mmha33masked_multihead_attention_kernelItLi112ELi128ELi4ELi16ELi64ELb0ELb0EEEv26Multihead_attention_paramsIT_XT5_EE,"aw",@nobits
	.sectionflags	@""
	.align	16
.nv.shared._ZN4mmha33masked_multihead_attention_kernelItLi112ELi128ELi4ELi16ELi64ELb0ELb0EEEv26Multihead_attention_paramsIT_XT5_EE:
	.zero		1296


//--------------------- .nv.shared._ZN4mmha33masked_multihead_attention_kernelIfLi112ELi128ELi1ELi32ELi256ELb0ELb1EEEv26Multihead_attention_paramsIT_XT5_EE --------------------------
	.section	.nv.shared._ZN4mmha33masked_multihead_attention_kernelIfLi112ELi128ELi1ELi32ELi256ELb0ELb1EEEv26Multihead_attention_paramsIT_XT5_EE,"aw",@nobits
	.sectionflags	@""
	.align	16
.nv.shared._ZN4mmha33masked_multihead_attention_kernelIfLi112ELi128ELi1ELi32ELi256ELb0ELb1EEEv26Multihead_attention_paramsIT_XT5_EE:
	.zero		1600


//--------------------- .nv.shared._ZN4mmha33masked_multihead_attention_kernelIfLi112ELi128ELi2ELi32ELi128ELb0ELb1EEEv26Multihead_attention_paramsIT_XT5_EE --------------------------
	.section	.nv.shared._ZN4mmha33masked_multihead_attention_kernelIfLi112ELi128ELi2ELi32ELi128ELb0ELb1EEEv26Multihead_attention_paramsIT_XT5_EE,"aw",@nobits
	.sectionflags	@""
	.align	16
.nv.shared._ZN4mmha33masked_multihead_attention_kernelIfLi112ELi128ELi2ELi32ELi128ELb0ELb1EEEv26Multihead_attention_paramsIT_XT5_EE:
	.zero		1568


//--------------------- .nv.shared._ZN4mmha33masked_multihead_attention_kernelIfLi112ELi128ELi4ELi32ELi64ELb0ELb1EEEv26Multihead_attention_paramsIT_XT5_EE --------------------------
	.section	.nv.shared._ZN4mmha33masked_multihead_attention_kernelIfLi112ELi128ELi4ELi32ELi64ELb0ELb1EEEv26Multihead_attention_paramsIT_XT5_EE,"aw",@nobits
	.sectionflags	@""
	.align	16
.nv.shared._ZN4mmha33masked_multihead_attention_kernelIfLi112ELi128ELi4ELi32ELi64ELb0ELb1EEEv26Multihead_attention_paramsIT_XT5_EE:
	.zero		1552


//--------------------- .nv.shared._ZN4mmha33masked_multihead_attention_kernelIfLi112ELi128ELi1ELi32ELi256ELb0ELb0EEEv26Multihead_attention_paramsIT_XT5_EE --------------------------
	.section	.nv.shared._ZN4mmha33masked_multihead_attention_kernelIfLi112ELi128ELi1ELi32ELi256ELb0ELb0EEEv26Multihead_attention_paramsIT_XT5_EE,"aw",@nobits
	.sectionflags	@""
	.align	16
.nv.shared._ZN4mmha33masked_multihead_attention_kernelIfLi112ELi128ELi1ELi32ELi256ELb0ELb0EEEv26Multihead_attention_paramsIT_XT5_EE:
	.zero		1600


//--------------------- .nv.shared._ZN4mmha33masked_multihead_attention_kernelIfLi112ELi128ELi2ELi32ELi128ELb0ELb0EEEv26Multihead_attention_paramsIT_XT5_EE --------------------------
	.section	.nv.shared._ZN4mmha33masked_multihead_attention_kernelIfLi112ELi128ELi2ELi32ELi128ELb0ELb0EEEv26Multihead_attention_paramsIT_XT5_EE,"aw",@nobits
	.sectionflags	@""
	.align	16
.nv.shared._ZN4mmha33masked_multihead_attention_kernelIfLi112ELi128ELi2ELi32ELi128ELb0ELb0EEEv26Multihead_attention_paramsIT_XT5_EE:
	.zero		1568


//--------------------- .nv.shared._ZN4mmha33masked_multihead_attention_kernelIfLi112ELi128ELi4ELi32ELi64ELb0ELb0EEEv26Multihead_attention_paramsIT_XT5_EE --------------------------
	.section	.nv.shared._ZN4mmha33masked_multihead_attention_kernelIfLi112ELi128ELi4ELi32ELi64ELb0ELb0EEEv26Multihead_attention_paramsIT_XT5_EE,"aw",@nobits
	.sectionflags	@""
	.align	16
.nv.shared._ZN4mmha33masked_multihead_attention_kernelIfLi112ELi128ELi4ELi32ELi64ELb0ELb0EEEv26Multihead_attention_paramsIT_XT5_EE:
	.zero		1552


//--------------------- .nv.constant0._ZN4mmha33masked_multihead_attention_kernelItLi112ELi128ELi1ELi16ELi256ELb1ELb1EEEv26Multihead_attention_paramsIT_XT5_EE --------------------------
	.section	.nv.constant0._ZN4mmha33masked_multihead_attention_kernelItLi112ELi128ELi1ELi16ELi256ELb1ELb1EEEv26Multihead_attention_paramsIT_XT5_EE,"a",@progbits
	.sectionflags	@""
	.align	4
.nv.constant0._ZN4mmha33masked_multihead_attention_kernelItLi112ELi128ELi1ELi16ELi256ELb1ELb1EEEv26Multihead_attention_paramsIT_XT5_EE:
	.zero		1192


//--------------------- .nv.constant0._ZN4mmha33masked_multihead_attention_kernelItLi112ELi128ELi2ELi16ELi128ELb1ELb1EEEv26Multihead_attention_paramsIT_XT5_EE --------------------------
	.section	.nv.constant0._ZN4mmha33masked_multihead_attention_kernelItLi112ELi128ELi2ELi16ELi128ELb1ELb1EEEv26Multihead_attention_paramsIT_XT5_EE,"a",@progbits
	.sectionflags	@""
	.align	4
.nv.constant0._ZN4mmha33masked_multihead_attention_kernelItLi112ELi128ELi2ELi16ELi128ELb1ELb1EEEv26Multihead_attention_paramsIT_XT5_EE:
	.zero		1192


//--------------------- .nv.constant0._ZN4mmha33masked_multihead_attention_kernelItLi112ELi128ELi4ELi16ELi64ELb1ELb1EEEv26Multihead_attention_paramsIT_XT5_EE --------------------------
	.section	.nv.constant0._ZN4mmha33masked_multihead_attention_kernelItLi112ELi128ELi4ELi16ELi64ELb1ELb1EEEv26Multihead_attention_paramsIT_XT5_EE,"a",@progbits
	.sectionflags	@""
	.align	4
.nv.constant0._ZN4mmha33masked_multihead_attention_kernelItLi112ELi128ELi4ELi16ELi64ELb1ELb1EEEv26Multihead_attention_paramsIT_XT5_EE:
	.zero		1192


//--------------------- .nv.constant0._ZN4mmha33masked_multihead_attention_kernelItLi112ELi128ELi1ELi16ELi256ELb1ELb0EEEv26Multihead_attention_paramsIT_XT5_EE --------------------------
	.section	.nv.constant0._ZN4mmha33masked_multihead_attention_kernelItLi112ELi128ELi1ELi16ELi256ELb1ELb0EEEv26Multihead_attention_paramsIT_XT5_EE,"a",@progbits
	.sectionflags	@""
	.align	4
.nv.constant0._ZN4mmha33masked_multihead_attention_kernelItLi112ELi128ELi1ELi16ELi256ELb1ELb0EEEv26Multihead_attention_paramsIT_XT5_EE:
	.zero		1192


//--------------------- .nv.constant0._ZN4mmha33masked_multihead_attention_kernelItLi112ELi128ELi2ELi16ELi128ELb1ELb0EEEv26Multihead_attention_paramsIT_XT5_EE --------------------------
	.section	.nv.constant0._ZN4mmha33masked_multihead_attention_kernelItLi112ELi128ELi2ELi16ELi128ELb1ELb0EEEv26Multihead_attention_paramsIT_XT5_EE,"a",@progbits
	.sectionflags	@""
	.align	4
.nv.constant0._ZN4mmha33masked_multihead_attention_kernelItLi112ELi128ELi2ELi16ELi128ELb1ELb0EEEv26Multihead_attention_paramsIT_XT5_EE:
	.zero		1192


//--------------------- .nv.constant0._ZN4mmha33masked_multihead_attention_kernelItLi112ELi128ELi4ELi16ELi64ELb1ELb0EEEv26Multihead_attention_paramsIT_XT5_EE --------------------------
	.section	.nv.constant0._ZN4mmha33masked_multihead_attention_kernelItLi112ELi128ELi4ELi16ELi64ELb1ELb0EEEv26Multihead_attention_paramsIT_XT5_EE,"a",@progbits
	.sectionflags	@""
	.align	4
.nv.constant0._ZN4mmha33masked_multihead_attention_kernelItLi112ELi128ELi4ELi16ELi64ELb1ELb0EEEv26Multihead_attention_paramsIT_XT5_EE:
	.zero		1192


//--------------------- .nv.constant0._ZN4mmha33masked_multihead_attention_kernelIfLi112ELi128ELi1ELi32ELi256ELb1ELb1EEEv26Multihead_attention_paramsIT_XT5_EE --------------------------
	.section	.nv.constant0._ZN4mmha33masked_multihead_attention_kernelIfLi112ELi128ELi1ELi32ELi256ELb1ELb1EEEv26Multihead_attention_paramsIT_XT5_EE,"a",@progbits
	.sectionflags	@""
	.align	4
.nv.constant0._ZN4mmha33masked_multihead_attention_kernelIfLi112ELi128ELi1ELi32ELi256ELb1ELb1EEEv26Multihead_attention_paramsIT_XT5_EE:
	.zero		1192


//--------------------- .nv.constant0._ZN4mmha33masked_multihead_attention_kernelIfLi112ELi128ELi2ELi32ELi128ELb1ELb1EEEv26Multihead_attention_paramsIT_XT5_EE --------------------------
	.section	.nv.constant0._ZN4mmha33masked_multihead_attention_kernelIfLi112ELi128ELi2ELi32ELi128ELb1ELb1EEEv26Multihead_attention_paramsIT_XT5_EE,"a",@progbits
	.sectionflags	@""
	.align	4
.nv.constant0._ZN4mmha33masked_multihead_attention_kernelIfLi112ELi128ELi2ELi32ELi128ELb1ELb1EEEv26Multihead_attention_paramsIT_XT5_EE:
	.zero		1192


//--------------------- .nv.constant0._ZN4mmha33masked_multihead_attention_kernelIfLi112ELi128ELi4ELi32ELi64ELb1ELb1EEEv26Multihead_attention_paramsIT_XT5_EE --------------------------
	.section	.nv.constant0._ZN4mmha33masked_multihead_attention_kernelIfLi112ELi128ELi4ELi32ELi64ELb1ELb1EEEv26Multihead_attention_paramsIT_XT5_EE,"a",@progbits
	.sectionflags	@""
	.align	4
.nv.constant0._ZN4mmha33masked_multihead_attention_kernelIfLi112ELi128ELi4ELi32ELi64ELb1ELb1EEEv26Multihead_attention_paramsIT_XT5_EE:
	.zero		1192


//--------------------- .nv.constant0._ZN4mmha33masked_multihead_attention_kernelIfLi112ELi128ELi1ELi32ELi256ELb1ELb0EEEv26Multihead_attention_paramsIT_XT5_EE --------------------------
	.section	.nv.constant0._ZN4mmha33masked_multihead_attention_kernelIfLi112ELi128ELi1ELi32ELi256ELb1ELb0EEEv26Multihead_attention_paramsIT_XT5_EE,"a",@progbits
	.sectionflags	@""
	.align	4
.nv.constant0._ZN4mmha33masked_multihead_attention_kernelIfLi112ELi128ELi1ELi32ELi256ELb1ELb0EEEv26Multihead_attention_paramsIT_XT5_EE:
	.zero		1192


//--------------------- .nv.constant0._ZN4mmha33masked_multihead_attention_kernelIfLi112ELi128ELi2ELi32ELi128ELb1ELb0EEEv26Multihead_attention_paramsIT_XT5_EE --------------------------
	.section	.nv.constant0._ZN4mmha33masked_multihead_attention_kernelIfLi112ELi128ELi2ELi32ELi128ELb1ELb0EEEv26Multihead_attention_paramsIT_XT5_EE,"a",@progbits
	.sectionflags	@""
	.align	4
.nv.constant0._ZN4mmha33masked_multihead_attention_kernelIfLi112ELi128ELi2ELi32ELi128ELb1ELb0EEEv26Multihead_attention_paramsIT_XT5_EE:
	.zero		1192


//--------------------- .nv.constant0._ZN4mmha33masked_multihead_attention_kernelIfLi112ELi128ELi4ELi32ELi64ELb1ELb0EEEv26Multihead_attention_paramsIT_XT5_EE --------------------------
	.section	.nv.constant0._ZN4mmha33masked_multihead_attention_kernelIfLi112ELi128ELi4ELi32ELi64ELb1ELb0EEEv26Multihead_attention_paramsIT_XT5_EE,"a",@progbits
	.sectionflags	@""
	.align	4
.nv.constant0._ZN4mmha33masked_multihead_attention_kernelIfLi112ELi128ELi4ELi32ELi64ELb1ELb0EEEv26Multihead_attention_paramsIT_XT5_EE:
	.zero		1192


//--------------------- .nv.constant0._ZN4mmha33masked_multihead_attention_kernelItLi112ELi128ELi1ELi16ELi256ELb0ELb1EEEv26Multihead_attention_paramsIT_XT5_EE --------------------------
	.section	.nv.constant0._ZN4mmha33masked_multihead_attention_kernelItLi112ELi128ELi1ELi16ELi256ELb0ELb1EEEv26Multihead_attention_paramsIT_XT5_EE,"a",@progbits
	.sectionflags	@""
	.align	4
.nv.constant0._ZN4mmha33masked_multihead_attention_kernelItLi112ELi128ELi1ELi16ELi256ELb0ELb1EEEv26Multihead_attention_paramsIT_XT5_EE:
	.zero		1192


//--------------------- .nv.constant0._ZN4mmha33masked_multihead_attention_kernelItLi112ELi128ELi2ELi16ELi128ELb0ELb1EEEv26Multihead_attention_paramsIT_XT5_EE --------------------------
	.section	.nv.constant0._ZN4mmha33masked_multihead_attention_kernelItLi112ELi128ELi2ELi16ELi128ELb0ELb1EEEv26Multihead_attention_paramsIT_XT5_EE,"a",@progbits
	.sectionflags	@""
	.align	4
.nv.constant0._ZN4mmha33masked_multihead_attention_kernelItLi112ELi128ELi2ELi16ELi128ELb0ELb1EEEv26Multihead_attention_paramsIT_XT5_EE:
	.zero		1192


//--------------------- .nv.constant0._ZN4mmha33masked_multihead_attention_kernelItLi112ELi128ELi4ELi16ELi64ELb0ELb1EEEv26Multihead_attention_paramsIT_XT5_EE --------------------------
	.section	.nv.constant0._ZN4mmha33masked_multihead_attention_kernelItLi112ELi128ELi4ELi16ELi64ELb0ELb1EEEv26Multihead_attention_paramsIT_XT5_EE,"a",@progbits
	.sectionflags	@""
	.align	4
.nv.constant0._ZN4mmha33masked_multihead_attention_kernelItLi112ELi128ELi4ELi16ELi64ELb0ELb1EEEv26Multihead_attention_paramsIT_XT5_EE:
	.zero		1192


//--------------------- .nv.constant0._ZN4mmha33masked_multihead_attention_kernelItLi112ELi128ELi1ELi16ELi256ELb0ELb0EEEv26Multihead_attention_paramsIT_XT5_EE --------------------------
	.section	.nv.constant0._ZN4mmha33masked_multihead_attention_kernelItLi112ELi128ELi1ELi16ELi256ELb0ELb0EEEv26Multihead_attention_paramsIT_XT5_EE,"a",@progbits
	.sectionflags	@""
	.align	4
.nv.constant0._ZN4mmha33masked_multihead_attention_kernelItLi112ELi128ELi1ELi16ELi256ELb0ELb0EEEv26Multihead_attention_paramsIT_XT5_EE:
	.zero		1192


//--------------------- .nv.constant0._ZN4mmha33masked_multihead_attention_kernelItLi112ELi128ELi2ELi16ELi128ELb0ELb0EEEv26Multihead_attention_paramsIT_XT5_EE --------------------------
	.section	.nv.constant0._ZN4mmha33masked_multihead_attention_kernelItLi112ELi128ELi2ELi16ELi128ELb0ELb0EEEv26Multihead_attention_paramsIT_XT5_EE,"a",@progbits
	.sectionflags	@""
	.align	4
.nv.constant0._ZN4mmha33masked_multihead_attention_kernelItLi112ELi128ELi2ELi16ELi128ELb0ELb0EEEv26Multihead_attention_paramsIT_XT5_EE:
	.zero		1192


//--------------------- .nv.constant0._ZN4mmha33masked_multihead_attention_kernelItLi112ELi128ELi4ELi16ELi64ELb0ELb0EEEv26Multihead_attention_paramsIT_XT5_EE --------------------------
	.section	.nv.constant0._ZN4mmha33masked_multihead_attention_kernelItLi112ELi128ELi4ELi16ELi64ELb0ELb0EEEv26Multihead_attention_paramsIT_XT5_EE,"a",@progbits
	.sectionflags	@""
	.align	4
.nv.constant0._ZN4mmha33masked_multihead_attention_kernelItLi112ELi128ELi4ELi16ELi64ELb0ELb0EEEv26Multihead_attention_paramsIT_XT5_EE:
	.zero		1192


//--------------------- .nv.constant0._ZN4mmha33masked_multihead_attention_kernelIfLi112ELi128ELi1ELi32ELi256ELb0ELb1EEEv26Multihead_attention_paramsIT_XT5_EE --------------------------
	.section	.nv.constant0._ZN4mmha33masked_multihead_attention_kernelIfLi112ELi128ELi1ELi32ELi256ELb0ELb1EEEv26Multihead_attention_paramsIT_XT5_EE,"a",@progbits
	.sectionflags	@""
	.align	4
.nv.constant0._ZN4mmha33masked_multihead_attention_kernelIfLi112ELi128ELi1ELi32ELi256ELb0ELb1EEEv26Multihead_attention_paramsIT_XT5_EE:
	.zero		1192


//--------------------- .nv.constant0._ZN4mmha33masked_multihead_attention_kernelIfLi112ELi128ELi2ELi32ELi128ELb0ELb1EEEv26Multihead_attention_paramsIT_XT5_EE --------------------------
	.section	.nv.constant0._ZN4mmha33masked_multihead_attention_kernelIfLi112ELi128ELi2ELi32ELi128ELb0ELb1EEEv26Multihead_attention_paramsIT_XT5_EE,"a",@progbits
	.sectionflags	@""
	.align	4
.nv.constant0._ZN4mmha33masked_multihead_attention_kernelIfLi112ELi128ELi2ELi32ELi128ELb0ELb1EEEv26Multihead_attention_paramsIT_XT5_EE:
	.zero		1192


//--------------------- .nv.constant0._ZN4mmha33masked_multihead_attention_kernelIfLi112ELi128ELi4ELi32ELi64ELb0ELb1EEEv26Multihead_attention_paramsIT_XT5_EE --------------------------
	.section	.nv.constant0._ZN4mmha33masked_multihead_attention_kernelIfLi112ELi128ELi4ELi32ELi64ELb0ELb1EEEv26Multihead_attention_paramsIT_XT5_EE,"a",@progbits
	.sectionflags	@""
	.align	4
.nv.constant0._ZN4mmha33masked_multihead_attention_kernelIfLi112ELi128ELi4ELi32ELi64ELb0ELb1EEEv26Multihead_attention_paramsIT_XT5_EE:
	.zero		1192


//--------------------- .nv.constant0._ZN4mmha33masked_multihead_attention_kernelIfLi112ELi128ELi1ELi32ELi256ELb0ELb0EEEv26Multihead_attention_paramsIT_XT5_EE --------------------------
	.section	.nv.constant0._ZN4mmha33masked_multihead_attention_kernelIfLi112ELi128ELi1ELi32ELi256ELb0ELb0EEEv26Multihead_attention_paramsIT_XT5_EE,"a",@progbits
	.sectionflags	@""
	.align	4
.nv.constant0._ZN4mmha33masked_multihead_attention_kernelIfLi112ELi128ELi1ELi32ELi256ELb0ELb0EEEv26Multihead_attention_paramsIT_XT5_EE:
	.zero		1192


//--------------------- .nv.constant0._ZN4mmha33masked_multihead_attention_kernelIfLi112ELi128ELi2ELi32ELi128ELb0ELb0EEEv26Multihead_attention_paramsIT_XT5_EE --------------------------
	.section	.nv.constant0._ZN4mmha33masked_multihead_attention_kernelIfLi112ELi128ELi2ELi32ELi128ELb0ELb0EEEv26Multihead_attention_paramsIT_XT5_EE,"a",@progbits
	.sectionflags	@""
	.align	4
.nv.constant0._ZN4mmha33masked_multihead_attention_kernelIfLi112ELi128ELi2ELi32ELi128ELb0ELb0EEEv26Multihead_attention_paramsIT_XT5_EE:
	.zero		1192


//--------------------- .nv.constant0._ZN4mmha33masked_multihead_attention_kernelIfLi112ELi128ELi4ELi32ELi64ELb0ELb0EEEv26Multihead_attention_paramsIT_XT5_EE --------------------------
	.section	.nv.constant0._ZN4mmha33masked_multihead_attention_kernelIfLi112ELi128ELi4ELi32ELi64ELb0ELb0EEEv26Multihead_attention_paramsIT_XT5_EE,"a",@progbits
	.sectionflags	@""
	.align	4
.nv.constant0._ZN4mmha33masked_multihead_attention_kernelIfLi112ELi128ELi4ELi32ELi64ELb0ELb0EEEv26Multihead_attention_paramsIT_XT5_EE:
	.zero		1192


//--------------------- SYMBOLS --------------------------

	.type		.nv.reservedSmem.offset0,@object
	.size		.nv.reservedSmem.offset0,0x4
	.type		.nv.reservedSmem.cap,@object
	.size		.nv.reservedSmem.cap,0x4
	.type		__assertfail,@function
